	.target	sm_90a

	.elftype	@"ET_EXEC"


//--------------------- .note.nv.tkinfo           --------------------------
	.section	.note.nv.tkinfo,"",@"SHT_NOTE"
	.sectionflags	@"SHF_NOTE_NV_TKINFO"
	.tkinfo
        /*0018*/ 	.word	0x00000002
        /*0030*/ 	.string	""
        /*0030*/ 	.string	"ptxas"
        /*0030*/ 	.string	"Cuda compilation tools, release 13.0, V13.0.88"
        /*0030*/ 	.string	"Build cuda_13.0.r13.0/compiler.36424714_0"
        /*0030*/ 	.string	"-arch sm_90a -m 64 "



//--------------------- .note.nv.cuinfo           --------------------------
	.section	.note.nv.cuinfo,"",@"SHT_NOTE"
	.sectionflags	@"SHF_NOTE_NV_CUINFO"
        /*0018*/ 	.short	0x0002
        /*001a*/ 	.short	0x005a
        /*001c*/ 	.short	0x0082
	.zero		2


//--------------------- .nv.info                  --------------------------
	.section	.nv.info,"",@"SHT_CUDA_INFO"
	.align	4


	//----- nvinfo : EIATTR_REGCOUNT
	.align		4
        /*0000*/ 	.byte	0x04, 0x2f
        /*0002*/ 	.short	(.L_29 - .L_28)
	.align		4
.L_28:
        /*0004*/ 	.word	index@(_Z23gemm_half_q_half_kernelILi1ELi2ELb1ELb1ELi32EEvPK6__halfPKjS4_S2_PS0_iiiiPKtS7_iiiiiibS2_i)
        /*0008*/ 	.word	0x00000028


	//----- nvinfo : EIATTR_FRAME_SIZE
	.align		4
.L_29:
        /*000c*/ 	.byte	0x04, 0x11
        /*000e*/ 	.short	(.L_31 - .L_30)
	.align		4
.L_30:
        /*0010*/ 	.word	index@(_Z23gemm_half_q_half_kernelILi1ELi2ELb1ELb1ELi32EEvPK6__halfPKjS4_S2_PS0_iiiiPKtS7_iiiiiibS2_i)
        /*0014*/ 	.word	0x00000000


	//----- nvinfo : EIATTR_REGCOUNT
	.align		4
.L_31:
        /*0018*/ 	.byte	0x04, 0x2f
        /*001a*/ 	.short	(.L_33 - .L_32)
	.align		4
.L_32:
        /*001c*/ 	.word	index@(_Z23gemm_half_q_half_kernelILi1ELi6ELb1ELb1ELi32EEvPK6__halfPKjS4_S2_PS0_iiiiPKtS7_iiiiiibS2_i)
        /*0020*/ 	.word	0x00000030


	//----- nvinfo : EIATTR_FRAME_SIZE
	.align		4
.L_33:
        /*0024*/ 	.byte	0x04, 0x11
        /*0026*/ 	.short	(.L_35 - .L_34)
	.align		4
.L_34:
        /*0028*/ 	.word	index@(_Z23gemm_half_q_half_kernelILi1ELi6ELb1ELb1ELi32EEvPK6__halfPKjS4_S2_PS0_iiiiPKtS7_iiiiiibS2_i)
        /*002c*/ 	.word	0x00000000


	//----- nvinfo : EIATTR_REGCOUNT
	.align		4
.L_35:
        /*0030*/ 	.byte	0x04, 0x2f
        /*0032*/ 	.short	(.L_37 - .L_36)
	.align		4
.L_36:
        /*0034*/ 	.word	index@(_Z23gemm_half_q_half_kernelILi1ELi4ELb1ELb1ELi32EEvPK6__halfPKjS4_S2_PS0_iiiiPKtS7_iiiiiibS2_i)
        /*0038*/ 	.word	0x00000030


	//----- nvinfo : EIATTR_FRAME_SIZE
	.align		4
.L_37:
        /*003c*/ 	.byte	0x04, 0x11
        /*003e*/ 	.short	(.L_39 - .L_38)
	.align		4
.L_38:
        /*0040*/ 	.word	index@(_Z23gemm_half_q_half_kernelILi1ELi4ELb1ELb1ELi32EEvPK6__halfPKjS4_S2_PS0_iiiiPKtS7_iiiiiibS2_i)
        /*0044*/ 	.word	0x00000000


	//----- nvinfo : EIATTR_REGCOUNT
	.align		4
.L_39:
        /*0048*/ 	.byte	0x04, 0x2f
        /*004a*/ 	.short	(.L_41 - .L_40)
	.align		4
.L_40:
        /*004c*/ 	.word	index@(_Z23gemm_half_q_half_kernelILi1ELi14ELb1ELb1ELi32EEvPK6__halfPKjS4_S2_PS0_iiiiPKtS7_iiiiiibS2_i)
        /*0050*/ 	.word	0x00000034


	//----- nvinfo : EIATTR_FRAME_SIZE
	.align		4
.L_41:
        /*0054*/ 	.byte	0x04, 0x11
        /*0056*/ 	.short	(.L_43 - .L_42)
	.align		4
.L_42:
        /*0058*/ 	.word	index@(_Z23gemm_half_q_half_kernelILi1ELi14ELb1ELb1ELi32EEvPK6__halfPKjS4_S2_PS0_iiiiPKtS7_iiiiiibS2_i)
        /*005c*/ 	.word	0x00000000


	//----- nvinfo : EIATTR_REGCOUNT
	.align		4
.L_43:
        /*0060*/ 	.byte	0x04, 0x2f
        /*0062*/ 	.short	(.L_45 - .L_44)
	.align		4
.L_44:
        /*0064*/ 	.word	index@(_Z23gemm_half_q_half_kernelILi1ELi12ELb1ELb1ELi32EEvPK6__halfPKjS4_S2_PS0_iiiiPKtS7_iiiiiibS2_i)
        /*0068*/ 	.word	0x00000030


	//----- nvinfo : EIATTR_FRAME_SIZE
	.align		4
.L_45:
        /*006c*/ 	.byte	0x04, 0x11
        /*006e*/ 	.short	(.L_47 - .L_46)
	.align		4
.L_46:
        /*0070*/ 	.word	index@(_Z23gemm_half_q_half_kernelILi1ELi12ELb1ELb1ELi32EEvPK6__halfPKjS4_S2_PS0_iiiiPKtS7_iiiiiibS2_i)
        /*0074*/ 	.word	0x00000000


	//----- nvinfo : EIATTR_REGCOUNT
	.align		4
.L_47:
        /*0078*/ 	.byte	0x04, 0x2f
        /*007a*/ 	.short	(.L_49 - .L_48)
	.align		4
.L_48:
        /*007c*/ 	.word	index@(_Z23gemm_half_q_half_kernelILi1ELi8ELb1ELb1ELi32EEvPK6__halfPKjS4_S2_PS0_iiiiPKtS7_iiiiiibS2_i)
        /*0080*/ 	.word	0x00000020


	//----- nvinfo : EIATTR_FRAME_SIZE
	.align		4
.L_49:
        /*0084*/ 	.byte	0x04, 0x11
        /*0086*/ 	.short	(.L_51 - .L_50)
	.align		4
.L_50:
        /*0088*/ 	.word	index@(_Z23gemm_half_q_half_kernelILi1ELi8ELb1ELb1ELi32EEvPK6__halfPKjS4_S2_PS0_iiiiPKtS7_iiiiiibS2_i)
        /*008c*/ 	.word	0x00000000


	//----- nvinfo : EIATTR_REGCOUNT
	.align		4
.L_51:
        /*0090*/ 	.byte	0x04, 0x2f
        /*0092*/ 	.short	(.L_53 - .L_52)
	.align		4
.L_52:
        /*0094*/ 	.word	index@(_Z23gemm_half_q_half_kernelILi1ELi24ELb1ELb1ELi32EEvPK6__halfPKjS4_S2_PS0_iiiiPKtS7_iiiiiibS2_i)
        /*0098*/ 	.word	0x00000048


	//----- nvinfo : EIATTR_FRAME_SIZE
	.align		4
.L_53:
        /*009c*/ 	.byte	0x04, 0x11
        /*009e*/ 	.short	(.L_55 - .L_54)
	.align		4
.L_54:
        /*00a0*/ 	.word	index@(_Z23gemm_half_q_half_kernelILi1ELi24ELb1ELb1ELi32EEvPK6__halfPKjS4_S2_PS0_iiiiPKtS7_iiiiiibS2_i)
        /*00a4*/ 	.word	0x00000000


	//----- nvinfo : EIATTR_REGCOUNT
	.align		4
.L_55:
        /*00a8*/ 	.byte	0x04, 0x2f
        /*00aa*/ 	.short	(.L_57 - .L_56)
	.align		4
.L_56:
        /*00ac*/ 	.word	index@(_Z23gemm_half_q_half_kernelILi1ELi16ELb1ELb1ELi32EEvPK6__halfPKjS4_S2_PS0_iiiiPKtS7_iiiiiibS2_i)
        /*00b0*/ 	.word	0x00000038


	//----- nvinfo : EIATTR_FRAME_SIZE
	.align		4
.L_57:
        /*00b4*/ 	.byte	0x04, 0x11
        /*00b6*/ 	.short	(.L_59 - .L_58)
	.align		4
.L_58:
        /*00b8*/ 	.word	index@(_Z23gemm_half_q_half_kernelILi1ELi16ELb1ELb1ELi32EEvPK6__halfPKjS4_S2_PS0_iiiiPKtS7_iiiiiibS2_i)
        /*00bc*/ 	.word	0x00000000


	//----- nvinfo : EIATTR_REGCOUNT
	.align		4
.L_59:
        /*00c0*/ 	.byte	0x04, 0x2f
        /*00c2*/ 	.short	(.L_61 - .L_60)
	.align		4
.L_60:
        /*00c4*/ 	.word	index@(_Z23gemm_half_q_half_kernelILi1ELi48ELb1ELb1ELi32EEvPK6__halfPKjS4_S2_PS0_iiiiPKtS7_iiiiiibS2_i)
        /*00c8*/ 	.word	0x00000037


	//----- nvinfo : EIATTR_FRAME_SIZE
	.align		4
.L_61:
        /*00cc*/ 	.byte	0x04, 0x11
        /*00ce*/ 	.short	(.L_63 - .L_62)
	.align		4
.L_62:
        /*00d0*/ 	.word	index@(_Z23gemm_half_q_half_kernelILi1ELi48ELb1ELb1ELi32EEvPK6__halfPKjS4_S2_PS0_iiiiPKtS7_iiiiiibS2_i)
        /*00d4*/ 	.word	0x00000000


	//----- nvinfo : EIATTR_REGCOUNT
	.align		4
.L_63:
        /*00d8*/ 	.byte	0x04, 0x2f
        /*00da*/ 	.short	(.L_65 - .L_64)
	.align		4
.L_64:
        /*00dc*/ 	.word	index@(_Z23gemm_half_q_half_kernelILi1ELi32ELb1ELb1ELi32EEvPK6__halfPKjS4_S2_PS0_iiiiPKtS7_iiiiiibS2_i)
        /*00e0*/ 	.word	0x00000028


	//----- nvinfo : EIATTR_FRAME_SIZE
	.align		4
.L_65:
        /*00e4*/ 	.byte	0x04, 0x11
        /*00e6*/ 	.short	(.L_67 - .L_66)
	.align		4
.L_66:
        /*00e8*/ 	.word	index@(_Z23gemm_half_q_half_kernelILi1ELi32ELb1ELb1ELi32EEvPK6__halfPKjS4_S2_PS0_iiiiPKtS7_iiiiiibS2_i)
        /*00ec*/ 	.word	0x00000000


	//----- nvinfo : EIATTR_REGCOUNT
	.align		4
.L_67:
        /*00f0*/ 	.byte	0x04, 0x2f
        /*00f2*/ 	.short	(.L_69 - .L_68)
	.align		4
.L_68:
        /*00f4*/ 	.word	index@(_Z23gemm_half_q_half_kernelILi1ELi2ELb1ELb1ELi64EEvPK6__halfPKjS4_S2_PS0_iiiiPKtS7_iiiiiibS2_i)
        /*00f8*/ 	.word	0x00000038


	//----- nvinfo : EIATTR_FRAME_SIZE
	.align		4
.L_69:
        /*00fc*/ 	.byte	0x04, 0x11
        /*00fe*/ 	.short	(.L_71 - .L_70)
	.align		4
.L_70:
        /*0100*/ 	.word	index@(_Z23gemm_half_q_half_kernelILi1ELi2ELb1ELb1ELi64EEvPK6__halfPKjS4_S2_PS0_iiiiPKtS7_iiiiiibS2_i)
        /*0104*/ 	.word	0x00000010


	//----- nvinfo : EIATTR_REGCOUNT
	.align		4
.L_71:
        /*0108*/ 	.byte	0x04, 0x2f
        /*010a*/ 	.short	(.L_73 - .L_72)
	.align		4
.L_72:
        /*010c*/ 	.word	index@(_Z23gemm_half_q_half_kernelILi1ELi6ELb1ELb1ELi64EEvPK6__halfPKjS4_S2_PS0_iiiiPKtS7_iiiiiibS2_i)
        /*0110*/ 	.word	0x00000059


	//----- nvinfo : EIATTR_FRAME_SIZE
	.align		4
.L_73:
        /*0114*/ 	.byte	0x04, 0x11
        /*0116*/ 	.short	(.L_75 - .L_74)
	.align		4
.L_74:
        /*0118*/ 	.word	index@(_Z23gemm_half_q_half_kernelILi1ELi6ELb1ELb1ELi64EEvPK6__halfPKjS4_S2_PS0_iiiiPKtS7_iiiiiibS2_i)
        /*011c*/ 	.word	0x00000010


	//----- nvinfo : EIATTR_REGCOUNT
	.align		4
.L_75:
        /*0120*/ 	.byte	0x04, 0x2f
        /*0122*/ 	.short	(.L_77 - .L_76)
	.align		4
.L_76:
        /*0124*/ 	.word	index@(_Z23gemm_half_q_half_kernelILi1ELi4ELb1ELb1ELi64EEvPK6__halfPKjS4_S2_PS0_iiiiPKtS7_iiiiiibS2_i)
        /*0128*/ 	.word	0x00000059


	//----- nvinfo : EIATTR_FRAME_SIZE
	.align		4
.L_77:
        /*012c*/ 	.byte	0x04, 0x11
        /*012e*/ 	.short	(.L_79 - .L_78)
	.align		4
.L_78:
        /*0130*/ 	.word	index@(_Z23gemm_half_q_half_kernelILi1ELi4ELb1ELb1ELi64EEvPK6__halfPKjS4_S2_PS0_iiiiPKtS7_iiiiiibS2_i)
        /*0134*/ 	.word	0x00000010


	//----- nvinfo : EIATTR_REGCOUNT
	.align		4
.L_79:
        /*0138*/ 	.byte	0x04, 0x2f
        /*013a*/ 	.short	(.L_81 - .L_80)
	.align		4
.L_80:
        /*013c*/ 	.word	index@(_Z23gemm_half_q_half_kernelILi1ELi14ELb1ELb1ELi64EEvPK6__halfPKjS4_S2_PS0_iiiiPKtS7_iiiiiibS2_i)
        /*0140*/ 	.word	0x00000032


	//----- nvinfo : EIATTR_FRAME_SIZE
	.align		4
.L_81:
        /*0144*/ 	.byte	0x04, 0x11
        /*0146*/ 	.short	(.L_83 - .L_82)
	.align		4
.L_82:
        /*0148*/ 	.word	index@(_Z23gemm_half_q_half_kernelILi1ELi14ELb1ELb1ELi64EEvPK6__halfPKjS4_S2_PS0_iiiiPKtS7_iiiiiibS2_i)
        /*014c*/ 	.word	0x00000010


	//----- nvinfo : EIATTR_REGCOUNT
	.align		4
.L_83:
        /*0150*/ 	.byte	0x04, 0x2f
        /*0152*/ 	.short	(.L_85 - .L_84)
	.align		4
.L_84:
        /*0154*/ 	.word	index@(_Z23gemm_half_q_half_kernelILi1ELi12ELb1ELb1ELi64EEvPK6__halfPKjS4_S2_PS0_iiiiPKtS7_iiiiiibS2_i)
        /*0158*/ 	.word	0x00000059


	//----- nvinfo : EIATTR_FRAME_SIZE
	.align		4
.L_85:
        /*015c*/ 	.byte	0x04, 0x11
        /*015e*/ 	.short	(.L_87 - .L_86)
	.align		4
.L_86:
        /*0160*/ 	.word	index@(_Z23gemm_half_q_half_kernelILi1ELi12ELb1ELb1ELi64EEvPK6__halfPKjS4_S2_PS0_iiiiPKtS7_iiiiiibS2_i)
        /*0164*/ 	.word	0x00000010


	//----- nvinfo : EIATTR_REGCOUNT
	.align		4
.L_87:
        /*0168*/ 	.byte	0x04, 0x2f
        /*016a*/ 	.short	(.L_89 - .L_88)
	.align		4
.L_88:
        /*016c*/ 	.word	index@(_Z23gemm_half_q_half_kernelILi1ELi8ELb1ELb1ELi64EEvPK6__halfPKjS4_S2_PS0_iiiiPKtS7_iiiiiibS2_i)
        /*0170*/ 	.word	0x00000026


	//----- nvinfo : EIATTR_FRAME_SIZE
	.align		4
.L_89:
        /*0174*/ 	.byte	0x04, 0x11
        /*0176*/ 	.short	(.L_91 - .L_90)
	.align		4
.L_90:
        /*0178*/ 	.word	index@(_Z23gemm_half_q_half_kernelILi1ELi8ELb1ELb1ELi64EEvPK6__halfPKjS4_S2_PS0_iiiiPKtS7_iiiiiibS2_i)
        /*017c*/ 	.word	0x00000010


	//----- nvinfo : EIATTR_REGCOUNT
	.align		4
.L_91:
        /*0180*/ 	.byte	0x04, 0x2f
        /*0182*/ 	.short	(.L_93 - .L_92)
	.align		4
.L_92:
        /*0184*/ 	.word	index@(_Z23gemm_half_q_half_kernelILi1ELi24ELb1ELb1ELi64EEvPK6__halfPKjS4_S2_PS0_iiiiPKtS7_iiiiiibS2_i)
        /*0188*/ 	.word	0x00000048


	//----- nvinfo : EIATTR_FRAME_SIZE
	.align		4
.L_93:
        /*018c*/ 	.byte	0x04, 0x11
        /*018e*/ 	.short	(.L_95 - .L_94)
	.align		4
.L_94:
        /*0190*/ 	.word	index@(_Z23gemm_half_q_half_kernelILi1ELi24ELb1ELb1ELi64EEvPK6__halfPKjS4_S2_PS0_iiiiPKtS7_iiiiiibS2_i)
        /*0194*/ 	.word	0x00000010


	//----- nvinfo : EIATTR_REGCOUNT
	.align		4
.L_95:
        /*0198*/ 	.byte	0x04, 0x2f
        /*019a*/ 	.short	(.L_97 - .L_96)
	.align		4
.L_96:
        /*019c*/ 	.word	index@(_Z23gemm_half_q_half_kernelILi1ELi16ELb1ELb1ELi64EEvPK6__halfPKjS4_S2_PS0_iiiiPKtS7_iiiiiibS2_i)
        /*01a0*/ 	.word	0x00000046


	//----- nvinfo : EIATTR_FRAME_SIZE
	.align		4
.L_97:
        /*01a4*/ 	.byte	0x04, 0x11
        /*01a6*/ 	.short	(.L_99 - .L_98)
	.align		4
.L_98:
        /*01a8*/ 	.word	index@(_Z23gemm_half_q_half_kernelILi1ELi16ELb1ELb1ELi64EEvPK6__halfPKjS4_S2_PS0_iiiiPKtS7_iiiiiibS2_i)
        /*01ac*/ 	.word	0x00000010


	//----- nvinfo : EIATTR_REGCOUNT
	.align		4
.L_99:
        /*01b0*/ 	.byte	0x04, 0x2f
        /*01b2*/ 	.short	(.L_101 - .L_100)
	.align		4
.L_100:
        /*01b4*/ 	.word	index@(_Z23gemm_half_q_half_kernelILi1ELi48ELb1ELb1ELi64EEvPK6__halfPKjS4_S2_PS0_iiiiPKtS7_iiiiiibS2_i)
        /*01b8*/ 	.word	0x00000046


	//----- nvinfo : EIATTR_FRAME_SIZE
	.align		4
.L_101:
        /*01bc*/ 	.byte	0x04, 0x11
        /*01be*/ 	.short	(.L_103 - .L_102)
	.align		4
.L_102:
        /*01c0*/ 	.word	index@(_Z23gemm_half_q_half_kernelILi1ELi48ELb1ELb1ELi64EEvPK6__halfPKjS4_S2_PS0_iiiiPKtS7_iiiiiibS2_i)
        /*01c4*/ 	.word	0x00000010


	//----- nvinfo : EIATTR_REGCOUNT
	.align		4
.L_103:
        /*01c8*/ 	.byte	0x04, 0x2f
        /*01ca*/ 	.short	(.L_105 - .L_104)
	.align		4
.L_104:
        /*01cc*/ 	.word	index@(_Z23gemm_half_q_half_kernelILi1ELi32ELb1ELb1ELi64EEvPK6__halfPKjS4_S2_PS0_iiiiPKtS7_iiiiiibS2_i)
        /*01d0*/ 	.word	0x00000030


	//----- nvinfo : EIATTR_FRAME_SIZE
	.align		4
.L_105:
        /*01d4*/ 	.byte	0x04, 0x11
        /*01d6*/ 	.short	(.L_107 - .L_106)
	.align		4
.L_106:
        /*01d8*/ 	.word	index@(_Z23gemm_half_q_half_kernelILi1ELi32ELb1ELb1ELi64EEvPK6__halfPKjS4_S2_PS0_iiiiPKtS7_iiiiiibS2_i)
        /*01dc*/ 	.word	0x00000010


	//----- nvinfo : EIATTR_REGCOUNT
	.align		4
.L_107:
        /*01e0*/ 	.byte	0x04, 0x2f
        /*01e2*/ 	.short	(.L_109 - .L_108)
	.align		4
.L_108:
        /*01e4*/ 	.word	index@(_Z23gemm_half_q_half_kernelILi2ELi2ELb1ELb1ELi32EEvPK6__halfPKjS4_S2_PS0_iiiiPKtS7_iiiiiibS2_i)
        /*01e8*/ 	.word	0x0000003e


	//----- nvinfo : EIATTR_FRAME_SIZE
	.align		4
.L_109:
        /*01ec*/ 	.byte	0x04, 0x11
        /*01ee*/ 	.short	(.L_111 - .L_110)
	.align		4
.L_110:
        /*01f0*/ 	.word	index@(_Z23gemm_half_q_half_kernelILi2ELi2ELb1ELb1ELi32EEvPK6__halfPKjS4_S2_PS0_iiiiPKtS7_iiiiiibS2_i)
        /*01f4*/ 	.word	0x00000000


	//----- nvinfo : EIATTR_REGCOUNT
	.align		4
.L_111:
        /*01f8*/ 	.byte	0x04, 0x2f
        /*01fa*/ 	.short	(.L_113 - .L_112)
	.align		4
.L_112:
        /*01fc*/ 	.word	index@(_Z23gemm_half_q_half_kernelILi2ELi6ELb1ELb1ELi32EEvPK6__halfPKjS4_S2_PS0_iiiiPKtS7_iiiiiibS2_i)
        /*0200*/ 	.word	0x0000005f


	//----- nvinfo : EIATTR_FRAME_SIZE
	.align		4
.L_113:
        /*0204*/ 	.byte	0x04, 0x11
        /*0206*/ 	.short	(.L_115 - .L_114)
	.align		4
.L_114:
        /*0208*/ 	.word	index@(_Z23gemm_half_q_half_kernelILi2ELi6ELb1ELb1ELi32EEvPK6__halfPKjS4_S2_PS0_iiiiPKtS7_iiiiiibS2_i)
        /*020c*/ 	.word	0x00000000


	//----- nvinfo : EIATTR_REGCOUNT
	.align		4
.L_115:
        /*0210*/ 	.byte	0x04, 0x2f
        /*0212*/ 	.short	(.L_117 - .L_116)
	.align		4
.L_116:
        /*0214*/ 	.word	index@(_Z23gemm_half_q_half_kernelILi2ELi4ELb1ELb1ELi32EEvPK6__halfPKjS4_S2_PS0_iiiiPKtS7_iiiiiibS2_i)
        /*0218*/ 	.word	0x0000005f


	//----- nvinfo : EIATTR_FRAME_SIZE
	.align		4
.L_117:
        /*021c*/ 	.byte	0x04, 0x11
        /*021e*/ 	.short	(.L_119 - .L_118)
	.align		4
.L_118:
        /*0220*/ 	.word	index@(_Z23gemm_half_q_half_kernelILi2ELi4ELb1ELb1ELi32EEvPK6__halfPKjS4_S2_PS0_iiiiPKtS7_iiiiiibS2_i)
        /*0224*/ 	.word	0x00000000


	//----- nvinfo : EIATTR_REGCOUNT
	.align		4
.L_119:
        /*0228*/ 	.byte	0x04, 0x2f
        /*022a*/ 	.short	(.L_121 - .L_120)
	.align		4
.L_120:
        /*022c*/ 	.word	index@(_Z23gemm_half_q_half_kernelILi2ELi14ELb1ELb1ELi32EEvPK6__halfPKjS4_S2_PS0_iiiiPKtS7_iiiiiibS2_i)
        /*0230*/ 	.word	0x0000005f


	//----- nvinfo : EIATTR_FRAME_SIZE
	.align		4
.L_121:
        /*0234*/ 	.byte	0x04, 0x11
        /*0236*/ 	.short	(.L_123 - .L_122)
	.align		4
.L_122:
        /*0238*/ 	.word	index@(_Z23gemm_half_q_half_kernelILi2ELi14ELb1ELb1ELi32EEvPK6__halfPKjS4_S2_PS0_iiiiPKtS7_iiiiiibS2_i)
        /*023c*/ 	.word	0x00000000


	//----- nvinfo : EIATTR_REGCOUNT
	.align		4
.L_123:
        /*0240*/ 	.byte	0x04, 0x2f
        /*0242*/ 	.short	(.L_125 - .L_124)
	.align		4
.L_124:
        /*0244*/ 	.word	index@(_Z23gemm_half_q_half_kernelILi2ELi12ELb1ELb1ELi32EEvPK6__halfPKjS4_S2_PS0_iiiiPKtS7_iiiiiibS2_i)
        /*0248*/ 	.word	0x0000005f


	//----- nvinfo : EIATTR_FRAME_SIZE
	.align		4
.L_125:
        /*024c*/ 	.byte	0x04, 0x11
        /*024e*/ 	.short	(.L_127 - .L_126)
	.align		4
.L_126:
        /*0250*/ 	.word	index@(_Z23gemm_half_q_half_kernelILi2ELi12ELb1ELb1ELi32EEvPK6__halfPKjS4_S2_PS0_iiiiPKtS7_iiiiiibS2_i)
        /*0254*/ 	.word	0x00000000


	//----- nvinfo : EIATTR_REGCOUNT
	.align		4
.L_127:
        /*0258*/ 	.byte	0x04, 0x2f
        /*025a*/ 	.short	(.L_129 - .L_128)
	.align		4
.L_128:
        /*025c*/ 	.word	index@(_Z23gemm_half_q_half_kernelILi2ELi8ELb1ELb1ELi32EEvPK6__halfPKjS4_S2_PS0_iiiiPKtS7_iiiiiibS2_i)
        /*0260*/ 	.word	0x00000030


	//----- nvinfo : EIATTR_FRAME_SIZE
	.align		4
.L_129:
        /*0264*/ 	.byte	0x04, 0x11
        /*0266*/ 	.short	(.L_131 - .L_130)
	.align		4
.L_130:
        /*0268*/ 	.word	index@(_Z23gemm_half_q_half_kernelILi2ELi8ELb1ELb1ELi32EEvPK6__halfPKjS4_S2_PS0_iiiiPKtS7_iiiiiibS2_i)
        /*026c*/ 	.word	0x00000000


	//----- nvinfo : EIATTR_REGCOUNT
	.align		4
.L_131:
        /*0270*/ 	.byte	0x04, 0x2f
        /*0272*/ 	.short	(.L_133 - .L_132)
	.align		4
.L_132:
        /*0274*/ 	.word	index@(_Z23gemm_half_q_half_kernelILi2ELi24ELb1ELb1ELi32EEvPK6__halfPKjS4_S2_PS0_iiiiPKtS7_iiiiiibS2_i)
        /*0278*/ 	.word	0x0000005f


	//----- nvinfo : EIATTR_FRAME_SIZE
	.align		4
.L_133:
        /*027c*/ 	.byte	0x04, 0x11
        /*027e*/ 	.short	(.L_135 - .L_134)
	.align		4
.L_134:
        /*0280*/ 	.word	index@(_Z23gemm_half_q_half_kernelILi2ELi24ELb1ELb1ELi32EEvPK6__halfPKjS4_S2_PS0_iiiiPKtS7_iiiiiibS2_i)
        /*0284*/ 	.word	0x00000000


	//----- nvinfo : EIATTR_REGCOUNT
	.align		4
.L_135:
        /*0288*/ 	.byte	0x04, 0x2f
        /*028a*/ 	.short	(.L_137 - .L_136)
	.align		4
.L_136:
        /*028c*/ 	.word	index@(_Z23gemm_half_q_half_kernelILi2ELi16ELb1ELb1ELi32EEvPK6__halfPKjS4_S2_PS0_iiiiPKtS7_iiiiiibS2_i)
        /*0290*/ 	.word	0x0000005f


	//----- nvinfo : EIATTR_FRAME_SIZE
	.align		4
.L_137:
        /*0294*/ 	.byte	0x04, 0x11
        /*0296*/ 	.short	(.L_139 - .L_138)
	.align		4
.L_138:
        /*0298*/ 	.word	index@(_Z23gemm_half_q_half_kernelILi2ELi16ELb1ELb1ELi32EEvPK6__halfPKjS4_S2_PS0_iiiiPKtS7_iiiiiibS2_i)
        /*029c*/ 	.word	0x00000000


	//----- nvinfo : EIATTR_REGCOUNT
	.align		4
.L_139:
        /*02a0*/ 	.byte	0x04, 0x2f
        /*02a2*/ 	.short	(.L_141 - .L_140)
	.align		4
.L_140:
        /*02a4*/ 	.word	index@(_Z23gemm_half_q_half_kernelILi2ELi48ELb1ELb1ELi32EEvPK6__halfPKjS4_S2_PS0_iiiiPKtS7_iiiiiibS2_i)
        /*02a8*/ 	.word	0x0000005f


	//----- nvinfo : EIATTR_FRAME_SIZE
	.align		4
.L_141:
        /*02ac*/ 	.byte	0x04, 0x11
        /*02ae*/ 	.short	(.L_143 - .L_142)
	.align		4
.L_142:
        /*02b0*/ 	.word	index@(_Z23gemm_half_q_half_kernelILi2ELi48ELb1ELb1ELi32EEvPK6__halfPKjS4_S2_PS0_iiiiPKtS7_iiiiiibS2_i)
        /*02b4*/ 	.word	0x00000000


	//----- nvinfo : EIATTR_REGCOUNT
	.align		4
.L_143:
        /*02b8*/ 	.byte	0x04, 0x2f
        /*02ba*/ 	.short	(.L_145 - .L_144)
	.align		4
.L_144:
        /*02bc*/ 	.word	index@(_Z23gemm_half_q_half_kernelILi2ELi32ELb1ELb1ELi32EEvPK6__halfPKjS4_S2_PS0_iiiiPKtS7_iiiiiibS2_i)
        /*02c0*/ 	.word	0x0000003e


	//----- nvinfo : EIATTR_FRAME_SIZE
	.align		4
.L_145:
        /*02c4*/ 	.byte	0x04, 0x11
        /*02c6*/ 	.short	(.L_147 - .L_146)
	.align		4
.L_146:
        /*02c8*/ 	.word	index@(_Z23gemm_half_q_half_kernelILi2ELi32ELb1ELb1ELi32EEvPK6__halfPKjS4_S2_PS0_iiiiPKtS7_iiiiiibS2_i)
        /*02cc*/ 	.word	0x00000000


	//----- nvinfo : EIATTR_REGCOUNT
	.align		4
.L_147:
        /*02d0*/ 	.byte	0x04, 0x2f
        /*02d2*/ 	.short	(.L_149 - .L_148)
	.align		4
.L_148:
        /*02d4*/ 	.word	index@(_Z23gemm_half_q_half_kernelILi2ELi2ELb1ELb1ELi64EEvPK6__halfPKjS4_S2_PS0_iiiiPKtS7_iiiiiibS2_i)
        /*02d8*/ 	.word	0x0000003d


	//----- nvinfo : EIATTR_FRAME_SIZE
	.align		4
.L_149:
        /*02dc*/ 	.byte	0x04, 0x11
        /*02de*/ 	.short	(.L_151 - .L_150)
	.align		4
.L_150:
        /*02e0*/ 	.word	index@(_Z23gemm_half_q_half_kernelILi2ELi2ELb1ELb1ELi64EEvPK6__halfPKjS4_S2_PS0_iiiiPKtS7_iiiiiibS2_i)
        /*02e4*/ 	.word	0x00000010


	//----- nvinfo : EIATTR_REGCOUNT
	.align		4
.L_151:
        /*02e8*/ 	.byte	0x04, 0x2f
        /*02ea*/ 	.short	(.L_153 - .L_152)
	.align		4
.L_152:
        /*02ec*/ 	.word	index@(_Z23gemm_half_q_half_kernelILi2ELi6ELb1ELb1ELi64EEvPK6__halfPKjS4_S2_PS0_iiiiPKtS7_iiiiiibS2_i)
        /*02f0*/ 	.word	0x0000005f


	//----- nvinfo : EIATTR_FRAME_SIZE
	.align		4
.L_153:
        /*02f4*/ 	.byte	0x04, 0x11
        /*02f6*/ 	.short	(.L_155 - .L_154)
	.align		4
.L_154:
        /*02f8*/ 	.word	index@(_Z23gemm_half_q_half_kernelILi2ELi6ELb1ELb1ELi64EEvPK6__halfPKjS4_S2_PS0_iiiiPKtS7_iiiiiibS2_i)
        /*02fc*/ 	.word	0x00000010


	//----- nvinfo : EIATTR_REGCOUNT
	.align		4
.L_155:
        /*0300*/ 	.byte	0x04, 0x2f
        /*0302*/ 	.short	(.L_157 - .L_156)
	.align		4
.L_156:
        /*0304*/ 	.word	index@(_Z23gemm_half_q_half_kernelILi2ELi4ELb1ELb1ELi64EEvPK6__halfPKjS4_S2_PS0_iiiiPKtS7_iiiiiibS2_i)
        /*0308*/ 	.word	0x0000005f


	//----- nvinfo : EIATTR_FRAME_SIZE
	.align		4
.L_157:
        /*030c*/ 	.byte	0x04, 0x11
        /*030e*/ 	.short	(.L_159 - .L_158)
	.align		4
.L_158:
        /*0310*/ 	.word	index@(_Z23gemm_half_q_half_kernelILi2ELi4ELb1ELb1ELi64EEvPK6__halfPKjS4_S2_PS0_iiiiPKtS7_iiiiiibS2_i)
        /*0314*/ 	.word	0x00000010


	//----- nvinfo : EIATTR_REGCOUNT
	.align		4
.L_159:
        /*0318*/ 	.byte	0x04, 0x2f
        /*031a*/ 	.short	(.L_161 - .L_160)
	.align		4
.L_160:
        /*031c*/ 	.word	index@(_Z23gemm_half_q_half_kernelILi2ELi14ELb1ELb1ELi64EEvPK6__halfPKjS4_S2_PS0_iiiiPKtS7_iiiiiibS2_i)
        /*0320*/ 	.word	0x0000005f


	//----- nvinfo : EIATTR_FRAME_SIZE
	.align		4
.L_161:
        /*0324*/ 	.byte	0x04, 0x11
        /*0326*/ 	.short	(.L_163 - .L_162)
	.align		4
.L_162:
        /*0328*/ 	.word	index@(_Z23gemm_half_q_half_kernelILi2ELi14ELb1ELb1ELi64EEvPK6__halfPKjS4_S2_PS0_iiiiPKtS7_iiiiiibS2_i)
        /*032c*/ 	.word	0x00000010


	//----- nvinfo : EIATTR_REGCOUNT
	.align		4
.L_163:
        /*0330*/ 	.byte	0x04, 0x2f
        /*0332*/ 	.short	(.L_165 - .L_164)
	.align		4
.L_164:
        /*0334*/ 	.word	index@(_Z23gemm_half_q_half_kernelILi2ELi12ELb1ELb1ELi64EEvPK6__halfPKjS4_S2_PS0_iiiiPKtS7_iiiiiibS2_i)
        /*0338*/ 	.word	0x0000005f


	//----- nvinfo : EIATTR_FRAME_SIZE
	.align		4
.L_165:
        /*033c*/ 	.byte	0x04, 0x11
        /*033e*/ 	.short	(.L_167 - .L_166)
	.align		4
.L_166:
        /*0340*/ 	.word	index@(_Z23gemm_half_q_half_kernelILi2ELi12ELb1ELb1ELi64EEvPK6__halfPKjS4_S2_PS0_iiiiPKtS7_iiiiiibS2_i)
        /*0344*/ 	.word	0x00000010


	//----- nvinfo : EIATTR_REGCOUNT
	.align		4
.L_167:
        /*0348*/ 	.byte	0x04, 0x2f
        /*034a*/ 	.short	(.L_169 - .L_168)
	.align		4
.L_168:
        /*034c*/ 	.word	index@(_Z23gemm_half_q_half_kernelILi2ELi8ELb1ELb1ELi64EEvPK6__halfPKjS4_S2_PS0_iiiiPKtS7_iiiiiibS2_i)
        /*0350*/ 	.word	0x0000002f


	//----- nvinfo : EIATTR_FRAME_SIZE
	.align		4
.L_169:
        /*0354*/ 	.byte	0x04, 0x11
        /*0356*/ 	.short	(.L_171 - .L_170)
	.align		4
.L_170:
        /*0358*/ 	.word	index@(_Z23gemm_half_q_half_kernelILi2ELi8ELb1ELb1ELi64EEvPK6__halfPKjS4_S2_PS0_iiiiPKtS7_iiiiiibS2_i)
        /*035c*/ 	.word	0x00000010


	//----- nvinfo : EIATTR_REGCOUNT
	.align		4
.L_171:
        /*0360*/ 	.byte	0x04, 0x2f
        /*0362*/ 	.short	(.L_173 - .L_172)
	.align		4
.L_172:
        /*0364*/ 	.word	index@(_Z23gemm_half_q_half_kernelILi2ELi24ELb1ELb1ELi64EEvPK6__halfPKjS4_S2_PS0_iiiiPKtS7_iiiiiibS2_i)
        /*0368*/ 	.word	0x00000070


	//----- nvinfo : EIATTR_FRAME_SIZE
	.align		4
.L_173:
        /*036c*/ 	.byte	0x04, 0x11
        /*036e*/ 	.short	(.L_175 - .L_174)
	.align		4
.L_174:
        /*0370*/ 	.word	index@(_Z23gemm_half_q_half_kernelILi2ELi24ELb1ELb1ELi64EEvPK6__halfPKjS4_S2_PS0_iiiiPKtS7_iiiiiibS2_i)
        /*0374*/ 	.word	0x00000010


	//----- nvinfo : EIATTR_REGCOUNT
	.align		4
.L_175:
        /*0378*/ 	.byte	0x04, 0x2f
        /*037a*/ 	.short	(.L_177 - .L_176)
	.align		4
.L_176:
        /*037c*/ 	.word	index@(_Z23gemm_half_q_half_kernelILi2ELi16ELb1ELb1ELi64EEvPK6__halfPKjS4_S2_PS0_iiiiPKtS7_iiiiiibS2_i)
        /*0380*/ 	.word	0x0000006c


	//----- nvinfo : EIATTR_FRAME_SIZE
	.align		4
.L_177:
        /*0384*/ 	.byte	0x04, 0x11
        /*0386*/ 	.short	(.L_179 - .L_178)
	.align		4
.L_178:
        /*0388*/ 	.word	index@(_Z23gemm_half_q_half_kernelILi2ELi16ELb1ELb1ELi64EEvPK6__halfPKjS4_S2_PS0_iiiiPKtS7_iiiiiibS2_i)
        /*038c*/ 	.word	0x00000010


	//----- nvinfo : EIATTR_REGCOUNT
	.align		4
.L_179:
        /*0390*/ 	.byte	0x04, 0x2f
        /*0392*/ 	.short	(.L_181 - .L_180)
	.align		4
.L_180:
        /*0394*/ 	.word	index@(_Z23gemm_half_q_half_kernelILi2ELi48ELb1ELb1ELi64EEvPK6__halfPKjS4_S2_PS0_iiiiPKtS7_iiiiiibS2_i)
        /*0398*/ 	.word	0x0000006c


	//----- nvinfo : EIATTR_FRAME_SIZE
	.align		4
.L_181:
        /*039c*/ 	.byte	0x04, 0x11
        /*039e*/ 	.short	(.L_183 - .L_182)
	.align		4
.L_182:
        /*03a0*/ 	.word	index@(_Z23gemm_half_q_half_kernelILi2ELi48ELb1ELb1ELi64EEvPK6__halfPKjS4_S2_PS0_iiiiPKtS7_iiiiiibS2_i)
        /*03a4*/ 	.word	0x00000010


	//----- nvinfo : EIATTR_REGCOUNT
	.align		4
.L_183:
        /*03a8*/ 	.byte	0x04, 0x2f
        /*03aa*/ 	.short	(.L_185 - .L_184)
	.align		4
.L_184:
        /*03ac*/ 	.word	index@(_Z23gemm_half_q_half_kernelILi2ELi32ELb1ELb1ELi64EEvPK6__halfPKjS4_S2_PS0_iiiiPKtS7_iiiiiibS2_i)
        /*03b0*/ 	.word	0x00000040


	//----- nvinfo : EIATTR_FRAME_SIZE
	.align		4
.L_185:
        /*03b4*/ 	.byte	0x04, 0x11
        /*03b6*/ 	.short	(.L_187 - .L_186)
	.align		4
.L_186:
        /*03b8*/ 	.word	index@(_Z23gemm_half_q_half_kernelILi2ELi32ELb1ELb1ELi64EEvPK6__halfPKjS4_S2_PS0_iiiiPKtS7_iiiiiibS2_i)
        /*03bc*/ 	.word	0x00000010


	//----- nvinfo : EIATTR_REGCOUNT
	.align		4
.L_187:
        /*03c0*/ 	.byte	0x04, 0x2f
        /*03c2*/ 	.short	(.L_189 - .L_188)
	.align		4
.L_188:
        /*03c4*/ 	.word	index@(_Z23gemm_half_q_half_kernelILi3ELi2ELb1ELb1ELi32EEvPK6__halfPKjS4_S2_PS0_iiiiPKtS7_iiiiiibS2_i)
        /*03c8*/ 	.word	0x00000043


	//----- nvinfo : EIATTR_FRAME_SIZE
	.align		4
.L_189:
        /*03cc*/ 	.byte	0x04, 0x11
        /*03ce*/ 	.short	(.L_191 - .L_190)
	.align		4
.L_190:
        /*03d0*/ 	.word	index@(_Z23gemm_half_q_half_kernelILi3ELi2ELb1ELb1ELi32EEvPK6__halfPKjS4_S2_PS0_iiiiPKtS7_iiiiiibS2_i)
        /*03d4*/ 	.word	0x00000000


	//----- nvinfo : EIATTR_REGCOUNT
	.align		4
.L_191:
        /*03d8*/ 	.byte	0x04, 0x2f
        /*03da*/ 	.short	(.L_193 - .L_192)
	.align		4
.L_192:
        /*03dc*/ 	.word	index@(_Z23gemm_half_q_half_kernelILi3ELi6ELb1ELb1ELi32EEvPK6__halfPKjS4_S2_PS0_iiiiPKtS7_iiiiiibS2_i)
        /*03e0*/ 	.word	0x00000064


	//----- nvinfo : EIATTR_FRAME_SIZE
	.align		4
.L_193:
        /*03e4*/ 	.byte	0x04, 0x11
        /*03e6*/ 	.short	(.L_195 - .L_194)
	.align		4
.L_194:
        /*03e8*/ 	.word	index@(_Z23gemm_half_q_half_kernelILi3ELi6ELb1ELb1ELi32EEvPK6__halfPKjS4_S2_PS0_iiiiPKtS7_iiiiiibS2_i)
        /*03ec*/ 	.word	0x00000000


	//----- nvinfo : EIATTR_REGCOUNT
	.align		4
.L_195:
        /*03f0*/ 	.byte	0x04, 0x2f
        /*03f2*/ 	.short	(.L_197 - .L_196)
	.align		4
.L_196:
        /*03f4*/ 	.word	index@(_Z23gemm_half_q_half_kernelILi3ELi4ELb1ELb1ELi32EEvPK6__halfPKjS4_S2_PS0_iiiiPKtS7_iiiiiibS2_i)
        /*03f8*/ 	.word	0x00000064


	//----- nvinfo : EIATTR_FRAME_SIZE
	.align		4
.L_197:
        /*03fc*/ 	.byte	0x04, 0x11
        /*03fe*/ 	.short	(.L_199 - .L_198)
	.align		4
.L_198:
        /*0400*/ 	.word	index@(_Z23gemm_half_q_half_kernelILi3ELi4ELb1ELb1ELi32EEvPK6__halfPKjS4_S2_PS0_iiiiPKtS7_iiiiiibS2_i)
        /*0404*/ 	.word	0x00000000


	//----- nvinfo : EIATTR_REGCOUNT
	.align		4
.L_199:
        /*0408*/ 	.byte	0x04, 0x2f
        /*040a*/ 	.short	(.L_201 - .L_200)
	.align		4
.L_200:
        /*040c*/ 	.word	index@(_Z23gemm_half_q_half_kernelILi3ELi14ELb1ELb1ELi32EEvPK6__halfPKjS4_S2_PS0_iiiiPKtS7_iiiiiibS2_i)
        /*0410*/ 	.word	0x00000064


	//----- nvinfo : EIATTR_FRAME_SIZE
	.align		4
.L_201:
        /*0414*/ 	.byte	0x04, 0x11
        /*0416*/ 	.short	(.L_203 - .L_202)
	.align		4
.L_202:
        /*0418*/ 	.word	index@(_Z23gemm_half_q_half_kernelILi3ELi14ELb1ELb1ELi32EEvPK6__halfPKjS4_S2_PS0_iiiiPKtS7_iiiiiibS2_i)
        /*041c*/ 	.word	0x00000000


	//----- nvinfo : EIATTR_REGCOUNT
	.align		4
.L_203:
        /*0420*/ 	.byte	0x04, 0x2f
        /*0422*/ 	.short	(.L_205 - .L_204)
	.align		4
.L_204:
        /*0424*/ 	.word	index@(_Z23gemm_half_q_half_kernelILi3ELi12ELb1ELb1ELi32EEvPK6__halfPKjS4_S2_PS0_iiiiPKtS7_iiiiiibS2_i)
        /*0428*/ 	.word	0x00000064


	//----- nvinfo : EIATTR_FRAME_SIZE
	.align		4
.L_205:
        /*042c*/ 	.byte	0x04, 0x11
        /*042e*/ 	.short	(.L_207 - .L_206)
	.align		4
.L_206:
        /*0430*/ 	.word	index@(_Z23gemm_half_q_half_kernelILi3ELi12ELb1ELb1ELi32EEvPK6__halfPKjS4_S2_PS0_iiiiPKtS7_iiiiiibS2_i)
        /*0434*/ 	.word	0x00000000


	//----- nvinfo : EIATTR_REGCOUNT
	.align		4
.L_207:
        /*0438*/ 	.byte	0x04, 0x2f
        /*043a*/ 	.short	(.L_209 - .L_208)
	.align		4
.L_208:
        /*043c*/ 	.word	index@(_Z23gemm_half_q_half_kernelILi3ELi8ELb1ELb1ELi32EEvPK6__halfPKjS4_S2_PS0_iiiiPKtS7_iiiiiibS2_i)
        /*0440*/ 	.word	0x00000038


	//----- nvinfo : EIATTR_FRAME_SIZE
	.align		4
.L_209:
        /*0444*/ 	.byte	0x04, 0x11
        /*0446*/ 	.short	(.L_211 - .L_210)
	.align		4
.L_210:
        /*0448*/ 	.word	index@(_Z23gemm_half_q_half_kernelILi3ELi8ELb1ELb1ELi32EEvPK6__halfPKjS4_S2_PS0_iiiiPKtS7_iiiiiibS2_i)
        /*044c*/ 	.word	0x00000000


	//----- nvinfo : EIATTR_REGCOUNT
	.align		4
.L_211:
        /*0450*/ 	.byte	0x04, 0x2f
        /*0452*/ 	.short	(.L_213 - .L_212)
	.align		4
.L_212:
        /*0454*/ 	.word	index@(_Z23gemm_half_q_half_kernelILi3ELi24ELb1ELb1ELi32EEvPK6__halfPKjS4_S2_PS0_iiiiPKtS7_iiiiiibS2_i)
        /*0458*/ 	.word	0x0000006f


	//----- nvinfo : EIATTR_FRAME_SIZE
	.align		4
.L_213:
        /*045c*/ 	.byte	0x04, 0x11
        /*045e*/ 	.short	(.L_215 - .L_214)
	.align		4
.L_214:
        /*0460*/ 	.word	index@(_Z23gemm_half_q_half_kernelILi3ELi24ELb1ELb1ELi32EEvPK6__halfPKjS4_S2_PS0_iiiiPKtS7_iiiiiibS2_i)
        /*0464*/ 	.word	0x00000000


	//----- nvinfo : EIATTR_REGCOUNT
	.align		4
.L_215:
        /*0468*/ 	.byte	0x04, 0x2f
        /*046a*/ 	.short	(.L_217 - .L_216)
	.align		4
.L_216:
        /*046c*/ 	.word	index@(_Z23gemm_half_q_half_kernelILi3ELi16ELb1ELb1ELi32EEvPK6__halfPKjS4_S2_PS0_iiiiPKtS7_iiiiiibS2_i)
        /*0470*/ 	.word	0x00000070


	//----- nvinfo : EIATTR_FRAME_SIZE
	.align		4
.L_217:
        /*0474*/ 	.byte	0x04, 0x11
        /*0476*/ 	.short	(.L_219 - .L_218)
	.align		4
.L_218:
        /*0478*/ 	.word	index@(_Z23gemm_half_q_half_kernelILi3ELi16ELb1ELb1ELi32EEvPK6__halfPKjS4_S2_PS0_iiiiPKtS7_iiiiiibS2_i)
        /*047c*/ 	.word	0x00000000


	//----- nvinfo : EIATTR_REGCOUNT
	.align		4
.L_219:
        /*0480*/ 	.byte	0x04, 0x2f
        /*0482*/ 	.short	(.L_221 - .L_220)
	.align		4
.L_220:
        /*0484*/ 	.word	index@(_Z23gemm_half_q_half_kernelILi3ELi48ELb1ELb1ELi32EEvPK6__halfPKjS4_S2_PS0_iiiiPKtS7_iiiiiibS2_i)
        /*0488*/ 	.word	0x00000070


	//----- nvinfo : EIATTR_FRAME_SIZE
	.align		4
.L_221:
        /*048c*/ 	.byte	0x04, 0x11
        /*048e*/ 	.short	(.L_223 - .L_222)
	.align		4
.L_222:
        /*0490*/ 	.word	index@(_Z23gemm_half_q_half_kernelILi3ELi48ELb1ELb1ELi32EEvPK6__halfPKjS4_S2_PS0_iiiiPKtS7_iiiiiibS2_i)
        /*0494*/ 	.word	0x00000000


	//----- nvinfo : EIATTR_REGCOUNT
	.align		4
.L_223:
        /*0498*/ 	.byte	0x04, 0x2f
        /*049a*/ 	.short	(.L_225 - .L_224)
	.align		4
.L_224:
        /*049c*/ 	.word	index@(_Z23gemm_half_q_half_kernelILi3ELi32ELb1ELb1ELi32EEvPK6__halfPKjS4_S2_PS0_iiiiPKtS7_iiiiiibS2_i)
        /*04a0*/ 	.word	0x00000044


	//----- nvinfo : EIATTR_FRAME_SIZE
	.align		4
.L_225:
        /*04a4*/ 	.byte	0x04, 0x11
        /*04a6*/ 	.short	(.L_227 - .L_226)
	.align		4
.L_226:
        /*04a8*/ 	.word	index@(_Z23gemm_half_q_half_kernelILi3ELi32ELb1ELb1ELi32EEvPK6__halfPKjS4_S2_PS0_iiiiPKtS7_iiiiiibS2_i)
        /*04ac*/ 	.word	0x00000000


	//----- nvinfo : EIATTR_REGCOUNT
	.align		4
.L_227:
        /*04b0*/ 	.byte	0x04, 0x2f
        /*04b2*/ 	.short	(.L_229 - .L_228)
	.align		4
.L_228:
        /*04b4*/ 	.word	index@(_Z23gemm_half_q_half_kernelILi3ELi2ELb1ELb1ELi64EEvPK6__halfPKjS4_S2_PS0_iiiiPKtS7_iiiiiibS2_i)
        /*04b8*/ 	.word	0x00000042


	//----- nvinfo : EIATTR_FRAME_SIZE
	.align		4
.L_229:
        /*04bc*/ 	.byte	0x04, 0x11
        /*04be*/ 	.short	(.L_231 - .L_230)
	.align		4
.L_230:
        /*04c0*/ 	.word	index@(_Z23gemm_half_q_half_kernelILi3ELi2ELb1ELb1ELi64EEvPK6__halfPKjS4_S2_PS0_iiiiPKtS7_iiiiiibS2_i)
        /*04c4*/ 	.word	0x00000010


	//----- nvinfo : EIATTR_REGCOUNT
	.align		4
.L_231:
        /*04c8*/ 	.byte	0x04, 0x2f
        /*04ca*/ 	.short	(.L_233 - .L_232)
	.align		4
.L_232:
        /*04cc*/ 	.word	index@(_Z23gemm_half_q_half_kernelILi3ELi6ELb1ELb1ELi64EEvPK6__halfPKjS4_S2_PS0_iiiiPKtS7_iiiiiibS2_i)
        /*04d0*/ 	.word	0x00000065


	//----- nvinfo : EIATTR_FRAME_SIZE
	.align		4
.L_233:
        /*04d4*/ 	.byte	0x04, 0x11
        /*04d6*/ 	.short	(.L_235 - .L_234)
	.align		4
.L_234:
        /*04d8*/ 	.word	index@(_Z23gemm_half_q_half_kernelILi3ELi6ELb1ELb1ELi64EEvPK6__halfPKjS4_S2_PS0_iiiiPKtS7_iiiiiibS2_i)
        /*04dc*/ 	.word	0x00000010


	//----- nvinfo : EIATTR_REGCOUNT
	.align		4
.L_235:
        /*04e0*/ 	.byte	0x04, 0x2f
        /*04e2*/ 	.short	(.L_237 - .L_236)
	.align		4
.L_236:
        /*04e4*/ 	.word	index@(_Z23gemm_half_q_half_kernelILi3ELi4ELb1ELb1ELi64EEvPK6__halfPKjS4_S2_PS0_iiiiPKtS7_iiiiiibS2_i)
        /*04e8*/ 	.word	0x00000063


	//----- nvinfo : EIATTR_FRAME_SIZE
	.align		4
.L_237:
        /*04ec*/ 	.byte	0x04, 0x11
        /*04ee*/ 	.short	(.L_239 - .L_238)
	.align		4
.L_238:
        /*04f0*/ 	.word	index@(_Z23gemm_half_q_half_kernelILi3ELi4ELb1ELb1ELi64EEvPK6__halfPKjS4_S2_PS0_iiiiPKtS7_iiiiiibS2_i)
        /*04f4*/ 	.word	0x00000010


	//----- nvinfo : EIATTR_REGCOUNT
	.align		4
.L_239:
        /*04f8*/ 	.byte	0x04, 0x2f
        /*04fa*/ 	.short	(.L_241 - .L_240)
	.align		4
.L_240:
        /*04fc*/ 	.word	index@(_Z23gemm_half_q_half_kernelILi3ELi14ELb1ELb1ELi64EEvPK6__halfPKjS4_S2_PS0_iiiiPKtS7_iiiiiibS2_i)
        /*0500*/ 	.word	0x00000063


	//----- nvinfo : EIATTR_FRAME_SIZE
	.align		4
.L_241:
        /*0504*/ 	.byte	0x04, 0x11
        /*0506*/ 	.short	(.L_243 - .L_242)
	.align		4
.L_242:
        /*0508*/ 	.word	index@(_Z23gemm_half_q_half_kernelILi3ELi14ELb1ELb1ELi64EEvPK6__halfPKjS4_S2_PS0_iiiiPKtS7_iiiiiibS2_i)
        /*050c*/ 	.word	0x00000010


	//----- nvinfo : EIATTR_REGCOUNT
	.align		4
.L_243:
        /*0510*/ 	.byte	0x04, 0x2f
        /*0512*/ 	.short	(.L_245 - .L_244)
	.align		4
.L_244:
        /*0514*/ 	.word	index@(_Z23gemm_half_q_half_kernelILi3ELi12ELb1ELb1ELi64EEvPK6__halfPKjS4_S2_PS0_iiiiPKtS7_iiiiiibS2_i)
        /*0518*/ 	.word	0x00000063


	//----- nvinfo : EIATTR_FRAME_SIZE
	.align		4
.L_245:
        /*051c*/ 	.byte	0x04, 0x11
        /*051e*/ 	.short	(.L_247 - .L_246)
	.align		4
.L_246:
        /*0520*/ 	.word	index@(_Z23gemm_half_q_half_kernelILi3ELi12ELb1ELb1ELi64EEvPK6__halfPKjS4_S2_PS0_iiiiPKtS7_iiiiiibS2_i)
        /*0524*/ 	.word	0x00000010


	//----- nvinfo : EIATTR_REGCOUNT
	.align		4
.L_247:
        /*0528*/ 	.byte	0x04, 0x2f
        /*052a*/ 	.short	(.L_249 - .L_248)
	.align		4
.L_248:
        /*052c*/ 	.word	index@(_Z23gemm_half_q_half_kernelILi3ELi8ELb1ELb1ELi64EEvPK6__halfPKjS4_S2_PS0_iiiiPKtS7_iiiiiibS2_i)
        /*0530*/ 	.word	0x00000036


	//----- nvinfo : EIATTR_FRAME_SIZE
	.align		4
.L_249:
        /*0534*/ 	.byte	0x04, 0x11
        /*0536*/ 	.short	(.L_251 - .L_250)
	.align		4
.L_250:
        /*0538*/ 	.word	index@(_Z23gemm_half_q_half_kernelILi3ELi8ELb1ELb1ELi64EEvPK6__halfPKjS4_S2_PS0_iiiiPKtS7_iiiiiibS2_i)
        /*053c*/ 	.word	0x00000010


	//----- nvinfo : EIATTR_REGCOUNT
	.align		4
.L_251:
        /*0540*/ 	.byte	0x04, 0x2f
        /*0542*/ 	.short	(.L_253 - .L_252)
	.align		4
.L_252:
        /*0544*/ 	.word	index@(_Z23gemm_half_q_half_kernelILi3ELi24ELb1ELb1ELi64EEvPK6__halfPKjS4_S2_PS0_iiiiPKtS7_iiiiiibS2_i)
        /*0548*/ 	.word	0x0000006d


	//----- nvinfo : EIATTR_FRAME_SIZE
	.align		4
.L_253:
        /*054c*/ 	.byte	0x04, 0x11
        /*054e*/ 	.short	(.L_255 - .L_254)
	.align		4
.L_254:
        /*0550*/ 	.word	index@(_Z23gemm_half_q_half_kernelILi3ELi24ELb1ELb1ELi64EEvPK6__halfPKjS4_S2_PS0_iiiiPKtS7_iiiiiibS2_i)
        /*0554*/ 	.word	0x00000010


	//----- nvinfo : EIATTR_REGCOUNT
	.align		4
.L_255:
        /*0558*/ 	.byte	0x04, 0x2f
        /*055a*/ 	.short	(.L_257 - .L_256)
	.align		4
.L_256:
        /*055c*/ 	.word	index@(_Z23gemm_half_q_half_kernelILi3ELi16ELb1ELb1ELi64EEvPK6__halfPKjS4_S2_PS0_iiiiPKtS7_iiiiiibS2_i)
        /*0560*/ 	.word	0x0000006e


	//----- nvinfo : EIATTR_FRAME_SIZE
	.align		4
.L_257:
        /*0564*/ 	.byte	0x04, 0x11
        /*0566*/ 	.short	(.L_259 - .L_258)
	.align		4
.L_258:
        /*0568*/ 	.word	index@(_Z23gemm_half_q_half_kernelILi3ELi16ELb1ELb1ELi64EEvPK6__halfPKjS4_S2_PS0_iiiiPKtS7_iiiiiibS2_i)
        /*056c*/ 	.word	0x00000010


	//----- nvinfo : EIATTR_REGCOUNT
	.align		4
.L_259:
        /*0570*/ 	.byte	0x04, 0x2f
        /*0572*/ 	.short	(.L_261 - .L_260)
	.align		4
.L_260:
        /*0574*/ 	.word	index@(_Z23gemm_half_q_half_kernelILi3ELi48ELb1ELb1ELi64EEvPK6__halfPKjS4_S2_PS0_iiiiPKtS7_iiiiiibS2_i)
        /*0578*/ 	.word	0x0000006e


	//----- nvinfo : EIATTR_FRAME_SIZE
	.align		4
.L_261:
        /*057c*/ 	.byte	0x04, 0x11
        /*057e*/ 	.short	(.L_263 - .L_262)
	.align		4
.L_262:
        /*0580*/ 	.word	index@(_Z23gemm_half_q_half_kernelILi3ELi48ELb1ELb1ELi64EEvPK6__halfPKjS4_S2_PS0_iiiiPKtS7_iiiiiibS2_i)
        /*0584*/ 	.word	0x00000010


	//----- nvinfo : EIATTR_REGCOUNT
	.align		4
.L_263:
        /*0588*/ 	.byte	0x04, 0x2f
        /*058a*/ 	.short	(.L_265 - .L_264)
	.align		4
.L_264:
        /*058c*/ 	.word	index@(_Z23gemm_half_q_half_kernelILi3ELi32ELb1ELb1ELi64EEvPK6__halfPKjS4_S2_PS0_iiiiPKtS7_iiiiiibS2_i)
        /*0590*/ 	.word	0x00000044


	//----- nvinfo : EIATTR_FRAME_SIZE
	.align		4
.L_265:
        /*0594*/ 	.byte	0x04, 0x11
        /*0596*/ 	.short	(.L_267 - .L_266)
	.align		4
.L_266:
        /*0598*/ 	.word	index@(_Z23gemm_half_q_half_kernelILi3ELi32ELb1ELb1ELi64EEvPK6__halfPKjS4_S2_PS0_iiiiPKtS7_iiiiiibS2_i)
        /*059c*/ 	.word	0x00000010


	//----- nvinfo : EIATTR_REGCOUNT
	.align		4
.L_267:
        /*05a0*/ 	.byte	0x04, 0x2f
        /*05a2*/ 	.short	(.L_269 - .L_268)
	.align		4
.L_268:
        /*05a4*/ 	.word	index@(_Z23gemm_half_q_half_kernelILi4ELi2ELb1ELb1ELi32EEvPK6__halfPKjS4_S2_PS0_iiiiPKtS7_iiiiiibS2_i)
        /*05a8*/ 	.word	0x00000045


	//----- nvinfo : EIATTR_FRAME_SIZE
	.align		4
.L_269:
        /*05ac*/ 	.byte	0x04, 0x11
        /*05ae*/ 	.short	(.L_271 - .L_270)
	.align		4
.L_270:
        /*05b0*/ 	.word	index@(_Z23gemm_half_q_half_kernelILi4ELi2ELb1ELb1ELi32EEvPK6__halfPKjS4_S2_PS0_iiiiPKtS7_iiiiiibS2_i)
        /*05b4*/ 	.word	0x00000000


	//----- nvinfo : EIATTR_REGCOUNT
	.align		4
.L_271:
        /*05b8*/ 	.byte	0x04, 0x2f
        /*05ba*/ 	.short	(.L_273 - .L_272)
	.align		4
.L_272:
        /*05bc*/ 	.word	index@(_Z23gemm_half_q_half_kernelILi4ELi6ELb1ELb1ELi32EEvPK6__halfPKjS4_S2_PS0_iiiiPKtS7_iiiiiibS2_i)
        /*05c0*/ 	.word	0x0000006c


	//----- nvinfo : EIATTR_FRAME_SIZE
	.align		4
.L_273:
        /*05c4*/ 	.byte	0x04, 0x11
        /*05c6*/ 	.short	(.L_275 - .L_274)
	.align		4
.L_274:
        /*05c8*/ 	.word	index@(_Z23gemm_half_q_half_kernelILi4ELi6ELb1ELb1ELi32EEvPK6__halfPKjS4_S2_PS0_iiiiPKtS7_iiiiiibS2_i)
        /*05cc*/ 	.word	0x00000000


	//----- nvinfo : EIATTR_REGCOUNT
	.align		4
.L_275:
        /*05d0*/ 	.byte	0x04, 0x2f
        /*05d2*/ 	.short	(.L_277 - .L_276)
	.align		4
.L_276:
        /*05d4*/ 	.word	index@(_Z23gemm_half_q_half_kernelILi4ELi4ELb1ELb1ELi32EEvPK6__halfPKjS4_S2_PS0_iiiiPKtS7_iiiiiibS2_i)
        /*05d8*/ 	.word	0x0000006a


	//----- nvinfo : EIATTR_FRAME_SIZE
	.align		4
.L_277:
        /*05dc*/ 	.byte	0x04, 0x11
        /*05de*/ 	.short	(.L_279 - .L_278)
	.align		4
.L_278:
        /*05e0*/ 	.word	index@(_Z23gemm_half_q_half_kernelILi4ELi4ELb1ELb1ELi32EEvPK6__halfPKjS4_S2_PS0_iiiiPKtS7_iiiiiibS2_i)
        /*05e4*/ 	.word	0x00000000


	//----- nvinfo : EIATTR_REGCOUNT
	.align		4
.L_279:
        /*05e8*/ 	.byte	0x04, 0x2f
        /*05ea*/ 	.short	(.L_281 - .L_280)
	.align		4
.L_280:
        /*05ec*/ 	.word	index@(_Z23gemm_half_q_half_kernelILi4ELi14ELb1ELb1ELi32EEvPK6__halfPKjS4_S2_PS0_iiiiPKtS7_iiiiiibS2_i)
        /*05f0*/ 	.word	0x0000006c


	//----- nvinfo : EIATTR_FRAME_SIZE
	.align		4
.L_281:
        /*05f4*/ 	.byte	0x04, 0x11
        /*05f6*/ 	.short	(.L_283 - .L_282)
	.align		4
.L_282:
        /*05f8*/ 	.word	index@(_Z23gemm_half_q_half_kernelILi4ELi14ELb1ELb1ELi32EEvPK6__halfPKjS4_S2_PS0_iiiiPKtS7_iiiiiibS2_i)
        /*05fc*/ 	.word	0x00000000


	//----- nvinfo : EIATTR_REGCOUNT
	.align		4
.L_283:
        /*0600*/ 	.byte	0x04, 0x2f
        /*0602*/ 	.short	(.L_285 - .L_284)
	.align		4
.L_284:
        /*0604*/ 	.word	index@(_Z23gemm_half_q_half_kernelILi4ELi12ELb1ELb1ELi32EEvPK6__halfPKjS4_S2_PS0_iiiiPKtS7_iiiiiibS2_i)
        /*0608*/ 	.word	0x0000006a


	//----- nvinfo : EIATTR_FRAME_SIZE
	.align		4
.L_285:
        /*060c*/ 	.byte	0x04, 0x11
        /*060e*/ 	.short	(.L_287 - .L_286)
	.align		4
.L_286:
        /*0610*/ 	.word	index@(_Z23gemm_half_q_half_kernelILi4ELi12ELb1ELb1ELi32EEvPK6__halfPKjS4_S2_PS0_iiiiPKtS7_iiiiiibS2_i)
        /*0614*/ 	.word	0x00000000


	//----- nvinfo : EIATTR_REGCOUNT
	.align		4
.L_287:
        /*0618*/ 	.byte	0x04, 0x2f
        /*061a*/ 	.short	(.L_289 - .L_288)
	.align		4
.L_288:
        /*061c*/ 	.word	index@(_Z23gemm_half_q_half_kernelILi4ELi8ELb1ELb1ELi32EEvPK6__halfPKjS4_S2_PS0_iiiiPKtS7_iiiiiibS2_i)
        /*0620*/ 	.word	0x00000038


	//----- nvinfo : EIATTR_FRAME_SIZE
	.align		4
.L_289:
        /*0624*/ 	.byte	0x04, 0x11
        /*0626*/ 	.short	(.L_291 - .L_290)
	.align		4
.L_290:
        /*0628*/ 	.word	index@(_Z23gemm_half_q_half_kernelILi4ELi8ELb1ELb1ELi32EEvPK6__halfPKjS4_S2_PS0_iiiiPKtS7_iiiiiibS2_i)
        /*062c*/ 	.word	0x00000000


	//----- nvinfo : EIATTR_REGCOUNT
	.align		4
.L_291:
        /*0630*/ 	.byte	0x04, 0x2f
        /*0632*/ 	.short	(.L_293 - .L_292)
	.align		4
.L_292:
        /*0634*/ 	.word	index@(_Z23gemm_half_q_half_kernelILi4ELi24ELb1ELb1ELi32EEvPK6__halfPKjS4_S2_PS0_iiiiPKtS7_iiiiiibS2_i)
        /*0638*/ 	.word	0x00000073


	//----- nvinfo : EIATTR_FRAME_SIZE
	.align		4
.L_293:
        /*063c*/ 	.byte	0x04, 0x11
        /*063e*/ 	.short	(.L_295 - .L_294)
	.align		4
.L_294:
        /*0640*/ 	.word	index@(_Z23gemm_half_q_half_kernelILi4ELi24ELb1ELb1ELi32EEvPK6__halfPKjS4_S2_PS0_iiiiPKtS7_iiiiiibS2_i)
        /*0644*/ 	.word	0x00000000


	//----- nvinfo : EIATTR_REGCOUNT
	.align		4
.L_295:
        /*0648*/ 	.byte	0x04, 0x2f
        /*064a*/ 	.short	(.L_297 - .L_296)
	.align		4
.L_296:
        /*064c*/ 	.word	index@(_Z23gemm_half_q_half_kernelILi4ELi16ELb1ELb1ELi32EEvPK6__halfPKjS4_S2_PS0_iiiiPKtS7_iiiiiibS2_i)
        /*0650*/ 	.word	0x0000006f


	//----- nvinfo : EIATTR_FRAME_SIZE
	.align		4
.L_297:
        /*0654*/ 	.byte	0x04, 0x11
        /*0656*/ 	.short	(.L_299 - .L_298)
	.align		4
.L_298:
        /*0658*/ 	.word	index@(_Z23gemm_half_q_half_kernelILi4ELi16ELb1ELb1ELi32EEvPK6__halfPKjS4_S2_PS0_iiiiPKtS7_iiiiiibS2_i)
        /*065c*/ 	.word	0x00000000


	//----- nvinfo : EIATTR_REGCOUNT
	.align		4
.L_299:
        /*0660*/ 	.byte	0x04, 0x2f
        /*0662*/ 	.short	(.L_301 - .L_300)
	.align		4
.L_300:
        /*0664*/ 	.word	index@(_Z23gemm_half_q_half_kernelILi4ELi48ELb1ELb1ELi32EEvPK6__halfPKjS4_S2_PS0_iiiiPKtS7_iiiiiibS2_i)
        /*0668*/ 	.word	0x0000006f


	//----- nvinfo : EIATTR_FRAME_SIZE
	.align		4
.L_301:
        /*066c*/ 	.byte	0x04, 0x11
        /*066e*/ 	.short	(.L_303 - .L_302)
	.align		4
.L_302:
        /*0670*/ 	.word	index@(_Z23gemm_half_q_half_kernelILi4ELi48ELb1ELb1ELi32EEvPK6__halfPKjS4_S2_PS0_iiiiPKtS7_iiiiiibS2_i)
        /*0674*/ 	.word	0x00000000


	//----- nvinfo : EIATTR_REGCOUNT
	.align		4
.L_303:
        /*0678*/ 	.byte	0x04, 0x2f
        /*067a*/ 	.short	(.L_305 - .L_304)
	.align		4
.L_304:
        /*067c*/ 	.word	index@(_Z23gemm_half_q_half_kernelILi4ELi32ELb1ELb1ELi32EEvPK6__halfPKjS4_S2_PS0_iiiiPKtS7_iiiiiibS2_i)
        /*0680*/ 	.word	0x00000046


	//----- nvinfo : EIATTR_FRAME_SIZE
	.align		4
.L_305:
        /*0684*/ 	.byte	0x04, 0x11
        /*0686*/ 	.short	(.L_307 - .L_306)
	.align		4
.L_306:
        /*0688*/ 	.word	index@(_Z23gemm_half_q_half_kernelILi4ELi32ELb1ELb1ELi32EEvPK6__halfPKjS4_S2_PS0_iiiiPKtS7_iiiiiibS2_i)
        /*068c*/ 	.word	0x00000000


	//----- nvinfo : EIATTR_REGCOUNT
	.align		4
.L_307:
        /*0690*/ 	.byte	0x04, 0x2f
        /*0692*/ 	.short	(.L_309 - .L_308)
	.align		4
.L_308:
        /*0694*/ 	.word	index@(_Z23gemm_half_q_half_kernelILi4ELi2ELb1ELb1ELi64EEvPK6__halfPKjS4_S2_PS0_iiiiPKtS7_iiiiiibS2_i)
        /*0698*/ 	.word	0x00000044


	//----- nvinfo : EIATTR_FRAME_SIZE
	.align		4
.L_309:
        /*069c*/ 	.byte	0x04, 0x11
        /*069e*/ 	.short	(.L_311 - .L_310)
	.align		4
.L_310:
        /*06a0*/ 	.word	index@(_Z23gemm_half_q_half_kernelILi4ELi2ELb1ELb1ELi64EEvPK6__halfPKjS4_S2_PS0_iiiiPKtS7_iiiiiibS2_i)
        /*06a4*/ 	.word	0x00000010


	//----- nvinfo : EIATTR_REGCOUNT
	.align		4
.L_311:
        /*06a8*/ 	.byte	0x04, 0x2f
        /*06aa*/ 	.short	(.L_313 - .L_312)
	.align		4
.L_312:
        /*06ac*/ 	.word	index@(_Z23gemm_half_q_half_kernelILi4ELi6ELb1ELb1ELi64EEvPK6__halfPKjS4_S2_PS0_iiiiPKtS7_iiiiiibS2_i)
        /*06b0*/ 	.word	0x00000068


	//----- nvinfo : EIATTR_FRAME_SIZE
	.align		4
.L_313:
        /*06b4*/ 	.byte	0x04, 0x11
        /*06b6*/ 	.short	(.L_315 - .L_314)
	.align		4
.L_314:
        /*06b8*/ 	.word	index@(_Z23gemm_half_q_half_kernelILi4ELi6ELb1ELb1ELi64EEvPK6__halfPKjS4_S2_PS0_iiiiPKtS7_iiiiiibS2_i)
        /*06bc*/ 	.word	0x00000010


	//----- nvinfo : EIATTR_REGCOUNT
	.align		4
.L_315:
        /*06c0*/ 	.byte	0x04, 0x2f
        /*06c2*/ 	.short	(.L_317 - .L_316)
	.align		4
.L_316:
        /*06c4*/ 	.word	index@(_Z23gemm_half_q_half_kernelILi4ELi4ELb1ELb1ELi64EEvPK6__halfPKjS4_S2_PS0_iiiiPKtS7_iiiiiibS2_i)
        /*06c8*/ 	.word	0x00000066


	//----- nvinfo : EIATTR_FRAME_SIZE
	.align		4
.L_317:
        /*06cc*/ 	.byte	0x04, 0x11
        /*06ce*/ 	.short	(.L_319 - .L_318)
	.align		4
.L_318:
        /*06d0*/ 	.word	index@(_Z23gemm_half_q_half_kernelILi4ELi4ELb1ELb1ELi64EEvPK6__halfPKjS4_S2_PS0_iiiiPKtS7_iiiiiibS2_i)
        /*06d4*/ 	.word	0x00000010


	//----- nvinfo : EIATTR_REGCOUNT
	.align		4
.L_319:
        /*06d8*/ 	.byte	0x04, 0x2f
        /*06da*/ 	.short	(.L_321 - .L_320)
	.align		4
.L_320:
        /*06dc*/ 	.word	index@(_Z23gemm_half_q_half_kernelILi4ELi14ELb1ELb1ELi64EEvPK6__halfPKjS4_S2_PS0_iiiiPKtS7_iiiiiibS2_i)
        /*06e0*/ 	.word	0x00000068


	//----- nvinfo : EIATTR_FRAME_SIZE
	.align		4
.L_321:
        /*06e4*/ 	.byte	0x04, 0x11
        /*06e6*/ 	.short	(.L_323 - .L_322)
	.align		4
.L_322:
        /*06e8*/ 	.word	index@(_Z23gemm_half_q_half_kernelILi4ELi14ELb1ELb1ELi64EEvPK6__halfPKjS4_S2_PS0_iiiiPKtS7_iiiiiibS2_i)
        /*06ec*/ 	.word	0x00000010


	//----- nvinfo : EIATTR_REGCOUNT
	.align		4
.L_323:
        /*06f0*/ 	.byte	0x04, 0x2f
        /*06f2*/ 	.short	(.L_325 - .L_324)
	.align		4
.L_324:
        /*06f4*/ 	.word	index@(_Z23gemm_half_q_half_kernelILi4ELi12ELb1ELb1ELi64EEvPK6__halfPKjS4_S2_PS0_iiiiPKtS7_iiiiiibS2_i)
        /*06f8*/ 	.word	0x00000066


	//----- nvinfo : EIATTR_FRAME_SIZE
	.align		4
.L_325:
        /*06fc*/ 	.byte	0x04, 0x11
        /*06fe*/ 	.short	(.L_327 - .L_326)
	.align		4
.L_326:
        /*0700*/ 	.word	index@(_Z23gemm_half_q_half_kernelILi4ELi12ELb1ELb1ELi64EEvPK6__halfPKjS4_S2_PS0_iiiiPKtS7_iiiiiibS2_i)
        /*0704*/ 	.word	0x00000010


	//----- nvinfo : EIATTR_REGCOUNT
	.align		4
.L_327:
        /*0708*/ 	.byte	0x04, 0x2f
        /*070a*/ 	.short	(.L_329 - .L_328)
	.align		4
.L_328:
        /*070c*/ 	.word	index@(_Z23gemm_half_q_half_kernelILi4ELi8ELb1ELb1ELi64EEvPK6__halfPKjS4_S2_PS0_iiiiPKtS7_iiiiiibS2_i)
        /*0710*/ 	.word	0x00000038


	//----- nvinfo : EIATTR_FRAME_SIZE
	.align		4
.L_329:
        /*0714*/ 	.byte	0x04, 0x11
        /*0716*/ 	.short	(.L_331 - .L_330)
	.align		4
.L_330:
        /*0718*/ 	.word	index@(_Z23gemm_half_q_half_kernelILi4ELi8ELb1ELb1ELi64EEvPK6__halfPKjS4_S2_PS0_iiiiPKtS7_iiiiiibS2_i)
        /*071c*/ 	.word	0x00000010


	//----- nvinfo : EIATTR_REGCOUNT
	.align		4
.L_331:
        /*0720*/ 	.byte	0x04, 0x2f
        /*0722*/ 	.short	(.L_333 - .L_332)
	.align		4
.L_332:
        /*0724*/ 	.word	index@(_Z23gemm_half_q_half_kernelILi4ELi24ELb1ELb1ELi64EEvPK6__halfPKjS4_S2_PS0_iiiiPKtS7_iiiiiibS2_i)
        /*0728*/ 	.word	0x00000074


	//----- nvinfo : EIATTR_FRAME_SIZE
	.align		4
.L_333:
        /*072c*/ 	.byte	0x04, 0x11
        /*072e*/ 	.short	(.L_335 - .L_334)
	.align		4
.L_334:
        /*0730*/ 	.word	index@(_Z23gemm_half_q_half_kernelILi4ELi24ELb1ELb1ELi64EEvPK6__halfPKjS4_S2_PS0_iiiiPKtS7_iiiiiibS2_i)
        /*0734*/ 	.word	0x00000010


	//----- nvinfo : EIATTR_REGCOUNT
	.align		4
.L_335:
        /*0738*/ 	.byte	0x04, 0x2f
        /*073a*/ 	.short	(.L_337 - .L_336)
	.align		4
.L_336:
        /*073c*/ 	.word	index@(_Z23gemm_half_q_half_kernelILi4ELi16ELb1ELb1ELi64EEvPK6__halfPKjS4_S2_PS0_iiiiPKtS7_iiiiiibS2_i)
        /*0740*/ 	.word	0x00000072


	//----- nvinfo : EIATTR_FRAME_SIZE
	.align		4
.L_337:
        /*0744*/ 	.byte	0x04, 0x11
        /*0746*/ 	.short	(.L_339 - .L_338)
	.align		4
.L_338:
        /*0748*/ 	.word	index@(_Z23gemm_half_q_half_kernelILi4ELi16ELb1ELb1ELi64EEvPK6__halfPKjS4_S2_PS0_iiiiPKtS7_iiiiiibS2_i)
        /*074c*/ 	.word	0x00000010


	//----- nvinfo : EIATTR_REGCOUNT
	.align		4
.L_339:
        /*0750*/ 	.byte	0x04, 0x2f
        /*0752*/ 	.short	(.L_341 - .L_340)
	.align		4
.L_340:
        /*0754*/ 	.word	index@(_Z23gemm_half_q_half_kernelILi4ELi48ELb1ELb1ELi64EEvPK6__halfPKjS4_S2_PS0_iiiiPKtS7_iiiiiibS2_i)
        /*0758*/ 	.word	0x00000072


	//----- nvinfo : EIATTR_FRAME_SIZE
	.align		4
.L_341:
        /*075c*/ 	.byte	0x04, 0x11
        /*075e*/ 	.short	(.L_343 - .L_342)
	.align		4
.L_342:
        /*0760*/ 	.word	index@(_Z23gemm_half_q_half_kernelILi4ELi48ELb1ELb1ELi64EEvPK6__halfPKjS4_S2_PS0_iiiiPKtS7_iiiiiibS2_i)
        /*0764*/ 	.word	0x00000010


	//----- nvinfo : EIATTR_REGCOUNT
	.align		4
.L_343:
        /*0768*/ 	.byte	0x04, 0x2f
        /*076a*/ 	.short	(.L_345 - .L_344)
	.align		4
.L_344:
        /*076c*/ 	.word	index@(_Z23gemm_half_q_half_kernelILi4ELi32ELb1ELb1ELi64EEvPK6__halfPKjS4_S2_PS0_iiiiPKtS7_iiiiiibS2_i)
        /*0770*/ 	.word	0x00000045


	//----- nvinfo : EIATTR_FRAME_SIZE
	.align		4
.L_345:
        /*0774*/ 	.byte	0x04, 0x11
        /*0776*/ 	.short	(.L_347 - .L_346)
	.align		4
.L_346:
        /*0778*/ 	.word	index@(_Z23gemm_half_q_half_kernelILi4ELi32ELb1ELb1ELi64EEvPK6__halfPKjS4_S2_PS0_iiiiPKtS7_iiiiiibS2_i)
        /*077c*/ 	.word	0x00000010


	//----- nvinfo : EIATTR_MIN_STACK_SIZE
	.align		4
.L_347:
        /*0780*/ 	.byte	0x04, 0x12
        /*0782*/ 	.short	(.L_349 - .L_348)
	.align		4
.L_348:
        /*0784*/ 	.word	index@(_Z23gemm_half_q_half_kernelILi4ELi32ELb1ELb1ELi64EEvPK6__halfPKjS4_S2_PS0_iiiiPKtS7_iiiiiibS2_i)
        /*0788*/ 	.word	0x00000010


	//----- nvinfo : EIATTR_MIN_STACK_SIZE
	.align		4
.L_349:
        /*078c*/ 	.byte	0x04, 0x12
        /*078e*/ 	.short	(.L_351 - .L_350)
	.align		4
.L_350:
        /*0790*/ 	.word	index@(_Z23gemm_half_q_half_kernelILi4ELi48ELb1ELb1ELi64EEvPK6__halfPKjS4_S2_PS0_iiiiPKtS7_iiiiiibS2_i)
        /*0794*/ 	.word	0x00000010


	//----- nvinfo : EIATTR_MIN_STACK_SIZE
	.align		4
.L_351:
        /*0798*/ 	.byte	0x04, 0x12
        /*079a*/ 	.short	(.L_353 - .L_352)
	.align		4
.L_352:
        /*079c*/ 	.word	index@(_Z23gemm_half_q_half_kernelILi4ELi16ELb1ELb1ELi64EEvPK6__halfPKjS4_S2_PS0_iiiiPKtS7_iiiiiibS2_i)
        /*07a0*/ 	.word	0x00000010


	//----- nvinfo : EIATTR_MIN_STACK_SIZE
	.align		4
.L_353:
        /*07a4*/ 	.byte	0x04, 0x12
        /*07a6*/ 	.short	(.L_355 - .L_354)
	.align		4
.L_354:
        /*07a8*/ 	.word	index@(_Z23gemm_half_q_half_kernelILi4ELi24ELb1ELb1ELi64EEvPK6__halfPKjS4_S2_PS0_iiiiPKtS7_iiiiiibS2_i)
        /*07ac*/ 	.word	0x00000010


	//----- nvinfo : EIATTR_MIN_STACK_SIZE
	.align		4
.L_355:
        /*07b0*/ 	.byte	0x04, 0x12
        /*07b2*/ 	.short	(.L_357 - .L_356)
	.align		4
.L_356:
        /*07b4*/ 	.word	index@(_Z23gemm_half_q_half_kernelILi4ELi8ELb1ELb1ELi64EEvPK6__halfPKjS4_S2_PS0_iiiiPKtS7_iiiiiibS2_i)
        /*07b8*/ 	.word	0x00000010


	//----- nvinfo : EIATTR_MIN_STACK_SIZE
	.align		4
.L_357:
        /*07bc*/ 	.byte	0x04, 0x12
        /*07be*/ 	.short	(.L_359 - .L_358)
	.align		4
.L_358:
        /*07c0*/ 	.word	index@(_Z23gemm_half_q_half_kernelILi4ELi12ELb1ELb1ELi64EEvPK6__halfPKjS4_S2_PS0_iiiiPKtS7_iiiiiibS2_i)
        /*07c4*/ 	.word	0x00000010


	//----- nvinfo : EIATTR_MIN_STACK_SIZE
	.align		4
.L_359:
        /*07c8*/ 	.byte	0x04, 0x12
        /*07ca*/ 	.short	(.L_361 - .L_360)
	.align		4
.L_360:
        /*07cc*/ 	.word	index@(_Z23gemm_half_q_half_kernelILi4ELi14ELb1ELb1ELi64EEvPK6__halfPKjS4_S2_PS0_iiiiPKtS7_iiiiiibS2_i)
        /*07d0*/ 	.word	0x00000010


	//----- nvinfo : EIATTR_MIN_STACK_SIZE
	.align		4
.L_361:
        /*07d4*/ 	.byte	0x04, 0x12
        /*07d6*/ 	.short	(.L_363 - .L_362)
	.align		4
.L_362:
        /*07d8*/ 	.word	index@(_Z23gemm_half_q_half_kernelILi4ELi4ELb1ELb1ELi64EEvPK6__halfPKjS4_S2_PS0_iiiiPKtS7_iiiiiibS2_i)
        /*07dc*/ 	.word	0x00000010


	//----- nvinfo : EIATTR_MIN_STACK_SIZE
	.align		4
.L_363:
        /*07e0*/ 	.byte	0x04, 0x12
        /*07e2*/ 	.short	(.L_365 - .L_364)
	.align		4
.L_364:
        /*07e4*/ 	.word	index@(_Z23gemm_half_q_half_kernelILi4ELi6ELb1ELb1ELi64EEvPK6__halfPKjS4_S2_PS0_iiiiPKtS7_iiiiiibS2_i)
        /*07e8*/ 	.word	0x00000010


	//----- nvinfo : EIATTR_MIN_STACK_SIZE
	.align		4
.L_365:
        /*07ec*/ 	.byte	0x04, 0x12
        /*07ee*/ 	.short	(.L_367 - .L_366)
	.align		4
.L_366:
        /*07f0*/ 	.word	index@(_Z23gemm_half_q_half_kernelILi4ELi2ELb1ELb1ELi64EEvPK6__halfPKjS4_S2_PS0_iiiiPKtS7_iiiiiibS2_i)
        /*07f4*/ 	.word	0x00000010


	//----- nvinfo : EIATTR_MIN_STACK_SIZE
	.align		4
.L_367:
        /*07f8*/ 	.byte	0x04, 0x12
        /*07fa*/ 	.short	(.L_369 - .L_368)
	.align		4
.L_368:
        /*07fc*/ 	.word	index@(_Z23gemm_half_q_half_kernelILi4ELi32ELb1ELb1ELi32EEvPK6__halfPKjS4_S2_PS0_iiiiPKtS7_iiiiiibS2_i)
        /*0800*/ 	.word	0x00000000


	//----- nvinfo : EIATTR_MIN_STACK_SIZE
	.align		4
.L_369:
        /*0804*/ 	.byte	0x04, 0x12
        /*0806*/ 	.short	(.L_371 - .L_370)
	.align		4
.L_370:
        /*0808*/ 	.word	index@(_Z23gemm_half_q_half_kernelILi4ELi48ELb1ELb1ELi32EEvPK6__halfPKjS4_S2_PS0_iiiiPKtS7_iiiiiibS2_i)
        /*080c*/ 	.word	0x00000000


	//----- nvinfo : EIATTR_MIN_STACK_SIZE
	.align		4
.L_371:
        /*0810*/ 	.byte	0x04, 0x12
        /*0812*/ 	.short	(.L_373 - .L_372)
	.align		4
.L_372:
        /*0814*/ 	.word	index@(_Z23gemm_half_q_half_kernelILi4ELi16ELb1ELb1ELi32EEvPK6__halfPKjS4_S2_PS0_iiiiPKtS7_iiiiiibS2_i)
        /*0818*/ 	.word	0x00000000


	//----- nvinfo : EIATTR_MIN_STACK_SIZE
	.align		4
.L_373:
        /*081c*/ 	.byte	0x04, 0x12
        /*081e*/ 	.short	(.L_375 - .L_374)
	.align		4
.L_374:
        /*0820*/ 	.word	index@(_Z23gemm_half_q_half_kernelILi4ELi24ELb1ELb1ELi32EEvPK6__halfPKjS4_S2_PS0_iiiiPKtS7_iiiiiibS2_i)
        /*0824*/ 	.word	0x00000000


	//----- nvinfo : EIATTR_MIN_STACK_SIZE
	.align		4
.L_375:
        /*0828*/ 	.byte	0x04, 0x12
        /*082a*/ 	.short	(.L_377 - .L_376)
	.align		4
.L_376:
        /*082c*/ 	.word	index@(_Z23gemm_half_q_half_kernelILi4ELi8ELb1ELb1ELi32EEvPK6__halfPKjS4_S2_PS0_iiiiPKtS7_iiiiiibS2_i)
        /*0830*/ 	.word	0x00000000


	//----- nvinfo : EIATTR_MIN_STACK_SIZE
	.align		4
.L_377:
        /*0834*/ 	.byte	0x04, 0x12
        /*0836*/ 	.short	(.L_379 - .L_378)
	.align		4
.L_378:
        /*0838*/ 	.word	index@(_Z23gemm_half_q_half_kernelILi4ELi12ELb1ELb1ELi32EEvPK6__halfPKjS4_S2_PS0_iiiiPKtS7_iiiiiibS2_i)
        /*083c*/ 	.word	0x00000000


	//----- nvinfo : EIATTR_MIN_STACK_SIZE
	.align		4
.L_379:
        /*0840*/ 	.byte	0x04, 0x12
        /*0842*/ 	.short	(.L_381 - .L_380)
	.align		4
.L_380:
        /*0844*/ 	.word	index@(_Z23gemm_half_q_half_kernelILi4ELi14ELb1ELb1ELi32EEvPK6__halfPKjS4_S2_PS0_iiiiPKtS7_iiiiiibS2_i)
        /*0848*/ 	.word	0x00000000


	//----- nvinfo : EIATTR_MIN_STACK_SIZE
	.align		4
.L_381:
        /*084c*/ 	.byte	0x04, 0x12
        /*084e*/ 	.short	(.L_383 - .L_382)
	.align		4
.L_382:
        /*0850*/ 	.word	index@(_Z23gemm_half_q_half_kernelILi4ELi4ELb1ELb1ELi32EEvPK6__halfPKjS4_S2_PS0_iiiiPKtS7_iiiiiibS2_i)
        /*0854*/ 	.word	0x00000000


	//----- nvinfo : EIATTR_MIN_STACK_SIZE
	.align		4
.L_383:
        /*0858*/ 	.byte	0x04, 0x12
        /*085a*/ 	.short	(.L_385 - .L_384)
	.align		4
.L_384:
        /*085c*/ 	.word	index@(_Z23gemm_half_q_half_kernelILi4ELi6ELb1ELb1ELi32EEvPK6__halfPKjS4_S2_PS0_iiiiPKtS7_iiiiiibS2_i)
        /*0860*/ 	.word	0x00000000


	//----- nvinfo : EIATTR_MIN_STACK_SIZE
	.align		4
.L_385:
        /*0864*/ 	.byte	0x04, 0x12
        /*0866*/ 	.short	(.L_387 - .L_386)
	.align		4
.L_386:
        /*0868*/ 	.word	index@(_Z23gemm_half_q_half_kernelILi4ELi2ELb1ELb1ELi32EEvPK6__halfPKjS4_S2_PS0_iiiiPKtS7_iiiiiibS2_i)
        /*086c*/ 	.word	0x00000000


	//----- nvinfo : EIATTR_MIN_STACK_SIZE
	.align		4
.L_387:
        /*0870*/ 	.byte	0x04, 0x12
        /*0872*/ 	.short	(.L_389 - .L_388)
	.align		4
.L_388:
        /*0874*/ 	.word	index@(_Z23gemm_half_q_half_kernelILi3ELi32ELb1ELb1ELi64EEvPK6__halfPKjS4_S2_PS0_iiiiPKtS7_iiiiiibS2_i)
        /*0878*/ 	.word	0x00000010


	//----- nvinfo : EIATTR_MIN_STACK_SIZE
	.align		4
.L_389:
        /*087c*/ 	.byte	0x04, 0x12
        /*087e*/ 	.short	(.L_391 - .L_390)
	.align		4
.L_390:
        /*0880*/ 	.word	index@(_Z23gemm_half_q_half_kernelILi3ELi48ELb1ELb1ELi64EEvPK6__halfPKjS4_S2_PS0_iiiiPKtS7_iiiiiibS2_i)
        /*0884*/ 	.word	0x00000010


	//----- nvinfo : EIATTR_MIN_STACK_SIZE
	.align		4
.L_391:
        /*0888*/ 	.byte	0x04, 0x12
        /*088a*/ 	.short	(.L_393 - .L_392)
	.align		4
.L_392:
        /*088c*/ 	.word	index@(_Z23gemm_half_q_half_kernelILi3ELi16ELb1ELb1ELi64EEvPK6__halfPKjS4_S2_PS0_iiiiPKtS7_iiiiiibS2_i)
        /*0890*/ 	.word	0x00000010


	//----- nvinfo : EIATTR_MIN_STACK_SIZE
	.align		4
.L_393:
        /*0894*/ 	.byte	0x04, 0x12
        /*0896*/ 	.short	(.L_395 - .L_394)
	.align		4
.L_394:
        /*0898*/ 	.word	index@(_Z23gemm_half_q_half_kernelILi3ELi24ELb1ELb1ELi64EEvPK6__halfPKjS4_S2_PS0_iiiiPKtS7_iiiiiibS2_i)
        /*089c*/ 	.word	0x00000010


	//----- nvinfo : EIATTR_MIN_STACK_SIZE
	.align		4
.L_395:
        /*08a0*/ 	.byte	0x04, 0x12
        /*08a2*/ 	.short	(.L_397 - .L_396)
	.align		4
.L_396:
        /*08a4*/ 	.word	index@(_Z23gemm_half_q_half_kernelILi3ELi8ELb1ELb1ELi64EEvPK6__halfPKjS4_S2_PS0_iiiiPKtS7_iiiiiibS2_i)
        /*08a8*/ 	.word	0x00000010


	//----- nvinfo : EIATTR_MIN_STACK_SIZE
	.align		4
.L_397:
        /*08ac*/ 	.byte	0x04, 0x12
        /*08ae*/ 	.short	(.L_399 - .L_398)
	.align		4
.L_398:
        /*08b0*/ 	.word	index@(_Z23gemm_half_q_half_kernelILi3ELi12ELb1ELb1ELi64EEvPK6__halfPKjS4_S2_PS0_iiiiPKtS7_iiiiiibS2_i)
        /*08b4*/ 	.word	0x00000010


	//----- nvinfo : EIATTR_MIN_STACK_SIZE
	.align		4
.L_399:
        /*08b8*/ 	.byte	0x04, 0x12
        /*08ba*/ 	.short	(.L_401 - .L_400)
	.align		4
.L_400:
        /*08bc*/ 	.word	index@(_Z23gemm_half_q_half_kernelILi3ELi14ELb1ELb1ELi64EEvPK6__halfPKjS4_S2_PS0_iiiiPKtS7_iiiiiibS2_i)
        /*08c0*/ 	.word	0x00000010


	//----- nvinfo : EIATTR_MIN_STACK_SIZE
	.align		4
.L_401:
        /*08c4*/ 	.byte	0x04, 0x12
        /*08c6*/ 	.short	(.L_403 - .L_402)
	.align		4
.L_402:
        /*08c8*/ 	.word	index@(_Z23gemm_half_q_half_kernelILi3ELi4ELb1ELb1ELi64EEvPK6__halfPKjS4_S2_PS0_iiiiPKtS7_iiiiiibS2_i)
        /*08cc*/ 	.word	0x00000010


	//----- nvinfo : EIATTR_MIN_STACK_SIZE
	.align		4
.L_403:
        /*08d0*/ 	.byte	0x04, 0x12
        /*08d2*/ 	.short	(.L_405 - .L_404)
	.align		4
.L_404:
        /*08d4*/ 	.word	index@(_Z23gemm_half_q_half_kernelILi3ELi6ELb1ELb1ELi64EEvPK6__halfPKjS4_S2_PS0_iiiiPKtS7_iiiiiibS2_i)
        /*08d8*/ 	.word	0x00000010


	//----- nvinfo : EIATTR_MIN_STACK_SIZE
	.align		4
.L_405:
        /*08dc*/ 	.byte	0x04, 0x12
        /*08de*/ 	.short	(.L_407 - .L_406)
	.align		4
.L_406:
        /*08e0*/ 	.word	index@(_Z23gemm_half_q_half_kernelILi3ELi2ELb1ELb1ELi64EEvPK6__halfPKjS4_S2_PS0_iiiiPKtS7_iiiiiibS2_i)
        /*08e4*/ 	.word	0x00000010


	//----- nvinfo : EIATTR_MIN_STACK_SIZE
	.align		4
.L_407:
        /*08e8*/ 	.byte	0x04, 0x12
        /*08ea*/ 	.short	(.L_409 - .L_408)
	.align		4
.L_408:
        /*08ec*/ 	.word	index@(_Z23gemm_half_q_half_kernelILi3ELi32ELb1ELb1ELi32EEvPK6__halfPKjS4_S2_PS0_iiiiPKtS7_iiiiiibS2_i)
        /*08f0*/ 	.word	0x00000000


	//----- nvinfo : EIATTR_MIN_STACK_SIZE
	.align		4
.L_409:
        /*08f4*/ 	.byte	0x04, 0x12
        /*08f6*/ 	.short	(.L_411 - .L_410)
	.align		4
.L_410:
        /*08f8*/ 	.word	index@(_Z23gemm_half_q_half_kernelILi3ELi48ELb1ELb1ELi32EEvPK6__halfPKjS4_S2_PS0_iiiiPKtS7_iiiiiibS2_i)
        /*08fc*/ 	.word	0x00000000


	//----- nvinfo : EIATTR_MIN_STACK_SIZE
	.align		4
.L_411:
        /*0900*/ 	.byte	0x04, 0x12
        /*0902*/ 	.short	(.L_413 - .L_412)
	.align		4
.L_412:
        /*0904*/ 	.word	index@(_Z23gemm_half_q_half_kernelILi3ELi16ELb1ELb1ELi32EEvPK6__halfPKjS4_S2_PS0_iiiiPKtS7_iiiiiibS2_i)
        /*0908*/ 	.word	0x00000000


	//----- nvinfo : EIATTR_MIN_STACK_SIZE
	.align		4
.L_413:
        /*090c*/ 	.byte	0x04, 0x12
        /*090e*/ 	.short	(.L_415 - .L_414)
	.align		4
.L_414:
        /*0910*/ 	.word	index@(_Z23gemm_half_q_half_kernelILi3ELi24ELb1ELb1ELi32EEvPK6__halfPKjS4_S2_PS0_iiiiPKtS7_iiiiiibS2_i)
        /*0914*/ 	.word	0x00000000


	//----- nvinfo : EIATTR_MIN_STACK_SIZE
	.align		4
.L_415:
        /*0918*/ 	.byte	0x04, 0x12
        /*091a*/ 	.short	(.L_417 - .L_416)
	.align		4
.L_416:
        /*091c*/ 	.word	index@(_Z23gemm_half_q_half_kernelILi3ELi8ELb1ELb1ELi32EEvPK6__halfPKjS4_S2_PS0_iiiiPKtS7_iiiiiibS2_i)
        /*0920*/ 	.word	0x00000000


	//----- nvinfo : EIATTR_MIN_STACK_SIZE
	.align		4
.L_417:
        /*0924*/ 	.byte	0x04, 0x12
        /*0926*/ 	.short	(.L_419 - .L_418)
	.align		4
.L_418:
        /*0928*/ 	.word	index@(_Z23gemm_half_q_half_kernelILi3ELi12ELb1ELb1ELi32EEvPK6__halfPKjS4_S2_PS0_iiiiPKtS7_iiiiiibS2_i)
        /*092c*/ 	.word	0x00000000


	//----- nvinfo : EIATTR_MIN_STACK_SIZE
	.align		4
.L_419:
        /*0930*/ 	.byte	0x04, 0x12
        /*0932*/ 	.short	(.L_421 - .L_420)
	.align		4
.L_420:
        /*0934*/ 	.word	index@(_Z23gemm_half_q_half_kernelILi3ELi14ELb1ELb1ELi32EEvPK6__halfPKjS4_S2_PS0_iiiiPKtS7_iiiiiibS2_i)
        /*0938*/ 	.word	0x00000000


	//----- nvinfo : EIATTR_MIN_STACK_SIZE
	.align		4
.L_421:
        /*093c*/ 	.byte	0x04, 0x12
        /*093e*/ 	.short	(.L_423 - .L_422)
	.align		4
.L_422:
        /*0940*/ 	.word	index@(_Z23gemm_half_q_half_kernelILi3ELi4ELb1ELb1ELi32EEvPK6__halfPKjS4_S2_PS0_iiiiPKtS7_iiiiiibS2_i)
        /*0944*/ 	.word	0x00000000


	//----- nvinfo : EIATTR_MIN_STACK_SIZE
	.align		4
.L_423:
        /*0948*/ 	.byte	0x04, 0x12
        /*094a*/ 	.short	(.L_425 - .L_424)
	.align		4
.L_424:
        /*094c*/ 	.word	index@(_Z23gemm_half_q_half_kernelILi3ELi6ELb1ELb1ELi32EEvPK6__halfPKjS4_S2_PS0_iiiiPKtS7_iiiiiibS2_i)
        /*0950*/ 	.word	0x00000000


	//----- nvinfo : EIATTR_MIN_STACK_SIZE
	.align		4
.L_425:
        /*0954*/ 	.byte	0x04, 0x12
        /*0956*/ 	.short	(.L_427 - .L_426)
	.align		4
.L_426:
        /*0958*/ 	.word	index@(_Z23gemm_half_q_half_kernelILi3ELi2ELb1ELb1ELi32EEvPK6__halfPKjS4_S2_PS0_iiiiPKtS7_iiiiiibS2_i)
        /*095c*/ 	.word	0x00000000


	//----- nvinfo : EIATTR_MIN_STACK_SIZE
	.align		4
.L_427:
        /*0960*/ 	.byte	0x04, 0x12
        /*0962*/ 	.short	(.L_429 - .L_428)
	.align		4
.L_428:
        /*0964*/ 	.word	index@(_Z23gemm_half_q_half_kernelILi2ELi32ELb1ELb1ELi64EEvPK6__halfPKjS4_S2_PS0_iiiiPKtS7_iiiiiibS2_i)
        /*0968*/ 	.word	0x00000010


	//----- nvinfo : EIATTR_MIN_STACK_SIZE
	.align		4
.L_429:
        /*096c*/ 	.byte	0x04, 0x12
        /*096e*/ 	.short	(.L_431 - .L_430)
	.align		4
.L_430:
        /*0970*/ 	.word	index@(_Z23gemm_half_q_half_kernelILi2ELi48ELb1ELb1ELi64EEvPK6__halfPKjS4_S2_PS0_iiiiPKtS7_iiiiiibS2_i)
        /*0974*/ 	.word	0x00000010


	//----- nvinfo : EIATTR_MIN_STACK_SIZE
	.align		4
.L_431:
        /*0978*/ 	.byte	0x04, 0x12
        /*097a*/ 	.short	(.L_433 - .L_432)
	.align		4
.L_432:
        /*097c*/ 	.word	index@(_Z23gemm_half_q_half_kernelILi2ELi16ELb1ELb1ELi64EEvPK6__halfPKjS4_S2_PS0_iiiiPKtS7_iiiiiibS2_i)
        /*0980*/ 	.word	0x00000010


	//----- nvinfo : EIATTR_MIN_STACK_SIZE
	.align		4
.L_433:
        /*0984*/ 	.byte	0x04, 0x12
        /*0986*/ 	.short	(.L_435 - .L_434)
	.align		4
.L_434:
        /*0988*/ 	.word	index@(_Z23gemm_half_q_half_kernelILi2ELi24ELb1ELb1ELi64EEvPK6__halfPKjS4_S2_PS0_iiiiPKtS7_iiiiiibS2_i)
        /*098c*/ 	.word	0x00000010


	//----- nvinfo : EIATTR_MIN_STACK_SIZE
	.align		4
.L_435:
        /*0990*/ 	.byte	0x04, 0x12
        /*0992*/ 	.short	(.L_437 - .L_436)
	.align		4
.L_436:
        /*0994*/ 	.word	index@(_Z23gemm_half_q_half_kernelILi2ELi8ELb1ELb1ELi64EEvPK6__halfPKjS4_S2_PS0_iiiiPKtS7_iiiiiibS2_i)
        /*0998*/ 	.word	0x00000010


	//----- nvinfo : EIATTR_MIN_STACK_SIZE
	.align		4
.L_437:
        /*099c*/ 	.byte	0x04, 0x12
        /*099e*/ 	.short	(.L_439 - .L_438)
	.align		4
.L_438:
        /*09a0*/ 	.word	index@(_Z23gemm_half_q_half_kernelILi2ELi12ELb1ELb1ELi64EEvPK6__halfPKjS4_S2_PS0_iiiiPKtS7_iiiiiibS2_i)
        /*09a4*/ 	.word	0x00000010


	//----- nvinfo : EIATTR_MIN_STACK_SIZE
	.align		4
.L_439:
        /*09a8*/ 	.byte	0x04, 0x12
        /*09aa*/ 	.short	(.L_441 - .L_440)
	.align		4
.L_440:
        /*09ac*/ 	.word	index@(_Z23gemm_half_q_half_kernelILi2ELi14ELb1ELb1ELi64EEvPK6__halfPKjS4_S2_PS0_iiiiPKtS7_iiiiiibS2_i)
        /*09b0*/ 	.word	0x00000010


	//----- nvinfo : EIATTR_MIN_STACK_SIZE
	.align		4
.L_441:
        /*09b4*/ 	.byte	0x04, 0x12
        /*09b6*/ 	.short	(.L_443 - .L_442)
	.align		4
.L_442:
        /*09b8*/ 	.word	index@(_Z23gemm_half_q_half_kernelILi2ELi4ELb1ELb1ELi64EEvPK6__halfPKjS4_S2_PS0_iiiiPKtS7_iiiiiibS2_i)
        /*09bc*/ 	.word	0x00000010


	//----- nvinfo : EIATTR_MIN_STACK_SIZE
	.align		4
.L_443:
        /*09c0*/ 	.byte	0x04, 0x12
        /*09c2*/ 	.short	(.L_445 - .L_444)
	.align		4
.L_444:
        /*09c4*/ 	.word	index@(_Z23gemm_half_q_half_kernelILi2ELi6ELb1ELb1ELi64EEvPK6__halfPKjS4_S2_PS0_iiiiPKtS7_iiiiiibS2_i)
        /*09c8*/ 	.word	0x00000010


	//----- nvinfo : EIATTR_MIN_STACK_SIZE
	.align		4
.L_445:
        /*09cc*/ 	.byte	0x04, 0x12
        /*09ce*/ 	.short	(.L_447 - .L_446)
	.align		4
.L_446:
        /*09d0*/ 	.word	index@(_Z23gemm_half_q_half_kernelILi2ELi2ELb1ELb1ELi64EEvPK6__halfPKjS4_S2_PS0_iiiiPKtS7_iiiiiibS2_i)
        /*09d4*/ 	.word	0x00000010


	//----- nvinfo : EIATTR_MIN_STACK_SIZE
	.align		4
.L_447:
        /*09d8*/ 	.byte	0x04, 0x12
        /*09da*/ 	.short	(.L_449 - .L_448)
	.align		4
.L_448:
        /*09dc*/ 	.word	index@(_Z23gemm_half_q_half_kernelILi2ELi32ELb1ELb1ELi32EEvPK6__halfPKjS4_S2_PS0_iiiiPKtS7_iiiiiibS2_i)
        /*09e0*/ 	.word	0x00000000


	//----- nvinfo : EIATTR_MIN_STACK_SIZE
	.align		4
.L_449:
        /*09e4*/ 	.byte	0x04, 0x12
        /*09e6*/ 	.short	(.L_451 - .L_450)
	.align		4
.L_450:
        /*09e8*/ 	.word	index@(_Z23gemm_half_q_half_kernelILi2ELi48ELb1ELb1ELi32EEvPK6__halfPKjS4_S2_PS0_iiiiPKtS7_iiiiiibS2_i)
        /*09ec*/ 	.word	0x00000000


	//----- nvinfo : EIATTR_MIN_STACK_SIZE
	.align		4
.L_451:
        /*09f0*/ 	.byte	0x04, 0x12
        /*09f2*/ 	.short	(.L_453 - .L_452)
	.align		4
.L_452:
        /*09f4*/ 	.word	index@(_Z23gemm_half_q_half_kernelILi2ELi16ELb1ELb1ELi32EEvPK6__halfPKjS4_S2_PS0_iiiiPKtS7_iiiiiibS2_i)
        /*09f8*/ 	.word	0x00000000


	//----- nvinfo : EIATTR_MIN_STACK_SIZE
	.align		4
.L_453:
        /*09fc*/ 	.byte	0x04, 0x12
        /*09fe*/ 	.short	(.L_455 - .L_454)
	.align		4
.L_454:
        /*0a00*/ 	.word	index@(_Z23gemm_half_q_half_kernelILi2ELi24ELb1ELb1ELi32EEvPK6__halfPKjS4_S2_PS0_iiiiPKtS7_iiiiiibS2_i)
        /*0a04*/ 	.word	0x00000000


	//----- nvinfo : EIATTR_MIN_STACK_SIZE
	.align		4
.L_455:
        /*0a08*/ 	.byte	0x04, 0x12
        /*0a0a*/ 	.short	(.L_457 - .L_456)
	.align		4
.L_456:
        /*0a0c*/ 	.word	index@(_Z23gemm_half_q_half_kernelILi2ELi8ELb1ELb1ELi32EEvPK6__halfPKjS4_S2_PS0_iiiiPKtS7_iiiiiibS2_i)
        /*0a10*/ 	.word	0x00000000


	//----- nvinfo : EIATTR_MIN_STACK_SIZE
	.align		4
.L_457:
        /*0a14*/ 	.byte	0x04, 0x12
        /*0a16*/ 	.short	(.L_459 - .L_458)
	.align		4
.L_458:
        /*0a18*/ 	.word	index@(_Z23gemm_half_q_half_kernelILi2ELi12ELb1ELb1ELi32EEvPK6__halfPKjS4_S2_PS0_iiiiPKtS7_iiiiiibS2_i)
        /*0a1c*/ 	.word	0x00000000


	//----- nvinfo : EIATTR_MIN_STACK_SIZE
	.align		4
.L_459:
        /*0a20*/ 	.byte	0x04, 0x12
        /*0a22*/ 	.short	(.L_461 - .L_460)
	.align		4
.L_460:
        /*0a24*/ 	.word	index@(_Z23gemm_half_q_half_kernelILi2ELi14ELb1ELb1ELi32EEvPK6__halfPKjS4_S2_PS0_iiiiPKtS7_iiiiiibS2_i)
        /*0a28*/ 	.word	0x00000000


	//----- nvinfo : EIATTR_MIN_STACK_SIZE
	.align		4
.L_461:
        /*0a2c*/ 	.byte	0x04, 0x12
        /*0a2e*/ 	.short	(.L_463 - .L_462)
	.align		4
.L_462:
        /*0a30*/ 	.word	index@(_Z23gemm_half_q_half_kernelILi2ELi4ELb1ELb1ELi32EEvPK6__halfPKjS4_S2_PS0_iiiiPKtS7_iiiiiibS2_i)
        /*0a34*/ 	.word	0x00000000


	//----- nvinfo : EIATTR_MIN_STACK_SIZE
	.align		4
.L_463:
        /*0a38*/ 	.byte	0x04, 0x12
        /*0a3a*/ 	.short	(.L_465 - .L_464)
	.align		4
.L_464:
        /*0a3c*/ 	.word	index@(_Z23gemm_half_q_half_kernelILi2ELi6ELb1ELb1ELi32EEvPK6__halfPKjS4_S2_PS0_iiiiPKtS7_iiiiiibS2_i)
        /*0a40*/ 	.word	0x00000000


	//----- nvinfo : EIATTR_MIN_STACK_SIZE
	.align		4
.L_465:
        /*0a44*/ 	.byte	0x04, 0x12
        /*0a46*/ 	.short	(.L_467 - .L_466)
	.align		4
.L_466:
        /*0a48*/ 	.word	index@(_Z23gemm_half_q_half_kernelILi2ELi2ELb1ELb1ELi32EEvPK6__halfPKjS4_S2_PS0_iiiiPKtS7_iiiiiibS2_i)
        /*0a4c*/ 	.word	0x00000000


	//----- nvinfo : EIATTR_MIN_STACK_SIZE
	.align		4
.L_467:
        /*0a50*/ 	.byte	0x04, 0x12
        /*0a52*/ 	.short	(.L_469 - .L_468)
	.align		4
.L_468:
        /*0a54*/ 	.word	index@(_Z23gemm_half_q_half_kernelILi1ELi32ELb1ELb1ELi64EEvPK6__halfPKjS4_S2_PS0_iiiiPKtS7_iiiiiibS2_i)
        /*0a58*/ 	.word	0x00000010


	//----- nvinfo : EIATTR_MIN_STACK_SIZE
	.align		4
.L_469:
        /*0a5c*/ 	.byte	0x04, 0x12
        /*0a5e*/ 	.short	(.L_471 - .L_470)
	.align		4
.L_470:
        /*0a60*/ 	.word	index@(_Z23gemm_half_q_half_kernelILi1ELi48ELb1ELb1ELi64EEvPK6__halfPKjS4_S2_PS0_iiiiPKtS7_iiiiiibS2_i)
        /*0a64*/ 	.word	0x00000010


	//----- nvinfo : EIATTR_MIN_STACK_SIZE
	.align		4
.L_471:
        /*0a68*/ 	.byte	0x04, 0x12
        /*0a6a*/ 	.short	(.L_473 - .L_472)
	.align		4
.L_472:
        /*0a6c*/ 	.word	index@(_Z23gemm_half_q_half_kernelILi1ELi16ELb1ELb1ELi64EEvPK6__halfPKjS4_S2_PS0_iiiiPKtS7_iiiiiibS2_i)
        /*0a70*/ 	.word	0x00000010


	//----- nvinfo : EIATTR_MIN_STACK_SIZE
	.align		4
.L_473:
        /*0a74*/ 	.byte	0x04, 0x12
        /*0a76*/ 	.short	(.L_475 - .L_474)
	.align		4
.L_474:
        /*0a78*/ 	.word	index@(_Z23gemm_half_q_half_kernelILi1ELi24ELb1ELb1ELi64EEvPK6__halfPKjS4_S2_PS0_iiiiPKtS7_iiiiiibS2_i)
        /*0a7c*/ 	.word	0x00000010


	//----- nvinfo : EIATTR_MIN_STACK_SIZE
	.align		4
.L_475:
        /*0a80*/ 	.byte	0x04, 0x12
        /*0a82*/ 	.short	(.L_477 - .L_476)
	.align		4
.L_476:
        /*0a84*/ 	.word	index@(_Z23gemm_half_q_half_kernelILi1ELi8ELb1ELb1ELi64EEvPK6__halfPKjS4_S2_PS0_iiiiPKtS7_iiiiiibS2_i)
        /*0a88*/ 	.word	0x00000010


	//----- nvinfo : EIATTR_MIN_STACK_SIZE
	.align		4
.L_477:
        /*0a8c*/ 	.byte	0x04, 0x12
        /*0a8e*/ 	.short	(.L_479 - .L_478)
	.align		4
.L_478:
        /*0a90*/ 	.word	index@(_Z23gemm_half_q_half_kernelILi1ELi12ELb1ELb1ELi64EEvPK6__halfPKjS4_S2_PS0_iiiiPKtS7_iiiiiibS2_i)
        /*0a94*/ 	.word	0x00000010


	//----- nvinfo : EIATTR_MIN_STACK_SIZE
	.align		4
.L_479:
        /*0a98*/ 	.byte	0x04, 0x12
        /*0a9a*/ 	.short	(.L_481 - .L_480)
	.align		4
.L_480:
        /*0a9c*/ 	.word	index@(_Z23gemm_half_q_half_kernelILi1ELi14ELb1ELb1ELi64EEvPK6__halfPKjS4_S2_PS0_iiiiPKtS7_iiiiiibS2_i)
        /*0aa0*/ 	.word	0x00000010


	//----- nvinfo : EIATTR_MIN_STACK_SIZE
	.align		4
.L_481:
        /*0aa4*/ 	.byte	0x04, 0x12
        /*0aa6*/ 	.short	(.L_483 - .L_482)
	.align		4
.L_482:
        /*0aa8*/ 	.word	index@(_Z23gemm_half_q_half_kernelILi1ELi4ELb1ELb1ELi64EEvPK6__halfPKjS4_S2_PS0_iiiiPKtS7_iiiiiibS2_i)
        /*0aac*/ 	.word	0x00000010


	//----- nvinfo : EIATTR_MIN_STACK_SIZE
	.align		4
.L_483:
        /*0ab0*/ 	.byte	0x04, 0x12
        /*0ab2*/ 	.short	(.L_485 - .L_484)
	.align		4
.L_484:
        /*0ab4*/ 	.word	index@(_Z23gemm_half_q_half_kernelILi1ELi6ELb1ELb1ELi64EEvPK6__halfPKjS4_S2_PS0_iiiiPKtS7_iiiiiibS2_i)
        /*0ab8*/ 	.word	0x00000010


	//----- nvinfo : EIATTR_MIN_STACK_SIZE
	.align		4
.L_485:
        /*0abc*/ 	.byte	0x04, 0x12
        /*0abe*/ 	.short	(.L_487 - .L_486)
	.align		4
.L_486:
        /*0ac0*/ 	.word	index@(_Z23gemm_half_q_half_kernelILi1ELi2ELb1ELb1ELi64EEvPK6__halfPKjS4_S2_PS0_iiiiPKtS7_iiiiiibS2_i)
        /*0ac4*/ 	.word	0x00000010


	//----- nvinfo : EIATTR_MIN_STACK_SIZE
	.align		4
.L_487:
        /*0ac8*/ 	.byte	0x04, 0x12
        /*0aca*/ 	.short	(.L_489 - .L_488)
	.align		4
.L_488:
        /*0acc*/ 	.word	index@(_Z23gemm_half_q_half_kernelILi1ELi32ELb1ELb1ELi32EEvPK6__halfPKjS4_S2_PS0_iiiiPKtS7_iiiiiibS2_i)
        /*0ad0*/ 	.word	0x00000000


	//----- nvinfo : EIATTR_MIN_STACK_SIZE
	.align		4
.L_489:
        /*0ad4*/ 	.byte	0x04, 0x12
        /*0ad6*/ 	.short	(.L_491 - .L_490)
	.align		4
.L_490:
        /*0ad8*/ 	.word	index@(_Z23gemm_half_q_half_kernelILi1ELi48ELb1ELb1ELi32EEvPK6__halfPKjS4_S2_PS0_iiiiPKtS7_iiiiiibS2_i)
        /*0adc*/ 	.word	0x00000000


	//----- nvinfo : EIATTR_MIN_STACK_SIZE
	.align		4
.L_491:
        /*0ae0*/ 	.byte	0x04, 0x12
        /*0ae2*/ 	.short	(.L_493 - .L_492)
	.align		4
.L_492:
        /*0ae4*/ 	.word	index@(_Z23gemm_half_q_half_kernelILi1ELi16ELb1ELb1ELi32EEvPK6__halfPKjS4_S2_PS0_iiiiPKtS7_iiiiiibS2_i)
        /*0ae8*/ 	.word	0x00000000


	//----- nvinfo : EIATTR_MIN_STACK_SIZE
	.align		4
.L_493:
        /*0aec*/ 	.byte	0x04, 0x12
        /*0aee*/ 	.short	(.L_495 - .L_494)
	.align		4
.L_494:
        /*0af0*/ 	.word	index@(_Z23gemm_half_q_half_kernelILi1ELi24ELb1ELb1ELi32EEvPK6__halfPKjS4_S2_PS0_iiiiPKtS7_iiiiiibS2_i)
        /*0af4*/ 	.word	0x00000000


	//----- nvinfo : EIATTR_MIN_STACK_SIZE
	.align		4
.L_495:
        /*0af8*/ 	.byte	0x04, 0x12
        /*0afa*/ 	.short	(.L_497 - .L_496)
	.align		4
.L_496:
        /*0afc*/ 	.word	index@(_Z23gemm_half_q_half_kernelILi1ELi8ELb1ELb1ELi32EEvPK6__halfPKjS4_S2_PS0_iiiiPKtS7_iiiiiibS2_i)
        /*0b00*/ 	.word	0x00000000


	//----- nvinfo : EIATTR_MIN_STACK_SIZE
	.align		4
.L_497:
        /*0b04*/ 	.byte	0x04, 0x12
        /*0b06*/ 	.short	(.L_499 - .L_498)
	.align		4
.L_498:
        /*0b08*/ 	.word	index@(_Z23gemm_half_q_half_kernelILi1ELi12ELb1ELb1ELi32EEvPK6__halfPKjS4_S2_PS0_iiiiPKtS7_iiiiiibS2_i)
        /*0b0c*/ 	.word	0x00000000


	//----- nvinfo : EIATTR_MIN_STACK_SIZE
	.align		4
.L_499:
        /*0b10*/ 	.byte	0x04, 0x12
        /*0b12*/ 	.short	(.L_501 - .L_500)
	.align		4
.L_500:
        /*0b14*/ 	.word	index@(_Z23gemm_half_q_half_kernelILi1ELi14ELb1ELb1ELi32EEvPK6__halfPKjS4_S2_PS0_iiiiPKtS7_iiiiiibS2_i)
        /*0b18*/ 	.word	0x00000000


	//----- nvinfo : EIATTR_MIN_STACK_SIZE
	.align		4
.L_501:
        /*0b1c*/ 	.byte	0x04, 0x12
        /*0b1e*/ 	.short	(.L_503 - .L_502)
	.align		4
.L_502:
        /*0b20*/ 	.word	index@(_Z23gemm_half_q_half_kernelILi1ELi4ELb1ELb1ELi32EEvPK6__halfPKjS4_S2_PS0_iiiiPKtS7_iiiiiibS2_i)
        /*0b24*/ 	.word	0x00000000


	//----- nvinfo : EIATTR_MIN_STACK_SIZE
	.align		4
.L_503:
        /*0b28*/ 	.byte	0x04, 0x12
        /*0b2a*/ 	.short	(.L_505 - .L_504)
	.align		4
.L_504:
        /*0b2c*/ 	.word	index@(_Z23gemm_half_q_half_kernelILi1ELi6ELb1ELb1ELi32EEvPK6__halfPKjS4_S2_PS0_iiiiPKtS7_iiiiiibS2_i)
        /*0b30*/ 	.word	0x00000000


	//----- nvinfo : EIATTR_MIN_STACK_SIZE
	.align		4
.L_505:
        /*0b34*/ 	.byte	0x04, 0x12
        /*0b36*/ 	.short	(.L_507 - .L_506)
	.align		4
.L_506:
        /*0b38*/ 	.word	index@(_Z23gemm_half_q_half_kernelILi1ELi2ELb1ELb1ELi32EEvPK6__halfPKjS4_S2_PS0_iiiiPKtS7_iiiiiibS2_i)
        /*0b3c*/ 	.word	0x00000000
.L_507:


//--------------------- .nv.compat                --------------------------
	.section	.nv.compat,"",@"SHT_CUDA_COMPAT_INFO"
	.align	4
        /*0000*/ 	.byte	0x02, 0x09, 0x01, 0x00, 0x02, 0x02, 0x01, 0x00, 0x02, 0x05, 0x05, 0x00, 0x03, 0x07, 0x01, 0x01
        /*0010*/ 	.byte	0x02, 0x03, 0x00, 0x00, 0x02, 0x06, 0x01, 0x00, 0x04, 0x0b, 0x08, 0x00, 0x00, 0x00, 0x00, 0x00
        /*0020*/ 	.byte	0x00, 0x00, 0x00, 0x00


//--------------------- .nv.info._Z23gemm_half_q_half_kernelILi4ELi32ELb1ELb1ELi64EEvPK6__halfPKjS4_S2_PS0_iiiiPKtS7_iiiiiibS2_i --------------------------
	.section	.nv.info._Z23gemm_half_q_half_kernelILi4ELi32ELb1ELb1ELi64EEvPK6__halfPKjS4_S2_PS0_iiiiPKtS7_iiiiiibS2_i,"",@"SHT_CUDA_INFO"
	.sectionflags	@""
	.align	4


	//----- nvinfo : EIATTR_CUDA_API_VERSION
	.align		4
        /*0000*/ 	.byte	0x04, 0x37
        /*0002*/ 	.short	(.L_509 - .L_508)
.L_508:
        /*0004*/ 	.word	0x00000082


	//----- nvinfo : EIATTR_KPARAM_INFO
	.align		4
.L_509:
        /*0008*/ 	.byte	0x04, 0x17
        /*000a*/ 	.short	(.L_511 - .L_510)
.L_510:
        /*000c*/ 	.word	0x00000000
        /*0010*/ 	.short	0x0013
        /*0012*/ 	.short	0x0070
        /*0014*/ 	.byte	0x00, 0xf0, 0x11, 0x00


	//----- nvinfo : EIATTR_KPARAM_INFO
	.align		4
.L_511:
        /*0018*/ 	.byte	0x04, 0x17
        /*001a*/ 	.short	(.L_513 - .L_512)
.L_512:
        /*001c*/ 	.word	0x00000000
        /*0020*/ 	.short	0x0012
        /*0022*/ 	.short	0x0068
        /*0024*/ 	.byte	0x00, 0xf0, 0x21, 0x00


	//----- nvinfo : EIATTR_KPARAM_INFO
	.align		4
.L_513:
        /*0028*/ 	.byte	0x04, 0x17
        /*002a*/ 	.short	(.L_515 - .L_514)
.L_514:
        /*002c*/ 	.word	0x00000000
        /*0030*/ 	.short	0x0011
        /*0032*/ 	.short	0x0060
        /*0034*/ 	.byte	0x00, 0xf0, 0x05, 0x00


	//----- nvinfo : EIATTR_KPARAM_INFO
	.align		4
.L_515:
        /*0038*/ 	.byte	0x04, 0x17
        /*003a*/ 	.short	(.L_517 - .L_516)
.L_516:
        /*003c*/ 	.word	0x00000000
        /*0040*/ 	.short	0x0010
        /*0042*/ 	.short	0x005c
        /*0044*/ 	.byte	0x00, 0xf0, 0x11, 0x00


	//----- nvinfo : EIATTR_KPARAM_INFO
	.align		4
.L_517:
        /*0048*/ 	.byte	0x04, 0x17
        /*004a*/ 	.short	(.L_519 - .L_518)
.L_518:
        /*004c*/ 	.word	0x00000000
        /*0050*/ 	.short	0x000f
        /*0052*/ 	.short	0x0058
        /*0054*/ 	.byte	0x00, 0xf0, 0x11, 0x00


	//----- nvinfo : EIATTR_KPARAM_INFO
	.align		4
.L_519:
        /*0058*/ 	.byte	0x04, 0x17
        /*005a*/ 	.short	(.L_521 - .L_520)
.L_520:
        /*005c*/ 	.word	0x00000000
        /*0060*/ 	.short	0x000e
        /*0062*/ 	.short	0x0054
        /*0064*/ 	.byte	0x00, 0xf0, 0x11, 0x00


	//----- nvinfo : EIATTR_KPARAM_INFO
	.align		4
.L_521:
        /*0068*/ 	.byte	0x04, 0x17
        /*006a*/ 	.short	(.L_523 - .L_522)
.L_522:
        /*006c*/ 	.word	0x00000000
        /*0070*/ 	.short	0x000d
        /*0072*/ 	.short	0x0050
        /*0074*/ 	.byte	0x00, 0xf0, 0x11, 0x00


	//----- nvinfo : EIATTR_KPARAM_INFO
	.align		4
.L_523:
        /*0078*/ 	.byte	0x04, 0x17
        /*007a*/ 	.short	(.L_525 - .L_524)
.L_524:
        /*007c*/ 	.word	0x00000000
        /*0080*/ 	.short	0x000c
        /*0082*/ 	.short	0x004c
        /*0084*/ 	.byte	0x00, 0xf0, 0x11, 0x00


	//----- nvinfo : EIATTR_KPARAM_INFO
	.align		4
.L_525:
        /*0088*/ 	.byte	0x04, 0x17
        /*008a*/ 	.short	(.L_527 - .L_526)
.L_526:
        /*008c*/ 	.word	0x00000000
        /*0090*/ 	.short	0x000b
        /*0092*/ 	.short	0x0048
        /*0094*/ 	.byte	0x00, 0xf0, 0x11, 0x00


	//----- nvinfo : EIATTR_KPARAM_INFO
	.align		4
.L_527:
        /*0098*/ 	.byte	0x04, 0x17
        /*009a*/ 	.short	(.L_529 - .L_528)
.L_528:
        /*009c*/ 	.word	0x00000000
        /*00a0*/ 	.short	0x000a
        /*00a2*/ 	.short	0x0040
        /*00a4*/ 	.byte	0x00, 0xf0, 0x21, 0x00


	//----- nvinfo : EIATTR_KPARAM_INFO
	.align		4
.L_529:
        /*00a8*/ 	.byte	0x04, 0x17
        /*00aa*/ 	.short	(.L_531 - .L_530)
.L_530:
        /*00ac*/ 	.word	0x00000000
        /*00b0*/ 	.short	0x0009
        /*00b2*/ 	.short	0x0038
        /*00b4*/ 	.byte	0x00, 0xf0, 0x21, 0x00


	//----- nvinfo : EIATTR_KPARAM_INFO
	.align		4
.L_531:
        /*00b8*/ 	.byte	0x04, 0x17
        /*00ba*/ 	.short	(.L_533 - .L_532)
.L_532:
        /*00bc*/ 	.word	0x00000000
        /*00c0*/ 	.short	0x0008
        /*00c2*/ 	.short	0x0034
        /*00c4*/ 	.byte	0x00, 0xf0, 0x11, 0x00


	//----- nvinfo : EIATTR_KPARAM_INFO
	.align		4
.L_533:
        /*00c8*/ 	.byte	0x04, 0x17
        /*00ca*/ 	.short	(.L_535 - .L_534)
.L_534:
        /*00cc*/ 	.word	0x00000000
        /*00d0*/ 	.short	0x0007
        /*00d2*/ 	.short	0x0030
        /*00d4*/ 	.byte	0x00, 0xf0, 0x11, 0x00


	//----- nvinfo : EIATTR_KPARAM_INFO
	.align		4
.L_535:
        /*00d8*/ 	.byte	0x04, 0x17
        /*00da*/ 	.short	(.L_537 - .L_536)
.L_536:
        /*00dc*/ 	.word	0x00000000
        /*00e0*/ 	.short	0x0006
        /*00e2*/ 	.short	0x002c
        /*00e4*/ 	.byte	0x00, 0xf0, 0x11, 0x00


	//----- nvinfo : EIATTR_KPARAM_INFO
	.align		4
.L_537:
        /*00e8*/ 	.byte	0x04, 0x17
        /*00ea*/ 	.short	(.L_539 - .L_538)
.L_538:
        /*00ec*/ 	.word	0x00000000
        /*00f0*/ 	.short	0x0005
        /*00f2*/ 	.short	0x0028
        /*00f4*/ 	.byte	0x00, 0xf0, 0x11, 0x00


	//----- nvinfo : EIATTR_KPARAM_INFO
	.align		4
.L_539:
        /*00f8*/ 	.byte	0x04, 0x17
        /*00fa*/ 	.short	(.L_541 - .L_540)
.L_540:
        /*00fc*/ 	.word	0x00000000
        /*0100*/ 	.short	0x0004
        /*0102*/ 	.short	0x0020
        /*0104*/ 	.byte	0x00, 0xf0, 0x21, 0x00


	//----- nvinfo : EIATTR_KPARAM_INFO
	.align		4
.L_541:
        /*0108*/ 	.byte	0x04, 0x17
        /*010a*/ 	.short	(.L_543 - .L_542)
.L_542:
        /*010c*/ 	.word	0x00000000
        /*0110*/ 	.short	0x0003
        /*0112*/ 	.short	0x0018
        /*0114*/ 	.byte	0x00, 0xf0, 0x21, 0x00


	//----- nvinfo : EIATTR_KPARAM_INFO
	.align		4
.L_543:
        /*0118*/ 	.byte	0x04, 0x17
        /*011a*/ 	.short	(.L_545 - .L_544)
.L_544:
        /*011c*/ 	.word	0x00000000
        /*0120*/ 	.short	0x0002
        /*0122*/ 	.short	0x0010
        /*0124*/ 	.byte	0x00, 0xf0, 0x21, 0x00


	//----- nvinfo : EIATTR_KPARAM_INFO
	.align		4
.L_545:
        /*0128*/ 	.byte	0x04, 0x17
        /*012a*/ 	.short	(.L_547 - .L_546)
.L_546:
        /*012c*/ 	.word	0x00000000
        /*0130*/ 	.short	0x0001
        /*0132*/ 	.short	0x0008
        /*0134*/ 	.byte	0x00, 0xf0, 0x21, 0x00


	//----- nvinfo : EIATTR_KPARAM_INFO
	.align		4
.L_547:
        /*0138*/ 	.byte	0x04, 0x17
        /*013a*/ 	.short	(.L_549 - .L_548)
.L_548:
        /*013c*/ 	.word	0x00000000
        /*0140*/ 	.short	0x0000
        /*0142*/ 	.short	0x0000
        /*0144*/ 	.byte	0x00, 0xf0, 0x21, 0x00


	//----- nvinfo : EIATTR_SPARSE_MMA_MASK
	.align		4
.L_549:
        /*0148*/ 	.byte	0x03, 0x50
        /*014a*/ 	.short	0x0000


	//----- nvinfo : EIATTR_MAXREG_COUNT
	.align		4
        /*014c*/ 	.byte	0x03, 0x1b
        /*014e*/ 	.short	0x00ff


	//----- nvinfo : EIATTR_NUM_BARRIERS
	.align		4
        /*0150*/ 	.byte	0x02, 0x4c
        /*0152*/ 	.byte	0x01
	.zero		1


	//----- nvinfo : EIATTR_MERCURY_ISA_VERSION
	.align		4
        /*0154*/ 	.byte	0x03, 0x5f
        /*0156*/ 	.short	0x0101


	//----- nvinfo : EIATTR_EXIT_INSTR_OFFSETS
	.align		4
        /*0158*/ 	.byte	0x04, 0x1c
        /*015a*/ 	.short	(.L_551 - .L_550)


	//   ....[0]....
.L_550:
        /*015c*/ 	.word	0x00000330


	//   ....[1]....
        /*0160*/ 	.word	0x00000a40


	//   ....[2]....
        /*0164*/ 	.word	0x00003fd0


	//   ....[3]....
        /*0168*/ 	.word	0x000042c0


	//   ....[4]....
        /*016c*/ 	.word	0x00004530


	//   ....[5]....
        /*0170*/ 	.word	0x000047a0


	//   ....[6]....
        /*0174*/ 	.word	0x00004900


	//   ....[7]....
        /*0178*/ 	.word	0x000049a0


	//   ....[8]....
        /*017c*/ 	.word	0x000049e0


	//----- nvinfo : EIATTR_CRS_STACK_SIZE
	.align		4
.L_551:
        /*0180*/ 	.byte	0x04, 0x1e
        /*0182*/ 	.short	(.L_553 - .L_552)
.L_552:
        /*0184*/ 	.word	0x00000000


	//----- nvinfo : EIATTR_CBANK_PARAM_SIZE
	.align		4
.L_553:
        /*0188*/ 	.byte	0x03, 0x19
        /*018a*/ 	.short	0x0074


	//----- nvinfo : EIATTR_PARAM_CBANK
	.align		4
        /*018c*/ 	.byte	0x04, 0x0a
        /*018e*/ 	.short	(.L_555 - .L_554)
	.align		4
.L_554:
        /*0190*/ 	.word	index@(.nv.constant0._Z23gemm_half_q_half_kernelILi4ELi32ELb1ELb1ELi64EEvPK6__halfPKjS4_S2_PS0_iiiiPKtS7_iiiiiibS2_i)
        /*0194*/ 	.short	0x0210
        /*0196*/ 	.short	0x0074


	//----- nvinfo : EIATTR_SW_WAR
	.align		4
.L_555:
        /*0198*/ 	.byte	0x04, 0x36
        /*019a*/ 	.short	(.L_557 - .L_556)
.L_556:
        /*019c*/ 	.word	0x00000008
.L_557:


//--------------------- .nv.info._Z23gemm_half_q_half_kernelILi4ELi48ELb1ELb1ELi64EEvPK6__halfPKjS4_S2_PS0_iiiiPKtS7_iiiiiibS2_i --------------------------
	.section	.nv.info._Z23gemm_half_q_half_kernelILi4ELi48ELb1ELb1ELi64EEvPK6__halfPKjS4_S2_PS0_iiiiPKtS7_iiiiiibS2_i,"",@"SHT_CUDA_INFO"
	.sectionflags	@""
	.align	4


	//----- nvinfo : EIATTR_CUDA_API_VERSION
	.align		4
        /*0000*/ 	.byte	0x04, 0x37
        /*0002*/ 	.short	(.L_559 - .L_558)
.L_558:
        /*0004*/ 	.word	0x00000082


	//----- nvinfo : EIATTR_KPARAM_INFO
	.align		4
.L_559:
        /*0008*/ 	.byte	0x04, 0x17
        /*000a*/ 	.short	(.L_561 - .L_560)
.L_560:
        /*000c*/ 	.word	0x00000000
        /*0010*/ 	.short	0x0013
        /*0012*/ 	.short	0x0070
        /*0014*/ 	.byte	0x00, 0xf0, 0x11, 0x00


	//----- nvinfo : EIATTR_KPARAM_INFO
	.align		4
.L_561:
        /*0018*/ 	.byte	0x04, 0x17
        /*001a*/ 	.short	(.L_563 - .L_562)
.L_562:
        /*001c*/ 	.word	0x00000000
        /*0020*/ 	.short	0x0012
        /*0022*/ 	.short	0x0068
        /*0024*/ 	.byte	0x00, 0xf0, 0x21, 0x00


	//----- nvinfo : EIATTR_KPARAM_INFO
	.align		4
.L_563:
        /*0028*/ 	.byte	0x04, 0x17
        /*002a*/ 	.short	(.L_565 - .L_564)
.L_564:
        /*002c*/ 	.word	0x00000000
        /*0030*/ 	.short	0x0011
        /*0032*/ 	.short	0x0060
        /*0034*/ 	.byte	0x00, 0xf0, 0x05, 0x00


	//----- nvinfo : EIATTR_KPARAM_INFO
	.align		4
.L_565:
        /*0038*/ 	.byte	0x04, 0x17
        /*003a*/ 	.short	(.L_567 - .L_566)
.L_566:
        /*003c*/ 	.word	0x00000000
        /*0040*/ 	.short	0x0010
        /*0042*/ 	.short	0x005c
        /*0044*/ 	.byte	0x00, 0xf0, 0x11, 0x00


	//----- nvinfo : EIATTR_KPARAM_INFO
	.align		4
.L_567:
        /*0048*/ 	.byte	0x04, 0x17
        /*004a*/ 	.short	(.L_569 - .L_568)
.L_568:
        /*004c*/ 	.word	0x00000000
        /*0050*/ 	.short	0x000f
        /*0052*/ 	.short	0x0058
        /*0054*/ 	.byte	0x00, 0xf0, 0x11, 0x00


	//----- nvinfo : EIATTR_KPARAM_INFO
	.align		4
.L_569:
        /*0058*/ 	.byte	0x04, 0x17
        /*005a*/ 	.short	(.L_571 - .L_570)
.L_570:
        /*005c*/ 	.word	0x00000000
        /*0060*/ 	.short	0x000e
        /*0062*/ 	.short	0x0054
        /*0064*/ 	.byte	0x00, 0xf0, 0x11, 0x00


	//----- nvinfo : EIATTR_KPARAM_INFO
	.align		4
.L_571:
        /*0068*/ 	.byte	0x04, 0x17
        /*006a*/ 	.short	(.L_573 - .L_572)
.L_572:
        /*006c*/ 	.word	0x00000000
        /*0070*/ 	.short	0x000d
        /*0072*/ 	.short	0x0050
        /*0074*/ 	.byte	0x00, 0xf0, 0x11, 0x00


	//----- nvinfo : EIATTR_KPARAM_INFO
	.align		4
.L_573:
        /*0078*/ 	.byte	0x04, 0x17
        /*007a*/ 	.short	(.L_575 - .L_574)
.L_574:
        /*007c*/ 	.word	0x00000000
        /*0080*/ 	.short	0x000c
        /*0082*/ 	.short	0x004c
        /*0084*/ 	.byte	0x00, 0xf0, 0x11, 0x00


	//----- nvinfo : EIATTR_KPARAM_INFO
	.align		4
.L_575:
        /*0088*/ 	.byte	0x04, 0x17
        /*008a*/ 	.short	(.L_577 - .L_576)
.L_576:
        /*008c*/ 	.word	0x00000000
        /*0090*/ 	.short	0x000b
        /*0092*/ 	.short	0x0048
        /*0094*/ 	.byte	0x00, 0xf0, 0x11, 0x00


	//----- nvinfo : EIATTR_KPARAM_INFO
	.align		4
.L_577:
        /*0098*/ 	.byte	0x04, 0x17
        /*009a*/ 	.short	(.L_579 - .L_578)
.L_578:
        /*009c*/ 	.word	0x00000000
        /*00a0*/ 	.short	0x000a
        /*00a2*/ 	.short	0x0040
        /*00a4*/ 	.byte	0x00, 0xf0, 0x21, 0x00


	//----- nvinfo : EIATTR_KPARAM_INFO
	.align		4
.L_579:
        /*00a8*/ 	.byte	0x04, 0x17
        /*00aa*/ 	.short	(.L_581 - .L_580)
.L_580:
        /*00ac*/ 	.word	0x00000000
        /*00b0*/ 	.short	0x0009
        /*00b2*/ 	.short	0x0038
        /*00b4*/ 	.byte	0x00, 0xf0, 0x21, 0x00


	//----- nvinfo : EIATTR_KPARAM_INFO
	.align		4
.L_581:
        /*00b8*/ 	.byte	0x04, 0x17
        /*00ba*/ 	.short	(.L_583 - .L_582)
.L_582:
        /*00bc*/ 	.word	0x00000000
        /*00c0*/ 	.short	0x0008
        /*00c2*/ 	.short	0x0034
        /*00c4*/ 	.byte	0x00, 0xf0, 0x11, 0x00


	//----- nvinfo : EIATTR_KPARAM_INFO
	.align		4
.L_583:
        /*00c8*/ 	.byte	0x04, 0x17
        /*00ca*/ 	.short	(.L_585 - .L_584)
.L_584:
        /*00cc*/ 	.word	0x00000000
        /*00d0*/ 	.short	0x0007
        /*00d2*/ 	.short	0x0030
        /*00d4*/ 	.byte	0x00, 0xf0, 0x11, 0x00


	//----- nvinfo : EIATTR_KPARAM_INFO
	.align		4
.L_585:
        /*00d8*/ 	.byte	0x04, 0x17
        /*00da*/ 	.short	(.L_587 - .L_586)
.L_586:
        /*00dc*/ 	.word	0x00000000
        /*00e0*/ 	.short	0x0006
        /*00e2*/ 	.short	0x002c
        /*00e4*/ 	.byte	0x00, 0xf0, 0x11, 0x00


	//----- nvinfo : EIATTR_KPARAM_INFO
	.align		4
.L_587:
        /*00e8*/ 	.byte	0x04, 0x17
        /*00ea*/ 	.short	(.L_589 - .L_588)
.L_588:
        /*00ec*/ 	.word	0x00000000
        /*00f0*/ 	.short	0x0005
        /*00f2*/ 	.short	0x0028
        /*00f4*/ 	.byte	0x00, 0xf0, 0x11, 0x00


	//----- nvinfo : EIATTR_KPARAM_INFO
	.align		4
.L_589:
        /*00f8*/ 	.byte	0x04, 0x17
        /*00fa*/ 	.short	(.L_591 - .L_590)
.L_590:
        /*00fc*/ 	.word	0x00000000
        /*0100*/ 	.short	0x0004
        /*0102*/ 	.short	0x0020
        /*0104*/ 	.byte	0x00, 0xf0, 0x21, 0x00


	//----- nvinfo : EIATTR_KPARAM_INFO
	.align		4
.L_591:
        /*0108*/ 	.byte	0x04, 0x17
        /*010a*/ 	.short	(.L_593 - .L_592)
.L_592:
        /*010c*/ 	.word	0x00000000
        /*0110*/ 	.short	0x0003
        /*0112*/ 	.short	0x0018
        /*0114*/ 	.byte	0x00, 0xf0, 0x21, 0x00


	//----- nvinfo : EIATTR_KPARAM_INFO
	.align		4
.L_593:
        /*0118*/ 	.byte	0x04, 0x17
        /*011a*/ 	.short	(.L_595 - .L_594)
.L_594:
        /*011c*/ 	.word	0x00000000
        /*0120*/ 	.short	0x0002
        /*0122*/ 	.short	0x0010
        /*0124*/ 	.byte	0x00, 0xf0, 0x21, 0x00


	//----- nvinfo : EIATTR_KPARAM_INFO
	.align		4
.L_595:
        /*0128*/ 	.byte	0x04, 0x17
        /*012a*/ 	.short	(.L_597 - .L_596)
.L_596:
        /*012c*/ 	.word	0x00000000
        /*0130*/ 	.short	0x0001
        /*0132*/ 	.short	0x0008
        /*0134*/ 	.byte	0x00, 0xf0, 0x21, 0x00


	//----- nvinfo : EIATTR_KPARAM_INFO
	.align		4
.L_597:
        /*0138*/ 	.byte	0x04, 0x17
        /*013a*/ 	.short	(.L_599 - .L_598)
.L_598:
        /*013c*/ 	.word	0x00000000
        /*0140*/ 	.short	0x0000
        /*0142*/ 	.short	0x0000
        /*0144*/ 	.byte	0x00, 0xf0, 0x21, 0x00


	//----- nvinfo : EIATTR_SPARSE_MMA_MASK
	.align		4
.L_599:
        /*0148*/ 	.byte	0x03, 0x50
        /*014a*/ 	.short	0x0000


	//----- nvinfo : EIATTR_MAXREG_COUNT
	.align		4
        /*014c*/ 	.byte	0x03, 0x1b
        /*014e*/ 	.short	0x00ff


	//----- nvinfo : EIATTR_NUM_BARRIERS
	.align		4
        /*0150*/ 	.byte	0x02, 0x4c
        /*0152*/ 	.byte	0x01
	.zero		1


	//----- nvinfo : EIATTR_MERCURY_ISA_VERSION
	.align		4
        /*0154*/ 	.byte	0x03, 0x5f
        /*0156*/ 	.short	0x0101


	//----- nvinfo : EIATTR_EXIT_INSTR_OFFSETS
	.align		4
        /*0158*/ 	.byte	0x04, 0x1c
        /*015a*/ 	.short	(.L_601 - .L_600)


	//   ....[0]....
.L_600:
        /*015c*/ 	.word	0x00000330


	//   ....[1]....
        /*0160*/ 	.word	0x00000ed0


	//   ....[2]....
        /*0164*/ 	.word	0x00006b50


	//   ....[3]....
        /*0168*/ 	.word	0x00006e40


	//   ....[4]....
        /*016c*/ 	.word	0x000070b0


	//   ....[5]....
        /*0170*/ 	.word	0x00007320


	//   ....[6]....
        /*0174*/ 	.word	0x00007480


	//   ....[7]....
        /*0178*/ 	.word	0x00007520


	//   ....[8]....
        /*017c*/ 	.word	0x00007560


	//----- nvinfo : EIATTR_CRS_STACK_SIZE
	.align		4
.L_601:
        /*0180*/ 	.byte	0x04, 0x1e
        /*0182*/ 	.short	(.L_603 - .L_602)
.L_602:
        /*0184*/ 	.word	0x00000000


	//----- nvinfo : EIATTR_CBANK_PARAM_SIZE
	.align		4
.L_603:
        /*0188*/ 	.byte	0x03, 0x19
        /*018a*/ 	.short	0x0074


	//----- nvinfo : EIATTR_PARAM_CBANK
	.align		4
        /*018c*/ 	.byte	0x04, 0x0a
        /*018e*/ 	.short	(.L_605 - .L_604)
	.align		4
.L_604:
        /*0190*/ 	.word	index@(.nv.constant0._Z23gemm_half_q_half_kernelILi4ELi48ELb1ELb1ELi64EEvPK6__halfPKjS4_S2_PS0_iiiiPKtS7_iiiiiibS2_i)
        /*0194*/ 	.short	0x0210
        /*0196*/ 	.short	0x0074


	//----- nvinfo : EIATTR_SW_WAR
	.align		4
.L_605:
        /*0198*/ 	.byte	0x04, 0x36
        /*019a*/ 	.short	(.L_607 - .L_606)
.L_606:
        /*019c*/ 	.word	0x00000008
.L_607:


//--------------------- .nv.info._Z23gemm_half_q_half_kernelILi4ELi16ELb1ELb1ELi64EEvPK6__halfPKjS4_S2_PS0_iiiiPKtS7_iiiiiibS2_i --------------------------
	.section	.nv.info._Z23gemm_half_q_half_kernelILi4ELi16ELb1ELb1ELi64EEvPK6__halfPKjS4_S2_PS0_iiiiPKtS7_iiiiiibS2_i,"",@"SHT_CUDA_INFO"
	.sectionflags	@""
	.align	4


	//----- nvinfo : EIATTR_CUDA_API_VERSION
	.align		4
        /*0000*/ 	.byte	0x04, 0x37
        /*0002*/ 	.short	(.L_609 - .L_608)
.L_608:
        /*0004*/ 	.word	0x00000082


	//----- nvinfo : EIATTR_KPARAM_INFO
	.align		4
.L_609:
        /*0008*/ 	.byte	0x04, 0x17
        /*000a*/ 	.short	(.L_611 - .L_610)
.L_610:
        /*000c*/ 	.word	0x00000000
        /*0010*/ 	.short	0x0013
        /*0012*/ 	.short	0x0070
        /*0014*/ 	.byte	0x00, 0xf0, 0x11, 0x00


	//----- nvinfo : EIATTR_KPARAM_INFO
	.align		4
.L_611:
        /*0018*/ 	.byte	0x04, 0x17
        /*001a*/ 	.short	(.L_613 - .L_612)
.L_612:
        /*001c*/ 	.word	0x00000000
        /*0020*/ 	.short	0x0012
        /*0022*/ 	.short	0x0068
        /*0024*/ 	.byte	0x00, 0xf0, 0x21, 0x00


	//----- nvinfo : EIATTR_KPARAM_INFO
	.align		4
.L_613:
        /*0028*/ 	.byte	0x04, 0x17
        /*002a*/ 	.short	(.L_615 - .L_614)
.L_614:
        /*002c*/ 	.word	0x00000000
        /*0030*/ 	.short	0x0011
        /*0032*/ 	.short	0x0060
        /*0034*/ 	.byte	0x00, 0xf0, 0x05, 0x00


	//----- nvinfo : EIATTR_KPARAM_INFO
	.align		4
.L_615:
        /*0038*/ 	.byte	0x04, 0x17
        /*003a*/ 	.short	(.L_617 - .L_616)
.L_616:
        /*003c*/ 	.word	0x00000000
        /*0040*/ 	.short	0x0010
        /*0042*/ 	.short	0x005c
        /*0044*/ 	.byte	0x00, 0xf0, 0x11, 0x00


	//----- nvinfo : EIATTR_KPARAM_INFO
	.align		4
.L_617:
        /*0048*/ 	.byte	0x04, 0x17
        /*004a*/ 	.short	(.L_619 - .L_618)
.L_618:
        /*004c*/ 	.word	0x00000000
        /*0050*/ 	.short	0x000f
        /*0052*/ 	.short	0x0058
        /*0054*/ 	.byte	0x00, 0xf0, 0x11, 0x00


	//----- nvinfo : EIATTR_KPARAM_INFO
	.align		4
.L_619:
        /*0058*/ 	.byte	0x04, 0x17
        /*005a*/ 	.short	(.L_621 - .L_620)
.L_620:
        /*005c*/ 	.word	0x00000000
        /*0060*/ 	.short	0x000e
        /*0062*/ 	.short	0x0054
        /*0064*/ 	.byte	0x00, 0xf0, 0x11, 0x00


	//----- nvinfo : EIATTR_KPARAM_INFO
	.align		4
.L_621:
        /*0068*/ 	.byte	0x04, 0x17
        /*006a*/ 	.short	(.L_623 - .L_622)
.L_622:
        /*006c*/ 	.word	0x00000000
        /*0070*/ 	.short	0x000d
        /*0072*/ 	.short	0x0050
        /*0074*/ 	.byte	0x00, 0xf0, 0x11, 0x00


	//----- nvinfo : EIATTR_KPARAM_INFO
	.align		4
.L_623:
        /*0078*/ 	.byte	0x04, 0x17
        /*007a*/ 	.short	(.L_625 - .L_624)
.L_624:
        /*007c*/ 	.word	0x00000000
        /*0080*/ 	.short	0x000c
        /*0082*/ 	.short	0x004c
        /*0084*/ 	.byte	0x00, 0xf0, 0x11, 0x00


	//----- nvinfo : EIATTR_KPARAM_INFO
	.align		4
.L_625:
        /*0088*/ 	.byte	0x04, 0x17
        /*008a*/ 	.short	(.L_627 - .L_626)
.L_626:
        /*008c*/ 	.word	0x00000000
        /*0090*/ 	.short	0x000b
        /*0092*/ 	.short	0x0048
        /*0094*/ 	.byte	0x00, 0xf0, 0x11, 0x00


	//----- nvinfo : EIATTR_KPARAM_INFO
	.align		4
.L_627:
        /*0098*/ 	.byte	0x04, 0x17
        /*009a*/ 	.short	(.L_629 - .L_628)
.L_628:
        /*009c*/ 	.word	0x00000000
        /*00a0*/ 	.short	0x000a
        /*00a2*/ 	.short	0x0040
        /*00a4*/ 	.byte	0x00, 0xf0, 0x21, 0x00


	//----- nvinfo : EIATTR_KPARAM_INFO
	.align		4
.L_629:
        /*00a8*/ 	.byte	0x04, 0x17
        /*00aa*/ 	.short	(.L_631 - .L_630)
.L_630:
        /*00ac*/ 	.word	0x00000000
        /*00b0*/ 	.short	0x0009
        /*00b2*/ 	.short	0x0038
        /*00b4*/ 	.byte	0x00, 0xf0, 0x21, 0x00


	//----- nvinfo : EIATTR_KPARAM_INFO
	.align		4
.L_631:
        /*00b8*/ 	.byte	0x04, 0x17
        /*00ba*/ 	.short	(.L_633 - .L_632)
.L_632:
        /*00bc*/ 	.word	0x00000000
        /*00c0*/ 	.short	0x0008
        /*00c2*/ 	.short	0x0034
        /*00c4*/ 	.byte	0x00, 0xf0, 0x11, 0x00


	//----- nvinfo : EIATTR_KPARAM_INFO
	.align		4
.L_633:
        /*00c8*/ 	.byte	0x04, 0x17
        /*00ca*/ 	.short	(.L_635 - .L_634)
.L_634:
        /*00cc*/ 	.word	0x00000000
        /*00d0*/ 	.short	0x0007
        /*00d2*/ 	.short	0x0030
        /*00d4*/ 	.byte	0x00, 0xf0, 0x11, 0x00


	//----- nvinfo : EIATTR_KPARAM_INFO
	.align		4
.L_635:
        /*00d8*/ 	.byte	0x04, 0x17
        /*00da*/ 	.short	(.L_637 - .L_636)
.L_636:
        /*00dc*/ 	.word	0x00000000
        /*00e0*/ 	.short	0x0006
        /*00e2*/ 	.short	0x002c
        /*00e4*/ 	.byte	0x00, 0xf0, 0x11, 0x00


	//----- nvinfo : EIATTR_KPARAM_INFO
	.align		4
.L_637:
        /*00e8*/ 	.byte	0x04, 0x17
        /*00ea*/ 	.short	(.L_639 - .L_638)
.L_638:
        /*00ec*/ 	.word	0x00000000
        /*00f0*/ 	.short	0x0005
        /*00f2*/ 	.short	0x0028
        /*00f4*/ 	.byte	0x00, 0xf0, 0x11, 0x00


	//----- nvinfo : EIATTR_KPARAM_INFO
	.align		4
.L_639:
        /*00f8*/ 	.byte	0x04, 0x17
        /*00fa*/ 	.short	(.L_641 - .L_640)
.L_640:
        /*00fc*/ 	.word	0x00000000
        /*0100*/ 	.short	0x0004
        /*0102*/ 	.short	0x0020
        /*0104*/ 	.byte	0x00, 0xf0, 0x21, 0x00


	//----- nvinfo : EIATTR_KPARAM_INFO
	.align		4
.L_641:
        /*0108*/ 	.byte	0x04, 0x17
        /*010a*/ 	.short	(.L_643 - .L_642)
.L_642:
        /*010c*/ 	.word	0x00000000
        /*0110*/ 	.short	0x0003
        /*0112*/ 	.short	0x0018
        /*0114*/ 	.byte	0x00, 0xf0, 0x21, 0x00


	//----- nvinfo : EIATTR_KPARAM_INFO
	.align		4
.L_643:
        /*0118*/ 	.byte	0x04, 0x17
        /*011a*/ 	.short	(.L_645 - .L_644)
.L_644:
        /*011c*/ 	.word	0x00000000
        /*0120*/ 	.short	0x0002
        /*0122*/ 	.short	0x0010
        /*0124*/ 	.byte	0x00, 0xf0, 0x21, 0x00


	//----- nvinfo : EIATTR_KPARAM_INFO
	.align		4
.L_645:
        /*0128*/ 	.byte	0x04, 0x17
        /*012a*/ 	.short	(.L_647 - .L_646)
.L_646:
        /*012c*/ 	.word	0x00000000
        /*0130*/ 	.short	0x0001
        /*0132*/ 	.short	0x0008
        /*0134*/ 	.byte	0x00, 0xf0, 0x21, 0x00


	//----- nvinfo : EIATTR_KPARAM_INFO
	.align		4
.L_647:
        /*0138*/ 	.byte	0x04, 0x17
        /*013a*/ 	.short	(.L_649 - .L_648)
.L_648:
        /*013c*/ 	.word	0x00000000
        /*0140*/ 	.short	0x0000
        /*0142*/ 	.short	0x0000
        /*0144*/ 	.byte	0x00, 0xf0, 0x21, 0x00


	//----- nvinfo : EIATTR_SPARSE_MMA_MASK
	.align		4
.L_649:
        /*0148*/ 	.byte	0x03, 0x50
        /*014a*/ 	.short	0x0000


	//----- nvinfo : EIATTR_MAXREG_COUNT
	.align		4
        /*014c*/ 	.byte	0x03, 0x1b
        /*014e*/ 	.short	0x00ff


	//----- nvinfo : EIATTR_NUM_BARRIERS
	.align		4
        /*0150*/ 	.byte	0x02, 0x4c
        /*0152*/ 	.byte	0x01
	.zero		1


	//----- nvinfo : EIATTR_MERCURY_ISA_VERSION
	.align		4
        /*0154*/ 	.byte	0x03, 0x5f
        /*0156*/ 	.short	0x0101


	//----- nvinfo : EIATTR_EXIT_INSTR_OFFSETS
	.align		4
        /*0158*/ 	.byte	0x04, 0x1c
        /*015a*/ 	.short	(.L_651 - .L_650)


	//   ....[0]....
.L_650:
        /*015c*/ 	.word	0x00000330


	//   ....[1]....
        /*0160*/ 	.word	0x00000a40


	//   ....[2]....
        /*0164*/ 	.word	0x00003ba0


	//   ....[3]....
        /*0168*/ 	.word	0x00003e90


	//   ....[4]....
        /*016c*/ 	.word	0x00004100


	//   ....[5]....
        /*0170*/ 	.word	0x00004370


	//   ....[6]....
        /*0174*/ 	.word	0x000044d0


	//   ....[7]....
        /*0178*/ 	.word	0x00004570


	//   ....[8]....
        /*017c*/ 	.word	0x000045b0


	//----- nvinfo : EIATTR_CRS_STACK_SIZE
	.align		4
.L_651:
        /*0180*/ 	.byte	0x04, 0x1e
        /*0182*/ 	.short	(.L_653 - .L_652)
.L_652:
        /*0184*/ 	.word	0x00000000


	//----- nvinfo : EIATTR_CBANK_PARAM_SIZE
	.align		4
.L_653:
        /*0188*/ 	.byte	0x03, 0x19
        /*018a*/ 	.short	0x0074


	//----- nvinfo : EIATTR_PARAM_CBANK
	.align		4
        /*018c*/ 	.byte	0x04, 0x0a
        /*018e*/ 	.short	(.L_655 - .L_654)
	.align		4
.L_654:
        /*0190*/ 	.word	index@(.nv.constant0._Z23gemm_half_q_half_kernelILi4ELi16ELb1ELb1ELi64EEvPK6__halfPKjS4_S2_PS0_iiiiPKtS7_iiiiiibS2_i)
        /*0194*/ 	.short	0x0210
        /*0196*/ 	.short	0x0074


	//----- nvinfo : EIATTR_SW_WAR
	.align		4
.L_655:
        /*0198*/ 	.byte	0x04, 0x36
        /*019a*/ 	.short	(.L_657 - .L_656)
.L_656:
        /*019c*/ 	.word	0x00000008
.L_657:


//--------------------- .nv.info._Z23gemm_half_q_half_kernelILi4ELi24ELb1ELb1ELi64EEvPK6__halfPKjS4_S2_PS0_iiiiPKtS7_iiiiiibS2_i --------------------------
	.section	.nv.info._Z23gemm_half_q_half_kernelILi4ELi24ELb1ELb1ELi64EEvPK6__halfPKjS4_S2_PS0_iiiiPKtS7_iiiiiibS2_i,"",@"SHT_CUDA_INFO"
	.sectionflags	@""
	.align	4


	//----- nvinfo : EIATTR_CUDA_API_VERSION
	.align		4
        /*0000*/ 	.byte	0x04, 0x37
        /*0002*/ 	.short	(.L_659 - .L_658)
.L_658:
        /*0004*/ 	.word	0x00000082


	//----- nvinfo : EIATTR_KPARAM_INFO
	.align		4
.L_659:
        /*0008*/ 	.byte	0x04, 0x17
        /*000a*/ 	.short	(.L_661 - .L_660)
.L_660:
        /*000c*/ 	.word	0x00000000
        /*0010*/ 	.short	0x0013
        /*0012*/ 	.short	0x0070
        /*0014*/ 	.byte	0x00, 0xf0, 0x11, 0x00


	//----- nvinfo : EIATTR_KPARAM_INFO
	.align		4
.L_661:
        /*0018*/ 	.byte	0x04, 0x17
        /*001a*/ 	.short	(.L_663 - .L_662)
.L_662:
        /*001c*/ 	.word	0x00000000
        /*0020*/ 	.short	0x0012
        /*0022*/ 	.short	0x0068
        /*0024*/ 	.byte	0x00, 0xf0, 0x21, 0x00


	//----- nvinfo : EIATTR_KPARAM_INFO
	.align		4
.L_663:
        /*0028*/ 	.byte	0x04, 0x17
        /*002a*/ 	.short	(.L_665 - .L_664)
.L_664:
        /*002c*/ 	.word	0x00000000
        /*0030*/ 	.short	0x0011
        /*0032*/ 	.short	0x0060
        /*0034*/ 	.byte	0x00, 0xf0, 0x05, 0x00


	//----- nvinfo : EIATTR_KPARAM_INFO
	.align		4
.L_665:
        /*0038*/ 	.byte	0x04, 0x17
        /*003a*/ 	.short	(.L_667 - .L_666)
.L_666:
        /*003c*/ 	.word	0x00000000
        /*0040*/ 	.short	0x0010
        /*0042*/ 	.short	0x005c
        /*0044*/ 	.byte	0x00, 0xf0, 0x11, 0x00


	//----- nvinfo : EIATTR_KPARAM_INFO
	.align		4
.L_667:
        /*0048*/ 	.byte	0x04, 0x17
        /*004a*/ 	.short	(.L_669 - .L_668)
.L_668:
        /*004c*/ 	.word	0x00000000
        /*0050*/ 	.short	0x000f
        /*0052*/ 	.short	0x0058
        /*0054*/ 	.byte	0x00, 0xf0, 0x11, 0x00


	//----- nvinfo : EIATTR_KPARAM_INFO
	.align		4
.L_669:
        /*0058*/ 	.byte	0x04, 0x17
        /*005a*/ 	.short	(.L_671 - .L_670)
.L_670:
        /*005c*/ 	.word	0x00000000
        /*0060*/ 	.short	0x000e
        /*0062*/ 	.short	0x0054
        /*0064*/ 	.byte	0x00, 0xf0, 0x11, 0x00


	//----- nvinfo : EIATTR_KPARAM_INFO
	.align		4
.L_671:
        /*0068*/ 	.byte	0x04, 0x17
        /*006a*/ 	.short	(.L_673 - .L_672)
.L_672:
        /*006c*/ 	.word	0x00000000
        /*0070*/ 	.short	0x000d
        /*0072*/ 	.short	0x0050
        /*0074*/ 	.byte	0x00, 0xf0, 0x11, 0x00


	//----- nvinfo : EIATTR_KPARAM_INFO
	.align		4
.L_673:
        /*0078*/ 	.byte	0x04, 0x17
        /*007a*/ 	.short	(.L_675 - .L_674)
.L_674:
        /*007c*/ 	.word	0x00000000
        /*0080*/ 	.short	0x000c
        /*0082*/ 	.short	0x004c
        /*0084*/ 	.byte	0x00, 0xf0, 0x11, 0x00


	//----- nvinfo : EIATTR_KPARAM_INFO
	.align		4
.L_675:
        /*0088*/ 	.byte	0x04, 0x17
        /*008a*/ 	.short	(.L_677 - .L_676)
.L_676:
        /*008c*/ 	.word	0x00000000
        /*0090*/ 	.short	0x000b
        /*0092*/ 	.short	0x0048
        /*0094*/ 	.byte	0x00, 0xf0, 0x11, 0x00


	//----- nvinfo : EIATTR_KPARAM_INFO
	.align		4
.L_677:
        /*0098*/ 	.byte	0x04, 0x17
        /*009a*/ 	.short	(.L_679 - .L_678)
.L_678:
        /*009c*/ 	.word	0x00000000
        /*00a0*/ 	.short	0x000a
        /*00a2*/ 	.short	0x0040
        /*00a4*/ 	.byte	0x00, 0xf0, 0x21, 0x00


	//----- nvinfo : EIATTR_KPARAM_INFO
	.align		4
.L_679:
        /*00a8*/ 	.byte	0x04, 0x17
        /*00aa*/ 	.short	(.L_681 - .L_680)
.L_680:
        /*00ac*/ 	.word	0x00000000
        /*00b0*/ 	.short	0x0009
        /*00b2*/ 	.short	0x0038
        /*00b4*/ 	.byte	0x00, 0xf0, 0x21, 0x00


	//----- nvinfo : EIATTR_KPARAM_INFO
	.align		4
.L_681:
        /*00b8*/ 	.byte	0x04, 0x17
        /*00ba*/ 	.short	(.L_683 - .L_682)
.L_682:
        /*00bc*/ 	.word	0x00000000
        /*00c0*/ 	.short	0x0008
        /*00c2*/ 	.short	0x0034
        /*00c4*/ 	.byte	0x00, 0xf0, 0x11, 0x00


	//----- nvinfo : EIATTR_KPARAM_INFO
	.align		4
.L_683:
        /*00c8*/ 	.byte	0x04, 0x17
        /*00ca*/ 	.short	(.L_685 - .L_684)
.L_684:
        /*00cc*/ 	.word	0x00000000
        /*00d0*/ 	.short	0x0007
        /*00d2*/ 	.short	0x0030
        /*00d4*/ 	.byte	0x00, 0xf0, 0x11, 0x00


	//----- nvinfo : EIATTR_KPARAM_INFO
	.align		4
.L_685:
        /*00d8*/ 	.byte	0x04, 0x17
        /*00da*/ 	.short	(.L_687 - .L_686)
.L_686:
        /*00dc*/ 	.word	0x00000000
        /*00e0*/ 	.short	0x0006
        /*00e2*/ 	.short	0x002c
        /*00e4*/ 	.byte	0x00, 0xf0, 0x11, 0x00


	//----- nvinfo : EIATTR_KPARAM_INFO
	.align		4
.L_687:
        /*00e8*/ 	.byte	0x04, 0x17
        /*00ea*/ 	.short	(.L_689 - .L_688)
.L_688:
        /*00ec*/ 	.word	0x00000000
        /*00f0*/ 	.short	0x0005
        /*00f2*/ 	.short	0x0028
        /*00f4*/ 	.byte	0x00, 0xf0, 0x11, 0x00


	//----- nvinfo : EIATTR_KPARAM_INFO
	.align		4
.L_689:
        /*00f8*/ 	.byte	0x04, 0x17
        /*00fa*/ 	.short	(.L_691 - .L_690)
.L_690:
        /*00fc*/ 	.word	0x00000000
        /*0100*/ 	.short	0x0004
        /*0102*/ 	.short	0x0020
        /*0104*/ 	.byte	0x00, 0xf0, 0x21, 0x00


	//----- nvinfo : EIATTR_KPARAM_INFO
	.align		4
.L_691:
        /*0108*/ 	.byte	0x04, 0x17
        /*010a*/ 	.short	(.L_693 - .L_692)
.L_692:
        /*010c*/ 	.word	0x00000000
        /*0110*/ 	.short	0x0003
        /*0112*/ 	.short	0x0018
        /*0114*/ 	.byte	0x00, 0xf0, 0x21, 0x00


	//----- nvinfo : EIATTR_KPARAM_INFO
	.align		4
.L_693:
        /*0118*/ 	.byte	0x04, 0x17
        /*011a*/ 	.short	(.L_695 - .L_694)
.L_694:
        /*011c*/ 	.word	0x00000000
        /*0120*/ 	.short	0x0002
        /*0122*/ 	.short	0x0010
        /*0124*/ 	.byte	0x00, 0xf0, 0x21, 0x00


	//----- nvinfo : EIATTR_KPARAM_INFO
	.align		4
.L_695:
        /*0128*/ 	.byte	0x04, 0x17
        /*012a*/ 	.short	(.L_697 - .L_696)
.L_696:
        /*012c*/ 	.word	0x00000000
        /*0130*/ 	.short	0x0001
        /*0132*/ 	.short	0x0008
        /*0134*/ 	.byte	0x00, 0xf0, 0x21, 0x00


	//----- nvinfo : EIATTR_KPARAM_INFO
	.align		4
.L_697:
        /*0138*/ 	.byte	0x04, 0x17
        /*013a*/ 	.short	(.L_699 - .L_698)
.L_698:
        /*013c*/ 	.word	0x00000000
        /*0140*/ 	.short	0x0000
        /*0142*/ 	.short	0x0000
        /*0144*/ 	.byte	0x00, 0xf0, 0x21, 0x00


	//----- nvinfo : EIATTR_SPARSE_MMA_MASK
	.align		4
.L_699:
        /*0148*/ 	.byte	0x03, 0x50
        /*014a*/ 	.short	0x0000


	//----- nvinfo : EIATTR_MAXREG_COUNT
	.align		4
        /*014c*/ 	.byte	0x03, 0x1b
        /*014e*/ 	.short	0x00ff


	//----- nvinfo : EIATTR_NUM_BARRIERS
	.align		4
        /*0150*/ 	.byte	0x02, 0x4c
        /*0152*/ 	.byte	0x01
	.zero		1


	//----- nvinfo : EIATTR_MERCURY_ISA_VERSION
	.align		4
        /*0154*/ 	.byte	0x03, 0x5f
        /*0156*/ 	.short	0x0101


	//----- nvinfo : EIATTR_EXIT_INSTR_OFFSETS
	.align		4
        /*0158*/ 	.byte	0x04, 0x1c
        /*015a*/ 	.short	(.L_701 - .L_700)


	//   ....[0]....
.L_700:
        /*015c*/ 	.word	0x00000330


	//   ....[1]....
        /*0160*/ 	.word	0x00000ed0


	//   ....[2]....
        /*0164*/ 	.word	0x0000ad80


	//   ....[3]....
        /*0168*/ 	.word	0x0000b070


	//   ....[4]....
        /*016c*/ 	.word	0x0000b2e0


	//   ....[5]....
        /*0170*/ 	.word	0x0000b550


	//   ....[6]....
        /*0174*/ 	.word	0x0000b6b0


	//   ....[7]....
        /*0178*/ 	.word	0x0000b750


	//   ....[8]....
        /*017c*/ 	.word	0x0000b790


	//----- nvinfo : EIATTR_CRS_STACK_SIZE
	.align		4
.L_701:
        /*0180*/ 	.byte	0x04, 0x1e
        /*0182*/ 	.short	(.L_703 - .L_702)
.L_702:
        /*0184*/ 	.word	0x00000000


	//----- nvinfo : EIATTR_CBANK_PARAM_SIZE
	.align		4
.L_703:
        /*0188*/ 	.byte	0x03, 0x19
        /*018a*/ 	.short	0x0074


	//----- nvinfo : EIATTR_PARAM_CBANK
	.align		4
        /*018c*/ 	.byte	0x04, 0x0a
        /*018e*/ 	.short	(.L_705 - .L_704)
	.align		4
.L_704:
        /*0190*/ 	.word	index@(.nv.constant0._Z23gemm_half_q_half_kernelILi4ELi24ELb1ELb1ELi64EEvPK6__halfPKjS4_S2_PS0_iiiiPKtS7_iiiiiibS2_i)
        /*0194*/ 	.short	0x0210
        /*0196*/ 	.short	0x0074


	//----- nvinfo : EIATTR_SW_WAR
	.align		4
.L_705:
        /*0198*/ 	.byte	0x04, 0x36
        /*019a*/ 	.short	(.L_707 - .L_706)
.L_706:
        /*019c*/ 	.word	0x00000008
.L_707:


//--------------------- .nv.info._Z23gemm_half_q_half_kernelILi4ELi8ELb1ELb1ELi64EEvPK6__halfPKjS4_S2_PS0_iiiiPKtS7_iiiiiibS2_i --------------------------
	.section	.nv.info._Z23gemm_half_q_half_kernelILi4ELi8ELb1ELb1ELi64EEvPK6__halfPKjS4_S2_PS0_iiiiPKtS7_iiiiiibS2_i,"",@"SHT_CUDA_INFO"
	.sectionflags	@""
	.align	4


	//----- nvinfo : EIATTR_CUDA_API_VERSION
	.align		4
        /*0000*/ 	.byte	0x04, 0x37
        /*0002*/ 	.short	(.L_709 - .L_708)
.L_708:
        /*0004*/ 	.word	0x00000082


	//----- nvinfo : EIATTR_KPARAM_INFO
	.align		4
.L_709:
        /*0008*/ 	.byte	0x04, 0x17
        /*000a*/ 	.short	(.L_711 - .L_710)
.L_710:
        /*000c*/ 	.word	0x00000000
        /*0010*/ 	.short	0x0013
        /*0012*/ 	.short	0x0070
        /*0014*/ 	.byte	0x00, 0xf0, 0x11, 0x00


	//----- nvinfo : EIATTR_KPARAM_INFO
	.align		4
.L_711:
        /*0018*/ 	.byte	0x04, 0x17
        /*001a*/ 	.short	(.L_713 - .L_712)
.L_712:
        /*001c*/ 	.word	0x00000000
        /*0020*/ 	.short	0x0012
        /*0022*/ 	.short	0x0068
        /*0024*/ 	.byte	0x00, 0xf0, 0x21, 0x00


	//----- nvinfo : EIATTR_KPARAM_INFO
	.align		4
.L_713:
        /*0028*/ 	.byte	0x04, 0x17
        /*002a*/ 	.short	(.L_715 - .L_714)
.L_714:
        /*002c*/ 	.word	0x00000000
        /*0030*/ 	.short	0x0011
        /*0032*/ 	.short	0x0060
        /*0034*/ 	.byte	0x00, 0xf0, 0x05, 0x00


	//----- nvinfo : EIATTR_KPARAM_INFO
	.align		4
.L_715:
        /*0038*/ 	.byte	0x04, 0x17
        /*003a*/ 	.short	(.L_717 - .L_716)
.L_716:
        /*003c*/ 	.word	0x00000000
        /*0040*/ 	.short	0x0010
        /*0042*/ 	.short	0x005c
        /*0044*/ 	.byte	0x00, 0xf0, 0x11, 0x00


	//----- nvinfo : EIATTR_KPARAM_INFO
	.align		4
.L_717:
        /*0048*/ 	.byte	0x04, 0x17
        /*004a*/ 	.short	(.L_719 - .L_718)
.L_718:
        /*004c*/ 	.word	0x00000000
        /*0050*/ 	.short	0x000f
        /*0052*/ 	.short	0x0058
        /*0054*/ 	.byte	0x00, 0xf0, 0x11, 0x00


	//----- nvinfo : EIATTR_KPARAM_INFO
	.align		4
.L_719:
        /*0058*/ 	.byte	0x04, 0x17
        /*005a*/ 	.short	(.L_721 - .L_720)
.L_720:
        /*005c*/ 	.word	0x00000000
        /*0060*/ 	.short	0x000e
        /*0062*/ 	.short	0x0054
        /*0064*/ 	.byte	0x00, 0xf0, 0x11, 0x00


	//----- nvinfo : EIATTR_KPARAM_INFO
	.align		4
.L_721:
        /*0068*/ 	.byte	0x04, 0x17
        /*006a*/ 	.short	(.L_723 - .L_722)
.L_722:
        /*006c*/ 	.word	0x00000000
        /*0070*/ 	.short	0x000d
        /*0072*/ 	.short	0x0050
        /*0074*/ 	.byte	0x00, 0xf0, 0x11, 0x00


	//----- nvinfo : EIATTR_KPARAM_INFO
	.align		4
.L_723:
        /*0078*/ 	.byte	0x04, 0x17
        /*007a*/ 	.short	(.L_725 - .L_724)
.L_724:
        /*007c*/ 	.word	0x00000000
        /*0080*/ 	.short	0x000c
        /*0082*/ 	.short	0x004c
        /*0084*/ 	.byte	0x00, 0xf0, 0x11, 0x00


	//----- nvinfo : EIATTR_KPARAM_INFO
	.align		4
.L_725:
        /*0088*/ 	.byte	0x04, 0x17
        /*008a*/ 	.short	(.L_727 - .L_726)
.L_726:
        /*008c*/ 	.word	0x00000000
        /*0090*/ 	.short	0x000b
        /*0092*/ 	.short	0x0048
        /*0094*/ 	.byte	0x00, 0xf0, 0x11, 0x00


	//----- nvinfo : EIATTR_KPARAM_INFO
	.align		4
.L_727:
        /*0098*/ 	.byte	0x04, 0x17
        /*009a*/ 	.short	(.L_729 - .L_728)
.L_728:
        /*009c*/ 	.word	0x00000000
        /*00a0*/ 	.short	0x000a
        /*00a2*/ 	.short	0x0040
        /*00a4*/ 	.byte	0x00, 0xf0, 0x21, 0x00


	//----- nvinfo : EIATTR_KPARAM_INFO
	.align		4
.L_729:
        /*00a8*/ 	.byte	0x04, 0x17
        /*00aa*/ 	.short	(.L_731 - .L_730)
.L_730:
        /*00ac*/ 	.word	0x00000000
        /*00b0*/ 	.short	0x0009
        /*00b2*/ 	.short	0x0038
        /*00b4*/ 	.byte	0x00, 0xf0, 0x21, 0x00


	//----- nvinfo : EIATTR_KPARAM_INFO
	.align		4
.L_731:
        /*00b8*/ 	.byte	0x04, 0x17
        /*00ba*/ 	.short	(.L_733 - .L_732)
.L_732:
        /*00bc*/ 	.word	0x00000000
        /*00c0*/ 	.short	0x0008
        /*00c2*/ 	.short	0x0034
        /*00c4*/ 	.byte	0x00, 0xf0, 0x11, 0x00


	//----- nvinfo : EIATTR_KPARAM_INFO
	.align		4
.L_733:
        /*00c8*/ 	.byte	0x04, 0x17
        /*00ca*/ 	.short	(.L_735 - .L_734)
.L_734:
        /*00cc*/ 	.word	0x00000000
        /*00d0*/ 	.short	0x0007
        /*00d2*/ 	.short	0x0030
        /*00d4*/ 	.byte	0x00, 0xf0, 0x11, 0x00


	//----- nvinfo : EIATTR_KPARAM_INFO
	.align		4
.L_735:
        /*00d8*/ 	.byte	0x04, 0x17
        /*00da*/ 	.short	(.L_737 - .L_736)
.L_736:
        /*00dc*/ 	.word	0x00000000
        /*00e0*/ 	.short	0x0006
        /*00e2*/ 	.short	0x002c
        /*00e4*/ 	.byte	0x00, 0xf0, 0x11, 0x00


	//----- nvinfo : EIATTR_KPARAM_INFO
	.align		4
.L_737:
        /*00e8*/ 	.byte	0x04, 0x17
        /*00ea*/ 	.short	(.L_739 - .L_738)
.L_738:
        /*00ec*/ 	.word	0x00000000
        /*00f0*/ 	.short	0x0005
        /*00f2*/ 	.short	0x0028
        /*00f4*/ 	.byte	0x00, 0xf0, 0x11, 0x00


	//----- nvinfo : EIATTR_KPARAM_INFO
	.align		4
.L_739:
        /*00f8*/ 	.byte	0x04, 0x17
        /*00fa*/ 	.short	(.L_741 - .L_740)
.L_740:
        /*00fc*/ 	.word	0x00000000
        /*0100*/ 	.short	0x0004
        /*0102*/ 	.short	0x0020
        /*0104*/ 	.byte	0x00, 0xf0, 0x21, 0x00


	//----- nvinfo : EIATTR_KPARAM_INFO
	.align		4
.L_741:
        /*0108*/ 	.byte	0x04, 0x17
        /*010a*/ 	.short	(.L_743 - .L_742)
.L_742:
        /*010c*/ 	.word	0x00000000
        /*0110*/ 	.short	0x0003
        /*0112*/ 	.short	0x0018
        /*0114*/ 	.byte	0x00, 0xf0, 0x21, 0x00


	//----- nvinfo : EIATTR_KPARAM_INFO
	.align		4
.L_743:
        /*0118*/ 	.byte	0x04, 0x17
        /*011a*/ 	.short	(.L_745 - .L_744)
.L_744:
        /*011c*/ 	.word	0x00000000
        /*0120*/ 	.short	0x0002
        /*0122*/ 	.short	0x0010
        /*0124*/ 	.byte	0x00, 0xf0, 0x21, 0x00


	//----- nvinfo : EIATTR_KPARAM_INFO
	.align		4
.L_745:
        /*0128*/ 	.byte	0x04, 0x17
        /*012a*/ 	.short	(.L_747 - .L_746)
.L_746:
        /*012c*/ 	.word	0x00000000
        /*0130*/ 	.short	0x0001
        /*0132*/ 	.short	0x0008
        /*0134*/ 	.byte	0x00, 0xf0, 0x21, 0x00


	//----- nvinfo : EIATTR_KPARAM_INFO
	.align		4
.L_747:
        /*0138*/ 	.byte	0x04, 0x17
        /*013a*/ 	.short	(.L_749 - .L_748)
.L_748:
        /*013c*/ 	.word	0x00000000
        /*0140*/ 	.short	0x0000
        /*0142*/ 	.short	0x0000
        /*0144*/ 	.byte	0x00, 0xf0, 0x21, 0x00


	//----- nvinfo : EIATTR_SPARSE_MMA_MASK
	.align		4
.L_749:
        /*0148*/ 	.byte	0x03, 0x50
        /*014a*/ 	.short	0x0000


	//----- nvinfo : EIATTR_MAXREG_COUNT
	.align		4
        /*014c*/ 	.byte	0x03, 0x1b
        /*014e*/ 	.short	0x00ff


	//----- nvinfo : EIATTR_NUM_BARRIERS
	.align		4
        /*0150*/ 	.byte	0x02, 0x4c
        /*0152*/ 	.byte	0x01
	.zero		1


	//----- nvinfo : EIATTR_MERCURY_ISA_VERSION
	.align		4
        /*0154*/ 	.byte	0x03, 0x5f
        /*0156*/ 	.short	0x0101


	//----- nvinfo : EIATTR_EXIT_INSTR_OFFSETS
	.align		4
        /*0158*/ 	.byte	0x04, 0x1c
        /*015a*/ 	.short	(.L_751 - .L_750)


	//   ....[0]....
.L_750:
        /*015c*/ 	.word	0x00000340


	//   ....[1]....
        /*0160*/ 	.word	0x00000a40


	//   ....[2]....
        /*0164*/ 	.word	0x00008200


	//   ....[3]....
        /*0168*/ 	.word	0x000084f0


	//   ....[4]....
        /*016c*/ 	.word	0x00008760


	//   ....[5]....
        /*0170*/ 	.word	0x000089d0


	//   ....[6]....
        /*0174*/ 	.word	0x00008b30


	//   ....[7]....
        /*0178*/ 	.word	0x00008bd0


	//   ....[8]....
        /*017c*/ 	.word	0x00008c10


	//----- nvinfo : EIATTR_CRS_STACK_SIZE
	.align		4
.L_751:
        /*0180*/ 	.byte	0x04, 0x1e
        /*0182*/ 	.short	(.L_753 - .L_752)
.L_752:
        /*0184*/ 	.word	0x00000000


	//----- nvinfo : EIATTR_CBANK_PARAM_SIZE
	.align		4
.L_753:
        /*0188*/ 	.byte	0x03, 0x19
        /*018a*/ 	.short	0x0074


	//----- nvinfo : EIATTR_PARAM_CBANK
	.align		4
        /*018c*/ 	.byte	0x04, 0x0a
        /*018e*/ 	.short	(.L_755 - .L_754)
	.align		4
.L_754:
        /*0190*/ 	.word	index@(.nv.constant0._Z23gemm_half_q_half_kernelILi4ELi8ELb1ELb1ELi64EEvPK6__halfPKjS4_S2_PS0_iiiiPKtS7_iiiiiibS2_i)
        /*0194*/ 	.short	0x0210
        /*0196*/ 	.short	0x0074


	//----- nvinfo : EIATTR_SW_WAR
	.align		4
.L_755:
        /*0198*/ 	.byte	0x04, 0x36
        /*019a*/ 	.short	(.L_757 - .L_756)
.L_756:
        /*019c*/ 	.word	0x00000008
.L_757:


//--------------------- .nv.info._Z23gemm_half_q_half_kernelILi4ELi12ELb1ELb1ELi64EEvPK6__halfPKjS4_S2_PS0_iiiiPKtS7_iiiiiibS2_i --------------------------
	.section	.nv.info._Z23gemm_half_q_half_kernelILi4ELi12ELb1ELb1ELi64EEvPK6__halfPKjS4_S2_PS0_iiiiPKtS7_iiiiiibS2_i,"",@"SHT_CUDA_INFO"
	.sectionflags	@""
	.align	4


	//----- nvinfo : EIATTR_CUDA_API_VERSION
	.align		4
        /*0000*/ 	.byte	0x04, 0x37
        /*0002*/ 	.short	(.L_759 - .L_758)
.L_758:
        /*0004*/ 	.word	0x00000082


	//----- nvinfo : EIATTR_KPARAM_INFO
	.align		4
.L_759:
        /*0008*/ 	.byte	0x04, 0x17
        /*000a*/ 	.short	(.L_761 - .L_760)
.L_760:
        /*000c*/ 	.word	0x00000000
        /*0010*/ 	.short	0x0013
        /*0012*/ 	.short	0x0070
        /*0014*/ 	.byte	0x00, 0xf0, 0x11, 0x00


	//----- nvinfo : EIATTR_KPARAM_INFO
	.align		4
.L_761:
        /*0018*/ 	.byte	0x04, 0x17
        /*001a*/ 	.short	(.L_763 - .L_762)
.L_762:
        /*001c*/ 	.word	0x00000000
        /*0020*/ 	.short	0x0012
        /*0022*/ 	.short	0x0068
        /*0024*/ 	.byte	0x00, 0xf0, 0x21, 0x00


	//----- nvinfo : EIATTR_KPARAM_INFO
	.align		4
.L_763:
        /*0028*/ 	.byte	0x04, 0x17
        /*002a*/ 	.short	(.L_765 - .L_764)
.L_764:
        /*002c*/ 	.word	0x00000000
        /*0030*/ 	.short	0x0011
        /*0032*/ 	.short	0x0060
        /*0034*/ 	.byte	0x00, 0xf0, 0x05, 0x00


	//----- nvinfo : EIATTR_KPARAM_INFO
	.align		4
.L_765:
        /*0038*/ 	.byte	0x04, 0x17
        /*003a*/ 	.short	(.L_767 - .L_766)
.L_766:
        /*003c*/ 	.word	0x00000000
        /*0040*/ 	.short	0x0010
        /*0042*/ 	.short	0x005c
        /*0044*/ 	.byte	0x00, 0xf0, 0x11, 0x00


	//----- nvinfo : EIATTR_KPARAM_INFO
	.align		4
.L_767:
        /*0048*/ 	.byte	0x04, 0x17
        /*004a*/ 	.short	(.L_769 - .L_768)
.L_768:
        /*004c*/ 	.word	0x00000000
        /*0050*/ 	.short	0x000f
        /*0052*/ 	.short	0x0058
        /*0054*/ 	.byte	0x00, 0xf0, 0x11, 0x00


	//----- nvinfo : EIATTR_KPARAM_INFO
	.align		4
.L_769:
        /*0058*/ 	.byte	0x04, 0x17
        /*005a*/ 	.short	(.L_771 - .L_770)
.L_770:
        /*005c*/ 	.word	0x00000000
        /*0060*/ 	.short	0x000e
        /*0062*/ 	.short	0x0054
        /*0064*/ 	.byte	0x00, 0xf0, 0x11, 0x00


	//----- nvinfo : EIATTR_KPARAM_INFO
	.align		4
.L_771:
        /*0068*/ 	.byte	0x04, 0x17
        /*006a*/ 	.short	(.L_773 - .L_772)
.L_772:
        /*006c*/ 	.word	0x00000000
        /*0070*/ 	.short	0x000d
        /*0072*/ 	.short	0x0050
        /*0074*/ 	.byte	0x00, 0xf0, 0x11, 0x00


	//----- nvinfo : EIATTR_KPARAM_INFO
	.align		4
.L_773:
        /*0078*/ 	.byte	0x04, 0x17
        /*007a*/ 	.short	(.L_775 - .L_774)
.L_774:
        /*007c*/ 	.word	0x00000000
        /*0080*/ 	.short	0x000c
        /*0082*/ 	.short	0x004c
        /*0084*/ 	.byte	0x00, 0xf0, 0x11, 0x00


	//----- nvinfo : EIATTR_KPARAM_INFO
	.align		4
.L_775:
        /*0088*/ 	.byte	0x04, 0x17
        /*008a*/ 	.short	(.L_777 - .L_776)
.L_776:
        /*008c*/ 	.word	0x00000000
        /*0090*/ 	.short	0x000b
        /*0092*/ 	.short	0x0048
        /*0094*/ 	.byte	0x00, 0xf0, 0x11, 0x00


	//----- nvinfo : EIATTR_KPARAM_INFO
	.align		4
.L_777:
        /*0098*/ 	.byte	0x04, 0x17
        /*009a*/ 	.short	(.L_779 - .L_778)
.L_778:
        /*009c*/ 	.word	0x00000000
        /*00a0*/ 	.short	0x000a
        /*00a2*/ 	.short	0x0040
        /*00a4*/ 	.byte	0x00, 0xf0, 0x21, 0x00


	//----- nvinfo : EIATTR_KPARAM_INFO
	.align		4
.L_779:
        /*00a8*/ 	.byte	0x04, 0x17
        /*00aa*/ 	.short	(.L_781 - .L_780)
.L_780:
        /*00ac*/ 	.word	0x00000000
        /*00b0*/ 	.short	0x0009
        /*00b2*/ 	.short	0x0038
        /*00b4*/ 	.byte	0x00, 0xf0, 0x21, 0x00


	//----- nvinfo : EIATTR_KPARAM_INFO
	.align		4
.L_781:
        /*00b8*/ 	.byte	0x04, 0x17
        /*00ba*/ 	.short	(.L_783 - .L_782)
.L_782:
        /*00bc*/ 	.word	0x00000000
        /*00c0*/ 	.short	0x0008
        /*00c2*/ 	.short	0x0034
        /*00c4*/ 	.byte	0x00, 0xf0, 0x11, 0x00


	//----- nvinfo : EIATTR_KPARAM_INFO
	.align		4
.L_783:
        /*00c8*/ 	.byte	0x04, 0x17
        /*00ca*/ 	.short	(.L_785 - .L_784)
.L_784:
        /*00cc*/ 	.word	0x00000000
        /*00d0*/ 	.short	0x0007
        /*00d2*/ 	.short	0x0030
        /*00d4*/ 	.byte	0x00, 0xf0, 0x11, 0x00


	//----- nvinfo : EIATTR_KPARAM_INFO
	.align		4
.L_785:
        /*00d8*/ 	.byte	0x04, 0x17
        /*00da*/ 	.short	(.L_787 - .L_786)
.L_786:
        /*00dc*/ 	.word	0x00000000
        /*00e0*/ 	.short	0x0006
        /*00e2*/ 	.short	0x002c
        /*00e4*/ 	.byte	0x00, 0xf0, 0x11, 0x00


	//----- nvinfo : EIATTR_KPARAM_INFO
	.align		4
.L_787:
        /*00e8*/ 	.byte	0x04, 0x17
        /*00ea*/ 	.short	(.L_789 - .L_788)
.L_788:
        /*00ec*/ 	.word	0x00000000
        /*00f0*/ 	.short	0x0005
        /*00f2*/ 	.short	0x0028
        /*00f4*/ 	.byte	0x00, 0xf0, 0x11, 0x00


	//----- nvinfo : EIATTR_KPARAM_INFO
	.align		4
.L_789:
        /*00f8*/ 	.byte	0x04, 0x17
        /*00fa*/ 	.short	(.L_791 - .L_790)
.L_790:
        /*00fc*/ 	.word	0x00000000
        /*0100*/ 	.short	0x0004
        /*0102*/ 	.short	0x0020
        /*0104*/ 	.byte	0x00, 0xf0, 0x21, 0x00


	//----- nvinfo : EIATTR_KPARAM_INFO
	.align		4
.L_791:
        /*0108*/ 	.byte	0x04, 0x17
        /*010a*/ 	.short	(.L_793 - .L_792)
.L_792:
        /*010c*/ 	.word	0x00000000
        /*0110*/ 	.short	0x0003
        /*0112*/ 	.short	0x0018
        /*0114*/ 	.byte	0x00, 0xf0, 0x21, 0x00


	//----- nvinfo : EIATTR_KPARAM_INFO
	.align		4
.L_793:
        /*0118*/ 	.byte	0x04, 0x17
        /*011a*/ 	.short	(.L_795 - .L_794)
.L_794:
        /*011c*/ 	.word	0x00000000
        /*0120*/ 	.short	0x0002
        /*0122*/ 	.short	0x0010
        /*0124*/ 	.byte	0x00, 0xf0, 0x21, 0x00


	//----- nvinfo : EIATTR_KPARAM_INFO
	.align		4
.L_795:
        /*0128*/ 	.byte	0x04, 0x17
        /*012a*/ 	.short	(.L_797 - .L_796)
.L_796:
        /*012c*/ 	.word	0x00000000
        /*0130*/ 	.short	0x0001
        /*0132*/ 	.short	0x0008
        /*0134*/ 	.byte	0x00, 0xf0, 0x21, 0x00


	//----- nvinfo : EIATTR_KPARAM_INFO
	.align		4
.L_797:
        /*0138*/ 	.byte	0x04, 0x17
        /*013a*/ 	.short	(.L_799 - .L_798)
.L_798:
        /*013c*/ 	.word	0x00000000
        /*0140*/ 	.short	0x0000
        /*0142*/ 	.short	0x0000
        /*0144*/ 	.byte	0x00, 0xf0, 0x21, 0x00


	//----- nvinfo : EIATTR_SPARSE_MMA_MASK
	.align		4
.L_799:
        /*0148*/ 	.byte	0x03, 0x50
        /*014a*/ 	.short	0x0000


	//----- nvinfo : EIATTR_MAXREG_COUNT
	.align		4
        /*014c*/ 	.byte	0x03, 0x1b
        /*014e*/ 	.short	0x00ff


	//----- nvinfo : EIATTR_NUM_BARRIERS
	.align		4
        /*0150*/ 	.byte	0x02, 0x4c
        /*0152*/ 	.byte	0x01
	.zero		1


	//----- nvinfo : EIATTR_MERCURY_ISA_VERSION
	.align		4
        /*0154*/ 	.byte	0x03, 0x5f
        /*0156*/ 	.short	0x0101


	//----- nvinfo : EIATTR_EXIT_INSTR_OFFSETS
	.align		4
        /*0158*/ 	.byte	0x04, 0x1c
        /*015a*/ 	.short	(.L_801 - .L_800)


	//   ....[0]....
.L_800:
        /*015c*/ 	.word	0x00000340


	//   ....[1]....
        /*0160*/ 	.word	0x00000ee0


	//   ....[2]....
        /*0164*/ 	.word	0x0000ac80


	//   ....[3]....
        /*0168*/ 	.word	0x0000af70


	//   ....[4]....
        /*016c*/ 	.word	0x0000b1e0


	//   ....[5]....
        /*0170*/ 	.word	0x0000b450


	//   ....[6]....
        /*0174*/ 	.word	0x0000b5b0


	//   ....[7]....
        /*0178*/ 	.word	0x0000b650


	//   ....[8]....
        /*017c*/ 	.word	0x0000b690


	//----- nvinfo : EIATTR_CRS_STACK_SIZE
	.align		4
.L_801:
        /*0180*/ 	.byte	0x04, 0x1e
        /*0182*/ 	.short	(.L_803 - .L_802)
.L_802:
        /*0184*/ 	.word	0x00000000


	//----- nvinfo : EIATTR_CBANK_PARAM_SIZE
	.align		4
.L_803:
        /*0188*/ 	.byte	0x03, 0x19
        /*018a*/ 	.short	0x0074


	//----- nvinfo : EIATTR_PARAM_CBANK
	.align		4
        /*018c*/ 	.byte	0x04, 0x0a
        /*018e*/ 	.short	(.L_805 - .L_804)
	.align		4
.L_804:
        /*0190*/ 	.word	index@(.nv.constant0._Z23gemm_half_q_half_kernelILi4ELi12ELb1ELb1ELi64EEvPK6__halfPKjS4_S2_PS0_iiiiPKtS7_iiiiiibS2_i)
        /*0194*/ 	.short	0x0210
        /*0196*/ 	.short	0x0074


	//----- nvinfo : EIATTR_SW_WAR
	.align		4
.L_805:
        /*0198*/ 	.byte	0x04, 0x36
        /*019a*/ 	.short	(.L_807 - .L_806)
.L_806:
        /*019c*/ 	.word	0x00000008
.L_807:


//--------------------- .nv.info._Z23gemm_half_q_half_kernelILi4ELi14ELb1ELb1ELi64EEvPK6__halfPKjS4_S2_PS0_iiiiPKtS7_iiiiiibS2_i --------------------------
	.section	.nv.info._Z23gemm_half_q_half_kernelILi4ELi14ELb1ELb1ELi64EEvPK6__halfPKjS4_S2_PS0_iiiiPKtS7_iiiiiibS2_i,"",@"SHT_CUDA_INFO"
	.sectionflags	@""
	.align	4


	//----- nvinfo : EIATTR_CUDA_API_VERSION
	.align		4
        /*0000*/ 	.byte	0x04, 0x37
        /*0002*/ 	.short	(.L_809 - .L_808)
.L_808:
        /*0004*/ 	.word	0x00000082


	//----- nvinfo : EIATTR_KPARAM_INFO
	.align		4
.L_809:
        /*0008*/ 	.byte	0x04, 0x17
        /*000a*/ 	.short	(.L_811 - .L_810)
.L_810:
        /*000c*/ 	.word	0x00000000
        /*0010*/ 	.short	0x0013
        /*0012*/ 	.short	0x0070
        /*0014*/ 	.byte	0x00, 0xf0, 0x11, 0x00


	//----- nvinfo : EIATTR_KPARAM_INFO
	.align		4
.L_811:
        /*0018*/ 	.byte	0x04, 0x17
        /*001a*/ 	.short	(.L_813 - .L_812)
.L_812:
        /*001c*/ 	.word	0x00000000
        /*0020*/ 	.short	0x0012
        /*0022*/ 	.short	0x0068
        /*0024*/ 	.byte	0x00, 0xf0, 0x21, 0x00


	//----- nvinfo : EIATTR_KPARAM_INFO
	.align		4
.L_813:
        /*0028*/ 	.byte	0x04, 0x17
        /*002a*/ 	.short	(.L_815 - .L_814)
.L_814:
        /*002c*/ 	.word	0x00000000
        /*0030*/ 	.short	0x0011
        /*0032*/ 	.short	0x0060
        /*0034*/ 	.byte	0x00, 0xf0, 0x05, 0x00


	//----- nvinfo : EIATTR_KPARAM_INFO
	.align		4
.L_815:
        /*0038*/ 	.byte	0x04, 0x17
        /*003a*/ 	.short	(.L_817 - .L_816)
.L_816:
        /*003c*/ 	.word	0x00000000
        /*0040*/ 	.short	0x0010
        /*0042*/ 	.short	0x005c
        /*0044*/ 	.byte	0x00, 0xf0, 0x11, 0x00


	//----- nvinfo : EIATTR_KPARAM_INFO
	.align		4
.L_817:
        /*0048*/ 	.byte	0x04, 0x17
        /*004a*/ 	.short	(.L_819 - .L_818)
.L_818:
        /*004c*/ 	.word	0x00000000
        /*0050*/ 	.short	0x000f
        /*0052*/ 	.short	0x0058
        /*0054*/ 	.byte	0x00, 0xf0, 0x11, 0x00


	//----- nvinfo : EIATTR_KPARAM_INFO
	.align		4
.L_819:
        /*0058*/ 	.byte	0x04, 0x17
        /*005a*/ 	.short	(.L_821 - .L_820)
.L_820:
        /*005c*/ 	.word	0x00000000
        /*0060*/ 	.short	0x000e
        /*0062*/ 	.short	0x0054
        /*0064*/ 	.byte	0x00, 0xf0, 0x11, 0x00


	//----- nvinfo : EIATTR_KPARAM_INFO
	.align		4
.L_821:
        /*0068*/ 	.byte	0x04, 0x17
        /*006a*/ 	.short	(.L_823 - .L_822)
.L_822:
        /*006c*/ 	.word	0x00000000
        /*0070*/ 	.short	0x000d
        /*0072*/ 	.short	0x0050
        /*0074*/ 	.byte	0x00, 0xf0, 0x11, 0x00


	//----- nvinfo : EIATTR_KPARAM_INFO
	.align		4
.L_823:
        /*0078*/ 	.byte	0x04, 0x17
        /*007a*/ 	.short	(.L_825 - .L_824)
.L_824:
        /*007c*/ 	.word	0x00000000
        /*0080*/ 	.short	0x000c
        /*0082*/ 	.short	0x004c
        /*0084*/ 	.byte	0x00, 0xf0, 0x11, 0x00


	//----- nvinfo : EIATTR_KPARAM_INFO
	.align		4
.L_825:
        /*0088*/ 	.byte	0x04, 0x17
        /*008a*/ 	.short	(.L_827 - .L_826)
.L_826:
        /*008c*/ 	.word	0x00000000
        /*0090*/ 	.short	0x000b
        /*0092*/ 	.short	0x0048
        /*0094*/ 	.byte	0x00, 0xf0, 0x11, 0x00


	//----- nvinfo : EIATTR_KPARAM_INFO
	.align		4
.L_827:
        /*0098*/ 	.byte	0x04, 0x17
        /*009a*/ 	.short	(.L_829 - .L_828)
.L_828:
        /*009c*/ 	.word	0x00000000
        /*00a0*/ 	.short	0x000a
        /*00a2*/ 	.short	0x0040
        /*00a4*/ 	.byte	0x00, 0xf0, 0x21, 0x00


	//----- nvinfo : EIATTR_KPARAM_INFO
	.align		4
.L_829:
        /*00a8*/ 	.byte	0x04, 0x17
        /*00aa*/ 	.short	(.L_831 - .L_830)
.L_830:
        /*00ac*/ 	.word	0x00000000
        /*00b0*/ 	.short	0x0009
        /*00b2*/ 	.short	0x0038
        /*00b4*/ 	.byte	0x00, 0xf0, 0x21, 0x00


	//----- nvinfo : EIATTR_KPARAM_INFO
	.align		4
.L_831:
        /*00b8*/ 	.byte	0x04, 0x17
        /*00ba*/ 	.short	(.L_833 - .L_832)
.L_832:
        /*00bc*/ 	.word	0x00000000
        /*00c0*/ 	.short	0x0008
        /*00c2*/ 	.short	0x0034
        /*00c4*/ 	.byte	0x00, 0xf0, 0x11, 0x00


	//----- nvinfo : EIATTR_KPARAM_INFO
	.align		4
.L_833:
        /*00c8*/ 	.byte	0x04, 0x17
        /*00ca*/ 	.short	(.L_835 - .L_834)
.L_834:
        /*00cc*/ 	.word	0x00000000
        /*00d0*/ 	.short	0x0007
        /*00d2*/ 	.short	0x0030
        /*00d4*/ 	.byte	0x00, 0xf0, 0x11, 0x00


	//----- nvinfo : EIATTR_KPARAM_INFO
	.align		4
.L_835:
        /*00d8*/ 	.byte	0x04, 0x17
        /*00da*/ 	.short	(.L_837 - .L_836)
.L_836:
        /*00dc*/ 	.word	0x00000000
        /*00e0*/ 	.short	0x0006
        /*00e2*/ 	.short	0x002c
        /*00e4*/ 	.byte	0x00, 0xf0, 0x11, 0x00


	//----- nvinfo : EIATTR_KPARAM_INFO
	.align		4
.L_837:
        /*00e8*/ 	.byte	0x04, 0x17
        /*00ea*/ 	.short	(.L_839 - .L_838)
.L_838:
        /*00ec*/ 	.word	0x00000000
        /*00f0*/ 	.short	0x0005
        /*00f2*/ 	.short	0x0028
        /*00f4*/ 	.byte	0x00, 0xf0, 0x11, 0x00


	//----- nvinfo : EIATTR_KPARAM_INFO
	.align		4
.L_839:
        /*00f8*/ 	.byte	0x04, 0x17
        /*00fa*/ 	.short	(.L_841 - .L_840)
.L_840:
        /*00fc*/ 	.word	0x00000000
        /*0100*/ 	.short	0x0004
        /*0102*/ 	.short	0x0020
        /*0104*/ 	.byte	0x00, 0xf0, 0x21, 0x00


	//----- nvinfo : EIATTR_KPARAM_INFO
	.align		4
.L_841:
        /*0108*/ 	.byte	0x04, 0x17
        /*010a*/ 	.short	(.L_843 - .L_842)
.L_842:
        /*010c*/ 	.word	0x00000000
        /*0110*/ 	.short	0x0003
        /*0112*/ 	.short	0x0018
        /*0114*/ 	.byte	0x00, 0xf0, 0x21, 0x00


	//----- nvinfo : EIATTR_KPARAM_INFO
	.align		4
.L_843:
        /*0118*/ 	.byte	0x04, 0x17
        /*011a*/ 	.short	(.L_845 - .L_844)
.L_844:
        /*011c*/ 	.word	0x00000000
        /*0120*/ 	.short	0x0002
        /*0122*/ 	.short	0x0010
        /*0124*/ 	.byte	0x00, 0xf0, 0x21, 0x00


	//----- nvinfo : EIATTR_KPARAM_INFO
	.align		4
.L_845:
        /*0128*/ 	.byte	0x04, 0x17
        /*012a*/ 	.short	(.L_847 - .L_846)
.L_846:
        /*012c*/ 	.word	0x00000000
        /*0130*/ 	.short	0x0001
        /*0132*/ 	.short	0x0008
        /*0134*/ 	.byte	0x00, 0xf0, 0x21, 0x00


	//----- nvinfo : EIATTR_KPARAM_INFO
	.align		4
.L_847:
        /*0138*/ 	.byte	0x04, 0x17
        /*013a*/ 	.short	(.L_849 - .L_848)
.L_848:
        /*013c*/ 	.word	0x00000000
        /*0140*/ 	.short	0x0000
        /*0142*/ 	.short	0x0000
        /*0144*/ 	.byte	0x00, 0xf0, 0x21, 0x00


	//----- nvinfo : EIATTR_SPARSE_MMA_MASK
	.align		4
.L_849:
        /*0148*/ 	.byte	0x03, 0x50
        /*014a*/ 	.short	0x0000


	//----- nvinfo : EIATTR_MAXREG_COUNT
	.align		4
        /*014c*/ 	.byte	0x03, 0x1b
        /*014e*/ 	.short	0x00ff


	//----- nvinfo : EIATTR_NUM_BARRIERS
	.align		4
        /*0150*/ 	.byte	0x02, 0x4c
        /*0152*/ 	.byte	0x01
	.zero		1


	//----- nvinfo : EIATTR_MERCURY_ISA_VERSION
	.align		4
        /*0154*/ 	.byte	0x03, 0x5f
        /*0156*/ 	.short	0x0101


	//----- nvinfo : EIATTR_EXIT_INSTR_OFFSETS
	.align		4
        /*0158*/ 	.byte	0x04, 0x1c
        /*015a*/ 	.short	(.L_851 - .L_850)


	//   ....[0]....
.L_850:
        /*015c*/ 	.word	0x00000330


	//   ....[1]....
        /*0160*/ 	.word	0x00000ed0


	//   ....[2]....
        /*0164*/ 	.word	0x0000c100


	//   ....[3]....
        /*0168*/ 	.word	0x0000c400


	//   ....[4]....
        /*016c*/ 	.word	0x0000c670


	//   ....[5]....
        /*0170*/ 	.word	0x0000c8e0


	//   ....[6]....
        /*0174*/ 	.word	0x0000ca40


	//   ....[7]....
        /*0178*/ 	.word	0x0000cad0


	//   ....[8]....
        /*017c*/ 	.word	0x0000cb10


	//----- nvinfo : EIATTR_CRS_STACK_SIZE
	.align		4
.L_851:
        /*0180*/ 	.byte	0x04, 0x1e
        /*0182*/ 	.short	(.L_853 - .L_852)
.L_852:
        /*0184*/ 	.word	0x00000000


	//----- nvinfo : EIATTR_CBANK_PARAM_SIZE
	.align		4
.L_853:
        /*0188*/ 	.byte	0x03, 0x19
        /*018a*/ 	.short	0x0074


	//----- nvinfo : EIATTR_PARAM_CBANK
	.align		4
        /*018c*/ 	.byte	0x04, 0x0a
        /*018e*/ 	.short	(.L_855 - .L_854)
	.align		4
.L_854:
        /*0190*/ 	.word	index@(.nv.constant0._Z23gemm_half_q_half_kernelILi4ELi14ELb1ELb1ELi64EEvPK6__halfPKjS4_S2_PS0_iiiiPKtS7_iiiiiibS2_i)
        /*0194*/ 	.short	0x0210
        /*0196*/ 	.short	0x0074


	//----- nvinfo : EIATTR_SW_WAR
	.align		4
.L_855:
        /*0198*/ 	.byte	0x04, 0x36
        /*019a*/ 	.short	(.L_857 - .L_856)
.L_856:
        /*019c*/ 	.word	0x00000008
.L_857:


//--------------------- .nv.info._Z23gemm_half_q_half_kernelILi4ELi4ELb1ELb1ELi64EEvPK6__halfPKjS4_S2_PS0_iiiiPKtS7_iiiiiibS2_i --------------------------
	.section	.nv.info._Z23gemm_half_q_half_kernelILi4ELi4ELb1ELb1ELi64EEvPK6__halfPKjS4_S2_PS0_iiiiPKtS7_iiiiiibS2_i,"",@"SHT_CUDA_INFO"
	.sectionflags	@""
	.align	4


	//----- nvinfo : EIATTR_CUDA_API_VERSION
	.align		4
        /*0000*/ 	.byte	0x04, 0x37
        /*0002*/ 	.short	(.L_859 - .L_858)
.L_858:
        /*0004*/ 	.word	0x00000082


	//----- nvinfo : EIATTR_KPARAM_INFO
	.align		4
.L_859:
        /*0008*/ 	.byte	0x04, 0x17
        /*000a*/ 	.short	(.L_861 - .L_860)
.L_860:
        /*000c*/ 	.word	0x00000000
        /*0010*/ 	.short	0x0013
        /*0012*/ 	.short	0x0070
        /*0014*/ 	.byte	0x00, 0xf0, 0x11, 0x00


	//----- nvinfo : EIATTR_KPARAM_INFO
	.align		4
.L_861:
        /*0018*/ 	.byte	0x04, 0x17
        /*001a*/ 	.short	(.L_863 - .L_862)
.L_862:
        /*001c*/ 	.word	0x00000000
        /*0020*/ 	.short	0x0012
        /*0022*/ 	.short	0x0068
        /*0024*/ 	.byte	0x00, 0xf0, 0x21, 0x00


	//----- nvinfo : EIATTR_KPARAM_INFO
	.align		4
.L_863:
        /*0028*/ 	.byte	0x04, 0x17
        /*002a*/ 	.short	(.L_865 - .L_864)
.L_864:
        /*002c*/ 	.word	0x00000000
        /*0030*/ 	.short	0x0011
        /*0032*/ 	.short	0x0060
        /*0034*/ 	.byte	0x00, 0xf0, 0x05, 0x00


	//----- nvinfo : EIATTR_KPARAM_INFO
	.align		4
.L_865:
        /*0038*/ 	.byte	0x04, 0x17
        /*003a*/ 	.short	(.L_867 - .L_866)
.L_866:
        /*003c*/ 	.word	0x00000000
        /*0040*/ 	.short	0x0010
        /*0042*/ 	.short	0x005c
        /*0044*/ 	.byte	0x00, 0xf0, 0x11, 0x00


	//----- nvinfo : EIATTR_KPARAM_INFO
	.align		4
.L_867:
        /*0048*/ 	.byte	0x04, 0x17
        /*004a*/ 	.short	(.L_869 - .L_868)
.L_868:
        /*004c*/ 	.word	0x00000000
        /*0050*/ 	.short	0x000f
        /*0052*/ 	.short	0x0058
        /*0054*/ 	.byte	0x00, 0xf0, 0x11, 0x00


	//----- nvinfo : EIATTR_KPARAM_INFO
	.align		4
.L_869:
        /*0058*/ 	.byte	0x04, 0x17
        /*005a*/ 	.short	(.L_871 - .L_870)
.L_870:
        /*005c*/ 	.word	0x00000000
        /*0060*/ 	.short	0x000e
        /*0062*/ 	.short	0x0054
        /*0064*/ 	.byte	0x00, 0xf0, 0x11, 0x00


	//----- nvinfo : EIATTR_KPARAM_INFO
	.align		4
.L_871:
        /*0068*/ 	.byte	0x04, 0x17
        /*006a*/ 	.short	(.L_873 - .L_872)
.L_872:
        /*006c*/ 	.word	0x00000000
        /*0070*/ 	.short	0x000d
        /*0072*/ 	.short	0x0050
        /*0074*/ 	.byte	0x00, 0xf0, 0x11, 0x00


	//----- nvinfo : EIATTR_KPARAM_INFO
	.align		4
.L_873:
        /*0078*/ 	.byte	0x04, 0x17
        /*007a*/ 	.short	(.L_875 - .L_874)
.L_874:
        /*007c*/ 	.word	0x00000000
        /*0080*/ 	.short	0x000c
        /*0082*/ 	.short	0x004c
        /*0084*/ 	.byte	0x00, 0xf0, 0x11, 0x00


	//----- nvinfo : EIATTR_KPARAM_INFO
	.align		4
.L_875:
        /*0088*/ 	.byte	0x04, 0x17
        /*008a*/ 	.short	(.L_877 - .L_876)
.L_876:
        /*008c*/ 	.word	0x00000000
        /*0090*/ 	.short	0x000b
        /*0092*/ 	.short	0x0048
        /*0094*/ 	.byte	0x00, 0xf0, 0x11, 0x00


	//----- nvinfo : EIATTR_KPARAM_INFO
	.align		4
.L_877:
        /*0098*/ 	.byte	0x04, 0x17
        /*009a*/ 	.short	(.L_879 - .L_878)
.L_878:
        /*009c*/ 	.word	0x00000000
        /*00a0*/ 	.short	0x000a
        /*00a2*/ 	.short	0x0040
        /*00a4*/ 	.byte	0x00, 0xf0, 0x21, 0x00


	//----- nvinfo : EIATTR_KPARAM_INFO
	.align		4
.L_879:
        /*00a8*/ 	.byte	0x04, 0x17
        /*00aa*/ 	.short	(.L_881 - .L_880)
.L_880:
        /*00ac*/ 	.word	0x00000000
        /*00b0*/ 	.short	0x0009
        /*00b2*/ 	.short	0x0038
        /*00b4*/ 	.byte	0x00, 0xf0, 0x21, 0x00


	//----- nvinfo : EIATTR_KPARAM_INFO
	.align		4
.L_881:
        /*00b8*/ 	.byte	0x04, 0x17
        /*00ba*/ 	.short	(.L_883 - .L_882)
.L_882:
        /*00bc*/ 	.word	0x00000000
        /*00c0*/ 	.short	0x0008
        /*00c2*/ 	.short	0x0034
        /*00c4*/ 	.byte	0x00, 0xf0, 0x11, 0x00


	//----- nvinfo : EIATTR_KPARAM_INFO
	.align		4
.L_883:
        /*00c8*/ 	.byte	0x04, 0x17
        /*00ca*/ 	.short	(.L_885 - .L_884)
.L_884:
        /*00cc*/ 	.word	0x00000000
        /*00d0*/ 	.short	0x0007
        /*00d2*/ 	.short	0x0030
        /*00d4*/ 	.byte	0x00, 0xf0, 0x11, 0x00


	//----- nvinfo : EIATTR_KPARAM_INFO
	.align		4
.L_885:
        /*00d8*/ 	.byte	0x04, 0x17
        /*00da*/ 	.short	(.L_887 - .L_886)
.L_886:
        /*00dc*/ 	.word	0x00000000
        /*00e0*/ 	.short	0x0006
        /*00e2*/ 	.short	0x002c
        /*00e4*/ 	.byte	0x00, 0xf0, 0x11, 0x00


	//----- nvinfo : EIATTR_KPARAM_INFO
	.align		4
.L_887:
        /*00e8*/ 	.byte	0x04, 0x17
        /*00ea*/ 	.short	(.L_889 - .L_888)
.L_888:
        /*00ec*/ 	.word	0x00000000
        /*00f0*/ 	.short	0x0005
        /*00f2*/ 	.short	0x0028
        /*00f4*/ 	.byte	0x00, 0xf0, 0x11, 0x00


	//----- nvinfo : EIATTR_KPARAM_INFO
	.align		4
.L_889:
        /*00f8*/ 	.byte	0x04, 0x17
        /*00fa*/ 	.short	(.L_891 - .L_890)
.L_890:
        /*00fc*/ 	.word	0x00000000
        /*0100*/ 	.short	0x0004
        /*0102*/ 	.short	0x0020
        /*0104*/ 	.byte	0x00, 0xf0, 0x21, 0x00


	//----- nvinfo : EIATTR_KPARAM_INFO
	.align		4
.L_891:
        /*0108*/ 	.byte	0x04, 0x17
        /*010a*/ 	.short	(.L_893 - .L_892)
.L_892:
        /*010c*/ 	.word	0x00000000
        /*0110*/ 	.short	0x0003
        /*0112*/ 	.short	0x0018
        /*0114*/ 	.byte	0x00, 0xf0, 0x21, 0x00


	//----- nvinfo : EIATTR_KPARAM_INFO
	.align		4
.L_893:
        /*0118*/ 	.byte	0x04, 0x17
        /*011a*/ 	.short	(.L_895 - .L_894)
.L_894:
        /*011c*/ 	.word	0x00000000
        /*0120*/ 	.short	0x0002
        /*0122*/ 	.short	0x0010
        /*0124*/ 	.byte	0x00, 0xf0, 0x21, 0x00


	//----- nvinfo : EIATTR_KPARAM_INFO
	.align		4
.L_895:
        /*0128*/ 	.byte	0x04, 0x17
        /*012a*/ 	.short	(.L_897 - .L_896)
.L_896:
        /*012c*/ 	.word	0x00000000
        /*0130*/ 	.short	0x0001
        /*0132*/ 	.short	0x0008
        /*0134*/ 	.byte	0x00, 0xf0, 0x21, 0x00


	//----- nvinfo : EIATTR_KPARAM_INFO
	.align		4
.L_897:
        /*0138*/ 	.byte	0x04, 0x17
        /*013a*/ 	.short	(.L_899 - .L_898)
.L_898:
        /*013c*/ 	.word	0x00000000
        /*0140*/ 	.short	0x0000
        /*0142*/ 	.short	0x0000
        /*0144*/ 	.byte	0x00, 0xf0, 0x21, 0x00


	//----- nvinfo : EIATTR_SPARSE_MMA_MASK
	.align		4
.L_899:
        /*0148*/ 	.byte	0x03, 0x50
        /*014a*/ 	.short	0x0000


	//----- nvinfo : EIATTR_MAXREG_COUNT
	.align		4
        /*014c*/ 	.byte	0x03, 0x1b
        /*014e*/ 	.short	0x00ff


	//----- nvinfo : EIATTR_NUM_BARRIERS
	.align		4
        /*0150*/ 	.byte	0x02, 0x4c
        /*0152*/ 	.byte	0x01
	.zero		1


	//----- nvinfo : EIATTR_MERCURY_ISA_VERSION
	.align		4
        /*0154*/ 	.byte	0x03, 0x5f
        /*0156*/ 	.short	0x0101


	//----- nvinfo : EIATTR_EXIT_INSTR_OFFSETS
	.align		4
        /*0158*/ 	.byte	0x04, 0x1c
        /*015a*/ 	.short	(.L_901 - .L_900)


	//   ....[0]....
.L_900:
        /*015c*/ 	.word	0x00000330


	//   ....[1]....
        /*0160*/ 	.word	0x00000a40


	//   ....[2]....
        /*0164*/ 	.word	0x000039e0


	//   ....[3]....
        /*0168*/ 	.word	0x00003cd0


	//   ....[4]....
        /*016c*/ 	.word	0x00003f40


	//   ....[5]....
        /*0170*/ 	.word	0x000041b0


	//   ....[6]....
        /*0174*/ 	.word	0x00004310


	//   ....[7]....
        /*0178*/ 	.word	0x000043b0


	//   ....[8]....
        /*017c*/ 	.word	0x000043f0


	//----- nvinfo : EIATTR_CRS_STACK_SIZE
	.align		4
.L_901:
        /*0180*/ 	.byte	0x04, 0x1e
        /*0182*/ 	.short	(.L_903 - .L_902)
.L_902:
        /*0184*/ 	.word	0x00000000


	//----- nvinfo : EIATTR_CBANK_PARAM_SIZE
	.align		4
.L_903:
        /*0188*/ 	.byte	0x03, 0x19
        /*018a*/ 	.short	0x0074


	//----- nvinfo : EIATTR_PARAM_CBANK
	.align		4
        /*018c*/ 	.byte	0x04, 0x0a
        /*018e*/ 	.short	(.L_905 - .L_904)
	.align		4
.L_904:
        /*0190*/ 	.word	index@(.nv.constant0._Z23gemm_half_q_half_kernelILi4ELi4ELb1ELb1ELi64EEvPK6__halfPKjS4_S2_PS0_iiiiPKtS7_iiiiiibS2_i)
        /*0194*/ 	.short	0x0210
        /*0196*/ 	.short	0x0074


	//----- nvinfo : EIATTR_SW_WAR
	.align		4
.L_905:
        /*0198*/ 	.byte	0x04, 0x36
        /*019a*/ 	.short	(.L_907 - .L_906)
.L_906:
        /*019c*/ 	.word	0x00000008
.L_907:


//--------------------- .nv.info._Z23gemm_half_q_half_kernelILi4ELi6ELb1ELb1ELi64EEvPK6__halfPKjS4_S2_PS0_iiiiPKtS7_iiiiiibS2_i --------------------------
	.section	.nv.info._Z23gemm_half_q_half_kernelILi4ELi6ELb1ELb1ELi64EEvPK6__halfPKjS4_S2_PS0_iiiiPKtS7_iiiiiibS2_i,"",@"SHT_CUDA_INFO"
	.sectionflags	@""
	.align	4


	//----- nvinfo : EIATTR_CUDA_API_VERSION
	.align		4
        /*0000*/ 	.byte	0x04, 0x37
        /*0002*/ 	.short	(.L_909 - .L_908)
.L_908:
        /*0004*/ 	.word	0x00000082


	//----- nvinfo : EIATTR_KPARAM_INFO
	.align		4
.L_909:
        /*0008*/ 	.byte	0x04, 0x17
        /*000a*/ 	.short	(.L_911 - .L_910)
.L_910:
        /*000c*/ 	.word	0x00000000
        /*0010*/ 	.short	0x0013
        /*0012*/ 	.short	0x0070
        /*0014*/ 	.byte	0x00, 0xf0, 0x11, 0x00


	//----- nvinfo : EIATTR_KPARAM_INFO
	.align		4
.L_911:
        /*0018*/ 	.byte	0x04, 0x17
        /*001a*/ 	.short	(.L_913 - .L_912)
.L_912:
        /*001c*/ 	.word	0x00000000
        /*0020*/ 	.short	0x0012
        /*0022*/ 	.short	0x0068
        /*0024*/ 	.byte	0x00, 0xf0, 0x21, 0x00


	//----- nvinfo : EIATTR_KPARAM_INFO
	.align		4
.L_913:
        /*0028*/ 	.byte	0x04, 0x17
        /*002a*/ 	.short	(.L_915 - .L_914)
.L_914:
        /*002c*/ 	.word	0x00000000
        /*0030*/ 	.short	0x0011
        /*0032*/ 	.short	0x0060
        /*0034*/ 	.byte	0x00, 0xf0, 0x05, 0x00


	//----- nvinfo : EIATTR_KPARAM_INFO
	.align		4
.L_915:
        /*0038*/ 	.byte	0x04, 0x17
        /*003a*/ 	.short	(.L_917 - .L_916)
.L_916:
        /*003c*/ 	.word	0x00000000
        /*0040*/ 	.short	0x0010
        /*0042*/ 	.short	0x005c
        /*0044*/ 	.byte	0x00, 0xf0, 0x11, 0x00


	//----- nvinfo : EIATTR_KPARAM_INFO
	.align		4
.L_917:
        /*0048*/ 	.byte	0x04, 0x17
        /*004a*/ 	.short	(.L_919 - .L_918)
.L_918:
        /*004c*/ 	.word	0x00000000
        /*0050*/ 	.short	0x000f
        /*0052*/ 	.short	0x0058
        /*0054*/ 	.byte	0x00, 0xf0, 0x11, 0x00


	//----- nvinfo : EIATTR_KPARAM_INFO
	.align		4
.L_919:
        /*0058*/ 	.byte	0x04, 0x17
        /*005a*/ 	.short	(.L_921 - .L_920)
.L_920:
        /*005c*/ 	.word	0x00000000
        /*0060*/ 	.short	0x000e
        /*0062*/ 	.short	0x0054
        /*0064*/ 	.byte	0x00, 0xf0, 0x11, 0x00


	//----- nvinfo : EIATTR_KPARAM_INFO
	.align		4
.L_921:
        /*0068*/ 	.byte	0x04, 0x17
        /*006a*/ 	.short	(.L_923 - .L_922)
.L_922:
        /*006c*/ 	.word	0x00000000
        /*0070*/ 	.short	0x000d
        /*0072*/ 	.short	0x0050
        /*0074*/ 	.byte	0x00, 0xf0, 0x11, 0x00


	//----- nvinfo : EIATTR_KPARAM_INFO
	.align		4
.L_923:
        /*0078*/ 	.byte	0x04, 0x17
        /*007a*/ 	.short	(.L_925 - .L_924)
.L_924:
        /*007c*/ 	.word	0x00000000
        /*0080*/ 	.short	0x000c
        /*0082*/ 	.short	0x004c
        /*0084*/ 	.byte	0x00, 0xf0, 0x11, 0x00


	//----- nvinfo : EIATTR_KPARAM_INFO
	.align		4
.L_925:
        /*0088*/ 	.byte	0x04, 0x17
        /*008a*/ 	.short	(.L_927 - .L_926)
.L_926:
        /*008c*/ 	.word	0x00000000
        /*0090*/ 	.short	0x000b
        /*0092*/ 	.short	0x0048
        /*0094*/ 	.byte	0x00, 0xf0, 0x11, 0x00


	//----- nvinfo : EIATTR_KPARAM_INFO
	.align		4
.L_927:
        /*0098*/ 	.byte	0x04, 0x17
        /*009a*/ 	.short	(.L_929 - .L_928)
.L_928:
        /*009c*/ 	.word	0x00000000
        /*00a0*/ 	.short	0x000a
        /*00a2*/ 	.short	0x0040
        /*00a4*/ 	.byte	0x00, 0xf0, 0x21, 0x00


	//----- nvinfo : EIATTR_KPARAM_INFO
	.align		4
.L_929:
        /*00a8*/ 	.byte	0x04, 0x17
        /*00aa*/ 	.short	(.L_931 - .L_930)
.L_930:
        /*00ac*/ 	.word	0x00000000
        /*00b0*/ 	.short	0x0009
        /*00b2*/ 	.short	0x0038
        /*00b4*/ 	.byte	0x00, 0xf0, 0x21, 0x00


	//----- nvinfo : EIATTR_KPARAM_INFO
	.align		4
.L_931:
        /*00b8*/ 	.byte	0x04, 0x17
        /*00ba*/ 	.short	(.L_933 - .L_932)
.L_932:
        /*00bc*/ 	.word	0x00000000
        /*00c0*/ 	.short	0x0008
        /*00c2*/ 	.short	0x0034
        /*00c4*/ 	.byte	0x00, 0xf0, 0x11, 0x00


	//----- nvinfo : EIATTR_KPARAM_INFO
	.align		4
.L_933:
        /*00c8*/ 	.byte	0x04, 0x17
        /*00ca*/ 	.short	(.L_935 - .L_934)
.L_934:
        /*00cc*/ 	.word	0x00000000
        /*00d0*/ 	.short	0x0007
        /*00d2*/ 	.short	0x0030
        /*00d4*/ 	.byte	0x00, 0xf0, 0x11, 0x00


	//----- nvinfo : EIATTR_KPARAM_INFO
	.align		4
.L_935:
        /*00d8*/ 	.byte	0x04, 0x17
        /*00da*/ 	.short	(.L_937 - .L_936)
.L_936:
        /*00dc*/ 	.word	0x00000000
        /*00e0*/ 	.short	0x0006
        /*00e2*/ 	.short	0x002c
        /*00e4*/ 	.byte	0x00, 0xf0, 0x11, 0x00


	//----- nvinfo : EIATTR_KPARAM_INFO
	.align		4
.L_937:
        /*00e8*/ 	.byte	0x04, 0x17
        /*00ea*/ 	.short	(.L_939 - .L_938)
.L_938:
        /*00ec*/ 	.word	0x00000000
        /*00f0*/ 	.short	0x0005
        /*00f2*/ 	.short	0x0028
        /*00f4*/ 	.byte	0x00, 0xf0, 0x11, 0x00


	//----- nvinfo : EIATTR_KPARAM_INFO
	.align		4
.L_939:
        /*00f8*/ 	.byte	0x04, 0x17
        /*00fa*/ 	.short	(.L_941 - .L_940)
.L_940:
        /*00fc*/ 	.word	0x00000000
        /*0100*/ 	.short	0x0004
        /*0102*/ 	.short	0x0020
        /*0104*/ 	.byte	0x00, 0xf0, 0x21, 0x00


	//----- nvinfo : EIATTR_KPARAM_INFO
	.align		4
.L_941:
        /*0108*/ 	.byte	0x04, 0x17
        /*010a*/ 	.short	(.L_943 - .L_942)
.L_942:
        /*010c*/ 	.word	0x00000000
        /*0110*/ 	.short	0x0003
        /*0112*/ 	.short	0x0018
        /*0114*/ 	.byte	0x00, 0xf0, 0x21, 0x00


	//----- nvinfo : EIATTR_KPARAM_INFO
	.align		4
.L_943:
        /*0118*/ 	.byte	0x04, 0x17
        /*011a*/ 	.short	(.L_945 - .L_944)
.L_944:
        /*011c*/ 	.word	0x00000000
        /*0120*/ 	.short	0x0002
        /*0122*/ 	.short	0x0010
        /*0124*/ 	.byte	0x00, 0xf0, 0x21, 0x00


	//----- nvinfo : EIATTR_KPARAM_INFO
	.align		4
.L_945:
        /*0128*/ 	.byte	0x04, 0x17
        /*012a*/ 	.short	(.L_947 - .L_946)
.L_946:
        /*012c*/ 	.word	0x00000000
        /*0130*/ 	.short	0x0001
        /*0132*/ 	.short	0x0008
        /*0134*/ 	.byte	0x00, 0xf0, 0x21, 0x00


	//----- nvinfo : EIATTR_KPARAM_INFO
	.align		4
.L_947:
        /*0138*/ 	.byte	0x04, 0x17
        /*013a*/ 	.short	(.L_949 - .L_948)
.L_948:
        /*013c*/ 	.word	0x00000000
        /*0140*/ 	.short	0x0000
        /*0142*/ 	.short	0x0000
        /*0144*/ 	.byte	0x00, 0xf0, 0x21, 0x00


	//----- nvinfo : EIATTR_SPARSE_MMA_MASK
	.align		4
.L_949:
        /*0148*/ 	.byte	0x03, 0x50
        /*014a*/ 	.short	0x0000


	//----- nvinfo : EIATTR_MAXREG_COUNT
	.align		4
        /*014c*/ 	.byte	0x03, 0x1b
        /*014e*/ 	.short	0x00ff


	//----- nvinfo : EIATTR_NUM_BARRIERS
	.align		4
        /*0150*/ 	.byte	0x02, 0x4c
        /*0152*/ 	.byte	0x01
	.zero		1


	//----- nvinfo : EIATTR_MERCURY_ISA_VERSION
	.align		4
        /*0154*/ 	.byte	0x03, 0x5f
        /*0156*/ 	.short	0x0101


	//----- nvinfo : EIATTR_EXIT_INSTR_OFFSETS
	.align		4
        /*0158*/ 	.byte	0x04, 0x1c
        /*015a*/ 	.short	(.L_951 - .L_950)


	//   ....[0]....
.L_950:
        /*015c*/ 	.word	0x00000330


	//   ....[1]....
        /*0160*/ 	.word	0x00000a40


	//   ....[2]....
        /*0164*/ 	.word	0x00004e50


	//   ....[3]....
        /*0168*/ 	.word	0x00005150


	//   ....[4]....
        /*016c*/ 	.word	0x000053c0


	//   ....[5]....
        /*0170*/ 	.word	0x00005630


	//   ....[6]....
        /*0174*/ 	.word	0x00005790


	//   ....[7]....
        /*0178*/ 	.word	0x00005820


	//   ....[8]....
        /*017c*/ 	.word	0x00005860


	//----- nvinfo : EIATTR_CRS_STACK_SIZE
	.align		4
.L_951:
        /*0180*/ 	.byte	0x04, 0x1e
        /*0182*/ 	.short	(.L_953 - .L_952)
.L_952:
        /*0184*/ 	.word	0x00000000


	//----- nvinfo : EIATTR_CBANK_PARAM_SIZE
	.align		4
.L_953:
        /*0188*/ 	.byte	0x03, 0x19
        /*018a*/ 	.short	0x0074


	//----- nvinfo : EIATTR_PARAM_CBANK
	.align		4
        /*018c*/ 	.byte	0x04, 0x0a
        /*018e*/ 	.short	(.L_955 - .L_954)
	.align		4
.L_954:
        /*0190*/ 	.word	index@(.nv.constant0._Z23gemm_half_q_half_kernelILi4ELi6ELb1ELb1ELi64EEvPK6__halfPKjS4_S2_PS0_iiiiPKtS7_iiiiiibS2_i)
        /*0194*/ 	.short	0x0210
        /*0196*/ 	.short	0x0074


	//----- nvinfo : EIATTR_SW_WAR
	.align		4
.L_955:
        /*0198*/ 	.byte	0x04, 0x36
        /*019a*/ 	.short	(.L_957 - .L_956)
.L_956:
        /*019c*/ 	.word	0x00000008
.L_957:


//--------------------- .nv.info._Z23gemm_half_q_half_kernelILi4ELi2ELb1ELb1ELi64EEvPK6__halfPKjS4_S2_PS0_iiiiPKtS7_iiiiiibS2_i --------------------------
	.section	.nv.info._Z23gemm_half_q_half_kernelILi4ELi2ELb1ELb1ELi64EEvPK6__halfPKjS4_S2_PS0_iiiiPKtS7_iiiiiibS2_i,"",@"SHT_CUDA_INFO"
	.sectionflags	@""
	.align	4


	//----- nvinfo : EIATTR_CUDA_API_VERSION
	.align		4
        /*0000*/ 	.byte	0x04, 0x37
        /*0002*/ 	.short	(.L_959 - .L_958)
.L_958:
        /*0004*/ 	.word	0x00000082


	//----- nvinfo : EIATTR_KPARAM_INFO
	.align		4
.L_959:
        /*0008*/ 	.byte	0x04, 0x17
        /*000a*/ 	.short	(.L_961 - .L_960)
.L_960:
        /*000c*/ 	.word	0x00000000
        /*0010*/ 	.short	0x0013
        /*0012*/ 	.short	0x0070
        /*0014*/ 	.byte	0x00, 0xf0, 0x11, 0x00


	//----- nvinfo : EIATTR_KPARAM_INFO
	.align		4
.L_961:
        /*0018*/ 	.byte	0x04, 0x17
        /*001a*/ 	.short	(.L_963 - .L_962)
.L_962:
        /*001c*/ 	.word	0x00000000
        /*0020*/ 	.short	0x0012
        /*0022*/ 	.short	0x0068
        /*0024*/ 	.byte	0x00, 0xf0, 0x21, 0x00


	//----- nvinfo : EIATTR_KPARAM_INFO
	.align		4
.L_963:
        /*0028*/ 	.byte	0x04, 0x17
        /*002a*/ 	.short	(.L_965 - .L_964)
.L_964:
        /*002c*/ 	.word	0x00000000
        /*0030*/ 	.short	0x0011
        /*0032*/ 	.short	0x0060
        /*0034*/ 	.byte	0x00, 0xf0, 0x05, 0x00


	//----- nvinfo : EIATTR_KPARAM_INFO
	.align		4
.L_965:
        /*0038*/ 	.byte	0x04, 0x17
        /*003a*/ 	.short	(.L_967 - .L_966)
.L_966:
        /*003c*/ 	.word	0x00000000
        /*0040*/ 	.short	0x0010
        /*0042*/ 	.short	0x005c
        /*0044*/ 	.byte	0x00, 0xf0, 0x11, 0x00


	//----- nvinfo : EIATTR_KPARAM_INFO
	.align		4
.L_967:
        /*0048*/ 	.byte	0x04, 0x17
        /*004a*/ 	.short	(.L_969 - .L_968)
.L_968:
        /*004c*/ 	.word	0x00000000
        /*0050*/ 	.short	0x000f
        /*0052*/ 	.short	0x0058
        /*0054*/ 	.byte	0x00, 0xf0, 0x11, 0x00


	//----- nvinfo : EIATTR_KPARAM_INFO
	.align		4
.L_969:
        /*0058*/ 	.byte	0x04, 0x17
        /*005a*/ 	.short	(.L_971 - .L_970)
.L_970:
        /*005c*/ 	.word	0x00000000
        /*0060*/ 	.short	0x000e
        /*0062*/ 	.short	0x0054
        /*0064*/ 	.byte	0x00, 0xf0, 0x11, 0x00


	//----- nvinfo : EIATTR_KPARAM_INFO
	.align		4
.L_971:
        /*0068*/ 	.byte	0x04, 0x17
        /*006a*/ 	.short	(.L_973 - .L_972)
.L_972:
        /*006c*/ 	.word	0x00000000
        /*0070*/ 	.short	0x000d
        /*0072*/ 	.short	0x0050
        /*0074*/ 	.byte	0x00, 0xf0, 0x11, 0x00


	//----- nvinfo : EIATTR_KPARAM_INFO
	.align		4
.L_973:
        /*0078*/ 	.byte	0x04, 0x17
        /*007a*/ 	.short	(.L_975 - .L_974)
.L_974:
        /*007c*/ 	.word	0x00000000
        /*0080*/ 	.short	0x000c
        /*0082*/ 	.short	0x004c
        /*0084*/ 	.byte	0x00, 0xf0, 0x11, 0x00


	//----- nvinfo : EIATTR_KPARAM_INFO
	.align		4
.L_975:
        /*0088*/ 	.byte	0x04, 0x17
        /*008a*/ 	.short	(.L_977 - .L_976)
.L_976:
        /*008c*/ 	.word	0x00000000
        /*0090*/ 	.short	0x000b
        /*0092*/ 	.short	0x0048
        /*0094*/ 	.byte	0x00, 0xf0, 0x11, 0x00


	//----- nvinfo : EIATTR_KPARAM_INFO
	.align		4
.L_977:
        /*0098*/ 	.byte	0x04, 0x17
        /*009a*/ 	.short	(.L_979 - .L_978)
.L_978:
        /*009c*/ 	.word	0x00000000
        /*00a0*/ 	.short	0x000a
        /*00a2*/ 	.short	0x0040
        /*00a4*/ 	.byte	0x00, 0xf0, 0x21, 0x00


	//----- nvinfo : EIATTR_KPARAM_INFO
	.align		4
.L_979:
        /*00a8*/ 	.byte	0x04, 0x17
        /*00aa*/ 	.short	(.L_981 - .L_980)
.L_980:
        /*00ac*/ 	.word	0x00000000
        /*00b0*/ 	.short	0x0009
        /*00b2*/ 	.short	0x0038
        /*00b4*/ 	.byte	0x00, 0xf0, 0x21, 0x00


	//----- nvinfo : EIATTR_KPARAM_INFO
	.align		4
.L_981:
        /*00b8*/ 	.byte	0x04, 0x17
        /*00ba*/ 	.short	(.L_983 - .L_982)
.L_982:
        /*00bc*/ 	.word	0x00000000
        /*00c0*/ 	.short	0x0008
        /*00c2*/ 	.short	0x0034
        /*00c4*/ 	.byte	0x00, 0xf0, 0x11, 0x00


	//----- nvinfo : EIATTR_KPARAM_INFO
	.align		4
.L_983:
        /*00c8*/ 	.byte	0x04, 0x17
        /*00ca*/ 	.short	(.L_985 - .L_984)
.L_984:
        /*00cc*/ 	.word	0x00000000
        /*00d0*/ 	.short	0x0007
        /*00d2*/ 	.short	0x0030
        /*00d4*/ 	.byte	0x00, 0xf0, 0x11, 0x00


	//----- nvinfo : EIATTR_KPARAM_INFO
	.align		4
.L_985:
        /*00d8*/ 	.byte	0x04, 0x17
        /*00da*/ 	.short	(.L_987 - .L_986)
.L_986:
        /*00dc*/ 	.word	0x00000000
        /*00e0*/ 	.short	0x0006
        /*00e2*/ 	.short	0x002c
        /*00e4*/ 	.byte	0x00, 0xf0, 0x11, 0x00


	//----- nvinfo : EIATTR_KPARAM_INFO
	.align		4
.L_987:
        /*00e8*/ 	.byte	0x04, 0x17
        /*00ea*/ 	.short	(.L_989 - .L_988)
.L_988:
        /*00ec*/ 	.word	0x00000000
        /*00f0*/ 	.short	0x0005
        /*00f2*/ 	.short	0x0028
        /*00f4*/ 	.byte	0x00, 0xf0, 0x11, 0x00


	//----- nvinfo : EIATTR_KPARAM_INFO
	.align		4
.L_989:
        /*00f8*/ 	.byte	0x04, 0x17
        /*00fa*/ 	.short	(.L_991 - .L_990)
.L_990:
        /*00fc*/ 	.word	0x00000000
        /*0100*/ 	.short	0x0004
        /*0102*/ 	.short	0x0020
        /*0104*/ 	.byte	0x00, 0xf0, 0x21, 0x00


	//----- nvinfo : EIATTR_KPARAM_INFO
	.align		4
.L_991:
        /*0108*/ 	.byte	0x04, 0x17
        /*010a*/ 	.short	(.L_993 - .L_992)
.L_992:
        /*010c*/ 	.word	0x00000000
        /*0110*/ 	.short	0x0003
        /*0112*/ 	.short	0x0018
        /*0114*/ 	.byte	0x00, 0xf0, 0x21, 0x00


	//----- nvinfo : EIATTR_KPARAM_INFO
	.align		4
.L_993:
        /*0118*/ 	.byte	0x04, 0x17
        /*011a*/ 	.short	(.L_995 - .L_994)
.L_994:
        /*011c*/ 	.word	0x00000000
        /*0120*/ 	.short	0x0002
        /*0122*/ 	.short	0x0010
        /*0124*/ 	.byte	0x00, 0xf0, 0x21, 0x00


	//----- nvinfo : EIATTR_KPARAM_INFO
	.align		4
.L_995:
        /*0128*/ 	.byte	0x04, 0x17
        /*012a*/ 	.short	(.L_997 - .L_996)
.L_996:
        /*012c*/ 	.word	0x00000000
        /*0130*/ 	.short	0x0001
        /*0132*/ 	.short	0x0008
        /*0134*/ 	.byte	0x00, 0xf0, 0x21, 0x00


	//----- nvinfo : EIATTR_KPARAM_INFO
	.align		4
.L_997:
        /*0138*/ 	.byte	0x04, 0x17
        /*013a*/ 	.short	(.L_999 - .L_998)
.L_998:
        /*013c*/ 	.word	0x00000000
        /*0140*/ 	.short	0x0000
        /*0142*/ 	.short	0x0000
        /*0144*/ 	.byte	0x00, 0xf0, 0x21, 0x00


	//----- nvinfo : EIATTR_SPARSE_MMA_MASK
	.align		4
.L_999:
        /*0148*/ 	.byte	0x03, 0x50
        /*014a*/ 	.short	0x0000


	//----- nvinfo : EIATTR_MAXREG_COUNT
	.align		4
        /*014c*/ 	.byte	0x03, 0x1b
        /*014e*/ 	.short	0x00ff


	//----- nvinfo : EIATTR_NUM_BARRIERS
	.align		4
        /*0150*/ 	.byte	0x02, 0x4c
        /*0152*/ 	.byte	0x01
	.zero		1


	//----- nvinfo : EIATTR_MERCURY_ISA_VERSION
	.align		4
        /*0154*/ 	.byte	0x03, 0x5f
        /*0156*/ 	.short	0x0101


	//----- nvinfo : EIATTR_EXIT_INSTR_OFFSETS
	.align		4
        /*0158*/ 	.byte	0x04, 0x1c
        /*015a*/ 	.short	(.L_1001 - .L_1000)


	//   ....[0]....
.L_1000:
        /*015c*/ 	.word	0x00000330


	//   ....[1]....
        /*0160*/ 	.word	0x00000a30


	//   ....[2]....
        /*0164*/ 	.word	0x00002980


	//   ....[3]....
        /*0168*/ 	.word	0x00002c80


	//   ....[4]....
        /*016c*/ 	.word	0x00002ef0


	//   ....[5]....
        /*0170*/ 	.word	0x00003160


	//   ....[6]....
        /*0174*/ 	.word	0x000032c0


	//   ....[7]....
        /*0178*/ 	.word	0x00003350


	//   ....[8]....
        /*017c*/ 	.word	0x00003390


	//----- nvinfo : EIATTR_CRS_STACK_SIZE
	.align		4
.L_1001:
        /*0180*/ 	.byte	0x04, 0x1e
        /*0182*/ 	.short	(.L_1003 - .L_1002)
.L_1002:
        /*0184*/ 	.word	0x00000000


	//----- nvinfo : EIATTR_CBANK_PARAM_SIZE
	.align		4
.L_1003:
        /*0188*/ 	.byte	0x03, 0x19
        /*018a*/ 	.short	0x0074


	//----- nvinfo : EIATTR_PARAM_CBANK
	.align		4
        /*018c*/ 	.byte	0x04, 0x0a
        /*018e*/ 	.short	(.L_1005 - .L_1004)
	.align		4
.L_1004:
        /*0190*/ 	.word	index@(.nv.constant0._Z23gemm_half_q_half_kernelILi4ELi2ELb1ELb1ELi64EEvPK6__halfPKjS4_S2_PS0_iiiiPKtS7_iiiiiibS2_i)
        /*0194*/ 	.short	0x0210
        /*0196*/ 	.short	0x0074


	//----- nvinfo : EIATTR_SW_WAR
	.align		4
.L_1005:
        /*0198*/ 	.byte	0x04, 0x36
        /*019a*/ 	.short	(.L_1007 - .L_1006)
.L_1006:
        /*019c*/ 	.word	0x00000008
.L_1007:


//--------------------- .nv.info._Z23gemm_half_q_half_kernelILi4ELi32ELb1ELb1ELi32EEvPK6__halfPKjS4_S2_PS0_iiiiPKtS7_iiiiiibS2_i --------------------------
	.section	.nv.info._Z23gemm_half_q_half_kernelILi4ELi32ELb1ELb1ELi32EEvPK6__halfPKjS4_S2_PS0_iiiiPKtS7_iiiiiibS2_i,"",@"SHT_CUDA_INFO"
	.sectionflags	@""
	.align	4


	//----- nvinfo : EIATTR_CUDA_API_VERSION
	.align		4
        /*0000*/ 	.byte	0x04, 0x37
        /*0002*/ 	.short	(.L_1009 - .L_1008)
.L_1008:
        /*0004*/ 	.word	0x00000082


	//----- nvinfo : EIATTR_KPARAM_INFO
	.align		4
.L_1009:
        /*0008*/ 	.byte	0x04, 0x17
        /*000a*/ 	.short	(.L_1011 - .L_1010)
.L_1010:
        /*000c*/ 	.word	0x00000000
        /*0010*/ 	.short	0x0013
        /*0012*/ 	.short	0x0070
        /*0014*/ 	.byte	0x00, 0xf0, 0x11, 0x00


	//----- nvinfo : EIATTR_KPARAM_INFO
	.align		4
.L_1011:
        /*0018*/ 	.byte	0x04, 0x17
        /*001a*/ 	.short	(.L_1013 - .L_1012)
.L_1012:
        /*001c*/ 	.word	0x00000000
        /*0020*/ 	.short	0x0012
        /*0022*/ 	.short	0x0068
        /*0024*/ 	.byte	0x00, 0xf0, 0x21, 0x00


	//----- nvinfo : EIATTR_KPARAM_INFO
	.align		4
.L_1013:
        /*0028*/ 	.byte	0x04, 0x17
        /*002a*/ 	.short	(.L_1015 - .L_1014)
.L_1014:
        /*002c*/ 	.word	0x00000000
        /*0030*/ 	.short	0x0011
        /*0032*/ 	.short	0x0060
        /*0034*/ 	.byte	0x00, 0xf0, 0x05, 0x00


	//----- nvinfo : EIATTR_KPARAM_INFO
	.align		4
.L_1015:
        /*0038*/ 	.byte	0x04, 0x17
        /*003a*/ 	.short	(.L_1017 - .L_1016)
.L_1016:
        /*003c*/ 	.word	0x00000000
        /*0040*/ 	.short	0x0010
        /*0042*/ 	.short	0x005c
        /*0044*/ 	.byte	0x00, 0xf0, 0x11, 0x00


	//----- nvinfo : EIATTR_KPARAM_INFO
	.align		4
.L_1017:
        /*0048*/ 	.byte	0x04, 0x17
        /*004a*/ 	.short	(.L_1019 - .L_1018)
.L_1018:
        /*004c*/ 	.word	0x00000000
        /*0050*/ 	.short	0x000f
        /*0052*/ 	.short	0x0058
        /*0054*/ 	.byte	0x00, 0xf0, 0x11, 0x00


	//----- nvinfo : EIATTR_KPARAM_INFO
	.align		4
.L_1019:
        /*0058*/ 	.byte	0x04, 0x17
        /*005a*/ 	.short	(.L_1021 - .L_1020)
.L_1020:
        /*005c*/ 	.word	0x00000000
        /*0060*/ 	.short	0x000e
        /*0062*/ 	.short	0x0054
        /*0064*/ 	.byte	0x00, 0xf0, 0x11, 0x00


	//----- nvinfo : EIATTR_KPARAM_INFO
	.align		4
.L_1021:
        /*0068*/ 	.byte	0x04, 0x17
        /*006a*/ 	.short	(.L_1023 - .L_1022)
.L_1022:
        /*006c*/ 	.word	0x00000000
        /*0070*/ 	.short	0x000d
        /*0072*/ 	.short	0x0050
        /*0074*/ 	.byte	0x00, 0xf0, 0x11, 0x00


	//----- nvinfo : EIATTR_KPARAM_INFO
	.align		4
.L_1023:
        /*0078*/ 	.byte	0x04, 0x17
        /*007a*/ 	.short	(.L_1025 - .L_1024)
.L_1024:
        /*007c*/ 	.word	0x00000000
        /*0080*/ 	.short	0x000c
        /*0082*/ 	.short	0x004c
        /*0084*/ 	.byte	0x00, 0xf0, 0x11, 0x00


	//----- nvinfo : EIATTR_KPARAM_INFO
	.align		4
.L_1025:
        /*0088*/ 	.byte	0x04, 0x17
        /*008a*/ 	.short	(.L_1027 - .L_1026)
.L_1026:
        /*008c*/ 	.word	0x00000000
        /*0090*/ 	.short	0x000b
        /*0092*/ 	.short	0x0048
        /*0094*/ 	.byte	0x00, 0xf0, 0x11, 0x00


	//----- nvinfo : EIATTR_KPARAM_INFO
	.align		4
.L_1027:
        /*0098*/ 	.byte	0x04, 0x17
        /*009a*/ 	.short	(.L_1029 - .L_1028)
.L_1028:
        /*009c*/ 	.word	0x00000000
        /*00a0*/ 	.short	0x000a
        /*00a2*/ 	.short	0x0040
        /*00a4*/ 	.byte	0x00, 0xf0, 0x21, 0x00


	//----- nvinfo : EIATTR_KPARAM_INFO
	.align		4
.L_1029:
        /*00a8*/ 	.byte	0x04, 0x17
        /*00aa*/ 	.short	(.L_1031 - .L_1030)
.L_1030:
        /*00ac*/ 	.word	0x00000000
        /*00b0*/ 	.short	0x0009
        /*00b2*/ 	.short	0x0038
        /*00b4*/ 	.byte	0x00, 0xf0, 0x21, 0x00


	//----- nvinfo : EIATTR_KPARAM_INFO
	.align		4
.L_1031:
        /*00b8*/ 	.byte	0x04, 0x17
        /*00ba*/ 	.short	(.L_1033 - .L_1032)
.L_1032:
        /*00bc*/ 	.word	0x00000000
        /*00c0*/ 	.short	0x0008
        /*00c2*/ 	.short	0x0034
        /*00c4*/ 	.byte	0x00, 0xf0, 0x11, 0x00


	//----- nvinfo : EIATTR_KPARAM_INFO
	.align		4
.L_1033:
        /*00c8*/ 	.byte	0x04, 0x17
        /*00ca*/ 	.short	(.L_1035 - .L_1034)
.L_1034:
        /*00cc*/ 	.word	0x00000000
        /*00d0*/ 	.short	0x0007
        /*00d2*/ 	.short	0x0030
        /*00d4*/ 	.byte	0x00, 0xf0, 0x11, 0x00


	//----- nvinfo : EIATTR_KPARAM_INFO
	.align		4
.L_1035:
        /*00d8*/ 	.byte	0x04, 0x17
        /*00da*/ 	.short	(.L_1037 - .L_1036)
.L_1036:
        /*00dc*/ 	.word	0x00000000
        /*00e0*/ 	.short	0x0006
        /*00e2*/ 	.short	0x002c
        /*00e4*/ 	.byte	0x00, 0xf0, 0x11, 0x00


	//----- nvinfo : EIATTR_KPARAM_INFO
	.align		4
.L_1037:
        /*00e8*/ 	.byte	0x04, 0x17
        /*00ea*/ 	.short	(.L_1039 - .L_1038)
.L_1038:
        /*00ec*/ 	.word	0x00000000
        /*00f0*/ 	.short	0x0005
        /*00f2*/ 	.short	0x0028
        /*00f4*/ 	.byte	0x00, 0xf0, 0x11, 0x00


	//----- nvinfo : EIATTR_KPARAM_INFO
	.align		4
.L_1039:
        /*00f8*/ 	.byte	0x04, 0x17
        /*00fa*/ 	.short	(.L_1041 - .L_1040)
.L_1040:
        /*00fc*/ 	.word	0x00000000
        /*0100*/ 	.short	0x0004
        /*0102*/ 	.short	0x0020
        /*0104*/ 	.byte	0x00, 0xf0, 0x21, 0x00


	//----- nvinfo : EIATTR_KPARAM_INFO
	.align		4
.L_1041:
        /*0108*/ 	.byte	0x04, 0x17
        /*010a*/ 	.short	(.L_1043 - .L_1042)
.L_1042:
        /*010c*/ 	.word	0x00000000
        /*0110*/ 	.short	0x0003
        /*0112*/ 	.short	0x0018
        /*0114*/ 	.byte	0x00, 0xf0, 0x21, 0x00


	//----- nvinfo : EIATTR_KPARAM_INFO
	.align		4
.L_1043:
        /*0118*/ 	.byte	0x04, 0x17
        /*011a*/ 	.short	(.L_1045 - .L_1044)
.L_1044:
        /*011c*/ 	.word	0x00000000
        /*0120*/ 	.short	0x0002
        /*0122*/ 	.short	0x0010
        /*0124*/ 	.byte	0x00, 0xf0, 0x21, 0x00


	//----- nvinfo : EIATTR_KPARAM_INFO
	.align		4
.L_1045:
        /*0128*/ 	.byte	0x04, 0x17
        /*012a*/ 	.short	(.L_1047 - .L_1046)
.L_1046:
        /*012c*/ 	.word	0x00000000
        /*0130*/ 	.short	0x0001
        /*0132*/ 	.short	0x0008
        /*0134*/ 	.byte	0x00, 0xf0, 0x21, 0x00


	//----- nvinfo : EIATTR_KPARAM_INFO
	.align		4
.L_1047:
        /*0138*/ 	.byte	0x04, 0x17
        /*013a*/ 	.short	(.L_1049 - .L_1048)
.L_1048:
        /*013c*/ 	.word	0x00000000
        /*0140*/ 	.short	0x0000
        /*0142*/ 	.short	0x0000
        /*0144*/ 	.byte	0x00, 0xf0, 0x21, 0x00


	//----- nvinfo : EIATTR_SPARSE_MMA_MASK
	.align		4
.L_1049:
        /*0148*/ 	.byte	0x03, 0x50
        /*014a*/ 	.short	0x0000


	//----- nvinfo : EIATTR_MAXREG_COUNT
	.align		4
        /*014c*/ 	.byte	0x03, 0x1b
        /*014e*/ 	.short	0x00ff


	//----- nvinfo : EIATTR_NUM_BARRIERS
	.align		4
        /*0150*/ 	.byte	0x02, 0x4c
        /*0152*/ 	.byte	0x01
	.zero		1


	//----- nvinfo : EIATTR_MERCURY_ISA_VERSION
	.align		4
        /*0154*/ 	.byte	0x03, 0x5f
        /*0156*/ 	.short	0x0101


	//----- nvinfo : EIATTR_EXIT_INSTR_OFFSETS
	.align		4
        /*0158*/ 	.byte	0x04, 0x1c
        /*015a*/ 	.short	(.L_1051 - .L_1050)


	//   ....[0]....
.L_1050:
        /*015c*/ 	.word	0x00000320


	//   ....[1]....
        /*0160*/ 	.word	0x00000a30


	//   ....[2]....
        /*0164*/ 	.word	0x00003fb0


	//   ....[3]....
        /*0168*/ 	.word	0x000042a0


	//   ....[4]....
        /*016c*/ 	.word	0x00004510


	//   ....[5]....
        /*0170*/ 	.word	0x00004780


	//   ....[6]....
        /*0174*/ 	.word	0x000048e0


	//   ....[7]....
        /*0178*/ 	.word	0x00004980


	//   ....[8]....
        /*017c*/ 	.word	0x000049c0


	//----- nvinfo : EIATTR_CRS_STACK_SIZE
	.align		4
.L_1051:
        /*0180*/ 	.byte	0x04, 0x1e
        /*0182*/ 	.short	(.L_1053 - .L_1052)
.L_1052:
        /*0184*/ 	.word	0x00000000


	//----- nvinfo : EIATTR_CBANK_PARAM_SIZE
	.align		4
.L_1053:
        /*0188*/ 	.byte	0x03, 0x19
        /*018a*/ 	.short	0x0074


	//----- nvinfo : EIATTR_PARAM_CBANK
	.align		4
        /*018c*/ 	.byte	0x04, 0x0a
        /*018e*/ 	.short	(.L_1055 - .L_1054)
	.align		4
.L_1054:
        /*0190*/ 	.word	index@(.nv.constant0._Z23gemm_half_q_half_kernelILi4ELi32ELb1ELb1ELi32EEvPK6__halfPKjS4_S2_PS0_iiiiPKtS7_iiiiiibS2_i)
        /*0194*/ 	.short	0x0210
        /*0196*/ 	.short	0x0074


	//----- nvinfo : EIATTR_SW_WAR
	.align		4
.L_1055:
        /*0198*/ 	.byte	0x04, 0x36
        /*019a*/ 	.short	(.L_1057 - .L_1056)
.L_1056:
        /*019c*/ 	.word	0x00000008
.L_1057:


//--------------------- .nv.info._Z23gemm_half_q_half_kernelILi4ELi48ELb1ELb1ELi32EEvPK6__halfPKjS4_S2_PS0_iiiiPKtS7_iiiiiibS2_i --------------------------
	.section	.nv.info._Z23gemm_half_q_half_kernelILi4ELi48ELb1ELb1ELi32EEvPK6__halfPKjS4_S2_PS0_iiiiPKtS7_iiiiiibS2_i,"",@"SHT_CUDA_INFO"
	.sectionflags	@""
	.align	4


	//----- nvinfo : EIATTR_CUDA_API_VERSION
	.align		4
        /*0000*/ 	.byte	0x04, 0x37
        /*0002*/ 	.short	(.L_1059 - .L_1058)
.L_1058:
        /*0004*/ 	.word	0x00000082


	//----- nvinfo : EIATTR_KPARAM_INFO
	.align		4
.L_1059:
        /*0008*/ 	.byte	0x04, 0x17
        /*000a*/ 	.short	(.L_1061 - .L_1060)
.L_1060:
        /*000c*/ 	.word	0x00000000
        /*0010*/ 	.short	0x0013
        /*0012*/ 	.short	0x0070
        /*0014*/ 	.byte	0x00, 0xf0, 0x11, 0x00


	//----- nvinfo : EIATTR_KPARAM_INFO
	.align		4
.L_1061:
        /*0018*/ 	.byte	0x04, 0x17
        /*001a*/ 	.short	(.L_1063 - .L_1062)
.L_1062:
        /*001c*/ 	.word	0x00000000
        /*0020*/ 	.short	0x0012
        /*0022*/ 	.short	0x0068
        /*0024*/ 	.byte	0x00, 0xf0, 0x21, 0x00


	//----- nvinfo : EIATTR_KPARAM_INFO
	.align		4
.L_1063:
        /*0028*/ 	.byte	0x04, 0x17
        /*002a*/ 	.short	(.L_1065 - .L_1064)
.L_1064:
        /*002c*/ 	.word	0x00000000
        /*0030*/ 	.short	0x0011
        /*0032*/ 	.short	0x0060
        /*0034*/ 	.byte	0x00, 0xf0, 0x05, 0x00


	//----- nvinfo : EIATTR_KPARAM_INFO
	.align		4
.L_1065:
        /*0038*/ 	.byte	0x04, 0x17
        /*003a*/ 	.short	(.L_1067 - .L_1066)
.L_1066:
        /*003c*/ 	.word	0x00000000
        /*0040*/ 	.short	0x0010
        /*0042*/ 	.short	0x005c
        /*0044*/ 	.byte	0x00, 0xf0, 0x11, 0x00


	//----- nvinfo : EIATTR_KPARAM_INFO
	.align		4
.L_1067:
        /*0048*/ 	.byte	0x04, 0x17
        /*004a*/ 	.short	(.L_1069 - .L_1068)
.L_1068:
        /*004c*/ 	.word	0x00000000
        /*0050*/ 	.short	0x000f
        /*0052*/ 	.short	0x0058
        /*0054*/ 	.byte	0x00, 0xf0, 0x11, 0x00


	//----- nvinfo : EIATTR_KPARAM_INFO
	.align		4
.L_1069:
        /*0058*/ 	.byte	0x04, 0x17
        /*005a*/ 	.short	(.L_1071 - .L_1070)
.L_1070:
        /*005c*/ 	.word	0x00000000
        /*0060*/ 	.short	0x000e
        /*0062*/ 	.short	0x0054
        /*0064*/ 	.byte	0x00, 0xf0, 0x11, 0x00


	//----- nvinfo : EIATTR_KPARAM_INFO
	.align		4
.L_1071:
        /*0068*/ 	.byte	0x04, 0x17
        /*006a*/ 	.short	(.L_1073 - .L_1072)
.L_1072:
        /*006c*/ 	.word	0x00000000
        /*0070*/ 	.short	0x000d
        /*0072*/ 	.short	0x0050
        /*0074*/ 	.byte	0x00, 0xf0, 0x11, 0x00


	//----- nvinfo : EIATTR_KPARAM_INFO
	.align		4
.L_1073:
        /*0078*/ 	.byte	0x04, 0x17
        /*007a*/ 	.short	(.L_1075 - .L_1074)
.L_1074:
        /*007c*/ 	.word	0x00000000
        /*0080*/ 	.short	0x000c
        /*0082*/ 	.short	0x004c
        /*0084*/ 	.byte	0x00, 0xf0, 0x11, 0x00


	//----- nvinfo : EIATTR_KPARAM_INFO
	.align		4
.L_1075:
        /*0088*/ 	.byte	0x04, 0x17
        /*008a*/ 	.short	(.L_1077 - .L_1076)
.L_1076:
        /*008c*/ 	.word	0x00000000
        /*0090*/ 	.short	0x000b
        /*0092*/ 	.short	0x0048
        /*0094*/ 	.byte	0x00, 0xf0, 0x11, 0x00


	//----- nvinfo : EIATTR_KPARAM_INFO
	.align		4
.L_1077:
        /*0098*/ 	.byte	0x04, 0x17
        /*009a*/ 	.short	(.L_1079 - .L_1078)
.L_1078:
        /*009c*/ 	.word	0x00000000
        /*00a0*/ 	.short	0x000a
        /*00a2*/ 	.short	0x0040
        /*00a4*/ 	.byte	0x00, 0xf0, 0x21, 0x00


	//----- nvinfo : EIATTR_KPARAM_INFO
	.align		4
.L_1079:
        /*00a8*/ 	.byte	0x04, 0x17
        /*00aa*/ 	.short	(.L_1081 - .L_1080)
.L_1080:
        /*00ac*/ 	.word	0x00000000
        /*00b0*/ 	.short	0x0009
        /*00b2*/ 	.short	0x0038
        /*00b4*/ 	.byte	0x00, 0xf0, 0x21, 0x00


	//----- nvinfo : EIATTR_KPARAM_INFO
	.align		4
.L_1081:
        /*00b8*/ 	.byte	0x04, 0x17
        /*00ba*/ 	.short	(.L_1083 - .L_1082)
.L_1082:
        /*00bc*/ 	.word	0x00000000
        /*00c0*/ 	.short	0x0008
        /*00c2*/ 	.short	0x0034
        /*00c4*/ 	.byte	0x00, 0xf0, 0x11, 0x00


	//----- nvinfo : EIATTR_KPARAM_INFO
	.align		4
.L_1083:
        /*00c8*/ 	.byte	0x04, 0x17
        /*00ca*/ 	.short	(.L_1085 - .L_1084)
.L_1084:
        /*00cc*/ 	.word	0x00000000
        /*00d0*/ 	.short	0x0007
        /*00d2*/ 	.short	0x0030
        /*00d4*/ 	.byte	0x00, 0xf0, 0x11, 0x00


	//----- nvinfo : EIATTR_KPARAM_INFO
	.align		4
.L_1085:
        /*00d8*/ 	.byte	0x04, 0x17
        /*00da*/ 	.short	(.L_1087 - .L_1086)
.L_1086:
        /*00dc*/ 	.word	0x00000000
        /*00e0*/ 	.short	0x0006
        /*00e2*/ 	.short	0x002c
        /*00e4*/ 	.byte	0x00, 0xf0, 0x11, 0x00


	//----- nvinfo : EIATTR_KPARAM_INFO
	.align		4
.L_1087:
        /*00e8*/ 	.byte	0x04, 0x17
        /*00ea*/ 	.short	(.L_1089 - .L_1088)
.L_1088:
        /*00ec*/ 	.word	0x00000000
        /*00f0*/ 	.short	0x0005
        /*00f2*/ 	.short	0x0028
        /*00f4*/ 	.byte	0x00, 0xf0, 0x11, 0x00


	//----- nvinfo : EIATTR_KPARAM_INFO
	.align		4
.L_1089:
        /*00f8*/ 	.byte	0x04, 0x17
        /*00fa*/ 	.short	(.L_1091 - .L_1090)
.L_1090:
        /*00fc*/ 	.word	0x00000000
        /*0100*/ 	.short	0x0004
        /*0102*/ 	.short	0x0020
        /*0104*/ 	.byte	0x00, 0xf0, 0x21, 0x00


	//----- nvinfo : EIATTR_KPARAM_INFO
	.align		4
.L_1091:
        /*0108*/ 	.byte	0x04, 0x17
        /*010a*/ 	.short	(.L_1093 - .L_1092)
.L_1092:
        /*010c*/ 	.word	0x00000000
        /*0110*/ 	.short	0x0003
        /*0112*/ 	.short	0x0018
        /*0114*/ 	.byte	0x00, 0xf0, 0x21, 0x00


	//----- nvinfo : EIATTR_KPARAM_INFO
	.align		4
.L_1093:
        /*0118*/ 	.byte	0x04, 0x17
        /*011a*/ 	.short	(.L_1095 - .L_1094)
.L_1094:
        /*011c*/ 	.word	0x00000000
        /*0120*/ 	.short	0x0002
        /*0122*/ 	.short	0x0010
        /*0124*/ 	.byte	0x00, 0xf0, 0x21, 0x00


	//----- nvinfo : EIATTR_KPARAM_INFO
	.align		4
.L_1095:
        /*0128*/ 	.byte	0x04, 0x17
        /*012a*/ 	.short	(.L_1097 - .L_1096)
.L_1096:
        /*012c*/ 	.word	0x00000000
        /*0130*/ 	.short	0x0001
        /*0132*/ 	.short	0x0008
        /*0134*/ 	.byte	0x00, 0xf0, 0x21, 0x00


	//----- nvinfo : EIATTR_KPARAM_INFO
	.align		4
.L_1097:
        /*0138*/ 	.byte	0x04, 0x17
        /*013a*/ 	.short	(.L_1099 - .L_1098)
.L_1098:
        /*013c*/ 	.word	0x00000000
        /*0140*/ 	.short	0x0000
        /*0142*/ 	.short	0x0000
        /*0144*/ 	.byte	0x00, 0xf0, 0x21, 0x00


	//----- nvinfo : EIATTR_SPARSE_MMA_MASK
	.align		4
.L_1099:
        /*0148*/ 	.byte	0x03, 0x50
        /*014a*/ 	.short	0x0000


	//----- nvinfo : EIATTR_MAXREG_COUNT
	.align		4
        /*014c*/ 	.byte	0x03, 0x1b
        /*014e*/ 	.short	0x00ff


	//----- nvinfo : EIATTR_NUM_BARRIERS
	.align		4
        /*0150*/ 	.byte	0x02, 0x4c
        /*0152*/ 	.byte	0x01
	.zero		1


	//----- nvinfo : EIATTR_MERCURY_ISA_VERSION
	.align		4
        /*0154*/ 	.byte	0x03, 0x5f
        /*0156*/ 	.short	0x0101


	//----- nvinfo : EIATTR_EXIT_INSTR_OFFSETS
	.align		4
        /*0158*/ 	.byte	0x04, 0x1c
        /*015a*/ 	.short	(.L_1101 - .L_1100)


	//   ....[0]....
.L_1100:
        /*015c*/ 	.word	0x00000320


	//   ....[1]....
        /*0160*/ 	.word	0x00000ec0


	//   ....[2]....
        /*0164*/ 	.word	0x00006ac0


	//   ....[3]....
        /*0168*/ 	.word	0x00006db0


	//   ....[4]....
        /*016c*/ 	.word	0x00007020


	//   ....[5]....
        /*0170*/ 	.word	0x00007290


	//   ....[6]....
        /*0174*/ 	.word	0x000073f0


	//   ....[7]....
        /*0178*/ 	.word	0x00007490


	//   ....[8]....
        /*017c*/ 	.word	0x000074d0


	//----- nvinfo : EIATTR_CRS_STACK_SIZE
	.align		4
.L_1101:
        /*0180*/ 	.byte	0x04, 0x1e
        /*0182*/ 	.short	(.L_1103 - .L_1102)
.L_1102:
        /*0184*/ 	.word	0x00000000


	//----- nvinfo : EIATTR_CBANK_PARAM_SIZE
	.align		4
.L_1103:
        /*0188*/ 	.byte	0x03, 0x19
        /*018a*/ 	.short	0x0074


	//----- nvinfo : EIATTR_PARAM_CBANK
	.align		4
        /*018c*/ 	.byte	0x04, 0x0a
        /*018e*/ 	.short	(.L_1105 - .L_1104)
	.align		4
.L_1104:
        /*0190*/ 	.word	index@(.nv.constant0._Z23gemm_half_q_half_kernelILi4ELi48ELb1ELb1ELi32EEvPK6__halfPKjS4_S2_PS0_iiiiPKtS7_iiiiiibS2_i)
        /*0194*/ 	.short	0x0210
        /*0196*/ 	.short	0x0074


	//----- nvinfo : EIATTR_SW_WAR
	.align		4
.L_1105:
        /*0198*/ 	.byte	0x04, 0x36
        /*019a*/ 	.short	(.L_1107 - .L_1106)
.L_1106:
        /*019c*/ 	.word	0x00000008
.L_1107:


//--------------------- .nv.info._Z23gemm_half_q_half_kernelILi4ELi16ELb1ELb1ELi32EEvPK6__halfPKjS4_S2_PS0_iiiiPKtS7_iiiiiibS2_i --------------------------
	.section	.nv.info._Z23gemm_half_q_half_kernelILi4ELi16ELb1ELb1ELi32EEvPK6__halfPKjS4_S2_PS0_iiiiPKtS7_iiiiiibS2_i,"",@"SHT_CUDA_INFO"
	.sectionflags	@""
	.align	4


	//----- nvinfo : EIATTR_CUDA_API_VERSION
	.align		4
        /*0000*/ 	.byte	0x04, 0x37
        /*0002*/ 	.short	(.L_1109 - .L_1108)
.L_1108:
        /*0004*/ 	.word	0x00000082


	//----- nvinfo : EIATTR_KPARAM_INFO
	.align		4
.L_1109:
        /*0008*/ 	.byte	0x04, 0x17
        /*000a*/ 	.short	(.L_1111 - .L_1110)
.L_1110:
        /*000c*/ 	.word	0x00000000
        /*0010*/ 	.short	0x0013
        /*0012*/ 	.short	0x0070
        /*0014*/ 	.byte	0x00, 0xf0, 0x11, 0x00


	//----- nvinfo : EIATTR_KPARAM_INFO
	.align		4
.L_1111:
        /*0018*/ 	.byte	0x04, 0x17
        /*001a*/ 	.short	(.L_1113 - .L_1112)
.L_1112:
        /*001c*/ 	.word	0x00000000
        /*0020*/ 	.short	0x0012
        /*0022*/ 	.short	0x0068
        /*0024*/ 	.byte	0x00, 0xf0, 0x21, 0x00


	//----- nvinfo : EIATTR_KPARAM_INFO
	.align		4
.L_1113:
        /*0028*/ 	.byte	0x04, 0x17
        /*002a*/ 	.short	(.L_1115 - .L_1114)
.L_1114:
        /*002c*/ 	.word	0x00000000
        /*0030*/ 	.short	0x0011
        /*0032*/ 	.short	0x0060
        /*0034*/ 	.byte	0x00, 0xf0, 0x05, 0x00


	//----- nvinfo : EIATTR_KPARAM_INFO
	.align		4
.L_1115:
        /*0038*/ 	.byte	0x04, 0x17
        /*003a*/ 	.short	(.L_1117 - .L_1116)
.L_1116:
        /*003c*/ 	.word	0x00000000
        /*0040*/ 	.short	0x0010
        /*0042*/ 	.short	0x005c
        /*0044*/ 	.byte	0x00, 0xf0, 0x11, 0x00


	//----- nvinfo : EIATTR_KPARAM_INFO
	.align		4
.L_1117:
        /*0048*/ 	.byte	0x04, 0x17
        /*004a*/ 	.short	(.L_1119 - .L_1118)
.L_1118:
        /*004c*/ 	.word	0x00000000
        /*0050*/ 	.short	0x000f
        /*0052*/ 	.short	0x0058
        /*0054*/ 	.byte	0x00, 0xf0, 0x11, 0x00


	//----- nvinfo : EIATTR_KPARAM_INFO
	.align		4
.L_1119:
        /*0058*/ 	.byte	0x04, 0x17
        /*005a*/ 	.short	(.L_1121 - .L_1120)
.L_1120:
        /*005c*/ 	.word	0x00000000
        /*0060*/ 	.short	0x000e
        /*0062*/ 	.short	0x0054
        /*0064*/ 	.byte	0x00, 0xf0, 0x11, 0x00


	//----- nvinfo : EIATTR_KPARAM_INFO
	.align		4
.L_1121:
        /*0068*/ 	.byte	0x04, 0x17
        /*006a*/ 	.short	(.L_1123 - .L_1122)
.L_1122:
        /*006c*/ 	.word	0x00000000
        /*0070*/ 	.short	0x000d
        /*0072*/ 	.short	0x0050
        /*0074*/ 	.byte	0x00, 0xf0, 0x11, 0x00


	//----- nvinfo : EIATTR_KPARAM_INFO
	.align		4
.L_1123:
        /*0078*/ 	.byte	0x04, 0x17
        /*007a*/ 	.short	(.L_1125 - .L_1124)
.L_1124:
        /*007c*/ 	.word	0x00000000
        /*0080*/ 	.short	0x000c
        /*0082*/ 	.short	0x004c
        /*0084*/ 	.byte	0x00, 0xf0, 0x11, 0x00


	//----- nvinfo : EIATTR_KPARAM_INFO
	.align		4
.L_1125:
        /*0088*/ 	.byte	0x04, 0x17
        /*008a*/ 	.short	(.L_1127 - .L_1126)
.L_1126:
        /*008c*/ 	.word	0x00000000
        /*0090*/ 	.short	0x000b
        /*0092*/ 	.short	0x0048
        /*0094*/ 	.byte	0x00, 0xf0, 0x11, 0x00


	//----- nvinfo : EIATTR_KPARAM_INFO
	.align		4
.L_1127:
        /*0098*/ 	.byte	0x04, 0x17
        /*009a*/ 	.short	(.L_1129 - .L_1128)
.L_1128:
        /*009c*/ 	.word	0x00000000
        /*00a0*/ 	.short	0x000a
        /*00a2*/ 	.short	0x0040
        /*00a4*/ 	.byte	0x00, 0xf0, 0x21, 0x00


	//----- nvinfo : EIATTR_KPARAM_INFO
	.align		4
.L_1129:
        /*00a8*/ 	.byte	0x04, 0x17
        /*00aa*/ 	.short	(.L_1131 - .L_1130)
.L_1130:
        /*00ac*/ 	.word	0x00000000
        /*00b0*/ 	.short	0x0009
        /*00b2*/ 	.short	0x0038
        /*00b4*/ 	.byte	0x00, 0xf0, 0x21, 0x00


	//----- nvinfo : EIATTR_KPARAM_INFO
	.align		4
.L_1131:
        /*00b8*/ 	.byte	0x04, 0x17
        /*00ba*/ 	.short	(.L_1133 - .L_1132)
.L_1132:
        /*00bc*/ 	.word	0x00000000
        /*00c0*/ 	.short	0x0008
        /*00c2*/ 	.short	0x0034
        /*00c4*/ 	.byte	0x00, 0xf0, 0x11, 0x00


	//----- nvinfo : EIATTR_KPARAM_INFO
	.align		4
.L_1133:
        /*00c8*/ 	.byte	0x04, 0x17
        /*00ca*/ 	.short	(.L_1135 - .L_1134)
.L_1134:
        /*00cc*/ 	.word	0x00000000
        /*00d0*/ 	.short	0x0007
        /*00d2*/ 	.short	0x0030
        /*00d4*/ 	.byte	0x00, 0xf0, 0x11, 0x00


	//----- nvinfo : EIATTR_KPARAM_INFO
	.align		4
.L_1135:
        /*00d8*/ 	.byte	0x04, 0x17
        /*00da*/ 	.short	(.L_1137 - .L_1136)
.L_1136:
        /*00dc*/ 	.word	0x00000000
        /*00e0*/ 	.short	0x0006
        /*00e2*/ 	.short	0x002c
        /*00e4*/ 	.byte	0x00, 0xf0, 0x11, 0x00


	//----- nvinfo : EIATTR_KPARAM_INFO
	.align		4
.L_1137:
        /*00e8*/ 	.byte	0x04, 0x17
        /*00ea*/ 	.short	(.L_1139 - .L_1138)
.L_1138:
        /*00ec*/ 	.word	0x00000000
        /*00f0*/ 	.short	0x0005
        /*00f2*/ 	.short	0x0028
        /*00f4*/ 	.byte	0x00, 0xf0, 0x11, 0x00


	//----- nvinfo : EIATTR_KPARAM_INFO
	.align		4
.L_1139:
        /*00f8*/ 	.byte	0x04, 0x17
        /*00fa*/ 	.short	(.L_1141 - .L_1140)
.L_1140:
        /*00fc*/ 	.word	0x00000000
        /*0100*/ 	.short	0x0004
        /*0102*/ 	.short	0x0020
        /*0104*/ 	.byte	0x00, 0xf0, 0x21, 0x00


	//----- nvinfo : EIATTR_KPARAM_INFO
	.align		4
.L_1141:
        /*0108*/ 	.byte	0x04, 0x17
        /*010a*/ 	.short	(.L_1143 - .L_1142)
.L_1142:
        /*010c*/ 	.word	0x00000000
        /*0110*/ 	.short	0x0003
        /*0112*/ 	.short	0x0018
        /*0114*/ 	.byte	0x00, 0xf0, 0x21, 0x00


	//----- nvinfo : EIATTR_KPARAM_INFO
	.align		4
.L_1143:
        /*0118*/ 	.byte	0x04, 0x17
        /*011a*/ 	.short	(.L_1145 - .L_1144)
.L_1144:
        /*011c*/ 	.word	0x00000000
        /*0120*/ 	.short	0x0002
        /*0122*/ 	.short	0x0010
        /*0124*/ 	.byte	0x00, 0xf0, 0x21, 0x00


	//----- nvinfo : EIATTR_KPARAM_INFO
	.align		4
.L_1145:
        /*0128*/ 	.byte	0x04, 0x17
        /*012a*/ 	.short	(.L_1147 - .L_1146)
.L_1146:
        /*012c*/ 	.word	0x00000000
        /*0130*/ 	.short	0x0001
        /*0132*/ 	.short	0x0008
        /*0134*/ 	.byte	0x00, 0xf0, 0x21, 0x00


	//----- nvinfo : EIATTR_KPARAM_INFO
	.align		4
.L_1147:
        /*0138*/ 	.byte	0x04, 0x17
        /*013a*/ 	.short	(.L_1149 - .L_1148)
.L_1148:
        /*013c*/ 	.word	0x00000000
        /*0140*/ 	.short	0x0000
        /*0142*/ 	.short	0x0000
        /*0144*/ 	.byte	0x00, 0xf0, 0x21, 0x00


	//----- nvinfo : EIATTR_SPARSE_MMA_MASK
	.align		4
.L_1149:
        /*0148*/ 	.byte	0x03, 0x50
        /*014a*/ 	.short	0x0000


	//----- nvinfo : EIATTR_MAXREG_COUNT
	.align		4
        /*014c*/ 	.byte	0x03, 0x1b
        /*014e*/ 	.short	0x00ff


	//----- nvinfo : EIATTR_NUM_BARRIERS
	.align		4
        /*0150*/ 	.byte	0x02, 0x4c
        /*0152*/ 	.byte	0x01
	.zero		1


	//----- nvinfo : EIATTR_MERCURY_ISA_VERSION
	.align		4
        /*0154*/ 	.byte	0x03, 0x5f
        /*0156*/ 	.short	0x0101


	//----- nvinfo : EIATTR_EXIT_INSTR_OFFSETS
	.align		4
        /*0158*/ 	.byte	0x04, 0x1c
        /*015a*/ 	.short	(.L_1151 - .L_1150)


	//   ....[0]....
.L_1150:
        /*015c*/ 	.word	0x00000320


	//   ....[1]....
        /*0160*/ 	.word	0x00000a30


	//   ....[2]....
        /*0164*/ 	.word	0x00003ac0


	//   ....[3]....
        /*0168*/ 	.word	0x00003db0


	//   ....[4]....
        /*016c*/ 	.word	0x00004020


	//   ....[5]....
        /*0170*/ 	.word	0x00004290


	//   ....[6]....
        /*0174*/ 	.word	0x000043f0


	//   ....[7]....
        /*0178*/ 	.word	0x00004490


	//   ....[8]....
        /*017c*/ 	.word	0x000044d0


	//----- nvinfo : EIATTR_CRS_STACK_SIZE
	.align		4
.L_1151:
        /*0180*/ 	.byte	0x04, 0x1e
        /*0182*/ 	.short	(.L_1153 - .L_1152)
.L_1152:
        /*0184*/ 	.word	0x00000000


	//----- nvinfo : EIATTR_CBANK_PARAM_SIZE
	.align		4
.L_1153:
        /*0188*/ 	.byte	0x03, 0x19
        /*018a*/ 	.short	0x0074


	//----- nvinfo : EIATTR_PARAM_CBANK
	.align		4
        /*018c*/ 	.byte	0x04, 0x0a
        /*018e*/ 	.short	(.L_1155 - .L_1154)
	.align		4
.L_1154:
        /*0190*/ 	.word	index@(.nv.constant0._Z23gemm_half_q_half_kernelILi4ELi16ELb1ELb1ELi32EEvPK6__halfPKjS4_S2_PS0_iiiiPKtS7_iiiiiibS2_i)
        /*0194*/ 	.short	0x0210
        /*0196*/ 	.short	0x0074


	//----- nvinfo : EIATTR_SW_WAR
	.align		4
.L_1155:
        /*0198*/ 	.byte	0x04, 0x36
        /*019a*/ 	.short	(.L_1157 - .L_1156)
.L_1156:
        /*019c*/ 	.word	0x00000008
.L_1157:


//--------------------- .nv.info._Z23gemm_half_q_half_kernelILi4ELi24ELb1ELb1ELi32EEvPK6__halfPKjS4_S2_PS0_iiiiPKtS7_iiiiiibS2_i --------------------------
	.section	.nv.info._Z23gemm_half_q_half_kernelILi4ELi24ELb1ELb1ELi32EEvPK6__halfPKjS4_S2_PS0_iiiiPKtS7_iiiiiibS2_i,"",@"SHT_CUDA_INFO"
	.sectionflags	@""
	.align	4


	//----- nvinfo : EIATTR_CUDA_API_VERSION
	.align		4
        /*0000*/ 	.byte	0x04, 0x37
        /*0002*/ 	.short	(.L_1159 - .L_1158)
.L_1158:
        /*0004*/ 	.word	0x00000082


	//----- nvinfo : EIATTR_KPARAM_INFO
	.align		4
.L_1159:
        /*0008*/ 	.byte	0x04, 0x17
        /*000a*/ 	.short	(.L_1161 - .L_1160)
.L_1160:
        /*000c*/ 	.word	0x00000000
        /*0010*/ 	.short	0x0013
        /*0012*/ 	.short	0x0070
        /*0014*/ 	.byte	0x00, 0xf0, 0x11, 0x00


	//----- nvinfo : EIATTR_KPARAM_INFO
	.align		4
.L_1161:
        /*0018*/ 	.byte	0x04, 0x17
        /*001a*/ 	.short	(.L_1163 - .L_1162)
.L_1162:
        /*001c*/ 	.word	0x00000000
        /*0020*/ 	.short	0x0012
        /*0022*/ 	.short	0x0068
        /*0024*/ 	.byte	0x00, 0xf0, 0x21, 0x00


	//----- nvinfo : EIATTR_KPARAM_INFO
	.align		4
.L_1163:
        /*0028*/ 	.byte	0x04, 0x17
        /*002a*/ 	.short	(.L_1165 - .L_1164)
.L_1164:
        /*002c*/ 	.word	0x00000000
        /*0030*/ 	.short	0x0011
        /*0032*/ 	.short	0x0060
        /*0034*/ 	.byte	0x00, 0xf0, 0x05, 0x00


	//----- nvinfo : EIATTR_KPARAM_INFO
	.align		4
.L_1165:
        /*0038*/ 	.byte	0x04, 0x17
        /*003a*/ 	.short	(.L_1167 - .L_1166)
.L_1166:
        /*003c*/ 	.word	0x00000000
        /*0040*/ 	.short	0x0010
        /*0042*/ 	.short	0x005c
        /*0044*/ 	.byte	0x00, 0xf0, 0x11, 0x00


	//----- nvinfo : EIATTR_KPARAM_INFO
	.align		4
.L_1167:
        /*0048*/ 	.byte	0x04, 0x17
        /*004a*/ 	.short	(.L_1169 - .L_1168)
.L_1168:
        /*004c*/ 	.word	0x00000000
        /*0050*/ 	.short	0x000f
        /*0052*/ 	.short	0x0058
        /*0054*/ 	.byte	0x00, 0xf0, 0x11, 0x00


	//----- nvinfo : EIATTR_KPARAM_INFO
	.align		4
.L_1169:
        /*0058*/ 	.byte	0x04, 0x17
        /*005a*/ 	.short	(.L_1171 - .L_1170)
.L_1170:
        /*005c*/ 	.word	0x00000000
        /*0060*/ 	.short	0x000e
        /*0062*/ 	.short	0x0054
        /*0064*/ 	.byte	0x00, 0xf0, 0x11, 0x00


	//----- nvinfo : EIATTR_KPARAM_INFO
	.align		4
.L_1171:
        /*0068*/ 	.byte	0x04, 0x17
        /*006a*/ 	.short	(.L_1173 - .L_1172)
.L_1172:
        /*006c*/ 	.word	0x00000000
        /*0070*/ 	.short	0x000d
        /*0072*/ 	.short	0x0050
        /*0074*/ 	.byte	0x00, 0xf0, 0x11, 0x00


	//----- nvinfo : EIATTR_KPARAM_INFO
	.align		4
.L_1173:
        /*0078*/ 	.byte	0x04, 0x17
        /*007a*/ 	.short	(.L_1175 - .L_1174)
.L_1174:
        /*007c*/ 	.word	0x00000000
        /*0080*/ 	.short	0x000c
        /*0082*/ 	.short	0x004c
        /*0084*/ 	.byte	0x00, 0xf0, 0x11, 0x00


	//----- nvinfo : EIATTR_KPARAM_INFO
	.align		4
.L_1175:
        /*0088*/ 	.byte	0x04, 0x17
        /*008a*/ 	.short	(.L_1177 - .L_1176)
.L_1176:
        /*008c*/ 	.word	0x00000000
        /*0090*/ 	.short	0x000b
        /*0092*/ 	.short	0x0048
        /*0094*/ 	.byte	0x00, 0xf0, 0x11, 0x00


	//----- nvinfo : EIATTR_KPARAM_INFO
	.align		4
.L_1177:
        /*0098*/ 	.byte	0x04, 0x17
        /*009a*/ 	.short	(.L_1179 - .L_1178)
.L_1178:
        /*009c*/ 	.word	0x00000000
        /*00a0*/ 	.short	0x000a
        /*00a2*/ 	.short	0x0040
        /*00a4*/ 	.byte	0x00, 0xf0, 0x21, 0x00


	//----- nvinfo : EIATTR_KPARAM_INFO
	.align		4
.L_1179:
        /*00a8*/ 	.byte	0x04, 0x17
        /*00aa*/ 	.short	(.L_1181 - .L_1180)
.L_1180:
        /*00ac*/ 	.word	0x00000000
        /*00b0*/ 	.short	0x0009
        /*00b2*/ 	.short	0x0038
        /*00b4*/ 	.byte	0x00, 0xf0, 0x21, 0x00


	//----- nvinfo : EIATTR_KPARAM_INFO
	.align		4
.L_1181:
        /*00b8*/ 	.byte	0x04, 0x17
        /*00ba*/ 	.short	(.L_1183 - .L_1182)
.L_1182:
        /*00bc*/ 	.word	0x00000000
        /*00c0*/ 	.short	0x0008
        /*00c2*/ 	.short	0x0034
        /*00c4*/ 	.byte	0x00, 0xf0, 0x11, 0x00


	//----- nvinfo : EIATTR_KPARAM_INFO
	.align		4
.L_1183:
        /*00c8*/ 	.byte	0x04, 0x17
        /*00ca*/ 	.short	(.L_1185 - .L_1184)
.L_1184:
        /*00cc*/ 	.word	0x00000000
        /*00d0*/ 	.short	0x0007
        /*00d2*/ 	.short	0x0030
        /*00d4*/ 	.byte	0x00, 0xf0, 0x11, 0x00


	//----- nvinfo : EIATTR_KPARAM_INFO
	.align		4
.L_1185:
        /*00d8*/ 	.byte	0x04, 0x17
        /*00da*/ 	.short	(.L_1187 - .L_1186)
.L_1186:
        /*00dc*/ 	.word	0x00000000
        /*00e0*/ 	.short	0x0006
        /*00e2*/ 	.short	0x002c
        /*00e4*/ 	.byte	0x00, 0xf0, 0x11, 0x00


	//----- nvinfo : EIATTR_KPARAM_INFO
	.align		4
.L_1187:
        /*00e8*/ 	.byte	0x04, 0x17
        /*00ea*/ 	.short	(.L_1189 - .L_1188)
.L_1188:
        /*00ec*/ 	.word	0x00000000
        /*00f0*/ 	.short	0x0005
        /*00f2*/ 	.short	0x0028
        /*00f4*/ 	.byte	0x00, 0xf0, 0x11, 0x00


	//----- nvinfo : EIATTR_KPARAM_INFO
	.align		4
.L_1189:
        /*00f8*/ 	.byte	0x04, 0x17
        /*00fa*/ 	.short	(.L_1191 - .L_1190)
.L_1190:
        /*00fc*/ 	.word	0x00000000
        /*0100*/ 	.short	0x0004
        /*0102*/ 	.short	0x0020
        /*0104*/ 	.byte	0x00, 0xf0, 0x21, 0x00


	//----- nvinfo : EIATTR_KPARAM_INFO
	.align		4
.L_1191:
        /*0108*/ 	.byte	0x04, 0x17
        /*010a*/ 	.short	(.L_1193 - .L_1192)
.L_1192:
        /*010c*/ 	.word	0x00000000
        /*0110*/ 	.short	0x0003
        /*0112*/ 	.short	0x0018
        /*0114*/ 	.byte	0x00, 0xf0, 0x21, 0x00


	//----- nvinfo : EIATTR_KPARAM_INFO
	.align		4
.L_1193:
        /*0118*/ 	.byte	0x04, 0x17
        /*011a*/ 	.short	(.L_1195 - .L_1194)
.L_1194:
        /*011c*/ 	.word	0x00000000
        /*0120*/ 	.short	0x0002
        /*0122*/ 	.short	0x0010
        /*0124*/ 	.byte	0x00, 0xf0, 0x21, 0x00


	//----- nvinfo : EIATTR_KPARAM_INFO
	.align		4
.L_1195:
        /*0128*/ 	.byte	0x04, 0x17
        /*012a*/ 	.short	(.L_1197 - .L_1196)
.L_1196:
        /*012c*/ 	.word	0x00000000
        /*0130*/ 	.short	0x0001
        /*0132*/ 	.short	0x0008
        /*0134*/ 	.byte	0x00, 0xf0, 0x21, 0x00


	//----- nvinfo : EIATTR_KPARAM_INFO
	.align		4
.L_1197:
        /*0138*/ 	.byte	0x04, 0x17
        /*013a*/ 	.short	(.L_1199 - .L_1198)
.L_1198:
        /*013c*/ 	.word	0x00000000
        /*0140*/ 	.short	0x0000
        /*0142*/ 	.short	0x0000
        /*0144*/ 	.byte	0x00, 0xf0, 0x21, 0x00


	//----- nvinfo : EIATTR_SPARSE_MMA_MASK
	.align		4
.L_1199:
        /*0148*/ 	.byte	0x03, 0x50
        /*014a*/ 	.short	0x0000


	//----- nvinfo : EIATTR_MAXREG_COUNT
	.align		4
        /*014c*/ 	.byte	0x03, 0x1b
        /*014e*/ 	.short	0x00ff


	//----- nvinfo : EIATTR_NUM_BARRIERS
	.align		4
        /*0150*/ 	.byte	0x02, 0x4c
        /*0152*/ 	.byte	0x01
	.zero		1


	//----- nvinfo : EIATTR_MERCURY_ISA_VERSION
	.align		4
        /*0154*/ 	.byte	0x03, 0x5f
        /*0156*/ 	.short	0x0101


	//----- nvinfo : EIATTR_EXIT_INSTR_OFFSETS
	.align		4
        /*0158*/ 	.byte	0x04, 0x1c
        /*015a*/ 	.short	(.L_1201 - .L_1200)


	//   ....[0]....
.L_1200:
        /*015c*/ 	.word	0x00000320


	//   ....[1]....
        /*0160*/ 	.word	0x00000ec0


	//   ....[2]....
        /*0164*/ 	.word	0x0000a7e0


	//   ....[3]....
        /*0168*/ 	.word	0x0000aad0


	//   ....[4]....
        /*016c*/ 	.word	0x0000ad40


	//   ....[5]....
        /*0170*/ 	.word	0x0000afb0


	//   ....[6]....
        /*0174*/ 	.word	0x0000b110


	//   ....[7]....
        /*0178*/ 	.word	0x0000b1b0


	//   ....[8]....
        /*017c*/ 	.word	0x0000b1f0


	//----- nvinfo : EIATTR_CRS_STACK_SIZE
	.align		4
.L_1201:
        /*0180*/ 	.byte	0x04, 0x1e
        /*0182*/ 	.short	(.L_1203 - .L_1202)
.L_1202:
        /*0184*/ 	.word	0x00000000


	//----- nvinfo : EIATTR_CBANK_PARAM_SIZE
	.align		4
.L_1203:
        /*0188*/ 	.byte	0x03, 0x19
        /*018a*/ 	.short	0x0074


	//----- nvinfo : EIATTR_PARAM_CBANK
	.align		4
        /*018c*/ 	.byte	0x04, 0x0a
        /*018e*/ 	.short	(.L_1205 - .L_1204)
	.align		4
.L_1204:
        /*0190*/ 	.word	index@(.nv.constant0._Z23gemm_half_q_half_kernelILi4ELi24ELb1ELb1ELi32EEvPK6__halfPKjS4_S2_PS0_iiiiPKtS7_iiiiiibS2_i)
        /*0194*/ 	.short	0x0210
        /*0196*/ 	.short	0x0074


	//----- nvinfo : EIATTR_SW_WAR
	.align		4
.L_1205:
        /*0198*/ 	.byte	0x04, 0x36
        /*019a*/ 	.short	(.L_1207 - .L_1206)
.L_1206:
        /*019c*/ 	.word	0x00000008
.L_1207:


//--------------------- .nv.info._Z23gemm_half_q_half_kernelILi4ELi8ELb1ELb1ELi32EEvPK6__halfPKjS4_S2_PS0_iiiiPKtS7_iiiiiibS2_i --------------------------
	.section	.nv.info._Z23gemm_half_q_half_kernelILi4ELi8ELb1ELb1ELi32EEvPK6__halfPKjS4_S2_PS0_iiiiPKtS7_iiiiiibS2_i,"",@"SHT_CUDA_INFO"
	.sectionflags	@""
	.align	4


	//----- nvinfo : EIATTR_CUDA_API_VERSION
	.align		4
        /*0000*/ 	.byte	0x04, 0x37
        /*0002*/ 	.short	(.L_1209 - .L_1208)
.L_1208:
        /*0004*/ 	.word	0x00000082


	//----- nvinfo : EIATTR_KPARAM_INFO
	.align		4
.L_1209:
        /*0008*/ 	.byte	0x04, 0x17
        /*000a*/ 	.short	(.L_1211 - .L_1210)
.L_1210:
        /*000c*/ 	.word	0x00000000
        /*0010*/ 	.short	0x0013
        /*0012*/ 	.short	0x0070
        /*0014*/ 	.byte	0x00, 0xf0, 0x11, 0x00


	//----- nvinfo : EIATTR_KPARAM_INFO
	.align		4
.L_1211:
        /*0018*/ 	.byte	0x04, 0x17
        /*001a*/ 	.short	(.L_1213 - .L_1212)
.L_1212:
        /*001c*/ 	.word	0x00000000
        /*0020*/ 	.short	0x0012
        /*0022*/ 	.short	0x0068
        /*0024*/ 	.byte	0x00, 0xf0, 0x21, 0x00


	//----- nvinfo : EIATTR_KPARAM_INFO
	.align		4
.L_1213:
        /*0028*/ 	.byte	0x04, 0x17
        /*002a*/ 	.short	(.L_1215 - .L_1214)
.L_1214:
        /*002c*/ 	.word	0x00000000
        /*0030*/ 	.short	0x0011
        /*0032*/ 	.short	0x0060
        /*0034*/ 	.byte	0x00, 0xf0, 0x05, 0x00


	//----- nvinfo : EIATTR_KPARAM_INFO
	.align		4
.L_1215:
        /*0038*/ 	.byte	0x04, 0x17
        /*003a*/ 	.short	(.L_1217 - .L_1216)
.L_1216:
        /*003c*/ 	.word	0x00000000
        /*0040*/ 	.short	0x0010
        /*0042*/ 	.short	0x005c
        /*0044*/ 	.byte	0x00, 0xf0, 0x11, 0x00


	//----- nvinfo : EIATTR_KPARAM_INFO
	.align		4
.L_1217:
        /*0048*/ 	.byte	0x04, 0x17
        /*004a*/ 	.short	(.L_1219 - .L_1218)
.L_1218:
        /*004c*/ 	.word	0x00000000
        /*0050*/ 	.short	0x000f
        /*0052*/ 	.short	0x0058
        /*0054*/ 	.byte	0x00, 0xf0, 0x11, 0x00


	//----- nvinfo : EIATTR_KPARAM_INFO
	.align		4
.L_1219:
        /*0058*/ 	.byte	0x04, 0x17
        /*005a*/ 	.short	(.L_1221 - .L_1220)
.L_1220:
        /*005c*/ 	.word	0x00000000
        /*0060*/ 	.short	0x000e
        /*0062*/ 	.short	0x0054
        /*0064*/ 	.byte	0x00, 0xf0, 0x11, 0x00


	//----- nvinfo : EIATTR_KPARAM_INFO
	.align		4
.L_1221:
        /*0068*/ 	.byte	0x04, 0x17
        /*006a*/ 	.short	(.L_1223 - .L_1222)
.L_1222:
        /*006c*/ 	.word	0x00000000
        /*0070*/ 	.short	0x000d
        /*0072*/ 	.short	0x0050
        /*0074*/ 	.byte	0x00, 0xf0, 0x11, 0x00


	//----- nvinfo : EIATTR_KPARAM_INFO
	.align		4
.L_1223:
        /*0078*/ 	.byte	0x04, 0x17
        /*007a*/ 	.short	(.L_1225 - .L_1224)
.L_1224:
        /*007c*/ 	.word	0x00000000
        /*0080*/ 	.short	0x000c
        /*0082*/ 	.short	0x004c
        /*0084*/ 	.byte	0x00, 0xf0, 0x11, 0x00


	//----- nvinfo : EIATTR_KPARAM_INFO
	.align		4
.L_1225:
        /*0088*/ 	.byte	0x04, 0x17
        /*008a*/ 	.short	(.L_1227 - .L_1226)
.L_1226:
        /*008c*/ 	.word	0x00000000
        /*0090*/ 	.short	0x000b
        /*0092*/ 	.short	0x0048
        /*0094*/ 	.byte	0x00, 0xf0, 0x11, 0x00


	//----- nvinfo : EIATTR_KPARAM_INFO
	.align		4
.L_1227:
        /*0098*/ 	.byte	0x04, 0x17
        /*009a*/ 	.short	(.L_1229 - .L_1228)
.L_1228:
        /*009c*/ 	.word	0x00000000
        /*00a0*/ 	.short	0x000a
        /*00a2*/ 	.short	0x0040
        /*00a4*/ 	.byte	0x00, 0xf0, 0x21, 0x00


	//----- nvinfo : EIATTR_KPARAM_INFO
	.align		4
.L_1229:
        /*00a8*/ 	.byte	0x04, 0x17
        /*00aa*/ 	.short	(.L_1231 - .L_1230)
.L_1230:
        /*00ac*/ 	.word	0x00000000
        /*00b0*/ 	.short	0x0009
        /*00b2*/ 	.short	0x0038
        /*00b4*/ 	.byte	0x00, 0xf0, 0x21, 0x00


	//----- nvinfo : EIATTR_KPARAM_INFO
	.align		4
.L_1231:
        /*00b8*/ 	.byte	0x04, 0x17
        /*00ba*/ 	.short	(.L_1233 - .L_1232)
.L_1232:
        /*00bc*/ 	.word	0x00000000
        /*00c0*/ 	.short	0x0008
        /*00c2*/ 	.short	0x0034
        /*00c4*/ 	.byte	0x00, 0xf0, 0x11, 0x00


	//----- nvinfo : EIATTR_KPARAM_INFO
	.align		4
.L_1233:
        /*00c8*/ 	.byte	0x04, 0x17
        /*00ca*/ 	.short	(.L_1235 - .L_1234)
.L_1234:
        /*00cc*/ 	.word	0x00000000
        /*00d0*/ 	.short	0x0007
        /*00d2*/ 	.short	0x0030
        /*00d4*/ 	.byte	0x00, 0xf0, 0x11, 0x00


	//----- nvinfo : EIATTR_KPARAM_INFO
	.align		4
.L_1235:
        /*00d8*/ 	.byte	0x04, 0x17
        /*00da*/ 	.short	(.L_1237 - .L_1236)
.L_1236:
        /*00dc*/ 	.word	0x00000000
        /*00e0*/ 	.short	0x0006
        /*00e2*/ 	.short	0x002c
        /*00e4*/ 	.byte	0x00, 0xf0, 0x11, 0x00


	//----- nvinfo : EIATTR_KPARAM_INFO
	.align		4
.L_1237:
        /*00e8*/ 	.byte	0x04, 0x17
        /*00ea*/ 	.short	(.L_1239 - .L_1238)
.L_1238:
        /*00ec*/ 	.word	0x00000000
        /*00f0*/ 	.short	0x0005
        /*00f2*/ 	.short	0x0028
        /*00f4*/ 	.byte	0x00, 0xf0, 0x11, 0x00


	//----- nvinfo : EIATTR_KPARAM_INFO
	.align		4
.L_1239:
        /*00f8*/ 	.byte	0x04, 0x17
        /*00fa*/ 	.short	(.L_1241 - .L_1240)
.L_1240:
        /*00fc*/ 	.word	0x00000000
        /*0100*/ 	.short	0x0004
        /*0102*/ 	.short	0x0020
        /*0104*/ 	.byte	0x00, 0xf0, 0x21, 0x00


	//----- nvinfo : EIATTR_KPARAM_INFO
	.align		4
.L_1241:
        /*0108*/ 	.byte	0x04, 0x17
        /*010a*/ 	.short	(.L_1243 - .L_1242)
.L_1242:
        /*010c*/ 	.word	0x00000000
        /*0110*/ 	.short	0x0003
        /*0112*/ 	.short	0x0018
        /*0114*/ 	.byte	0x00, 0xf0, 0x21, 0x00


	//----- nvinfo : EIATTR_KPARAM_INFO
	.align		4
.L_1243:
        /*0118*/ 	.byte	0x04, 0x17
        /*011a*/ 	.short	(.L_1245 - .L_1244)
.L_1244:
        /*011c*/ 	.word	0x00000000
        /*0120*/ 	.short	0x0002
        /*0122*/ 	.short	0x0010
        /*0124*/ 	.byte	0x00, 0xf0, 0x21, 0x00


	//----- nvinfo : EIATTR_KPARAM_INFO
	.align		4
.L_1245:
        /*0128*/ 	.byte	0x04, 0x17
        /*012a*/ 	.short	(.L_1247 - .L_1246)
.L_1246:
        /*012c*/ 	.word	0x00000000
        /*0130*/ 	.short	0x0001
        /*0132*/ 	.short	0x0008
        /*0134*/ 	.byte	0x00, 0xf0, 0x21, 0x00


	//----- nvinfo : EIATTR_KPARAM_INFO
	.align		4
.L_1247:
        /*0138*/ 	.byte	0x04, 0x17
        /*013a*/ 	.short	(.L_1249 - .L_1248)
.L_1248:
        /*013c*/ 	.word	0x00000000
        /*0140*/ 	.short	0x0000
        /*0142*/ 	.short	0x0000
        /*0144*/ 	.byte	0x00, 0xf0, 0x21, 0x00


	//----- nvinfo : EIATTR_SPARSE_MMA_MASK
	.align		4
.L_1249:
        /*0148*/ 	.byte	0x03, 0x50
        /*014a*/ 	.short	0x0000


	//----- nvinfo : EIATTR_MAXREG_COUNT
	.align		4
        /*014c*/ 	.byte	0x03, 0x1b
        /*014e*/ 	.short	0x00ff


	//----- nvinfo : EIATTR_NUM_BARRIERS
	.align		4
        /*0150*/ 	.byte	0x02, 0x4c
        /*0152*/ 	.byte	0x01
	.zero		1


	//----- nvinfo : EIATTR_MERCURY_ISA_VERSION
	.align		4
        /*0154*/ 	.byte	0x03, 0x5f
        /*0156*/ 	.short	0x0101


	//----- nvinfo : EIATTR_EXIT_INSTR_OFFSETS
	.align		4
        /*0158*/ 	.byte	0x04, 0x1c
        /*015a*/ 	.short	(.L_1251 - .L_1250)


	//   ....[0]....
.L_1250:
        /*015c*/ 	.word	0x00000330


	//   ....[1]....
        /*0160*/ 	.word	0x00000a30


	//   ....[2]....
        /*0164*/ 	.word	0x00007ce0


	//   ....[3]....
        /*0168*/ 	.word	0x00007fd0


	//   ....[4]....
        /*016c*/ 	.word	0x00008240


	//   ....[5]....
        /*0170*/ 	.word	0x000084b0


	//   ....[6]....
        /*0174*/ 	.word	0x00008610


	//   ....[7]....
        /*0178*/ 	.word	0x000086b0


	//   ....[8]....
        /*017c*/ 	.word	0x000086f0


	//----- nvinfo : EIATTR_CRS_STACK_SIZE
	.align		4
.L_1251:
        /*0180*/ 	.byte	0x04, 0x1e
        /*0182*/ 	.short	(.L_1253 - .L_1252)
.L_1252:
        /*0184*/ 	.word	0x00000000


	//----- nvinfo : EIATTR_CBANK_PARAM_SIZE
	.align		4
.L_1253:
        /*0188*/ 	.byte	0x03, 0x19
        /*018a*/ 	.short	0x0074


	//----- nvinfo : EIATTR_PARAM_CBANK
	.align		4
        /*018c*/ 	.byte	0x04, 0x0a
        /*018e*/ 	.short	(.L_1255 - .L_1254)
	.align		4
.L_1254:
        /*0190*/ 	.word	index@(.nv.constant0._Z23gemm_half_q_half_kernelILi4ELi8ELb1ELb1ELi32EEvPK6__halfPKjS4_S2_PS0_iiiiPKtS7_iiiiiibS2_i)
        /*0194*/ 	.short	0x0210
        /*0196*/ 	.short	0x0074


	//----- nvinfo : EIATTR_SW_WAR
	.align		4
.L_1255:
        /*0198*/ 	.byte	0x04, 0x36
        /*019a*/ 	.short	(.L_1257 - .L_1256)
.L_1256:
        /*019c*/ 	.word	0x00000008
.L_1257:


//--------------------- .nv.info._Z23gemm_half_q_half_kernelILi4ELi12ELb1ELb1ELi32EEvPK6__halfPKjS4_S2_PS0_iiiiPKtS7_iiiiiibS2_i --------------------------
	.section	.nv.info._Z23gemm_half_q_half_kernelILi4ELi12ELb1ELb1ELi32EEvPK6__halfPKjS4_S2_PS0_iiiiPKtS7_iiiiiibS2_i,"",@"SHT_CUDA_INFO"
	.sectionflags	@""
	.align	4


	//----- nvinfo : EIATTR_CUDA_API_VERSION
	.align		4
        /*0000*/ 	.byte	0x04, 0x37
        /*0002*/ 	.short	(.L_1259 - .L_1258)
.L_1258:
        /*0004*/ 	.word	0x00000082


	//----- nvinfo : EIATTR_KPARAM_INFO
	.align		4
.L_1259:
        /*0008*/ 	.byte	0x04, 0x17
        /*000a*/ 	.short	(.L_1261 - .L_1260)
.L_1260:
        /*000c*/ 	.word	0x00000000
        /*0010*/ 	.short	0x0013
        /*0012*/ 	.short	0x0070
        /*0014*/ 	.byte	0x00, 0xf0, 0x11, 0x00


	//----- nvinfo : EIATTR_KPARAM_INFO
	.align		4
.L_1261:
        /*0018*/ 	.byte	0x04, 0x17
        /*001a*/ 	.short	(.L_1263 - .L_1262)
.L_1262:
        /*001c*/ 	.word	0x00000000
        /*0020*/ 	.short	0x0012
        /*0022*/ 	.short	0x0068
        /*0024*/ 	.byte	0x00, 0xf0, 0x21, 0x00


	//----- nvinfo : EIATTR_KPARAM_INFO
	.align		4
.L_1263:
        /*0028*/ 	.byte	0x04, 0x17
        /*002a*/ 	.short	(.L_1265 - .L_1264)
.L_1264:
        /*002c*/ 	.word	0x00000000
        /*0030*/ 	.short	0x0011
        /*0032*/ 	.short	0x0060
        /*0034*/ 	.byte	0x00, 0xf0, 0x05, 0x00


	//----- nvinfo : EIATTR_KPARAM_INFO
	.align		4
.L_1265:
        /*0038*/ 	.byte	0x04, 0x17
        /*003a*/ 	.short	(.L_1267 - .L_1266)
.L_1266:
        /*003c*/ 	.word	0x00000000
        /*0040*/ 	.short	0x0010
        /*0042*/ 	.short	0x005c
        /*0044*/ 	.byte	0x00, 0xf0, 0x11, 0x00


	//----- nvinfo : EIATTR_KPARAM_INFO
	.align		4
.L_1267:
        /*0048*/ 	.byte	0x04, 0x17
        /*004a*/ 	.short	(.L_1269 - .L_1268)
.L_1268:
        /*004c*/ 	.word	0x00000000
        /*0050*/ 	.short	0x000f
        /*0052*/ 	.short	0x0058
        /*0054*/ 	.byte	0x00, 0xf0, 0x11, 0x00


	//----- nvinfo : EIATTR_KPARAM_INFO
	.align		4
.L_1269:
        /*0058*/ 	.byte	0x04, 0x17
        /*005a*/ 	.short	(.L_1271 - .L_1270)
.L_1270:
        /*005c*/ 	.word	0x00000000
        /*0060*/ 	.short	0x000e
        /*0062*/ 	.short	0x0054
        /*0064*/ 	.byte	0x00, 0xf0, 0x11, 0x00


	//----- nvinfo : EIATTR_KPARAM_INFO
	.align		4
.L_1271:
        /*0068*/ 	.byte	0x04, 0x17
        /*006a*/ 	.short	(.L_1273 - .L_1272)
.L_1272:
        /*006c*/ 	.word	0x00000000
        /*0070*/ 	.short	0x000d
        /*0072*/ 	.short	0x0050
        /*0074*/ 	.byte	0x00, 0xf0, 0x11, 0x00


	//----- nvinfo : EIATTR_KPARAM_INFO
	.align		4
.L_1273:
        /*0078*/ 	.byte	0x04, 0x17
        /*007a*/ 	.short	(.L_1275 - .L_1274)
.L_1274:
        /*007c*/ 	.word	0x00000000
        /*0080*/ 	.short	0x000c
        /*0082*/ 	.short	0x004c
        /*0084*/ 	.byte	0x00, 0xf0, 0x11, 0x00


	//----- nvinfo : EIATTR_KPARAM_INFO
	.align		4
.L_1275:
        /*0088*/ 	.byte	0x04, 0x17
        /*008a*/ 	.short	(.L_1277 - .L_1276)
.L_1276:
        /*008c*/ 	.word	0x00000000
        /*0090*/ 	.short	0x000b
        /*0092*/ 	.short	0x0048
        /*0094*/ 	.byte	0x00, 0xf0, 0x11, 0x00


	//----- nvinfo : EIATTR_KPARAM_INFO
	.align		4
.L_1277:
        /*0098*/ 	.byte	0x04, 0x17
        /*009a*/ 	.short	(.L_1279 - .L_1278)
.L_1278:
        /*009c*/ 	.word	0x00000000
        /*00a0*/ 	.short	0x000a
        /*00a2*/ 	.short	0x0040
        /*00a4*/ 	.byte	0x00, 0xf0, 0x21, 0x00


	//----- nvinfo : EIATTR_KPARAM_INFO
	.align		4
.L_1279:
        /*00a8*/ 	.byte	0x04, 0x17
        /*00aa*/ 	.short	(.L_1281 - .L_1280)
.L_1280:
        /*00ac*/ 	.word	0x00000000
        /*00b0*/ 	.short	0x0009
        /*00b2*/ 	.short	0x0038
        /*00b4*/ 	.byte	0x00, 0xf0, 0x21, 0x00


	//----- nvinfo : EIATTR_KPARAM_INFO
	.align		4
.L_1281:
        /*00b8*/ 	.byte	0x04, 0x17
        /*00ba*/ 	.short	(.L_1283 - .L_1282)
.L_1282:
        /*00bc*/ 	.word	0x00000000
        /*00c0*/ 	.short	0x0008
        /*00c2*/ 	.short	0x0034
        /*00c4*/ 	.byte	0x00, 0xf0, 0x11, 0x00


	//----- nvinfo : EIATTR_KPARAM_INFO
	.align		4
.L_1283:
        /*00c8*/ 	.byte	0x04, 0x17
        /*00ca*/ 	.short	(.L_1285 - .L_1284)
.L_1284:
        /*00cc*/ 	.word	0x00000000
        /*00d0*/ 	.short	0x0007
        /*00d2*/ 	.short	0x0030
        /*00d4*/ 	.byte	0x00, 0xf0, 0x11, 0x00


	//----- nvinfo : EIATTR_KPARAM_INFO
	.align		4
.L_1285:
        /*00d8*/ 	.byte	0x04, 0x17
        /*00da*/ 	.short	(.L_1287 - .L_1286)
.L_1286:
        /*00dc*/ 	.word	0x00000000
        /*00e0*/ 	.short	0x0006
        /*00e2*/ 	.short	0x002c
        /*00e4*/ 	.byte	0x00, 0xf0, 0x11, 0x00


	//----- nvinfo : EIATTR_KPARAM_INFO
	.align		4
.L_1287:
        /*00e8*/ 	.byte	0x04, 0x17
        /*00ea*/ 	.short	(.L_1289 - .L_1288)
.L_1288:
        /*00ec*/ 	.word	0x00000000
        /*00f0*/ 	.short	0x0005
        /*00f2*/ 	.short	0x0028
        /*00f4*/ 	.byte	0x00, 0xf0, 0x11, 0x00


	//----- nvinfo : EIATTR_KPARAM_INFO
	.align		4
.L_1289:
        /*00f8*/ 	.byte	0x04, 0x17
        /*00fa*/ 	.short	(.L_1291 - .L_1290)
.L_1290:
        /*00fc*/ 	.word	0x00000000
        /*0100*/ 	.short	0x0004
        /*0102*/ 	.short	0x0020
        /*0104*/ 	.byte	0x00, 0xf0, 0x21, 0x00


	//----- nvinfo : EIATTR_KPARAM_INFO
	.align		4
.L_1291:
        /*0108*/ 	.byte	0x04, 0x17
        /*010a*/ 	.short	(.L_1293 - .L_1292)
.L_1292:
        /*010c*/ 	.word	0x00000000
        /*0110*/ 	.short	0x0003
        /*0112*/ 	.short	0x0018
        /*0114*/ 	.byte	0x00, 0xf0, 0x21, 0x00


	//----- nvinfo : EIATTR_KPARAM_INFO
	.align		4
.L_1293:
        /*0118*/ 	.byte	0x04, 0x17
        /*011a*/ 	.short	(.L_1295 - .L_1294)
.L_1294:
        /*011c*/ 	.word	0x00000000
        /*0120*/ 	.short	0x0002
        /*0122*/ 	.short	0x0010
        /*0124*/ 	.byte	0x00, 0xf0, 0x21, 0x00


	//----- nvinfo : EIATTR_KPARAM_INFO
	.align		4
.L_1295:
        /*0128*/ 	.byte	0x04, 0x17
        /*012a*/ 	.short	(.L_1297 - .L_1296)
.L_1296:
        /*012c*/ 	.word	0x00000000
        /*0130*/ 	.short	0x0001
        /*0132*/ 	.short	0x0008
        /*0134*/ 	.byte	0x00, 0xf0, 0x21, 0x00


	//----- nvinfo : EIATTR_KPARAM_INFO
	.align		4
.L_1297:
        /*0138*/ 	.byte	0x04, 0x17
        /*013a*/ 	.short	(.L_1299 - .L_1298)
.L_1298:
        /*013c*/ 	.word	0x00000000
        /*0140*/ 	.short	0x0000
        /*0142*/ 	.short	0x0000
        /*0144*/ 	.byte	0x00, 0xf0, 0x21, 0x00


	//----- nvinfo : EIATTR_SPARSE_MMA_MASK
	.align		4
.L_1299:
        /*0148*/ 	.byte	0x03, 0x50
        /*014a*/ 	.short	0x0000


	//----- nvinfo : EIATTR_MAXREG_COUNT
	.align		4
        /*014c*/ 	.byte	0x03, 0x1b
        /*014e*/ 	.short	0x00ff


	//----- nvinfo : EIATTR_NUM_BARRIERS
	.align		4
        /*0150*/ 	.byte	0x02, 0x4c
        /*0152*/ 	.byte	0x01
	.zero		1


	//----- nvinfo : EIATTR_MERCURY_ISA_VERSION
	.align		4
        /*0154*/ 	.byte	0x03, 0x5f
        /*0156*/ 	.short	0x0101


	//----- nvinfo : EIATTR_EXIT_INSTR_OFFSETS
	.align		4
        /*0158*/ 	.byte	0x04, 0x1c
        /*015a*/ 	.short	(.L_1301 - .L_1300)


	//   ....[0]....
.L_1300:
        /*015c*/ 	.word	0x00000320


	//   ....[1]....
        /*0160*/ 	.word	0x00000ec0


	//   ....[2]....
        /*0164*/ 	.word	0x0000a6e0


	//   ....[3]....
        /*0168*/ 	.word	0x0000a9d0


	//   ....[4]....
        /*016c*/ 	.word	0x0000ac40


	//   ....[5]....
        /*0170*/ 	.word	0x0000aeb0


	//   ....[6]....
        /*0174*/ 	.word	0x0000b010


	//   ....[7]....
        /*0178*/ 	.word	0x0000b0b0


	//   ....[8]....
        /*017c*/ 	.word	0x0000b0f0


	//----- nvinfo : EIATTR_CRS_STACK_SIZE
	.align		4
.L_1301:
        /*0180*/ 	.byte	0x04, 0x1e
        /*0182*/ 	.short	(.L_1303 - .L_1302)
.L_1302:
        /*0184*/ 	.word	0x00000000


	//----- nvinfo : EIATTR_CBANK_PARAM_SIZE
	.align		4
.L_1303:
        /*0188*/ 	.byte	0x03, 0x19
        /*018a*/ 	.short	0x0074


	//----- nvinfo : EIATTR_PARAM_CBANK
	.align		4
        /*018c*/ 	.byte	0x04, 0x0a
        /*018e*/ 	.short	(.L_1305 - .L_1304)
	.align		4
.L_1304:
        /*0190*/ 	.word	index@(.nv.constant0._Z23gemm_half_q_half_kernelILi4ELi12ELb1ELb1ELi32EEvPK6__halfPKjS4_S2_PS0_iiiiPKtS7_iiiiiibS2_i)
        /*0194*/ 	.short	0x0210
        /*0196*/ 	.short	0x0074


	//----- nvinfo : EIATTR_SW_WAR
	.align		4
.L_1305:
        /*0198*/ 	.byte	0x04, 0x36
        /*019a*/ 	.short	(.L_1307 - .L_1306)
.L_1306:
        /*019c*/ 	.word	0x00000008
.L_1307:


//--------------------- .nv.info._Z23gemm_half_q_half_kernelILi4ELi14ELb1ELb1ELi32EEvPK6__halfPKjS4_S2_PS0_iiiiPKtS7_iiiiiibS2_i --------------------------
	.section	.nv.info._Z23gemm_half_q_half_kernelILi4ELi14ELb1ELb1ELi32EEvPK6__halfPKjS4_S2_PS0_iiiiPKtS7_iiiiiibS2_i,"",@"SHT_CUDA_INFO"
	.sectionflags	@""
	.align	4


	//----- nvinfo : EIATTR_CUDA_API_VERSION
	.align		4
        /*0000*/ 	.byte	0x04, 0x37
        /*0002*/ 	.short	(.L_1309 - .L_1308)
.L_1308:
        /*0004*/ 	.word	0x00000082


	//----- nvinfo : EIATTR_KPARAM_INFO
	.align		4
.L_1309:
        /*0008*/ 	.byte	0x04, 0x17
        /*000a*/ 	.short	(.L_1311 - .L_1310)
.L_1310:
        /*000c*/ 	.word	0x00000000
        /*0010*/ 	.short	0x0013
        /*0012*/ 	.short	0x0070
        /*0014*/ 	.byte	0x00, 0xf0, 0x11, 0x00


	//----- nvinfo : EIATTR_KPARAM_INFO
	.align		4
.L_1311:
        /*0018*/ 	.byte	0x04, 0x17
        /*001a*/ 	.short	(.L_1313 - .L_1312)
.L_1312:
        /*001c*/ 	.word	0x00000000
        /*0020*/ 	.short	0x0012
        /*0022*/ 	.short	0x0068
        /*0024*/ 	.byte	0x00, 0xf0, 0x21, 0x00


	//----- nvinfo : EIATTR_KPARAM_INFO
	.align		4
.L_1313:
        /*0028*/ 	.byte	0x04, 0x17
        /*002a*/ 	.short	(.L_1315 - .L_1314)
.L_1314:
        /*002c*/ 	.word	0x00000000
        /*0030*/ 	.short	0x0011
        /*0032*/ 	.short	0x0060
        /*0034*/ 	.byte	0x00, 0xf0, 0x05, 0x00


	//----- nvinfo : EIATTR_KPARAM_INFO
	.align		4
.L_1315:
        /*0038*/ 	.byte	0x04, 0x17
        /*003a*/ 	.short	(.L_1317 - .L_1316)
.L_1316:
        /*003c*/ 	.word	0x00000000
        /*0040*/ 	.short	0x0010
        /*0042*/ 	.short	0x005c
        /*0044*/ 	.byte	0x00, 0xf0, 0x11, 0x00


	//----- nvinfo : EIATTR_KPARAM_INFO
	.align		4
.L_1317:
        /*0048*/ 	.byte	0x04, 0x17
        /*004a*/ 	.short	(.L_1319 - .L_1318)
.L_1318:
        /*004c*/ 	.word	0x00000000
        /*0050*/ 	.short	0x000f
        /*0052*/ 	.short	0x0058
        /*0054*/ 	.byte	0x00, 0xf0, 0x11, 0x00


	//----- nvinfo : EIATTR_KPARAM_INFO
	.align		4
.L_1319:
        /*0058*/ 	.byte	0x04, 0x17
        /*005a*/ 	.short	(.L_1321 - .L_1320)
.L_1320:
        /*005c*/ 	.word	0x00000000
        /*0060*/ 	.short	0x000e
        /*0062*/ 	.short	0x0054
        /*0064*/ 	.byte	0x00, 0xf0, 0x11, 0x00


	//----- nvinfo : EIATTR_KPARAM_INFO
	.align		4
.L_1321:
        /*0068*/ 	.byte	0x04, 0x17
        /*006a*/ 	.short	(.L_1323 - .L_1322)
.L_1322:
        /*006c*/ 	.word	0x00000000
        /*0070*/ 	.short	0x000d
        /*0072*/ 	.short	0x0050
        /*0074*/ 	.byte	0x00, 0xf0, 0x11, 0x00


	//----- nvinfo : EIATTR_KPARAM_INFO
	.align		4
.L_1323:
        /*0078*/ 	.byte	0x04, 0x17
        /*007a*/ 	.short	(.L_1325 - .L_1324)
.L_1324:
        /*007c*/ 	.word	0x00000000
        /*0080*/ 	.short	0x000c
        /*0082*/ 	.short	0x004c
        /*0084*/ 	.byte	0x00, 0xf0, 0x11, 0x00


	//----- nvinfo : EIATTR_KPARAM_INFO
	.align		4
.L_1325:
        /*0088*/ 	.byte	0x04, 0x17
        /*008a*/ 	.short	(.L_1327 - .L_1326)
.L_1326:
        /*008c*/ 	.word	0x00000000
        /*0090*/ 	.short	0x000b
        /*0092*/ 	.short	0x0048
        /*0094*/ 	.byte	0x00, 0xf0, 0x11, 0x00


	//----- nvinfo : EIATTR_KPARAM_INFO
	.align		4
.L_1327:
        /*0098*/ 	.byte	0x04, 0x17
        /*009a*/ 	.short	(.L_1329 - .L_1328)
.L_1328:
        /*009c*/ 	.word	0x00000000
        /*00a0*/ 	.short	0x000a
        /*00a2*/ 	.short	0x0040
        /*00a4*/ 	.byte	0x00, 0xf0, 0x21, 0x00


	//----- nvinfo : EIATTR_KPARAM_INFO
	.align		4
.L_1329:
        /*00a8*/ 	.byte	0x04, 0x17
        /*00aa*/ 	.short	(.L_1331 - .L_1330)
.L_1330:
        /*00ac*/ 	.word	0x00000000
        /*00b0*/ 	.short	0x0009
        /*00b2*/ 	.short	0x0038
        /*00b4*/ 	.byte	0x00, 0xf0, 0x21, 0x00


	//----- nvinfo : EIATTR_KPARAM_INFO
	.align		4
.L_1331:
        /*00b8*/ 	.byte	0x04, 0x17
        /*00ba*/ 	.short	(.L_1333 - .L_1332)
.L_1332:
        /*00bc*/ 	.word	0x00000000
        /*00c0*/ 	.short	0x0008
        /*00c2*/ 	.short	0x0034
        /*00c4*/ 	.byte	0x00, 0xf0, 0x11, 0x00


	//----- nvinfo : EIATTR_KPARAM_INFO
	.align		4
.L_1333:
        /*00c8*/ 	.byte	0x04, 0x17
        /*00ca*/ 	.short	(.L_1335 - .L_1334)
.L_1334:
        /*00cc*/ 	.word	0x00000000
        /*00d0*/ 	.short	0x0007
        /*00d2*/ 	.short	0x0030
        /*00d4*/ 	.byte	0x00, 0xf0, 0x11, 0x00


	//----- nvinfo : EIATTR_KPARAM_INFO
	.align		4
.L_1335:
        /*00d8*/ 	.byte	0x04, 0x17
        /*00da*/ 	.short	(.L_1337 - .L_1336)
.L_1336:
        /*00dc*/ 	.word	0x00000000
        /*00e0*/ 	.short	0x0006
        /*00e2*/ 	.short	0x002c
        /*00e4*/ 	.byte	0x00, 0xf0, 0x11, 0x00


	//----- nvinfo : EIATTR_KPARAM_INFO
	.align		4
.L_1337:
        /*00e8*/ 	.byte	0x04, 0x17
        /*00ea*/ 	.short	(.L_1339 - .L_1338)
.L_1338:
        /*00ec*/ 	.word	0x00000000
        /*00f0*/ 	.short	0x0005
        /*00f2*/ 	.short	0x0028
        /*00f4*/ 	.byte	0x00, 0xf0, 0x11, 0x00


	//----- nvinfo : EIATTR_KPARAM_INFO
	.align		4
.L_1339:
        /*00f8*/ 	.byte	0x04, 0x17
        /*00fa*/ 	.short	(.L_1341 - .L_1340)
.L_1340:
        /*00fc*/ 	.word	0x00000000
        /*0100*/ 	.short	0x0004
        /*0102*/ 	.short	0x0020
        /*0104*/ 	.byte	0x00, 0xf0, 0x21, 0x00


	//----- nvinfo : EIATTR_KPARAM_INFO
	.align		4
.L_1341:
        /*0108*/ 	.byte	0x04, 0x17
        /*010a*/ 	.short	(.L_1343 - .L_1342)
.L_1342:
        /*010c*/ 	.word	0x00000000
        /*0110*/ 	.short	0x0003
        /*0112*/ 	.short	0x0018
        /*0114*/ 	.byte	0x00, 0xf0, 0x21, 0x00


	//----- nvinfo : EIATTR_KPARAM_INFO
	.align		4
.L_1343:
        /*0118*/ 	.byte	0x04, 0x17
        /*011a*/ 	.short	(.L_1345 - .L_1344)
.L_1344:
        /*011c*/ 	.word	0x00000000
        /*0120*/ 	.short	0x0002
        /*0122*/ 	.short	0x0010
        /*0124*/ 	.byte	0x00, 0xf0, 0x21, 0x00


	//----- nvinfo : EIATTR_KPARAM_INFO
	.align		4
.L_1345:
        /*0128*/ 	.byte	0x04, 0x17
        /*012a*/ 	.short	(.L_1347 - .L_1346)
.L_1346:
        /*012c*/ 	.word	0x00000000
        /*0130*/ 	.short	0x0001
        /*0132*/ 	.short	0x0008
        /*0134*/ 	.byte	0x00, 0xf0, 0x21, 0x00


	//----- nvinfo : EIATTR_KPARAM_INFO
	.align		4
.L_1347:
        /*0138*/ 	.byte	0x04, 0x17
        /*013a*/ 	.short	(.L_1349 - .L_1348)
.L_1348:
        /*013c*/ 	.word	0x00000000
        /*0140*/ 	.short	0x0000
        /*0142*/ 	.short	0x0000
        /*0144*/ 	.byte	0x00, 0xf0, 0x21, 0x00


	//----- nvinfo : EIATTR_SPARSE_MMA_MASK
	.align		4
.L_1349:
        /*0148*/ 	.byte	0x03, 0x50
        /*014a*/ 	.short	0x0000


	//----- nvinfo : EIATTR_MAXREG_COUNT
	.align		4
        /*014c*/ 	.byte	0x03, 0x1b
        /*014e*/ 	.short	0x00ff


	//----- nvinfo : EIATTR_NUM_BARRIERS
	.align		4
        /*0150*/ 	.byte	0x02, 0x4c
        /*0152*/ 	.byte	0x01
	.zero		1


	//----- nvinfo : EIATTR_MERCURY_ISA_VERSION
	.align		4
        /*0154*/ 	.byte	0x03, 0x5f
        /*0156*/ 	.short	0x0101


	//----- nvinfo : EIATTR_EXIT_INSTR_OFFSETS
	.align		4
        /*0158*/ 	.byte	0x04, 0x1c
        /*015a*/ 	.short	(.L_1351 - .L_1350)


	//   ....[0]....
.L_1350:
        /*015c*/ 	.word	0x00000320


	//   ....[1]....
        /*0160*/ 	.word	0x00000ec0


	//   ....[2]....
        /*0164*/ 	.word	0x0000bb20


	//   ....[3]....
        /*0168*/ 	.word	0x0000be20


	//   ....[4]....
        /*016c*/ 	.word	0x0000c090


	//   ....[5]....
        /*0170*/ 	.word	0x0000c300


	//   ....[6]....
        /*0174*/ 	.word	0x0000c460


	//   ....[7]....
        /*0178*/ 	.word	0x0000c4f0


	//   ....[8]....
        /*017c*/ 	.word	0x0000c530


	//----- nvinfo : EIATTR_CRS_STACK_SIZE
	.align		4
.L_1351:
        /*0180*/ 	.byte	0x04, 0x1e
        /*0182*/ 	.short	(.L_1353 - .L_1352)
.L_1352:
        /*0184*/ 	.word	0x00000000


	//----- nvinfo : EIATTR_CBANK_PARAM_SIZE
	.align		4
.L_1353:
        /*0188*/ 	.byte	0x03, 0x19
        /*018a*/ 	.short	0x0074


	//----- nvinfo : EIATTR_PARAM_CBANK
	.align		4
        /*018c*/ 	.byte	0x04, 0x0a
        /*018e*/ 	.short	(.L_1355 - .L_1354)
	.align		4
.L_1354:
        /*0190*/ 	.word	index@(.nv.constant0._Z23gemm_half_q_half_kernelILi4ELi14ELb1ELb1ELi32EEvPK6__halfPKjS4_S2_PS0_iiiiPKtS7_iiiiiibS2_i)
        /*0194*/ 	.short	0x0210
        /*0196*/ 	.short	0x0074


	//----- nvinfo : EIATTR_SW_WAR
	.align		4
.L_1355:
        /*0198*/ 	.byte	0x04, 0x36
        /*019a*/ 	.short	(.L_1357 - .L_1356)
.L_1356:
        /*019c*/ 	.word	0x00000008
.L_1357:


//--------------------- .nv.info._Z23gemm_half_q_half_kernelILi4ELi4ELb1ELb1ELi32EEvPK6__halfPKjS4_S2_PS0_iiiiPKtS7_iiiiiibS2_i --------------------------
	.section	.nv.info._Z23gemm_half_q_half_kernelILi4ELi4ELb1ELb1ELi32EEvPK6__halfPKjS4_S2_PS0_iiiiPKtS7_iiiiiibS2_i,"",@"SHT_CUDA_INFO"
	.sectionflags	@""
	.align	4


	//----- nvinfo : EIATTR_CUDA_API_VERSION
	.align		4
        /*0000*/ 	.byte	0x04, 0x37
        /*0002*/ 	.short	(.L_1359 - .L_1358)
.L_1358:
        /*0004*/ 	.word	0x00000082


	//----- nvinfo : EIATTR_KPARAM_INFO
	.align		4
.L_1359:
        /*0008*/ 	.byte	0x04, 0x17
        /*000a*/ 	.short	(.L_1361 - .L_1360)
.L_1360:
        /*000c*/ 	.word	0x00000000
        /*0010*/ 	.short	0x0013
        /*0012*/ 	.short	0x0070
        /*0014*/ 	.byte	0x00, 0xf0, 0x11, 0x00


	//----- nvinfo : EIATTR_KPARAM_INFO
	.align		4
.L_1361:
        /*0018*/ 	.byte	0x04, 0x17
        /*001a*/ 	.short	(.L_1363 - .L_1362)
.L_1362:
        /*001c*/ 	.word	0x00000000
        /*0020*/ 	.short	0x0012
        /*0022*/ 	.short	0x0068
        /*0024*/ 	.byte	0x00, 0xf0, 0x21, 0x00


	//----- nvinfo : EIATTR_KPARAM_INFO
	.align		4
.L_1363:
        /*0028*/ 	.byte	0x04, 0x17
        /*002a*/ 	.short	(.L_1365 - .L_1364)
.L_1364:
        /*002c*/ 	.word	0x00000000
        /*0030*/ 	.short	0x0011
        /*0032*/ 	.short	0x0060
        /*0034*/ 	.byte	0x00, 0xf0, 0x05, 0x00


	//----- nvinfo : EIATTR_KPARAM_INFO
	.align		4
.L_1365:
        /*0038*/ 	.byte	0x04, 0x17
        /*003a*/ 	.short	(.L_1367 - .L_1366)
.L_1366:
        /*003c*/ 	.word	0x00000000
        /*0040*/ 	.short	0x0010
        /*0042*/ 	.short	0x005c
        /*0044*/ 	.byte	0x00, 0xf0, 0x11, 0x00


	//----- nvinfo : EIATTR_KPARAM_INFO
	.align		4
.L_1367:
        /*0048*/ 	.byte	0x04, 0x17
        /*004a*/ 	.short	(.L_1369 - .L_1368)
.L_1368:
        /*004c*/ 	.word	0x00000000
        /*0050*/ 	.short	0x000f
        /*0052*/ 	.short	0x0058
        /*0054*/ 	.byte	0x00, 0xf0, 0x11, 0x00


	//----- nvinfo : EIATTR_KPARAM_INFO
	.align		4
.L_1369:
        /*0058*/ 	.byte	0x04, 0x17
        /*005a*/ 	.short	(.L_1371 - .L_1370)
.L_1370:
        /*005c*/ 	.word	0x00000000
        /*0060*/ 	.short	0x000e
        /*0062*/ 	.short	0x0054
        /*0064*/ 	.byte	0x00, 0xf0, 0x11, 0x00


	//----- nvinfo : EIATTR_KPARAM_INFO
	.align		4
.L_1371:
        /*0068*/ 	.byte	0x04, 0x17
        /*006a*/ 	.short	(.L_1373 - .L_1372)
.L_1372:
        /*006c*/ 	.word	0x00000000
        /*0070*/ 	.short	0x000d
        /*0072*/ 	.short	0x0050
        /*0074*/ 	.byte	0x00, 0xf0, 0x11, 0x00


	//----- nvinfo : EIATTR_KPARAM_INFO
	.align		4
.L_1373:
        /*0078*/ 	.byte	0x04, 0x17
        /*007a*/ 	.short	(.L_1375 - .L_1374)
.L_1374:
        /*007c*/ 	.word	0x00000000
        /*0080*/ 	.short	0x000c
        /*0082*/ 	.short	0x004c
        /*0084*/ 	.byte	0x00, 0xf0, 0x11, 0x00


	//----- nvinfo : EIATTR_KPARAM_INFO
	.align		4
.L_1375:
        /*0088*/ 	.byte	0x04, 0x17
        /*008a*/ 	.short	(.L_1377 - .L_1376)
.L_1376:
        /*008c*/ 	.word	0x00000000
        /*0090*/ 	.short	0x000b
        /*0092*/ 	.short	0x0048
        /*0094*/ 	.byte	0x00, 0xf0, 0x11, 0x00


	//----- nvinfo : EIATTR_KPARAM_INFO
	.align		4
.L_1377:
        /*0098*/ 	.byte	0x04, 0x17
        /*009a*/ 	.short	(.L_1379 - .L_1378)
.L_1378:
        /*009c*/ 	.word	0x00000000
        /*00a0*/ 	.short	0x000a
        /*00a2*/ 	.short	0x0040
        /*00a4*/ 	.byte	0x00, 0xf0, 0x21, 0x00


	//----- nvinfo : EIATTR_KPARAM_INFO
	.align		4
.L_1379:
        /*00a8*/ 	.byte	0x04, 0x17
        /*00aa*/ 	.short	(.L_1381 - .L_1380)
.L_1380:
        /*00ac*/ 	.word	0x00000000
        /*00b0*/ 	.short	0x0009
        /*00b2*/ 	.short	0x0038
        /*00b4*/ 	.byte	0x00, 0xf0, 0x21, 0x00


	//----- nvinfo : EIATTR_KPARAM_INFO
	.align		4
.L_1381:
        /*00b8*/ 	.byte	0x04, 0x17
        /*00ba*/ 	.short	(.L_1383 - .L_1382)
.L_1382:
        /*00bc*/ 	.word	0x00000000
        /*00c0*/ 	.short	0x0008
        /*00c2*/ 	.short	0x0034
        /*00c4*/ 	.byte	0x00, 0xf0, 0x11, 0x00


	//----- nvinfo : EIATTR_KPARAM_INFO
	.align		4
.L_1383:
        /*00c8*/ 	.byte	0x04, 0x17
        /*00ca*/ 	.short	(.L_1385 - .L_1384)
.L_1384:
        /*00cc*/ 	.word	0x00000000
        /*00d0*/ 	.short	0x0007
        /*00d2*/ 	.short	0x0030
        /*00d4*/ 	.byte	0x00, 0xf0, 0x11, 0x00


	//----- nvinfo : EIATTR_KPARAM_INFO
	.align		4
.L_1385:
        /*00d8*/ 	.byte	0x04, 0x17
        /*00da*/ 	.short	(.L_1387 - .L_1386)
.L_1386:
        /*00dc*/ 	.word	0x00000000
        /*00e0*/ 	.short	0x0006
        /*00e2*/ 	.short	0x002c
        /*00e4*/ 	.byte	0x00, 0xf0, 0x11, 0x00


	//----- nvinfo : EIATTR_KPARAM_INFO
	.align		4
.L_1387:
        /*00e8*/ 	.byte	0x04, 0x17
        /*00ea*/ 	.short	(.L_1389 - .L_1388)
.L_1388:
        /*00ec*/ 	.word	0x00000000
        /*00f0*/ 	.short	0x0005
        /*00f2*/ 	.short	0x0028
        /*00f4*/ 	.byte	0x00, 0xf0, 0x11, 0x00


	//----- nvinfo : EIATTR_KPARAM_INFO
	.align		4
.L_1389:
        /*00f8*/ 	.byte	0x04, 0x17
        /*00fa*/ 	.short	(.L_1391 - .L_1390)
.L_1390:
        /*00fc*/ 	.word	0x00000000
        /*0100*/ 	.short	0x0004
        /*0102*/ 	.short	0x0020
        /*0104*/ 	.byte	0x00, 0xf0, 0x21, 0x00


	//----- nvinfo : EIATTR_KPARAM_INFO
	.align		4
.L_1391:
        /*0108*/ 	.byte	0x04, 0x17
        /*010a*/ 	.short	(.L_1393 - .L_1392)
.L_1392:
        /*010c*/ 	.word	0x00000000
        /*0110*/ 	.short	0x0003
        /*0112*/ 	.short	0x0018
        /*0114*/ 	.byte	0x00, 0xf0, 0x21, 0x00


	//----- nvinfo : EIATTR_KPARAM_INFO
	.align		4
.L_1393:
        /*0118*/ 	.byte	0x04, 0x17
        /*011a*/ 	.short	(.L_1395 - .L_1394)
.L_1394:
        /*011c*/ 	.word	0x00000000
        /*0120*/ 	.short	0x0002
        /*0122*/ 	.short	0x0010
        /*0124*/ 	.byte	0x00, 0xf0, 0x21, 0x00


	//----- nvinfo : EIATTR_KPARAM_INFO
	.align		4
.L_1395:
        /*0128*/ 	.byte	0x04, 0x17
        /*012a*/ 	.short	(.L_1397 - .L_1396)
.L_1396:
        /*012c*/ 	.word	0x00000000
        /*0130*/ 	.short	0x0001
        /*0132*/ 	.short	0x0008
        /*0134*/ 	.byte	0x00, 0xf0, 0x21, 0x00


	//----- nvinfo : EIATTR_KPARAM_INFO
	.align		4
.L_1397:
        /*0138*/ 	.byte	0x04, 0x17
        /*013a*/ 	.short	(.L_1399 - .L_1398)
.L_1398:
        /*013c*/ 	.word	0x00000000
        /*0140*/ 	.short	0x0000
        /*0142*/ 	.short	0x0000
        /*0144*/ 	.byte	0x00, 0xf0, 0x21, 0x00


	//----- nvinfo : EIATTR_SPARSE_MMA_MASK
	.align		4
.L_1399:
        /*0148*/ 	.byte	0x03, 0x50
        /*014a*/ 	.short	0x0000


	//----- nvinfo : EIATTR_MAXREG_COUNT
	.align		4
        /*014c*/ 	.byte	0x03, 0x1b
        /*014e*/ 	.short	0x00ff


	//----- nvinfo : EIATTR_NUM_BARRIERS
	.align		4
        /*0150*/ 	.byte	0x02, 0x4c
        /*0152*/ 	.byte	0x01
	.zero		1


	//----- nvinfo : EIATTR_MERCURY_ISA_VERSION
	.align		4
        /*0154*/ 	.byte	0x03, 0x5f
        /*0156*/ 	.short	0x0101


	//----- nvinfo : EIATTR_EXIT_INSTR_OFFSETS
	.align		4
        /*0158*/ 	.byte	0x04, 0x1c
        /*015a*/ 	.short	(.L_1401 - .L_1400)


	//   ....[0]....
.L_1400:
        /*015c*/ 	.word	0x00000320


	//   ....[1]....
        /*0160*/ 	.word	0x00000a30


	//   ....[2]....
        /*0164*/ 	.word	0x00003910


	//   ....[3]....
        /*0168*/ 	.word	0x00003c00


	//   ....[4]....
        /*016c*/ 	.word	0x00003e70


	//   ....[5]....
        /*0170*/ 	.word	0x000040e0


	//   ....[6]....
        /*0174*/ 	.word	0x00004240


	//   ....[7]....
        /*0178*/ 	.word	0x000042e0


	//   ....[8]....
        /*017c*/ 	.word	0x00004320


	//----- nvinfo : EIATTR_CRS_STACK_SIZE
	.align		4
.L_1401:
        /*0180*/ 	.byte	0x04, 0x1e
        /*0182*/ 	.short	(.L_1403 - .L_1402)
.L_1402:
        /*0184*/ 	.word	0x00000000


	//----- nvinfo : EIATTR_CBANK_PARAM_SIZE
	.align		4
.L_1403:
        /*0188*/ 	.byte	0x03, 0x19
        /*018a*/ 	.short	0x0074


	//----- nvinfo : EIATTR_PARAM_CBANK
	.align		4
        /*018c*/ 	.byte	0x04, 0x0a
        /*018e*/ 	.short	(.L_1405 - .L_1404)
	.align		4
.L_1404:
        /*0190*/ 	.word	index@(.nv.constant0._Z23gemm_half_q_half_kernelILi4ELi4ELb1ELb1ELi32EEvPK6__halfPKjS4_S2_PS0_iiiiPKtS7_iiiiiibS2_i)
        /*0194*/ 	.short	0x0210
        /*0196*/ 	.short	0x0074


	//----- nvinfo : EIATTR_SW_WAR
	.align		4
.L_1405:
        /*0198*/ 	.byte	0x04, 0x36
        /*019a*/ 	.short	(.L_1407 - .L_1406)
.L_1406:
        /*019c*/ 	.word	0x00000008
.L_1407:


//--------------------- .nv.info._Z23gemm_half_q_half_kernelILi4ELi6ELb1ELb1ELi32EEvPK6__halfPKjS4_S2_PS0_iiiiPKtS7_iiiiiibS2_i --------------------------
	.section	.nv.info._Z23gemm_half_q_half_kernelILi4ELi6ELb1ELb1ELi32EEvPK6__halfPKjS4_S2_PS0_iiiiPKtS7_iiiiiibS2_i,"",@"SHT_CUDA_INFO"
	.sectionflags	@""
	.align	4


	//----- nvinfo : EIATTR_CUDA_API_VERSION
	.align		4
        /*0000*/ 	.byte	0x04, 0x37
        /*0002*/ 	.short	(.L_1409 - .L_1408)
.L_1408:
        /*0004*/ 	.word	0x00000082


	//----- nvinfo : EIATTR_KPARAM_INFO
	.align		4
.L_1409:
        /*0008*/ 	.byte	0x04, 0x17
        /*000a*/ 	.short	(.L_1411 - .L_1410)
.L_1410:
        /*000c*/ 	.word	0x00000000
        /*0010*/ 	.short	0x0013
        /*0012*/ 	.short	0x0070
        /*0014*/ 	.byte	0x00, 0xf0, 0x11, 0x00


	//----- nvinfo : EIATTR_KPARAM_INFO
	.align		4
.L_1411:
        /*0018*/ 	.byte	0x04, 0x17
        /*001a*/ 	.short	(.L_1413 - .L_1412)
.L_1412:
        /*001c*/ 	.word	0x00000000
        /*0020*/ 	.short	0x0012
        /*0022*/ 	.short	0x0068
        /*0024*/ 	.byte	0x00, 0xf0, 0x21, 0x00


	//----- nvinfo : EIATTR_KPARAM_INFO
	.align		4
.L_1413:
        /*0028*/ 	.byte	0x04, 0x17
        /*002a*/ 	.short	(.L_1415 - .L_1414)
.L_1414:
        /*002c*/ 	.word	0x00000000
        /*0030*/ 	.short	0x0011
        /*0032*/ 	.short	0x0060
        /*0034*/ 	.byte	0x00, 0xf0, 0x05, 0x00


	//----- nvinfo : EIATTR_KPARAM_INFO
	.align		4
.L_1415:
        /*0038*/ 	.byte	0x04, 0x17
        /*003a*/ 	.short	(.L_1417 - .L_1416)
.L_1416:
        /*003c*/ 	.word	0x00000000
        /*0040*/ 	.short	0x0010
        /*0042*/ 	.short	0x005c
        /*0044*/ 	.byte	0x00, 0xf0, 0x11, 0x00


	//----- nvinfo : EIATTR_KPARAM_INFO
	.align		4
.L_1417:
        /*0048*/ 	.byte	0x04, 0x17
        /*004a*/ 	.short	(.L_1419 - .L_1418)
.L_1418:
        /*004c*/ 	.word	0x00000000
        /*0050*/ 	.short	0x000f
        /*0052*/ 	.short	0x0058
        /*0054*/ 	.byte	0x00, 0xf0, 0x11, 0x00


	//----- nvinfo : EIATTR_KPARAM_INFO
	.align		4
.L_1419:
        /*0058*/ 	.byte	0x04, 0x17
        /*005a*/ 	.short	(.L_1421 - .L_1420)
.L_1420:
        /*005c*/ 	.word	0x00000000
        /*0060*/ 	.short	0x000e
        /*0062*/ 	.short	0x0054
        /*0064*/ 	.byte	0x00, 0xf0, 0x11, 0x00


	//----- nvinfo : EIATTR_KPARAM_INFO
	.align		4
.L_1421:
        /*0068*/ 	.byte	0x04, 0x17
        /*006a*/ 	.short	(.L_1423 - .L_1422)
.L_1422:
        /*006c*/ 	.word	0x00000000
        /*0070*/ 	.short	0x000d
        /*0072*/ 	.short	0x0050
        /*0074*/ 	.byte	0x00, 0xf0, 0x11, 0x00


	//----- nvinfo : EIATTR_KPARAM_INFO
	.align		4
.L_1423:
        /*0078*/ 	.byte	0x04, 0x17
        /*007a*/ 	.short	(.L_1425 - .L_1424)
.L_1424:
        /*007c*/ 	.word	0x00000000
        /*0080*/ 	.short	0x000c
        /*0082*/ 	.short	0x004c
        /*0084*/ 	.byte	0x00, 0xf0, 0x11, 0x00


	//----- nvinfo : EIATTR_KPARAM_INFO
	.align		4
.L_1425:
        /*0088*/ 	.byte	0x04, 0x17
        /*008a*/ 	.short	(.L_1427 - .L_1426)
.L_1426:
        /*008c*/ 	.word	0x00000000
        /*0090*/ 	.short	0x000b
        /*0092*/ 	.short	0x0048
        /*0094*/ 	.byte	0x00, 0xf0, 0x11, 0x00


	//----- nvinfo : EIATTR_KPARAM_INFO
	.align		4
.L_1427:
        /*0098*/ 	.byte	0x04, 0x17
        /*009a*/ 	.short	(.L_1429 - .L_1428)
.L_1428:
        /*009c*/ 	.word	0x00000000
        /*00a0*/ 	.short	0x000a
        /*00a2*/ 	.short	0x0040
        /*00a4*/ 	.byte	0x00, 0xf0, 0x21, 0x00


	//----- nvinfo : EIATTR_KPARAM_INFO
	.align		4
.L_1429:
        /*00a8*/ 	.byte	0x04, 0x17
        /*00aa*/ 	.short	(.L_1431 - .L_1430)
.L_1430:
        /*00ac*/ 	.word	0x00000000
        /*00b0*/ 	.short	0x0009
        /*00b2*/ 	.short	0x0038
        /*00b4*/ 	.byte	0x00, 0xf0, 0x21, 0x00


	//----- nvinfo : EIATTR_KPARAM_INFO
	.align		4
.L_1431:
        /*00b8*/ 	.byte	0x04, 0x17
        /*00ba*/ 	.short	(.L_1433 - .L_1432)
.L_1432:
        /*00bc*/ 	.word	0x00000000
        /*00c0*/ 	.short	0x0008
        /*00c2*/ 	.short	0x0034
        /*00c4*/ 	.byte	0x00, 0xf0, 0x11, 0x00


	//----- nvinfo : EIATTR_KPARAM_INFO
	.align		4
.L_1433:
        /*00c8*/ 	.byte	0x04, 0x17
        /*00ca*/ 	.short	(.L_1435 - .L_1434)
.L_1434:
        /*00cc*/ 	.word	0x00000000
        /*00d0*/ 	.short	0x0007
        /*00d2*/ 	.short	0x0030
        /*00d4*/ 	.byte	0x00, 0xf0, 0x11, 0x00


	//----- nvinfo : EIATTR_KPARAM_INFO
	.align		4
.L_1435:
        /*00d8*/ 	.byte	0x04, 0x17
        /*00da*/ 	.short	(.L_1437 - .L_1436)
.L_1436:
        /*00dc*/ 	.word	0x00000000
        /*00e0*/ 	.short	0x0006
        /*00e2*/ 	.short	0x002c
        /*00e4*/ 	.byte	0x00, 0xf0, 0x11, 0x00


	//----- nvinfo : EIATTR_KPARAM_INFO
	.align		4
.L_1437:
        /*00e8*/ 	.byte	0x04, 0x17
        /*00ea*/ 	.short	(.L_1439 - .L_1438)
.L_1438:
        /*00ec*/ 	.word	0x00000000
        /*00f0*/ 	.short	0x0005
        /*00f2*/ 	.short	0x0028
        /*00f4*/ 	.byte	0x00, 0xf0, 0x11, 0x00


	//----- nvinfo : EIATTR_KPARAM_INFO
	.align		4
.L_1439:
        /*00f8*/ 	.byte	0x04, 0x17
        /*00fa*/ 	.short	(.L_1441 - .L_1440)
.L_1440:
        /*00fc*/ 	.word	0x00000000
        /*0100*/ 	.short	0x0004
        /*0102*/ 	.short	0x0020
        /*0104*/ 	.byte	0x00, 0xf0, 0x21, 0x00


	//----- nvinfo : EIATTR_KPARAM_INFO
	.align		4
.L_1441:
        /*0108*/ 	.byte	0x04, 0x17
        /*010a*/ 	.short	(.L_1443 - .L_1442)
.L_1442:
        /*010c*/ 	.word	0x00000000
        /*0110*/ 	.short	0x0003
        /*0112*/ 	.short	0x0018
        /*0114*/ 	.byte	0x00, 0xf0, 0x21, 0x00


	//----- nvinfo : EIATTR_KPARAM_INFO
	.align		4
.L_1443:
        /*0118*/ 	.byte	0x04, 0x17
        /*011a*/ 	.short	(.L_1445 - .L_1444)
.L_1444:
        /*011c*/ 	.word	0x00000000
        /*0120*/ 	.short	0x0002
        /*0122*/ 	.short	0x0010
        /*0124*/ 	.byte	0x00, 0xf0, 0x21, 0x00


	//----- nvinfo : EIATTR_KPARAM_INFO
	.align		4
.L_1445:
        /*0128*/ 	.byte	0x04, 0x17
        /*012a*/ 	.short	(.L_1447 - .L_1446)
.L_1446:
        /*012c*/ 	.word	0x00000000
        /*0130*/ 	.short	0x0001
        /*0132*/ 	.short	0x0008
        /*0134*/ 	.byte	0x00, 0xf0, 0x21, 0x00


	//----- nvinfo : EIATTR_KPARAM_INFO
	.align		4
.L_1447:
        /*0138*/ 	.byte	0x04, 0x17
        /*013a*/ 	.short	(.L_1449 - .L_1448)
.L_1448:
        /*013c*/ 	.word	0x00000000
        /*0140*/ 	.short	0x0000
        /*0142*/ 	.short	0x0000
        /*0144*/ 	.byte	0x00, 0xf0, 0x21, 0x00


	//----- nvinfo : EIATTR_SPARSE_MMA_MASK
	.align		4
.L_1449:
        /*0148*/ 	.byte	0x03, 0x50
        /*014a*/ 	.short	0x0000


	//----- nvinfo : EIATTR_MAXREG_COUNT
	.align		4
        /*014c*/ 	.byte	0x03, 0x1b
        /*014e*/ 	.short	0x00ff


	//----- nvinfo : EIATTR_NUM_BARRIERS
	.align		4
        /*0150*/ 	.byte	0x02, 0x4c
        /*0152*/ 	.byte	0x01
	.zero		1


	//----- nvinfo : EIATTR_MERCURY_ISA_VERSION
	.align		4
        /*0154*/ 	.byte	0x03, 0x5f
        /*0156*/ 	.short	0x0101


	//----- nvinfo : EIATTR_EXIT_INSTR_OFFSETS
	.align		4
        /*0158*/ 	.byte	0x04, 0x1c
        /*015a*/ 	.short	(.L_1451 - .L_1450)


	//   ....[0]....
.L_1450:
        /*015c*/ 	.word	0x00000320


	//   ....[1]....
        /*0160*/ 	.word	0x00000a30


	//   ....[2]....
        /*0164*/ 	.word	0x00004d00


	//   ....[3]....
        /*0168*/ 	.word	0x00005000


	//   ....[4]....
        /*016c*/ 	.word	0x00005270


	//   ....[5]....
        /*0170*/ 	.word	0x000054e0


	//   ....[6]....
        /*0174*/ 	.word	0x00005640


	//   ....[7]....
        /*0178*/ 	.word	0x000056d0


	//   ....[8]....
        /*017c*/ 	.word	0x00005710


	//----- nvinfo : EIATTR_CRS_STACK_SIZE
	.align		4
.L_1451:
        /*0180*/ 	.byte	0x04, 0x1e
        /*0182*/ 	.short	(.L_1453 - .L_1452)
.L_1452:
        /*0184*/ 	.word	0x00000000


	//----- nvinfo : EIATTR_CBANK_PARAM_SIZE
	.align		4
.L_1453:
        /*0188*/ 	.byte	0x03, 0x19
        /*018a*/ 	.short	0x0074


	//----- nvinfo : EIATTR_PARAM_CBANK
	.align		4
        /*018c*/ 	.byte	0x04, 0x0a
        /*018e*/ 	.short	(.L_1455 - .L_1454)
	.align		4
.L_1454:
        /*0190*/ 	.word	index@(.nv.constant0._Z23gemm_half_q_half_kernelILi4ELi6ELb1ELb1ELi32EEvPK6__halfPKjS4_S2_PS0_iiiiPKtS7_iiiiiibS2_i)
        /*0194*/ 	.short	0x0210
        /*0196*/ 	.short	0x0074


	//----- nvinfo : EIATTR_SW_WAR
	.align		4
.L_1455:
        /*0198*/ 	.byte	0x04, 0x36
        /*019a*/ 	.short	(.L_1457 - .L_1456)
.L_1456:
        /*019c*/ 	.word	0x00000008
.L_1457:


//--------------------- .nv.info._Z23gemm_half_q_half_kernelILi4ELi2ELb1ELb1ELi32EEvPK6__halfPKjS4_S2_PS0_iiiiPKtS7_iiiiiibS2_i --------------------------
	.section	.nv.info._Z23gemm_half_q_half_kernelILi4ELi2ELb1ELb1ELi32EEvPK6__halfPKjS4_S2_PS0_iiiiPKtS7_iiiiiibS2_i,"",@"SHT_CUDA_INFO"
	.sectionflags	@""
	.align	4


	//----- nvinfo : EIATTR_CUDA_API_VERSION
	.align		4
        /*0000*/ 	.byte	0x04, 0x37
        /*0002*/ 	.short	(.L_1459 - .L_1458)
.L_1458:
        /*0004*/ 	.word	0x00000082


	//----- nvinfo : EIATTR_KPARAM_INFO
	.align		4
.L_1459:
        /*0008*/ 	.byte	0x04, 0x17
        /*000a*/ 	.short	(.L_1461 - .L_1460)
.L_1460:
        /*000c*/ 	.word	0x00000000
        /*0010*/ 	.short	0x0013
        /*0012*/ 	.short	0x0070
        /*0014*/ 	.byte	0x00, 0xf0, 0x11, 0x00


	//----- nvinfo : EIATTR_KPARAM_INFO
	.align		4
.L_1461:
        /*0018*/ 	.byte	0x04, 0x17
        /*001a*/ 	.short	(.L_1463 - .L_1462)
.L_1462:
        /*001c*/ 	.word	0x00000000
        /*0020*/ 	.short	0x0012
        /*0022*/ 	.short	0x0068
        /*0024*/ 	.byte	0x00, 0xf0, 0x21, 0x00


	//----- nvinfo : EIATTR_KPARAM_INFO
	.align		4
.L_1463:
        /*0028*/ 	.byte	0x04, 0x17
        /*002a*/ 	.short	(.L_1465 - .L_1464)
.L_1464:
        /*002c*/ 	.word	0x00000000
        /*0030*/ 	.short	0x0011
        /*0032*/ 	.short	0x0060
        /*0034*/ 	.byte	0x00, 0xf0, 0x05, 0x00


	//----- nvinfo : EIATTR_KPARAM_INFO
	.align		4
.L_1465:
        /*0038*/ 	.byte	0x04, 0x17
        /*003a*/ 	.short	(.L_1467 - .L_1466)
.L_1466:
        /*003c*/ 	.word	0x00000000
        /*0040*/ 	.short	0x0010
        /*0042*/ 	.short	0x005c
        /*0044*/ 	.byte	0x00, 0xf0, 0x11, 0x00


	//----- nvinfo : EIATTR_KPARAM_INFO
	.align		4
.L_1467:
        /*0048*/ 	.byte	0x04, 0x17
        /*004a*/ 	.short	(.L_1469 - .L_1468)
.L_1468:
        /*004c*/ 	.word	0x00000000
        /*0050*/ 	.short	0x000f
        /*0052*/ 	.short	0x0058
        /*0054*/ 	.byte	0x00, 0xf0, 0x11, 0x00


	//----- nvinfo : EIATTR_KPARAM_INFO
	.align		4
.L_1469:
        /*0058*/ 	.byte	0x04, 0x17
        /*005a*/ 	.short	(.L_1471 - .L_1470)
.L_1470:
        /*005c*/ 	.word	0x00000000
        /*0060*/ 	.short	0x000e
        /*0062*/ 	.short	0x0054
        /*0064*/ 	.byte	0x00, 0xf0, 0x11, 0x00


	//----- nvinfo : EIATTR_KPARAM_INFO
	.align		4
.L_1471:
        /*0068*/ 	.byte	0x04, 0x17
        /*006a*/ 	.short	(.L_1473 - .L_1472)
.L_1472:
        /*006c*/ 	.word	0x00000000
        /*0070*/ 	.short	0x000d
        /*0072*/ 	.short	0x0050
        /*0074*/ 	.byte	0x00, 0xf0, 0x11, 0x00


	//----- nvinfo : EIATTR_KPARAM_INFO
	.align		4
.L_1473:
        /*0078*/ 	.byte	0x04, 0x17
        /*007a*/ 	.short	(.L_1475 - .L_1474)
.L_1474:
        /*007c*/ 	.word	0x00000000
        /*0080*/ 	.short	0x000c
        /*0082*/ 	.short	0x004c
        /*0084*/ 	.byte	0x00, 0xf0, 0x11, 0x00


	//----- nvinfo : EIATTR_KPARAM_INFO
	.align		4
.L_1475:
        /*0088*/ 	.byte	0x04, 0x17
        /*008a*/ 	.short	(.L_1477 - .L_1476)
.L_1476:
        /*008c*/ 	.word	0x00000000
        /*0090*/ 	.short	0x000b
        /*0092*/ 	.short	0x0048
        /*0094*/ 	.byte	0x00, 0xf0, 0x11, 0x00


	//----- nvinfo : EIATTR_KPARAM_INFO
	.align		4
.L_1477:
        /*0098*/ 	.byte	0x04, 0x17
        /*009a*/ 	.short	(.L_1479 - .L_1478)
.L_1478:
        /*009c*/ 	.word	0x00000000
        /*00a0*/ 	.short	0x000a
        /*00a2*/ 	.short	0x0040
        /*00a4*/ 	.byte	0x00, 0xf0, 0x21, 0x00


	//----- nvinfo : EIATTR_KPARAM_INFO
	.align		4
.L_1479:
        /*00a8*/ 	.byte	0x04, 0x17
        /*00aa*/ 	.short	(.L_1481 - .L_1480)
.L_1480:
        /*00ac*/ 	.word	0x00000000
        /*00b0*/ 	.short	0x0009
        /*00b2*/ 	.short	0x0038
        /*00b4*/ 	.byte	0x00, 0xf0, 0x21, 0x00


	//----- nvinfo : EIATTR_KPARAM_INFO
	.align		4
.L_1481:
        /*00b8*/ 	.byte	0x04, 0x17
        /*00ba*/ 	.short	(.L_1483 - .L_1482)
.L_1482:
        /*00bc*/ 	.word	0x00000000
        /*00c0*/ 	.short	0x0008
        /*00c2*/ 	.short	0x0034
        /*00c4*/ 	.byte	0x00, 0xf0, 0x11, 0x00


	//----- nvinfo : EIATTR_KPARAM_INFO
	.align		4
.L_1483:
        /*00c8*/ 	.byte	0x04, 0x17
        /*00ca*/ 	.short	(.L_1485 - .L_1484)
.L_1484:
        /*00cc*/ 	.word	0x00000000
        /*00d0*/ 	.short	0x0007
        /*00d2*/ 	.short	0x0030
        /*00d4*/ 	.byte	0x00, 0xf0, 0x11, 0x00


	//----- nvinfo : EIATTR_KPARAM_INFO
	.align		4
.L_1485:
        /*00d8*/ 	.byte	0x04, 0x17
        /*00da*/ 	.short	(.L_1487 - .L_1486)
.L_1486:
        /*00dc*/ 	.word	0x00000000
        /*00e0*/ 	.short	0x0006
        /*00e2*/ 	.short	0x002c
        /*00e4*/ 	.byte	0x00, 0xf0, 0x11, 0x00


	//----- nvinfo : EIATTR_KPARAM_INFO
	.align		4
.L_1487:
        /*00e8*/ 	.byte	0x04, 0x17
        /*00ea*/ 	.short	(.L_1489 - .L_1488)
.L_1488:
        /*00ec*/ 	.word	0x00000000
        /*00f0*/ 	.short	0x0005
        /*00f2*/ 	.short	0x0028
        /*00f4*/ 	.byte	0x00, 0xf0, 0x11, 0x00


	//----- nvinfo : EIATTR_KPARAM_INFO
	.align		4
.L_1489:
        /*00f8*/ 	.byte	0x04, 0x17
        /*00fa*/ 	.short	(.L_1491 - .L_1490)
.L_1490:
        /*00fc*/ 	.word	0x00000000
        /*0100*/ 	.short	0x0004
        /*0102*/ 	.short	0x0020
        /*0104*/ 	.byte	0x00, 0xf0, 0x21, 0x00


	//----- nvinfo : EIATTR_KPARAM_INFO
	.align		4
.L_1491:
        /*0108*/ 	.byte	0x04, 0x17
        /*010a*/ 	.short	(.L_1493 - .L_1492)
.L_1492:
        /*010c*/ 	.word	0x00000000
        /*0110*/ 	.short	0x0003
        /*0112*/ 	.short	0x0018
        /*0114*/ 	.byte	0x00, 0xf0, 0x21, 0x00


	//----- nvinfo : EIATTR_KPARAM_INFO
	.align		4
.L_1493:
        /*0118*/ 	.byte	0x04, 0x17
        /*011a*/ 	.short	(.L_1495 - .L_1494)
.L_1494:
        /*011c*/ 	.word	0x00000000
        /*0120*/ 	.short	0x0002
        /*0122*/ 	.short	0x0010
        /*0124*/ 	.byte	0x00, 0xf0, 0x21, 0x00


	//----- nvinfo : EIATTR_KPARAM_INFO
	.align		4
.L_1495:
        /*0128*/ 	.byte	0x04, 0x17
        /*012a*/ 	.short	(.L_1497 - .L_1496)
.L_1496:
        /*012c*/ 	.word	0x00000000
        /*0130*/ 	.short	0x0001
        /*0132*/ 	.short	0x0008
        /*0134*/ 	.byte	0x00, 0xf0, 0x21, 0x00


	//----- nvinfo : EIATTR_KPARAM_INFO
	.align		4
.L_1497:
        /*0138*/ 	.byte	0x04, 0x17
        /*013a*/ 	.short	(.L_1499 - .L_1498)
.L_1498:
        /*013c*/ 	.word	0x00000000
        /*0140*/ 	.short	0x0000
        /*0142*/ 	.short	0x0000
        /*0144*/ 	.byte	0x00, 0xf0, 0x21, 0x00


	//----- nvinfo : EIATTR_SPARSE_MMA_MASK
	.align		4
.L_1499:
        /*0148*/ 	.byte	0x03, 0x50
        /*014a*/ 	.short	0x0000


	//----- nvinfo : EIATTR_MAXREG_COUNT
	.align		4
        /*014c*/ 	.byte	0x03, 0x1b
        /*014e*/ 	.short	0x00ff


	//----- nvinfo : EIATTR_NUM_BARRIERS
	.align		4
        /*0150*/ 	.byte	0x02, 0x4c
        /*0152*/ 	.byte	0x01
	.zero		1


	//----- nvinfo : EIATTR_MERCURY_ISA_VERSION
	.align		4
        /*0154*/ 	.byte	0x03, 0x5f
        /*0156*/ 	.short	0x0101


	//----- nvinfo : EIATTR_EXIT_INSTR_OFFSETS
	.align		4
        /*0158*/ 	.byte	0x04, 0x1c
        /*015a*/ 	.short	(.L_1501 - .L_1500)


	//   ....[0]....
.L_1500:
        /*015c*/ 	.word	0x00000320


	//   ....[1]....
        /*0160*/ 	.word	0x00000a20


	//   ....[2]....
        /*0164*/ 	.word	0x000028b0


	//   ....[3]....
        /*0168*/ 	.word	0x00002bb0


	//   ....[4]....
        /*016c*/ 	.word	0x00002e20


	//   ....[5]....
        /*0170*/ 	.word	0x00003090


	//   ....[6]....
        /*0174*/ 	.word	0x000031f0


	//   ....[7]....
        /*0178*/ 	.word	0x00003280


	//   ....[8]....
        /*017c*/ 	.word	0x000032c0


	//----- nvinfo : EIATTR_CRS_STACK_SIZE
	.align		4
.L_1501:
        /*0180*/ 	.byte	0x04, 0x1e
        /*0182*/ 	.short	(.L_1503 - .L_1502)
.L_1502:
        /*0184*/ 	.word	0x00000000


	//----- nvinfo : EIATTR_CBANK_PARAM_SIZE
	.align		4
.L_1503:
        /*0188*/ 	.byte	0x03, 0x19
        /*018a*/ 	.short	0x0074


	//----- nvinfo : EIATTR_PARAM_CBANK
	.align		4
        /*018c*/ 	.byte	0x04, 0x0a
        /*018e*/ 	.short	(.L_1505 - .L_1504)
	.align		4
.L_1504:
        /*0190*/ 	.word	index@(.nv.constant0._Z23gemm_half_q_half_kernelILi4ELi2ELb1ELb1ELi32EEvPK6__halfPKjS4_S2_PS0_iiiiPKtS7_iiiiiibS2_i)
        /*0194*/ 	.short	0x0210
        /*0196*/ 	.short	0x0074


	//----- nvinfo : EIATTR_SW_WAR
	.align		4
.L_1505:
        /*0198*/ 	.byte	0x04, 0x36
        /*019a*/ 	.short	(.L_1507 - .L_1506)
.L_1506:
        /*019c*/ 	.word	0x00000008
.L_1507:


//--------------------- .nv.info._Z23gemm_half_q_half_kernelILi3ELi32ELb1ELb1ELi64EEvPK6__halfPKjS4_S2_PS0_iiiiPKtS7_iiiiiibS2_i --------------------------
	.section	.nv.info._Z23gemm_half_q_half_kernelILi3ELi32ELb1ELb1ELi64EEvPK6__halfPKjS4_S2_PS0_iiiiPKtS7_iiiiiibS2_i,"",@"SHT_CUDA_INFO"
	.sectionflags	@""
	.align	4


	//----- nvinfo : EIATTR_CUDA_API_VERSION
	.align		4
        /*0000*/ 	.byte	0x04, 0x37
        /*0002*/ 	.short	(.L_1509 - .L_1508)
.L_1508:
        /*0004*/ 	.word	0x00000082


	//----- nvinfo : EIATTR_KPARAM_INFO
	.align		4
.L_1509:
        /*0008*/ 	.byte	0x04, 0x17
        /*000a*/ 	.short	(.L_1511 - .L_1510)
.L_1510:
        /*000c*/ 	.word	0x00000000
        /*0010*/ 	.short	0x0013
        /*0012*/ 	.short	0x0070
        /*0014*/ 	.byte	0x00, 0xf0, 0x11, 0x00


	//----- nvinfo : EIATTR_KPARAM_INFO
	.align		4
.L_1511:
        /*0018*/ 	.byte	0x04, 0x17
        /*001a*/ 	.short	(.L_1513 - .L_1512)
.L_1512:
        /*001c*/ 	.word	0x00000000
        /*0020*/ 	.short	0x0012
        /*0022*/ 	.short	0x0068
        /*0024*/ 	.byte	0x00, 0xf0, 0x21, 0x00


	//----- nvinfo : EIATTR_KPARAM_INFO
	.align		4
.L_1513:
        /*0028*/ 	.byte	0x04, 0x17
        /*002a*/ 	.short	(.L_1515 - .L_1514)
.L_1514:
        /*002c*/ 	.word	0x00000000
        /*0030*/ 	.short	0x0011
        /*0032*/ 	.short	0x0060
        /*0034*/ 	.byte	0x00, 0xf0, 0x05, 0x00


	//----- nvinfo : EIATTR_KPARAM_INFO
	.align		4
.L_1515:
        /*0038*/ 	.byte	0x04, 0x17
        /*003a*/ 	.short	(.L_1517 - .L_1516)
.L_1516:
        /*003c*/ 	.word	0x00000000
        /*0040*/ 	.short	0x0010
        /*0042*/ 	.short	0x005c
        /*0044*/ 	.byte	0x00, 0xf0, 0x11, 0x00


	//----- nvinfo : EIATTR_KPARAM_INFO
	.align		4
.L_1517:
        /*0048*/ 	.byte	0x04, 0x17
        /*004a*/ 	.short	(.L_1519 - .L_1518)
.L_1518:
        /*004c*/ 	.word	0x00000000
        /*0050*/ 	.short	0x000f
        /*0052*/ 	.short	0x0058
        /*0054*/ 	.byte	0x00, 0xf0, 0x11, 0x00


	//----- nvinfo : EIATTR_KPARAM_INFO
	.align		4
.L_1519:
        /*0058*/ 	.byte	0x04, 0x17
        /*005a*/ 	.short	(.L_1521 - .L_1520)
.L_1520:
        /*005c*/ 	.word	0x00000000
        /*0060*/ 	.short	0x000e
        /*0062*/ 	.short	0x0054
        /*0064*/ 	.byte	0x00, 0xf0, 0x11, 0x00


	//----- nvinfo : EIATTR_KPARAM_INFO
	.align		4
.L_1521:
        /*0068*/ 	.byte	0x04, 0x17
        /*006a*/ 	.short	(.L_1523 - .L_1522)
.L_1522:
        /*006c*/ 	.word	0x00000000
        /*0070*/ 	.short	0x000d
        /*0072*/ 	.short	0x0050
        /*0074*/ 	.byte	0x00, 0xf0, 0x11, 0x00


	//----- nvinfo : EIATTR_KPARAM_INFO
	.align		4
.L_1523:
        /*0078*/ 	.byte	0x04, 0x17
        /*007a*/ 	.short	(.L_1525 - .L_1524)
.L_1524:
        /*007c*/ 	.word	0x00000000
        /*0080*/ 	.short	0x000c
        /*0082*/ 	.short	0x004c
        /*0084*/ 	.byte	0x00, 0xf0, 0x11, 0x00


	//----- nvinfo : EIATTR_KPARAM_INFO
	.align		4
.L_1525:
        /*0088*/ 	.byte	0x04, 0x17
        /*008a*/ 	.short	(.L_1527 - .L_1526)
.L_1526:
        /*008c*/ 	.word	0x00000000
        /*0090*/ 	.short	0x000b
        /*0092*/ 	.short	0x0048
        /*0094*/ 	.byte	0x00, 0xf0, 0x11, 0x00


	//----- nvinfo : EIATTR_KPARAM_INFO
	.align		4
.L_1527:
        /*0098*/ 	.byte	0x04, 0x17
        /*009a*/ 	.short	(.L_1529 - .L_1528)
.L_1528:
        /*009c*/ 	.word	0x00000000
        /*00a0*/ 	.short	0x000a
        /*00a2*/ 	.short	0x0040
        /*00a4*/ 	.byte	0x00, 0xf0, 0x21, 0x00


	//----- nvinfo : EIATTR_KPARAM_INFO
	.align		4
.L_1529:
        /*00a8*/ 	.byte	0x04, 0x17
        /*00aa*/ 	.short	(.L_1531 - .L_1530)
.L_1530:
        /*00ac*/ 	.word	0x00000000
        /*00b0*/ 	.short	0x0009
        /*00b2*/ 	.short	0x0038
        /*00b4*/ 	.byte	0x00, 0xf0, 0x21, 0x00


	//----- nvinfo : EIATTR_KPARAM_INFO
	.align		4
.L_1531:
        /*00b8*/ 	.byte	0x04, 0x17
        /*00ba*/ 	.short	(.L_1533 - .L_1532)
.L_1532:
        /*00bc*/ 	.word	0x00000000
        /*00c0*/ 	.short	0x0008
        /*00c2*/ 	.short	0x0034
        /*00c4*/ 	.byte	0x00, 0xf0, 0x11, 0x00


	//----- nvinfo : EIATTR_KPARAM_INFO
	.align		4
.L_1533:
        /*00c8*/ 	.byte	0x04, 0x17
        /*00ca*/ 	.short	(.L_1535 - .L_1534)
.L_1534:
        /*00cc*/ 	.word	0x00000000
        /*00d0*/ 	.short	0x0007
        /*00d2*/ 	.short	0x0030
        /*00d4*/ 	.byte	0x00, 0xf0, 0x11, 0x00


	//----- nvinfo : EIATTR_KPARAM_INFO
	.align		4
.L_1535:
        /*00d8*/ 	.byte	0x04, 0x17
        /*00da*/ 	.short	(.L_1537 - .L_1536)
.L_1536:
        /*00dc*/ 	.word	0x00000000
        /*00e0*/ 	.short	0x0006
        /*00e2*/ 	.short	0x002c
        /*00e4*/ 	.byte	0x00, 0xf0, 0x11, 0x00


	//----- nvinfo : EIATTR_KPARAM_INFO
	.align		4
.L_1537:
        /*00e8*/ 	.byte	0x04, 0x17
        /*00ea*/ 	.short	(.L_1539 - .L_1538)
.L_1538:
        /*00ec*/ 	.word	0x00000000
        /*00f0*/ 	.short	0x0005
        /*00f2*/ 	.short	0x0028
        /*00f4*/ 	.byte	0x00, 0xf0, 0x11, 0x00


	//----- nvinfo : EIATTR_KPARAM_INFO
	.align		4
.L_1539:
        /*00f8*/ 	.byte	0x04, 0x17
        /*00fa*/ 	.short	(.L_1541 - .L_1540)
.L_1540:
        /*00fc*/ 	.word	0x00000000
        /*0100*/ 	.short	0x0004
        /*0102*/ 	.short	0x0020
        /*0104*/ 	.byte	0x00, 0xf0, 0x21, 0x00


	//----- nvinfo : EIATTR_KPARAM_INFO
	.align		4
.L_1541:
        /*0108*/ 	.byte	0x04, 0x17
        /*010a*/ 	.short	(.L_1543 - .L_1542)
.L_1542:
        /*010c*/ 	.word	0x00000000
        /*0110*/ 	.short	0x0003
        /*0112*/ 	.short	0x0018
        /*0114*/ 	.byte	0x00, 0xf0, 0x21, 0x00


	//----- nvinfo : EIATTR_KPARAM_INFO
	.align		4
.L_1543:
        /*0118*/ 	.byte	0x04, 0x17
        /*011a*/ 	.short	(.L_1545 - .L_1544)
.L_1544:
        /*011c*/ 	.word	0x00000000
        /*0120*/ 	.short	0x0002
        /*0122*/ 	.short	0x0010
        /*0124*/ 	.byte	0x00, 0xf0, 0x21, 0x00


	//----- nvinfo : EIATTR_KPARAM_INFO
	.align		4
.L_1545:
        /*0128*/ 	.byte	0x04, 0x17
        /*012a*/ 	.short	(.L_1547 - .L_1546)
.L_1546:
        /*012c*/ 	.word	0x00000000
        /*0130*/ 	.short	0x0001
        /*0132*/ 	.short	0x0008
        /*0134*/ 	.byte	0x00, 0xf0, 0x21, 0x00


	//----- nvinfo : EIATTR_KPARAM_INFO
	.align		4
.L_1547:
        /*0138*/ 	.byte	0x04, 0x17
        /*013a*/ 	.short	(.L_1549 - .L_1548)
.L_1548:
        /*013c*/ 	.word	0x00000000
        /*0140*/ 	.short	0x0000
        /*0142*/ 	.short	0x0000
        /*0144*/ 	.byte	0x00, 0xf0, 0x21, 0x00


	//----- nvinfo : EIATTR_SPARSE_MMA_MASK
	.align		4
.L_1549:
        /*0148*/ 	.byte	0x03, 0x50
        /*014a*/ 	.short	0x0000


	//----- nvinfo : EIATTR_MAXREG_COUNT
	.align		4
        /*014c*/ 	.byte	0x03, 0x1b
        /*014e*/ 	.short	0x00ff


	//----- nvinfo : EIATTR_NUM_BARRIERS
	.align		4
        /*0150*/ 	.byte	0x02, 0x4c
        /*0152*/ 	.byte	0x01
	.zero		1


	//----- nvinfo : EIATTR_MERCURY_ISA_VERSION
	.align		4
        /*0154*/ 	.byte	0x03, 0x5f
        /*0156*/ 	.short	0x0101


	//----- nvinfo : EIATTR_EXIT_INSTR_OFFSETS
	.align		4
        /*0158*/ 	.byte	0x04, 0x1c
        /*015a*/ 	.short	(.L_1551 - .L_1550)


	//   ....[0]....
.L_1550:
        /*015c*/ 	.word	0x00000290


	//   ....[1]....
        /*0160*/ 	.word	0x000009b0


	//   ....[2]....
        /*0164*/ 	.word	0x00003980


	//   ....[3]....
        /*0168*/ 	.word	0x00003c70


	//   ....[4]....
        /*016c*/ 	.word	0x00003ef0


	//   ....[5]....
        /*0170*/ 	.word	0x00004060


	//   ....[6]....
        /*0174*/ 	.word	0x00004100


	//   ....[7]....
        /*0178*/ 	.word	0x00004140


	//----- nvinfo : EIATTR_CRS_STACK_SIZE
	.align		4
.L_1551:
        /*017c*/ 	.byte	0x04, 0x1e
        /*017e*/ 	.short	(.L_1553 - .L_1552)
.L_1552:
        /*0180*/ 	.word	0x00000000


	//----- nvinfo : EIATTR_CBANK_PARAM_SIZE
	.align		4
.L_1553:
        /*0184*/ 	.byte	0x03, 0x19
        /*0186*/ 	.short	0x0074


	//----- nvinfo : EIATTR_PARAM_CBANK
	.align		4
        /*0188*/ 	.byte	0x04, 0x0a
        /*018a*/ 	.short	(.L_1555 - .L_1554)
	.align		4
.L_1554:
        /*018c*/ 	.word	index@(.nv.constant0._Z23gemm_half_q_half_kernelILi3ELi32ELb1ELb1ELi64EEvPK6__halfPKjS4_S2_PS0_iiiiPKtS7_iiiiiibS2_i)
        /*0190*/ 	.short	0x0210
        /*0192*/ 	.short	0x0074


	//----- nvinfo : EIATTR_SW_WAR
	.align		4
.L_1555:
        /*0194*/ 	.byte	0x04, 0x36
        /*0196*/ 	.short	(.L_1557 - .L_1556)
.L_1556:
        /*0198*/ 	.word	0x00000008
.L_1557:


//--------------------- .nv.info._Z23gemm_half_q_half_kernelILi3ELi48ELb1ELb1ELi64EEvPK6__halfPKjS4_S2_PS0_iiiiPKtS7_iiiiiibS2_i --------------------------
	.section	.nv.info._Z23gemm_half_q_half_kernelILi3ELi48ELb1ELb1ELi64EEvPK6__halfPKjS4_S2_PS0_iiiiPKtS7_iiiiiibS2_i,"",@"SHT_CUDA_INFO"
	.sectionflags	@""
	.align	4


	//----- nvinfo : EIATTR_CUDA_API_VERSION
	.align		4
        /*0000*/ 	.byte	0x04, 0x37
        /*0002*/ 	.short	(.L_1559 - .L_1558)
.L_1558:
        /*0004*/ 	.word	0x00000082


	//----- nvinfo : EIATTR_KPARAM_INFO
	.align		4
.L_1559:
        /*0008*/ 	.byte	0x04, 0x17
        /*000a*/ 	.short	(.L_1561 - .L_1560)
.L_1560:
        /*000c*/ 	.word	0x00000000
        /*0010*/ 	.short	0x0013
        /*0012*/ 	.short	0x0070
        /*0014*/ 	.byte	0x00, 0xf0, 0x11, 0x00


	//----- nvinfo : EIATTR_KPARAM_INFO
	.align		4
.L_1561:
        /*0018*/ 	.byte	0x04, 0x17
        /*001a*/ 	.short	(.L_1563 - .L_1562)
.L_1562:
        /*001c*/ 	.word	0x00000000
        /*0020*/ 	.short	0x0012
        /*0022*/ 	.short	0x0068
        /*0024*/ 	.byte	0x00, 0xf0, 0x21, 0x00


	//----- nvinfo : EIATTR_KPARAM_INFO
	.align		4
.L_1563:
        /*0028*/ 	.byte	0x04, 0x17
        /*002a*/ 	.short	(.L_1565 - .L_1564)
.L_1564:
        /*002c*/ 	.word	0x00000000
        /*0030*/ 	.short	0x0011
        /*0032*/ 	.short	0x0060
        /*0034*/ 	.byte	0x00, 0xf0, 0x05, 0x00


	//----- nvinfo : EIATTR_KPARAM_INFO
	.align		4
.L_1565:
        /*0038*/ 	.byte	0x04, 0x17
        /*003a*/ 	.short	(.L_1567 - .L_1566)
.L_1566:
        /*003c*/ 	.word	0x00000000
        /*0040*/ 	.short	0x0010
        /*0042*/ 	.short	0x005c
        /*0044*/ 	.byte	0x00, 0xf0, 0x11, 0x00


	//----- nvinfo : EIATTR_KPARAM_INFO
	.align		4
.L_1567:
        /*0048*/ 	.byte	0x04, 0x17
        /*004a*/ 	.short	(.L_1569 - .L_1568)
.L_1568:
        /*004c*/ 	.word	0x00000000
        /*0050*/ 	.short	0x000f
        /*0052*/ 	.short	0x0058
        /*0054*/ 	.byte	0x00, 0xf0, 0x11, 0x00


	//----- nvinfo : EIATTR_KPARAM_INFO
	.align		4
.L_1569:
        /*0058*/ 	.byte	0x04, 0x17
        /*005a*/ 	.short	(.L_1571 - .L_1570)
.L_1570:
        /*005c*/ 	.word	0x00000000
        /*0060*/ 	.short	0x000e
        /*0062*/ 	.short	0x0054
        /*0064*/ 	.byte	0x00, 0xf0, 0x11, 0x00


	//----- nvinfo : EIATTR_KPARAM_INFO
	.align		4
.L_1571:
        /*0068*/ 	.byte	0x04, 0x17
        /*006a*/ 	.short	(.L_1573 - .L_1572)
.L_1572:
        /*006c*/ 	.word	0x00000000
        /*0070*/ 	.short	0x000d
        /*0072*/ 	.short	0x0050
        /*0074*/ 	.byte	0x00, 0xf0, 0x11, 0x00


	//----- nvinfo : EIATTR_KPARAM_INFO
	.align		4
.L_1573:
        /*0078*/ 	.byte	0x04, 0x17
        /*007a*/ 	.short	(.L_1575 - .L_1574)
.L_1574:
        /*007c*/ 	.word	0x00000000
        /*0080*/ 	.short	0x000c
        /*0082*/ 	.short	0x004c
        /*0084*/ 	.byte	0x00, 0xf0, 0x11, 0x00


	//----- nvinfo : EIATTR_KPARAM_INFO
	.align		4
.L_1575:
        /*0088*/ 	.byte	0x04, 0x17
        /*008a*/ 	.short	(.L_1577 - .L_1576)
.L_1576:
        /*008c*/ 	.word	0x00000000
        /*0090*/ 	.short	0x000b
        /*0092*/ 	.short	0x0048
        /*0094*/ 	.byte	0x00, 0xf0, 0x11, 0x00


	//----- nvinfo : EIATTR_KPARAM_INFO
	.align		4
.L_1577:
        /*0098*/ 	.byte	0x04, 0x17
        /*009a*/ 	.short	(.L_1579 - .L_1578)
.L_1578:
        /*009c*/ 	.word	0x00000000
        /*00a0*/ 	.short	0x000a
        /*00a2*/ 	.short	0x0040
        /*00a4*/ 	.byte	0x00, 0xf0, 0x21, 0x00


	//----- nvinfo : EIATTR_KPARAM_INFO
	.align		4
.L_1579:
        /*00a8*/ 	.byte	0x04, 0x17
        /*00aa*/ 	.short	(.L_1581 - .L_1580)
.L_1580:
        /*00ac*/ 	.word	0x00000000
        /*00b0*/ 	.short	0x0009
        /*00b2*/ 	.short	0x0038
        /*00b4*/ 	.byte	0x00, 0xf0, 0x21, 0x00


	//----- nvinfo : EIATTR_KPARAM_INFO
	.align		4
.L_1581:
        /*00b8*/ 	.byte	0x04, 0x17
        /*00ba*/ 	.short	(.L_1583 - .L_1582)
.L_1582:
        /*00bc*/ 	.word	0x00000000
        /*00c0*/ 	.short	0x0008
        /*00c2*/ 	.short	0x0034
        /*00c4*/ 	.byte	0x00, 0xf0, 0x11, 0x00


	//----- nvinfo : EIATTR_KPARAM_INFO
	.align		4
.L_1583:
        /*00c8*/ 	.byte	0x04, 0x17
        /*00ca*/ 	.short	(.L_1585 - .L_1584)
.L_1584:
        /*00cc*/ 	.word	0x00000000
        /*00d0*/ 	.short	0x0007
        /*00d2*/ 	.short	0x0030
        /*00d4*/ 	.byte	0x00, 0xf0, 0x11, 0x00


	//----- nvinfo : EIATTR_KPARAM_INFO
	.align		4
.L_1585:
        /*00d8*/ 	.byte	0x04, 0x17
        /*00da*/ 	.short	(.L_1587 - .L_1586)
.L_1586:
        /*00dc*/ 	.word	0x00000000
        /*00e0*/ 	.short	0x0006
        /*00e2*/ 	.short	0x002c
        /*00e4*/ 	.byte	0x00, 0xf0, 0x11, 0x00


	//----- nvinfo : EIATTR_KPARAM_INFO
	.align		4
.L_1587:
        /*00e8*/ 	.byte	0x04, 0x17
        /*00ea*/ 	.short	(.L_1589 - .L_1588)
.L_1588:
        /*00ec*/ 	.word	0x00000000
        /*00f0*/ 	.short	0x0005
        /*00f2*/ 	.short	0x0028
        /*00f4*/ 	.byte	0x00, 0xf0, 0x11, 0x00


	//----- nvinfo : EIATTR_KPARAM_INFO
	.align		4
.L_1589:
        /*00f8*/ 	.byte	0x04, 0x17
        /*00fa*/ 	.short	(.L_1591 - .L_1590)
.L_1590:
        /*00fc*/ 	.word	0x00000000
        /*0100*/ 	.short	0x0004
        /*0102*/ 	.short	0x0020
        /*0104*/ 	.byte	0x00, 0xf0, 0x21, 0x00


	//----- nvinfo : EIATTR_KPARAM_INFO
	.align		4
.L_1591:
        /*0108*/ 	.byte	0x04, 0x17
        /*010a*/ 	.short	(.L_1593 - .L_1592)
.L_1592:
        /*010c*/ 	.word	0x00000000
        /*0110*/ 	.short	0x0003
        /*0112*/ 	.short	0x0018
        /*0114*/ 	.byte	0x00, 0xf0, 0x21, 0x00


	//----- nvinfo : EIATTR_KPARAM_INFO
	.align		4
.L_1593:
        /*0118*/ 	.byte	0x04, 0x17
        /*011a*/ 	.short	(.L_1595 - .L_1594)
.L_1594:
        /*011c*/ 	.word	0x00000000
        /*0120*/ 	.short	0x0002
        /*0122*/ 	.short	0x0010
        /*0124*/ 	.byte	0x00, 0xf0, 0x21, 0x00


	//----- nvinfo : EIATTR_KPARAM_INFO
	.align		4
.L_1595:
        /*0128*/ 	.byte	0x04, 0x17
        /*012a*/ 	.short	(.L_1597 - .L_1596)
.L_1596:
        /*012c*/ 	.word	0x00000000
        /*0130*/ 	.short	0x0001
        /*0132*/ 	.short	0x0008
        /*0134*/ 	.byte	0x00, 0xf0, 0x21, 0x00


	//----- nvinfo : EIATTR_KPARAM_INFO
	.align		4
.L_1597:
        /*0138*/ 	.byte	0x04, 0x17
        /*013a*/ 	.short	(.L_1599 - .L_1598)
.L_1598:
        /*013c*/ 	.word	0x00000000
        /*0140*/ 	.short	0x0000
        /*0142*/ 	.short	0x0000
        /*0144*/ 	.byte	0x00, 0xf0, 0x21, 0x00


	//----- nvinfo : EIATTR_SPARSE_MMA_MASK
	.align		4
.L_1599:
        /*0148*/ 	.byte	0x03, 0x50
        /*014a*/ 	.short	0x0000


	//----- nvinfo : EIATTR_MAXREG_COUNT
	.align		4
        /*014c*/ 	.byte	0x03, 0x1b
        /*014e*/ 	.short	0x00ff


	//----- nvinfo : EIATTR_NUM_BARRIERS
	.align		4
        /*0150*/ 	.byte	0x02, 0x4c
        /*0152*/ 	.byte	0x01
	.zero		1


	//----- nvinfo : EIATTR_MERCURY_ISA_VERSION
	.align		4
        /*0154*/ 	.byte	0x03, 0x5f
        /*0156*/ 	.short	0x0101


	//----- nvinfo : EIATTR_EXIT_INSTR_OFFSETS
	.align		4
        /*0158*/ 	.byte	0x04, 0x1c
        /*015a*/ 	.short	(.L_1601 - .L_1600)


	//   ....[0]....
.L_1600:
        /*015c*/ 	.word	0x00000290


	//   ....[1]....
        /*0160*/ 	.word	0x000009b0


	//   ....[2]....
        /*0164*/ 	.word	0x00005bc0


	//   ....[3]....
        /*0168*/ 	.word	0x00005eb0


	//   ....[4]....
        /*016c*/ 	.word	0x00006130


	//   ....[5]....
        /*0170*/ 	.word	0x000062a0


	//   ....[6]....
        /*0174*/ 	.word	0x00006340


	//   ....[7]....
        /*0178*/ 	.word	0x00006380


	//----- nvinfo : EIATTR_CRS_STACK_SIZE
	.align		4
.L_1601:
        /*017c*/ 	.byte	0x04, 0x1e
        /*017e*/ 	.short	(.L_1603 - .L_1602)
.L_1602:
        /*0180*/ 	.word	0x00000000


	//----- nvinfo : EIATTR_CBANK_PARAM_SIZE
	.align		4
.L_1603:
        /*0184*/ 	.byte	0x03, 0x19
        /*0186*/ 	.short	0x0074


	//----- nvinfo : EIATTR_PARAM_CBANK
	.align		4
        /*0188*/ 	.byte	0x04, 0x0a
        /*018a*/ 	.short	(.L_1605 - .L_1604)
	.align		4
.L_1604:
        /*018c*/ 	.word	index@(.nv.constant0._Z23gemm_half_q_half_kernelILi3ELi48ELb1ELb1ELi64EEvPK6__halfPKjS4_S2_PS0_iiiiPKtS7_iiiiiibS2_i)
        /*0190*/ 	.short	0x0210
        /*0192*/ 	.short	0x0074


	//----- nvinfo : EIATTR_SW_WAR
	.align		4
.L_1605:
        /*0194*/ 	.byte	0x04, 0x36
        /*0196*/ 	.short	(.L_1607 - .L_1606)
.L_1606:
        /*0198*/ 	.word	0x00000008
.L_1607:


//--------------------- .nv.info._Z23gemm_half_q_half_kernelILi3ELi16ELb1ELb1ELi64EEvPK6__halfPKjS4_S2_PS0_iiiiPKtS7_iiiiiibS2_i --------------------------
	.section	.nv.info._Z23gemm_half_q_half_kernelILi3ELi16ELb1ELb1ELi64EEvPK6__halfPKjS4_S2_PS0_iiiiPKtS7_iiiiiibS2_i,"",@"SHT_CUDA_INFO"
	.sectionflags	@""
	.align	4


	//----- nvinfo : EIATTR_CUDA_API_VERSION
	.align		4
        /*0000*/ 	.byte	0x04, 0x37
        /*0002*/ 	.short	(.L_1609 - .L_1608)
.L_1608:
        /*0004*/ 	.word	0x00000082


	//----- nvinfo : EIATTR_KPARAM_INFO
	.align		4
.L_1609:
        /*0008*/ 	.byte	0x04, 0x17
        /*000a*/ 	.short	(.L_1611 - .L_1610)
.L_1610:
        /*000c*/ 	.word	0x00000000
        /*0010*/ 	.short	0x0013
        /*0012*/ 	.short	0x0070
        /*0014*/ 	.byte	0x00, 0xf0, 0x11, 0x00


	//----- nvinfo : EIATTR_KPARAM_INFO
	.align		4
.L_1611:
        /*0018*/ 	.byte	0x04, 0x17
        /*001a*/ 	.short	(.L_1613 - .L_1612)
.L_1612:
        /*001c*/ 	.word	0x00000000
        /*0020*/ 	.short	0x0012
        /*0022*/ 	.short	0x0068
        /*0024*/ 	.byte	0x00, 0xf0, 0x21, 0x00


	//----- nvinfo : EIATTR_KPARAM_INFO
	.align		4
.L_1613:
        /*0028*/ 	.byte	0x04, 0x17
        /*002a*/ 	.short	(.L_1615 - .L_1614)
.L_1614:
        /*002c*/ 	.word	0x00000000
        /*0030*/ 	.short	0x0011
        /*0032*/ 	.short	0x0060
        /*0034*/ 	.byte	0x00, 0xf0, 0x05, 0x00


	//----- nvinfo : EIATTR_KPARAM_INFO
	.align		4
.L_1615:
        /*0038*/ 	.byte	0x04, 0x17
        /*003a*/ 	.short	(.L_1617 - .L_1616)
.L_1616:
        /*003c*/ 	.word	0x00000000
        /*0040*/ 	.short	0x0010
        /*0042*/ 	.short	0x005c
        /*0044*/ 	.byte	0x00, 0xf0, 0x11, 0x00


	//----- nvinfo : EIATTR_KPARAM_INFO
	.align		4
.L_1617:
        /*0048*/ 	.byte	0x04, 0x17
        /*004a*/ 	.short	(.L_1619 - .L_1618)
.L_1618:
        /*004c*/ 	.word	0x00000000
        /*0050*/ 	.short	0x000f
        /*0052*/ 	.short	0x0058
        /*0054*/ 	.byte	0x00, 0xf0, 0x11, 0x00


	//----- nvinfo : EIATTR_KPARAM_INFO
	.align		4
.L_1619:
        /*0058*/ 	.byte	0x04, 0x17
        /*005a*/ 	.short	(.L_1621 - .L_1620)
.L_1620:
        /*005c*/ 	.word	0x00000000
        /*0060*/ 	.short	0x000e
        /*0062*/ 	.short	0x0054
        /*0064*/ 	.byte	0x00, 0xf0, 0x11, 0x00


	//----- nvinfo : EIATTR_KPARAM_INFO
	.align		4
.L_1621:
        /*0068*/ 	.byte	0x04, 0x17
        /*006a*/ 	.short	(.L_1623 - .L_1622)
.L_1622:
        /*006c*/ 	.word	0x00000000
        /*0070*/ 	.short	0x000d
        /*0072*/ 	.short	0x0050
        /*0074*/ 	.byte	0x00, 0xf0, 0x11, 0x00


	//----- nvinfo : EIATTR_KPARAM_INFO
	.align		4
.L_1623:
        /*0078*/ 	.byte	0x04, 0x17
        /*007a*/ 	.short	(.L_1625 - .L_1624)
.L_1624:
        /*007c*/ 	.word	0x00000000
        /*0080*/ 	.short	0x000c
        /*0082*/ 	.short	0x004c
        /*0084*/ 	.byte	0x00, 0xf0, 0x11, 0x00


	//----- nvinfo : EIATTR_KPARAM_INFO
	.align		4
.L_1625:
        /*0088*/ 	.byte	0x04, 0x17
        /*008a*/ 	.short	(.L_1627 - .L_1626)
.L_1626:
        /*008c*/ 	.word	0x00000000
        /*0090*/ 	.short	0x000b
        /*0092*/ 	.short	0x0048
        /*0094*/ 	.byte	0x00, 0xf0, 0x11, 0x00


	//----- nvinfo : EIATTR_KPARAM_INFO
	.align		4
.L_1627:
        /*0098*/ 	.byte	0x04, 0x17
        /*009a*/ 	.short	(.L_1629 - .L_1628)
.L_1628:
        /*009c*/ 	.word	0x00000000
        /*00a0*/ 	.short	0x000a
        /*00a2*/ 	.short	0x0040
        /*00a4*/ 	.byte	0x00, 0xf0, 0x21, 0x00


	//----- nvinfo : EIATTR_KPARAM_INFO
	.align		4
.L_1629:
        /*00a8*/ 	.byte	0x04, 0x17
        /*00aa*/ 	.short	(.L_1631 - .L_1630)
.L_1630:
        /*00ac*/ 	.word	0x00000000
        /*00b0*/ 	.short	0x0009
        /*00b2*/ 	.short	0x0038
        /*00b4*/ 	.byte	0x00, 0xf0, 0x21, 0x00


	//----- nvinfo : EIATTR_KPARAM_INFO
	.align		4
.L_1631:
        /*00b8*/ 	.byte	0x04, 0x17
        /*00ba*/ 	.short	(.L_1633 - .L_1632)
.L_1632:
        /*00bc*/ 	.word	0x00000000
        /*00c0*/ 	.short	0x0008
        /*00c2*/ 	.short	0x0034
        /*00c4*/ 	.byte	0x00, 0xf0, 0x11, 0x00


	//----- nvinfo : EIATTR_KPARAM_INFO
	.align		4
.L_1633:
        /*00c8*/ 	.byte	0x04, 0x17
        /*00ca*/ 	.short	(.L_1635 - .L_1634)
.L_1634:
        /*00cc*/ 	.word	0x00000000
        /*00d0*/ 	.short	0x0007
        /*00d2*/ 	.short	0x0030
        /*00d4*/ 	.byte	0x00, 0xf0, 0x11, 0x00


	//----- nvinfo : EIATTR_KPARAM_INFO
	.align		4
.L_1635:
        /*00d8*/ 	.byte	0x04, 0x17
        /*00da*/ 	.short	(.L_1637 - .L_1636)
.L_1636:
        /*00dc*/ 	.word	0x00000000
        /*00e0*/ 	.short	0x0006
        /*00e2*/ 	.short	0x002c
        /*00e4*/ 	.byte	0x00, 0xf0, 0x11, 0x00


	//----- nvinfo : EIATTR_KPARAM_INFO
	.align		4
.L_1637:
        /*00e8*/ 	.byte	0x04, 0x17
        /*00ea*/ 	.short	(.L_1639 - .L_1638)
.L_1638:
        /*00ec*/ 	.word	0x00000000
        /*00f0*/ 	.short	0x0005
        /*00f2*/ 	.short	0x0028
        /*00f4*/ 	.byte	0x00, 0xf0, 0x11, 0x00


	//----- nvinfo : EIATTR_KPARAM_INFO
	.align		4
.L_1639:
        /*00f8*/ 	.byte	0x04, 0x17
        /*00fa*/ 	.short	(.L_1641 - .L_1640)
.L_1640:
        /*00fc*/ 	.word	0x00000000
        /*0100*/ 	.short	0x0004
        /*0102*/ 	.short	0x0020
        /*0104*/ 	.byte	0x00, 0xf0, 0x21, 0x00


	//----- nvinfo : EIATTR_KPARAM_INFO
	.align		4
.L_1641:
        /*0108*/ 	.byte	0x04, 0x17
        /*010a*/ 	.short	(.L_1643 - .L_1642)
.L_1642:
        /*010c*/ 	.word	0x00000000
        /*0110*/ 	.short	0x0003
        /*0112*/ 	.short	0x0018
        /*0114*/ 	.byte	0x00, 0xf0, 0x21, 0x00


	//----- nvinfo : EIATTR_KPARAM_INFO
	.align		4
.L_1643:
        /*0118*/ 	.byte	0x04, 0x17
        /*011a*/ 	.short	(.L_1645 - .L_1644)
.L_1644:
        /*011c*/ 	.word	0x00000000
        /*0120*/ 	.short	0x0002
        /*0122*/ 	.short	0x0010
        /*0124*/ 	.byte	0x00, 0xf0, 0x21, 0x00


	//----- nvinfo : EIATTR_KPARAM_INFO
	.align		4
.L_1645:
        /*0128*/ 	.byte	0x04, 0x17
        /*012a*/ 	.short	(.L_1647 - .L_1646)
.L_1646:
        /*012c*/ 	.word	0x00000000
        /*0130*/ 	.short	0x0001
        /*0132*/ 	.short	0x0008
        /*0134*/ 	.byte	0x00, 0xf0, 0x21, 0x00


	//----- nvinfo : EIATTR_KPARAM_INFO
	.align		4
.L_1647:
        /*0138*/ 	.byte	0x04, 0x17
        /*013a*/ 	.short	(.L_1649 - .L_1648)
.L_1648:
        /*013c*/ 	.word	0x00000000
        /*0140*/ 	.short	0x0000
        /*0142*/ 	.short	0x0000
        /*0144*/ 	.byte	0x00, 0xf0, 0x21, 0x00


	//----- nvinfo : EIATTR_SPARSE_MMA_MASK
	.align		4
.L_1649:
        /*0148*/ 	.byte	0x03, 0x50
        /*014a*/ 	.short	0x0000


	//----- nvinfo : EIATTR_MAXREG_COUNT
	.align		4
        /*014c*/ 	.byte	0x03, 0x1b
        /*014e*/ 	.short	0x00ff


	//----- nvinfo : EIATTR_NUM_BARRIERS
	.align		4
        /*0150*/ 	.byte	0x02, 0x4c
        /*0152*/ 	.byte	0x01
	.zero		1


	//----- nvinfo : EIATTR_MERCURY_ISA_VERSION
	.align		4
        /*0154*/ 	.byte	0x03, 0x5f
        /*0156*/ 	.short	0x0101


	//----- nvinfo : EIATTR_EXIT_INSTR_OFFSETS
	.align		4
        /*0158*/ 	.byte	0x04, 0x1c
        /*015a*/ 	.short	(.L_1651 - .L_1650)


	//   ....[0]....
.L_1650:
        /*015c*/ 	.word	0x00000290


	//   ....[1]....
        /*0160*/ 	.word	0x000009b0


	//   ....[2]....
        /*0164*/ 	.word	0x00003640


	//   ....[3]....
        /*0168*/ 	.word	0x00003930


	//   ....[4]....
        /*016c*/ 	.word	0x00003bb0


	//   ....[5]....
        /*0170*/ 	.word	0x00003d20


	//   ....[6]....
        /*0174*/ 	.word	0x00003dc0


	//   ....[7]....
        /*0178*/ 	.word	0x00003e00


	//----- nvinfo : EIATTR_CRS_STACK_SIZE
	.align		4
.L_1651:
        /*017c*/ 	.byte	0x04, 0x1e
        /*017e*/ 	.short	(.L_1653 - .L_1652)
.L_1652:
        /*0180*/ 	.word	0x00000000


	//----- nvinfo : EIATTR_CBANK_PARAM_SIZE
	.align		4
.L_1653:
        /*0184*/ 	.byte	0x03, 0x19
        /*0186*/ 	.short	0x0074


	//----- nvinfo : EIATTR_PARAM_CBANK
	.align		4
        /*0188*/ 	.byte	0x04, 0x0a
        /*018a*/ 	.short	(.L_1655 - .L_1654)
	.align		4
.L_1654:
        /*018c*/ 	.word	index@(.nv.constant0._Z23gemm_half_q_half_kernelILi3ELi16ELb1ELb1ELi64EEvPK6__halfPKjS4_S2_PS0_iiiiPKtS7_iiiiiibS2_i)
        /*0190*/ 	.short	0x0210
        /*0192*/ 	.short	0x0074


	//----- nvinfo : EIATTR_SW_WAR
	.align		4
.L_1655:
        /*0194*/ 	.byte	0x04, 0x36
        /*0196*/ 	.short	(.L_1657 - .L_1656)
.L_1656:
        /*0198*/ 	.word	0x00000008
.L_1657:


//--------------------- .nv.info._Z23gemm_half_q_half_kernelILi3ELi24ELb1ELb1ELi64EEvPK6__halfPKjS4_S2_PS0_iiiiPKtS7_iiiiiibS2_i --------------------------
	.section	.nv.info._Z23gemm_half_q_half_kernelILi3ELi24ELb1ELb1ELi64EEvPK6__halfPKjS4_S2_PS0_iiiiPKtS7_iiiiiibS2_i,"",@"SHT_CUDA_INFO"
	.sectionflags	@""
	.align	4


	//----- nvinfo : EIATTR_CUDA_API_VERSION
	.align		4
        /*0000*/ 	.byte	0x04, 0x37
        /*0002*/ 	.short	(.L_1659 - .L_1658)
.L_1658:
        /*0004*/ 	.word	0x00000082


	//----- nvinfo : EIATTR_KPARAM_INFO
	.align		4
.L_1659:
        /*0008*/ 	.byte	0x04, 0x17
        /*000a*/ 	.short	(.L_1661 - .L_1660)
.L_1660:
        /*000c*/ 	.word	0x00000000
        /*0010*/ 	.short	0x0013
        /*0012*/ 	.short	0x0070
        /*0014*/ 	.byte	0x00, 0xf0, 0x11, 0x00


	//----- nvinfo : EIATTR_KPARAM_INFO
	.align		4
.L_1661:
        /*0018*/ 	.byte	0x04, 0x17
        /*001a*/ 	.short	(.L_1663 - .L_1662)
.L_1662:
        /*001c*/ 	.word	0x00000000
        /*0020*/ 	.short	0x0012
        /*0022*/ 	.short	0x0068
        /*0024*/ 	.byte	0x00, 0xf0, 0x21, 0x00


	//----- nvinfo : EIATTR_KPARAM_INFO
	.align		4
.L_1663:
        /*0028*/ 	.byte	0x04, 0x17
        /*002a*/ 	.short	(.L_1665 - .L_1664)
.L_1664:
        /*002c*/ 	.word	0x00000000
        /*0030*/ 	.short	0x0011
        /*0032*/ 	.short	0x0060
        /*0034*/ 	.byte	0x00, 0xf0, 0x05, 0x00


	//----- nvinfo : EIATTR_KPARAM_INFO
	.align		4
.L_1665:
        /*0038*/ 	.byte	0x04, 0x17
        /*003a*/ 	.short	(.L_1667 - .L_1666)
.L_1666:
        /*003c*/ 	.word	0x00000000
        /*0040*/ 	.short	0x0010
        /*0042*/ 	.short	0x005c
        /*0044*/ 	.byte	0x00, 0xf0, 0x11, 0x00


	//----- nvinfo : EIATTR_KPARAM_INFO
	.align		4
.L_1667:
        /*0048*/ 	.byte	0x04, 0x17
        /*004a*/ 	.short	(.L_1669 - .L_1668)
.L_1668:
        /*004c*/ 	.word	0x00000000
        /*0050*/ 	.short	0x000f
        /*0052*/ 	.short	0x0058
        /*0054*/ 	.byte	0x00, 0xf0, 0x11, 0x00


	//----- nvinfo : EIATTR_KPARAM_INFO
	.align		4
.L_1669:
        /*0058*/ 	.byte	0x04, 0x17
        /*005a*/ 	.short	(.L_1671 - .L_1670)
.L_1670:
        /*005c*/ 	.word	0x00000000
        /*0060*/ 	.short	0x000e
        /*0062*/ 	.short	0x0054
        /*0064*/ 	.byte	0x00, 0xf0, 0x11, 0x00


	//----- nvinfo : EIATTR_KPARAM_INFO
	.align		4
.L_1671:
        /*0068*/ 	.byte	0x04, 0x17
        /*006a*/ 	.short	(.L_1673 - .L_1672)
.L_1672:
        /*006c*/ 	.word	0x00000000
        /*0070*/ 	.short	0x000d
        /*0072*/ 	.short	0x0050
        /*0074*/ 	.byte	0x00, 0xf0, 0x11, 0x00


	//----- nvinfo : EIATTR_KPARAM_INFO
	.align		4
.L_1673:
        /*0078*/ 	.byte	0x04, 0x17
        /*007a*/ 	.short	(.L_1675 - .L_1674)
.L_1674:
        /*007c*/ 	.word	0x00000000
        /*0080*/ 	.short	0x000c
        /*0082*/ 	.short	0x004c
        /*0084*/ 	.byte	0x00, 0xf0, 0x11, 0x00


	//----- nvinfo : EIATTR_KPARAM_INFO
	.align		4
.L_1675:
        /*0088*/ 	.byte	0x04, 0x17
        /*008a*/ 	.short	(.L_1677 - .L_1676)
.L_1676:
        /*008c*/ 	.word	0x00000000
        /*0090*/ 	.short	0x000b
        /*0092*/ 	.short	0x0048
        /*0094*/ 	.byte	0x00, 0xf0, 0x11, 0x00


	//----- nvinfo : EIATTR_KPARAM_INFO
	.align		4
.L_1677:
        /*0098*/ 	.byte	0x04, 0x17
        /*009a*/ 	.short	(.L_1679 - .L_1678)
.L_1678:
        /*009c*/ 	.word	0x00000000
        /*00a0*/ 	.short	0x000a
        /*00a2*/ 	.short	0x0040
        /*00a4*/ 	.byte	0x00, 0xf0, 0x21, 0x00


	//----- nvinfo : EIATTR_KPARAM_INFO
	.align		4
.L_1679:
        /*00a8*/ 	.byte	0x04, 0x17
        /*00aa*/ 	.short	(.L_1681 - .L_1680)
.L_1680:
        /*00ac*/ 	.word	0x00000000
        /*00b0*/ 	.short	0x0009
        /*00b2*/ 	.short	0x0038
        /*00b4*/ 	.byte	0x00, 0xf0, 0x21, 0x00


	//----- nvinfo : EIATTR_KPARAM_INFO
	.align		4
.L_1681:
        /*00b8*/ 	.byte	0x04, 0x17
        /*00ba*/ 	.short	(.L_1683 - .L_1682)
.L_1682:
        /*00bc*/ 	.word	0x00000000
        /*00c0*/ 	.short	0x0008
        /*00c2*/ 	.short	0x0034
        /*00c4*/ 	.byte	0x00, 0xf0, 0x11, 0x00


	//----- nvinfo : EIATTR_KPARAM_INFO
	.align		4
.L_1683:
        /*00c8*/ 	.byte	0x04, 0x17
        /*00ca*/ 	.short	(.L_1685 - .L_1684)
.L_1684:
        /*00cc*/ 	.word	0x00000000
        /*00d0*/ 	.short	0x0007
        /*00d2*/ 	.short	0x0030
        /*00d4*/ 	.byte	0x00, 0xf0, 0x11, 0x00


	//----- nvinfo : EIATTR_KPARAM_INFO
	.align		4
.L_1685:
        /*00d8*/ 	.byte	0x04, 0x17
        /*00da*/ 	.short	(.L_1687 - .L_1686)
.L_1686:
        /*00dc*/ 	.word	0x00000000
        /*00e0*/ 	.short	0x0006
        /*00e2*/ 	.short	0x002c
        /*00e4*/ 	.byte	0x00, 0xf0, 0x11, 0x00


	//----- nvinfo : EIATTR_KPARAM_INFO
	.align		4
.L_1687:
        /*00e8*/ 	.byte	0x04, 0x17
        /*00ea*/ 	.short	(.L_1689 - .L_1688)
.L_1688:
        /*00ec*/ 	.word	0x00000000
        /*00f0*/ 	.short	0x0005
        /*00f2*/ 	.short	0x0028
        /*00f4*/ 	.byte	0x00, 0xf0, 0x11, 0x00


	//----- nvinfo : EIATTR_KPARAM_INFO
	.align		4
.L_1689:
        /*00f8*/ 	.byte	0x04, 0x17
        /*00fa*/ 	.short	(.L_1691 - .L_1690)
.L_1690:
        /*00fc*/ 	.word	0x00000000
        /*0100*/ 	.short	0x0004
        /*0102*/ 	.short	0x0020
        /*0104*/ 	.byte	0x00, 0xf0, 0x21, 0x00


	//----- nvinfo : EIATTR_KPARAM_INFO
	.align		4
.L_1691:
        /*0108*/ 	.byte	0x04, 0x17
        /*010a*/ 	.short	(.L_1693 - .L_1692)
.L_1692:
        /*010c*/ 	.word	0x00000000
        /*0110*/ 	.short	0x0003
        /*0112*/ 	.short	0x0018
        /*0114*/ 	.byte	0x00, 0xf0, 0x21, 0x00


	//----- nvinfo : EIATTR_KPARAM_INFO
	.align		4
.L_1693:
        /*0118*/ 	.byte	0x04, 0x17
        /*011a*/ 	.short	(.L_1695 - .L_1694)
.L_1694:
        /*011c*/ 	.word	0x00000000
        /*0120*/ 	.short	0x0002
        /*0122*/ 	.short	0x0010
        /*0124*/ 	.byte	0x00, 0xf0, 0x21, 0x00


	//----- nvinfo : EIATTR_KPARAM_INFO
	.align		4
.L_1695:
        /*0128*/ 	.byte	0x04, 0x17
        /*012a*/ 	.short	(.L_1697 - .L_1696)
.L_1696:
        /*012c*/ 	.word	0x00000000
        /*0130*/ 	.short	0x0001
        /*0132*/ 	.short	0x0008
        /*0134*/ 	.byte	0x00, 0xf0, 0x21, 0x00


	//----- nvinfo : EIATTR_KPARAM_INFO
	.align		4
.L_1697:
        /*0138*/ 	.byte	0x04, 0x17
        /*013a*/ 	.short	(.L_1699 - .L_1698)
.L_1698:
        /*013c*/ 	.word	0x00000000
        /*0140*/ 	.short	0x0000
        /*0142*/ 	.short	0x0000
        /*0144*/ 	.byte	0x00, 0xf0, 0x21, 0x00


	//----- nvinfo : EIATTR_SPARSE_MMA_MASK
	.align		4
.L_1699:
        /*0148*/ 	.byte	0x03, 0x50
        /*014a*/ 	.short	0x0000


	//----- nvinfo : EIATTR_MAXREG_COUNT
	.align		4
        /*014c*/ 	.byte	0x03, 0x1b
        /*014e*/ 	.short	0x00ff


	//----- nvinfo : EIATTR_NUM_BARRIERS
	.align		4
        /*0150*/ 	.byte	0x02, 0x4c
        /*0152*/ 	.byte	0x01
	.zero		1


	//----- nvinfo : EIATTR_MERCURY_ISA_VERSION
	.align		4
        /*0154*/ 	.byte	0x03, 0x5f
        /*0156*/ 	.short	0x0101


	//----- nvinfo : EIATTR_EXIT_INSTR_OFFSETS
	.align		4
        /*0158*/ 	.byte	0x04, 0x1c
        /*015a*/ 	.short	(.L_1701 - .L_1700)


	//   ....[0]....
.L_1700:
        /*015c*/ 	.word	0x00000290


	//   ....[1]....
        /*0160*/ 	.word	0x000009b0


	//   ....[2]....
        /*0164*/ 	.word	0x00008a70


	//   ....[3]....
        /*0168*/ 	.word	0x00008d60


	//   ....[4]....
        /*016c*/ 	.word	0x00008fe0


	//   ....[5]....
        /*0170*/ 	.word	0x00009150


	//   ....[6]....
        /*0174*/ 	.word	0x000091f0


	//   ....[7]....
        /*0178*/ 	.word	0x00009230


	//----- nvinfo : EIATTR_CRS_STACK_SIZE
	.align		4
.L_1701:
        /*017c*/ 	.byte	0x04, 0x1e
        /*017e*/ 	.short	(.L_1703 - .L_1702)
.L_1702:
        /*0180*/ 	.word	0x00000000


	//----- nvinfo : EIATTR_CBANK_PARAM_SIZE
	.align		4
.L_1703:
        /*0184*/ 	.byte	0x03, 0x19
        /*0186*/ 	.short	0x0074


	//----- nvinfo : EIATTR_PARAM_CBANK
	.align		4
        /*0188*/ 	.byte	0x04, 0x0a
        /*018a*/ 	.short	(.L_1705 - .L_1704)
	.align		4
.L_1704:
        /*018c*/ 	.word	index@(.nv.constant0._Z23gemm_half_q_half_kernelILi3ELi24ELb1ELb1ELi64EEvPK6__halfPKjS4_S2_PS0_iiiiPKtS7_iiiiiibS2_i)
        /*0190*/ 	.short	0x0210
        /*0192*/ 	.short	0x0074


	//----- nvinfo : EIATTR_SW_WAR
	.align		4
.L_1705:
        /*0194*/ 	.byte	0x04, 0x36
        /*0196*/ 	.short	(.L_1707 - .L_1706)
.L_1706:
        /*0198*/ 	.word	0x00000008
.L_1707:


//--------------------- .nv.info._Z23gemm_half_q_half_kernelILi3ELi8ELb1ELb1ELi64EEvPK6__halfPKjS4_S2_PS0_iiiiPKtS7_iiiiiibS2_i --------------------------
	.section	.nv.info._Z23gemm_half_q_half_kernelILi3ELi8ELb1ELb1ELi64EEvPK6__halfPKjS4_S2_PS0_iiiiPKtS7_iiiiiibS2_i,"",@"SHT_CUDA_INFO"
	.sectionflags	@""
	.align	4


	//----- nvinfo : EIATTR_CUDA_API_VERSION
	.align		4
        /*0000*/ 	.byte	0x04, 0x37
        /*0002*/ 	.short	(.L_1709 - .L_1708)
.L_1708:
        /*0004*/ 	.word	0x00000082


	//----- nvinfo : EIATTR_KPARAM_INFO
	.align		4
.L_1709:
        /*0008*/ 	.byte	0x04, 0x17
        /*000a*/ 	.short	(.L_1711 - .L_1710)
.L_1710:
        /*000c*/ 	.word	0x00000000
        /*0010*/ 	.short	0x0013
        /*0012*/ 	.short	0x0070
        /*0014*/ 	.byte	0x00, 0xf0, 0x11, 0x00


	//----- nvinfo : EIATTR_KPARAM_INFO
	.align		4
.L_1711:
        /*0018*/ 	.byte	0x04, 0x17
        /*001a*/ 	.short	(.L_1713 - .L_1712)
.L_1712:
        /*001c*/ 	.word	0x00000000
        /*0020*/ 	.short	0x0012
        /*0022*/ 	.short	0x0068
        /*0024*/ 	.byte	0x00, 0xf0, 0x21, 0x00


	//----- nvinfo : EIATTR_KPARAM_INFO
	.align		4
.L_1713:
        /*0028*/ 	.byte	0x04, 0x17
        /*002a*/ 	.short	(.L_1715 - .L_1714)
.L_1714:
        /*002c*/ 	.word	0x00000000
        /*0030*/ 	.short	0x0011
        /*0032*/ 	.short	0x0060
        /*0034*/ 	.byte	0x00, 0xf0, 0x05, 0x00


	//----- nvinfo : EIATTR_KPARAM_INFO
	.align		4
.L_1715:
        /*0038*/ 	.byte	0x04, 0x17
        /*003a*/ 	.short	(.L_1717 - .L_1716)
.L_1716:
        /*003c*/ 	.word	0x00000000
        /*0040*/ 	.short	0x0010
        /*0042*/ 	.short	0x005c
        /*0044*/ 	.byte	0x00, 0xf0, 0x11, 0x00


	//----- nvinfo : EIATTR_KPARAM_INFO
	.align		4
.L_1717:
        /*0048*/ 	.byte	0x04, 0x17
        /*004a*/ 	.short	(.L_1719 - .L_1718)
.L_1718:
        /*004c*/ 	.word	0x00000000
        /*0050*/ 	.short	0x000f
        /*0052*/ 	.short	0x0058
        /*0054*/ 	.byte	0x00, 0xf0, 0x11, 0x00


	//----- nvinfo : EIATTR_KPARAM_INFO
	.align		4
.L_1719:
        /*0058*/ 	.byte	0x04, 0x17
        /*005a*/ 	.short	(.L_1721 - .L_1720)
.L_1720:
        /*005c*/ 	.word	0x00000000
        /*0060*/ 	.short	0x000e
        /*0062*/ 	.short	0x0054
        /*0064*/ 	.byte	0x00, 0xf0, 0x11, 0x00


	//----- nvinfo : EIATTR_KPARAM_INFO
	.align		4
.L_1721:
        /*0068*/ 	.byte	0x04, 0x17
        /*006a*/ 	.short	(.L_1723 - .L_1722)
.L_1722:
        /*006c*/ 	.word	0x00000000
        /*0070*/ 	.short	0x000d
        /*0072*/ 	.short	0x0050
        /*0074*/ 	.byte	0x00, 0xf0, 0x11, 0x00


	//----- nvinfo : EIATTR_KPARAM_INFO
	.align		4
.L_1723:
        /*0078*/ 	.byte	0x04, 0x17
        /*007a*/ 	.short	(.L_1725 - .L_1724)
.L_1724:
        /*007c*/ 	.word	0x00000000
        /*0080*/ 	.short	0x000c
        /*0082*/ 	.short	0x004c
        /*0084*/ 	.byte	0x00, 0xf0, 0x11, 0x00


	//----- nvinfo : EIATTR_KPARAM_INFO
	.align		4
.L_1725:
        /*0088*/ 	.byte	0x04, 0x17
        /*008a*/ 	.short	(.L_1727 - .L_1726)
.L_1726:
        /*008c*/ 	.word	0x00000000
        /*0090*/ 	.short	0x000b
        /*0092*/ 	.short	0x0048
        /*0094*/ 	.byte	0x00, 0xf0, 0x11, 0x00


	//----- nvinfo : EIATTR_KPARAM_INFO
	.align		4
.L_1727:
        /*0098*/ 	.byte	0x04, 0x17
        /*009a*/ 	.short	(.L_1729 - .L_1728)
.L_1728:
        /*009c*/ 	.word	0x00000000
        /*00a0*/ 	.short	0x000a
        /*00a2*/ 	.short	0x0040
        /*00a4*/ 	.byte	0x00, 0xf0, 0x21, 0x00


	//----- nvinfo : EIATTR_KPARAM_INFO
	.align		4
.L_1729:
        /*00a8*/ 	.byte	0x04, 0x17
        /*00aa*/ 	.short	(.L_1731 - .L_1730)
.L_1730:
        /*00ac*/ 	.word	0x00000000
        /*00b0*/ 	.short	0x0009
        /*00b2*/ 	.short	0x0038
        /*00b4*/ 	.byte	0x00, 0xf0, 0x21, 0x00


	//----- nvinfo : EIATTR_KPARAM_INFO
	.align		4
.L_1731:
        /*00b8*/ 	.byte	0x04, 0x17
        /*00ba*/ 	.short	(.L_1733 - .L_1732)
.L_1732:
        /*00bc*/ 	.word	0x00000000
        /*00c0*/ 	.short	0x0008
        /*00c2*/ 	.short	0x0034
        /*00c4*/ 	.byte	0x00, 0xf0, 0x11, 0x00


	//----- nvinfo : EIATTR_KPARAM_INFO
	.align		4
.L_1733:
        /*00c8*/ 	.byte	0x04, 0x17
        /*00ca*/ 	.short	(.L_1735 - .L_1734)
.L_1734:
        /*00cc*/ 	.word	0x00000000
        /*00d0*/ 	.short	0x0007
        /*00d2*/ 	.short	0x0030
        /*00d4*/ 	.byte	0x00, 0xf0, 0x11, 0x00


	//----- nvinfo : EIATTR_KPARAM_INFO
	.align		4
.L_1735:
        /*00d8*/ 	.byte	0x04, 0x17
        /*00da*/ 	.short	(.L_1737 - .L_1736)
.L_1736:
        /*00dc*/ 	.word	0x00000000
        /*00e0*/ 	.short	0x0006
        /*00e2*/ 	.short	0x002c
        /*00e4*/ 	.byte	0x00, 0xf0, 0x11, 0x00


	//----- nvinfo : EIATTR_KPARAM_INFO
	.align		4
.L_1737:
        /*00e8*/ 	.byte	0x04, 0x17
        /*00ea*/ 	.short	(.L_1739 - .L_1738)
.L_1738:
        /*00ec*/ 	.word	0x00000000
        /*00f0*/ 	.short	0x0005
        /*00f2*/ 	.short	0x0028
        /*00f4*/ 	.byte	0x00, 0xf0, 0x11, 0x00


	//----- nvinfo : EIATTR_KPARAM_INFO
	.align		4
.L_1739:
        /*00f8*/ 	.byte	0x04, 0x17
        /*00fa*/ 	.short	(.L_1741 - .L_1740)
.L_1740:
        /*00fc*/ 	.word	0x00000000
        /*0100*/ 	.short	0x0004
        /*0102*/ 	.short	0x0020
        /*0104*/ 	.byte	0x00, 0xf0, 0x21, 0x00


	//----- nvinfo : EIATTR_KPARAM_INFO
	.align		4
.L_1741:
        /*0108*/ 	.byte	0x04, 0x17
        /*010a*/ 	.short	(.L_1743 - .L_1742)
.L_1742:
        /*010c*/ 	.word	0x00000000
        /*0110*/ 	.short	0x0003
        /*0112*/ 	.short	0x0018
        /*0114*/ 	.byte	0x00, 0xf0, 0x21, 0x00


	//----- nvinfo : EIATTR_KPARAM_INFO
	.align		4
.L_1743:
        /*0118*/ 	.byte	0x04, 0x17
        /*011a*/ 	.short	(.L_1745 - .L_1744)
.L_1744:
        /*011c*/ 	.word	0x00000000
        /*0120*/ 	.short	0x0002
        /*0122*/ 	.short	0x0010
        /*0124*/ 	.byte	0x00, 0xf0, 0x21, 0x00


	//----- nvinfo : EIATTR_KPARAM_INFO
	.align		4
.L_1745:
        /*0128*/ 	.byte	0x04, 0x17
        /*012a*/ 	.short	(.L_1747 - .L_1746)
.L_1746:
        /*012c*/ 	.word	0x00000000
        /*0130*/ 	.short	0x0001
        /*0132*/ 	.short	0x0008
        /*0134*/ 	.byte	0x00, 0xf0, 0x21, 0x00


	//----- nvinfo : EIATTR_KPARAM_INFO
	.align		4
.L_1747:
        /*0138*/ 	.byte	0x04, 0x17
        /*013a*/ 	.short	(.L_1749 - .L_1748)
.L_1748:
        /*013c*/ 	.word	0x00000000
        /*0140*/ 	.short	0x0000
        /*0142*/ 	.short	0x0000
        /*0144*/ 	.byte	0x00, 0xf0, 0x21, 0x00


	//----- nvinfo : EIATTR_SPARSE_MMA_MASK
	.align		4
.L_1749:
        /*0148*/ 	.byte	0x03, 0x50
        /*014a*/ 	.short	0x0000


	//----- nvinfo : EIATTR_MAXREG_COUNT
	.align		4
        /*014c*/ 	.byte	0x03, 0x1b
        /*014e*/ 	.short	0x00ff


	//----- nvinfo : EIATTR_NUM_BARRIERS
	.align		4
        /*0150*/ 	.byte	0x02, 0x4c
        /*0152*/ 	.byte	0x01
	.zero		1


	//----- nvinfo : EIATTR_MERCURY_ISA_VERSION
	.align		4
        /*0154*/ 	.byte	0x03, 0x5f
        /*0156*/ 	.short	0x0101


	//----- nvinfo : EIATTR_EXIT_INSTR_OFFSETS
	.align		4
        /*0158*/ 	.byte	0x04, 0x1c
        /*015a*/ 	.short	(.L_1751 - .L_1750)


	//   ....[0]....
.L_1750:
        /*015c*/ 	.word	0x00000290


	//   ....[1]....
        /*0160*/ 	.word	0x000009b0


	//   ....[2]....
        /*0164*/ 	.word	0x000069c0


	//   ....[3]....
        /*0168*/ 	.word	0x00006cb0


	//   ....[4]....
        /*016c*/ 	.word	0x00006f30


	//   ....[5]....
        /*0170*/ 	.word	0x000070a0


	//   ....[6]....
        /*0174*/ 	.word	0x00007140


	//   ....[7]....
        /*0178*/ 	.word	0x00007180


	//----- nvinfo : EIATTR_CRS_STACK_SIZE
	.align		4
.L_1751:
        /*017c*/ 	.byte	0x04, 0x1e
        /*017e*/ 	.short	(.L_1753 - .L_1752)
.L_1752:
        /*0180*/ 	.word	0x00000000


	//----- nvinfo : EIATTR_CBANK_PARAM_SIZE
	.align		4
.L_1753:
        /*0184*/ 	.byte	0x03, 0x19
        /*0186*/ 	.short	0x0074


	//----- nvinfo : EIATTR_PARAM_CBANK
	.align		4
        /*0188*/ 	.byte	0x04, 0x0a
        /*018a*/ 	.short	(.L_1755 - .L_1754)
	.align		4
.L_1754:
        /*018c*/ 	.word	index@(.nv.constant0._Z23gemm_half_q_half_kernelILi3ELi8ELb1ELb1ELi64EEvPK6__halfPKjS4_S2_PS0_iiiiPKtS7_iiiiiibS2_i)
        /*0190*/ 	.short	0x0210
        /*0192*/ 	.short	0x0074


	//----- nvinfo : EIATTR_SW_WAR
	.align		4
.L_1755:
        /*0194*/ 	.byte	0x04, 0x36
        /*0196*/ 	.short	(.L_1757 - .L_1756)
.L_1756:
        /*0198*/ 	.word	0x00000008
.L_1757:


//--------------------- .nv.info._Z23gemm_half_q_half_kernelILi3ELi12ELb1ELb1ELi64EEvPK6__halfPKjS4_S2_PS0_iiiiPKtS7_iiiiiibS2_i --------------------------
	.section	.nv.info._Z23gemm_half_q_half_kernelILi3ELi12ELb1ELb1ELi64EEvPK6__halfPKjS4_S2_PS0_iiiiPKtS7_iiiiiibS2_i,"",@"SHT_CUDA_INFO"
	.sectionflags	@""
	.align	4


	//----- nvinfo : EIATTR_CUDA_API_VERSION
	.align		4
        /*0000*/ 	.byte	0x04, 0x37
        /*0002*/ 	.short	(.L_1759 - .L_1758)
.L_1758:
        /*0004*/ 	.word	0x00000082


	//----- nvinfo : EIATTR_KPARAM_INFO
	.align		4
.L_1759:
        /*0008*/ 	.byte	0x04, 0x17
        /*000a*/ 	.short	(.L_1761 - .L_1760)
.L_1760:
        /*000c*/ 	.word	0x00000000
        /*0010*/ 	.short	0x0013
        /*0012*/ 	.short	0x0070
        /*0014*/ 	.byte	0x00, 0xf0, 0x11, 0x00


	//----- nvinfo : EIATTR_KPARAM_INFO
	.align		4
.L_1761:
        /*0018*/ 	.byte	0x04, 0x17
        /*001a*/ 	.short	(.L_1763 - .L_1762)
.L_1762:
        /*001c*/ 	.word	0x00000000
        /*0020*/ 	.short	0x0012
        /*0022*/ 	.short	0x0068
        /*0024*/ 	.byte	0x00, 0xf0, 0x21, 0x00


	//----- nvinfo : EIATTR_KPARAM_INFO
	.align		4
.L_1763:
        /*0028*/ 	.byte	0x04, 0x17
        /*002a*/ 	.short	(.L_1765 - .L_1764)
.L_1764:
        /*002c*/ 	.word	0x00000000
        /*0030*/ 	.short	0x0011
        /*0032*/ 	.short	0x0060
        /*0034*/ 	.byte	0x00, 0xf0, 0x05, 0x00


	//----- nvinfo : EIATTR_KPARAM_INFO
	.align		4
.L_1765:
        /*0038*/ 	.byte	0x04, 0x17
        /*003a*/ 	.short	(.L_1767 - .L_1766)
.L_1766:
        /*003c*/ 	.word	0x00000000
        /*0040*/ 	.short	0x0010
        /*0042*/ 	.short	0x005c
        /*0044*/ 	.byte	0x00, 0xf0, 0x11, 0x00


	//----- nvinfo : EIATTR_KPARAM_INFO
	.align		4
.L_1767:
        /*0048*/ 	.byte	0x04, 0x17
        /*004a*/ 	.short	(.L_1769 - .L_1768)
.L_1768:
        /*004c*/ 	.word	0x00000000
        /*0050*/ 	.short	0x000f
        /*0052*/ 	.short	0x0058
        /*0054*/ 	.byte	0x00, 0xf0, 0x11, 0x00


	//----- nvinfo : EIATTR_KPARAM_INFO
	.align		4
.L_1769:
        /*0058*/ 	.byte	0x04, 0x17
        /*005a*/ 	.short	(.L_1771 - .L_1770)
.L_1770:
        /*005c*/ 	.word	0x00000000
        /*0060*/ 	.short	0x000e
        /*0062*/ 	.short	0x0054
        /*0064*/ 	.byte	0x00, 0xf0, 0x11, 0x00


	//----- nvinfo : EIATTR_KPARAM_INFO
	.align		4
.L_1771:
        /*0068*/ 	.byte	0x04, 0x17
        /*006a*/ 	.short	(.L_1773 - .L_1772)
.L_1772:
        /*006c*/ 	.word	0x00000000
        /*0070*/ 	.short	0x000d
        /*0072*/ 	.short	0x0050
        /*0074*/ 	.byte	0x00, 0xf0, 0x11, 0x00


	//----- nvinfo : EIATTR_KPARAM_INFO
	.align		4
.L_1773:
        /*0078*/ 	.byte	0x04, 0x17
        /*007a*/ 	.short	(.L_1775 - .L_1774)
.L_1774:
        /*007c*/ 	.word	0x00000000
        /*0080*/ 	.short	0x000c
        /*0082*/ 	.short	0x004c
        /*0084*/ 	.byte	0x00, 0xf0, 0x11, 0x00


	//----- nvinfo : EIATTR_KPARAM_INFO
	.align		4
.L_1775:
        /*0088*/ 	.byte	0x04, 0x17
        /*008a*/ 	.short	(.L_1777 - .L_1776)
.L_1776:
        /*008c*/ 	.word	0x00000000
        /*0090*/ 	.short	0x000b
        /*0092*/ 	.short	0x0048
        /*0094*/ 	.byte	0x00, 0xf0, 0x11, 0x00


	//----- nvinfo : EIATTR_KPARAM_INFO
	.align		4
.L_1777:
        /*0098*/ 	.byte	0x04, 0x17
        /*009a*/ 	.short	(.L_1779 - .L_1778)
.L_1778:
        /*009c*/ 	.word	0x00000000
        /*00a0*/ 	.short	0x000a
        /*00a2*/ 	.short	0x0040
        /*00a4*/ 	.byte	0x00, 0xf0, 0x21, 0x00


	//----- nvinfo : EIATTR_KPARAM_INFO
	.align		4
.L_1779:
        /*00a8*/ 	.byte	0x04, 0x17
        /*00aa*/ 	.short	(.L_1781 - .L_1780)
.L_1780:
        /*00ac*/ 	.word	0x00000000
        /*00b0*/ 	.short	0x0009
        /*00b2*/ 	.short	0x0038
        /*00b4*/ 	.byte	0x00, 0xf0, 0x21, 0x00


	//----- nvinfo : EIATTR_KPARAM_INFO
	.align		4
.L_1781:
        /*00b8*/ 	.byte	0x04, 0x17
        /*00ba*/ 	.short	(.L_1783 - .L_1782)
.L_1782:
        /*00bc*/ 	.word	0x00000000
        /*00c0*/ 	.short	0x0008
        /*00c2*/ 	.short	0x0034
        /*00c4*/ 	.byte	0x00, 0xf0, 0x11, 0x00


	//----- nvinfo : EIATTR_KPARAM_INFO
	.align		4
.L_1783:
        /*00c8*/ 	.byte	0x04, 0x17
        /*00ca*/ 	.short	(.L_1785 - .L_1784)
.L_1784:
        /*00cc*/ 	.word	0x00000000
        /*00d0*/ 	.short	0x0007
        /*00d2*/ 	.short	0x0030
        /*00d4*/ 	.byte	0x00, 0xf0, 0x11, 0x00


	//----- nvinfo : EIATTR_KPARAM_INFO
	.align		4
.L_1785:
        /*00d8*/ 	.byte	0x04, 0x17
        /*00da*/ 	.short	(.L_1787 - .L_1786)
.L_1786:
        /*00dc*/ 	.word	0x00000000
        /*00e0*/ 	.short	0x0006
        /*00e2*/ 	.short	0x002c
        /*00e4*/ 	.byte	0x00, 0xf0, 0x11, 0x00


	//----- nvinfo : EIATTR_KPARAM_INFO
	.align		4
.L_1787:
        /*00e8*/ 	.byte	0x04, 0x17
        /*00ea*/ 	.short	(.L_1789 - .L_1788)
.L_1788:
        /*00ec*/ 	.word	0x00000000
        /*00f0*/ 	.short	0x0005
        /*00f2*/ 	.short	0x0028
        /*00f4*/ 	.byte	0x00, 0xf0, 0x11, 0x00


	//----- nvinfo : EIATTR_KPARAM_INFO
	.align		4
.L_1789:
        /*00f8*/ 	.byte	0x04, 0x17
        /*00fa*/ 	.short	(.L_1791 - .L_1790)
.L_1790:
        /*00fc*/ 	.word	0x00000000
        /*0100*/ 	.short	0x0004
        /*0102*/ 	.short	0x0020
        /*0104*/ 	.byte	0x00, 0xf0, 0x21, 0x00


	//----- nvinfo : EIATTR_KPARAM_INFO
	.align		4
.L_1791:
        /*0108*/ 	.byte	0x04, 0x17
        /*010a*/ 	.short	(.L_1793 - .L_1792)
.L_1792:
        /*010c*/ 	.word	0x00000000
        /*0110*/ 	.short	0x0003
        /*0112*/ 	.short	0x0018
        /*0114*/ 	.byte	0x00, 0xf0, 0x21, 0x00


	//----- nvinfo : EIATTR_KPARAM_INFO
	.align		4
.L_1793:
        /*0118*/ 	.byte	0x04, 0x17
        /*011a*/ 	.short	(.L_1795 - .L_1794)
.L_1794:
        /*011c*/ 	.word	0x00000000
        /*0120*/ 	.short	0x0002
        /*0122*/ 	.short	0x0010
        /*0124*/ 	.byte	0x00, 0xf0, 0x21, 0x00


	//----- nvinfo : EIATTR_KPARAM_INFO
	.align		4
.L_1795:
        /*0128*/ 	.byte	0x04, 0x17
        /*012a*/ 	.short	(.L_1797 - .L_1796)
.L_1796:
        /*012c*/ 	.word	0x00000000
        /*0130*/ 	.short	0x0001
        /*0132*/ 	.short	0x0008
        /*0134*/ 	.byte	0x00, 0xf0, 0x21, 0x00


	//----- nvinfo : EIATTR_KPARAM_INFO
	.align		4
.L_1797:
        /*0138*/ 	.byte	0x04, 0x17
        /*013a*/ 	.short	(.L_1799 - .L_1798)
.L_1798:
        /*013c*/ 	.word	0x00000000
        /*0140*/ 	.short	0x0000
        /*0142*/ 	.short	0x0000
        /*0144*/ 	.byte	0x00, 0xf0, 0x21, 0x00


	//----- nvinfo : EIATTR_SPARSE_MMA_MASK
	.align		4
.L_1799:
        /*0148*/ 	.byte	0x03, 0x50
        /*014a*/ 	.short	0x0000


	//----- nvinfo : EIATTR_MAXREG_COUNT
	.align		4
        /*014c*/ 	.byte	0x03, 0x1b
        /*014e*/ 	.short	0x00ff


	//----- nvinfo : EIATTR_NUM_BARRIERS
	.align		4
        /*0150*/ 	.byte	0x02, 0x4c
        /*0152*/ 	.byte	0x01
	.zero		1


	//----- nvinfo : EIATTR_MERCURY_ISA_VERSION
	.align		4
        /*0154*/ 	.byte	0x03, 0x5f
        /*0156*/ 	.short	0x0101


	//----- nvinfo : EIATTR_EXIT_INSTR_OFFSETS
	.align		4
        /*0158*/ 	.byte	0x04, 0x1c
        /*015a*/ 	.short	(.L_1801 - .L_1800)


	//   ....[0]....
.L_1800:
        /*015c*/ 	.word	0x00000290


	//   ....[1]....
        /*0160*/ 	.word	0x000009b0


	//   ....[2]....
        /*0164*/ 	.word	0x00008940


	//   ....[3]....
        /*0168*/ 	.word	0x00008c30


	//   ....[4]....
        /*016c*/ 	.word	0x00008eb0


	//   ....[5]....
        /*0170*/ 	.word	0x00009020


	//   ....[6]....
        /*0174*/ 	.word	0x000090c0


	//   ....[7]....
        /*0178*/ 	.word	0x00009100


	//----- nvinfo : EIATTR_CRS_STACK_SIZE
	.align		4
.L_1801:
        /*017c*/ 	.byte	0x04, 0x1e
        /*017e*/ 	.short	(.L_1803 - .L_1802)
.L_1802:
        /*0180*/ 	.word	0x00000000


	//----- nvinfo : EIATTR_CBANK_PARAM_SIZE
	.align		4
.L_1803:
        /*0184*/ 	.byte	0x03, 0x19
        /*0186*/ 	.short	0x0074


	//----- nvinfo : EIATTR_PARAM_CBANK
	.align		4
        /*0188*/ 	.byte	0x04, 0x0a
        /*018a*/ 	.short	(.L_1805 - .L_1804)
	.align		4
.L_1804:
        /*018c*/ 	.word	index@(.nv.constant0._Z23gemm_half_q_half_kernelILi3ELi12ELb1ELb1ELi64EEvPK6__halfPKjS4_S2_PS0_iiiiPKtS7_iiiiiibS2_i)
        /*0190*/ 	.short	0x0210
        /*0192*/ 	.short	0x0074


	//----- nvinfo : EIATTR_SW_WAR
	.align		4
.L_1805:
        /*0194*/ 	.byte	0x04, 0x36
        /*0196*/ 	.short	(.L_1807 - .L_1806)
.L_1806:
        /*0198*/ 	.word	0x00000008
.L_1807:


//--------------------- .nv.info._Z23gemm_half_q_half_kernelILi3ELi14ELb1ELb1ELi64EEvPK6__halfPKjS4_S2_PS0_iiiiPKtS7_iiiiiibS2_i --------------------------
	.section	.nv.info._Z23gemm_half_q_half_kernelILi3ELi14ELb1ELb1ELi64EEvPK6__halfPKjS4_S2_PS0_iiiiPKtS7_iiiiiibS2_i,"",@"SHT_CUDA_INFO"
	.sectionflags	@""
	.align	4


	//----- nvinfo : EIATTR_CUDA_API_VERSION
	.align		4
        /*0000*/ 	.byte	0x04, 0x37
        /*0002*/ 	.short	(.L_1809 - .L_1808)
.L_1808:
        /*0004*/ 	.word	0x00000082


	//----- nvinfo : EIATTR_KPARAM_INFO
	.align		4
.L_1809:
        /*0008*/ 	.byte	0x04, 0x17
        /*000a*/ 	.short	(.L_1811 - .L_1810)
.L_1810:
        /*000c*/ 	.word	0x00000000
        /*0010*/ 	.short	0x0013
        /*0012*/ 	.short	0x0070
        /*0014*/ 	.byte	0x00, 0xf0, 0x11, 0x00


	//----- nvinfo : EIATTR_KPARAM_INFO
	.align		4
.L_1811:
        /*0018*/ 	.byte	0x04, 0x17
        /*001a*/ 	.short	(.L_1813 - .L_1812)
.L_1812:
        /*001c*/ 	.word	0x00000000
        /*0020*/ 	.short	0x0012
        /*0022*/ 	.short	0x0068
        /*0024*/ 	.byte	0x00, 0xf0, 0x21, 0x00


	//----- nvinfo : EIATTR_KPARAM_INFO
	.align		4
.L_1813:
        /*0028*/ 	.byte	0x04, 0x17
        /*002a*/ 	.short	(.L_1815 - .L_1814)
.L_1814:
        /*002c*/ 	.word	0x00000000
        /*0030*/ 	.short	0x0011
        /*0032*/ 	.short	0x0060
        /*0034*/ 	.byte	0x00, 0xf0, 0x05, 0x00


	//----- nvinfo : EIATTR_KPARAM_INFO
	.align		4
.L_1815:
        /*0038*/ 	.byte	0x04, 0x17
        /*003a*/ 	.short	(.L_1817 - .L_1816)
.L_1816:
        /*003c*/ 	.word	0x00000000
        /*0040*/ 	.short	0x0010
        /*0042*/ 	.short	0x005c
        /*0044*/ 	.byte	0x00, 0xf0, 0x11, 0x00


	//----- nvinfo : EIATTR_KPARAM_INFO
	.align		4
.L_1817:
        /*0048*/ 	.byte	0x04, 0x17
        /*004a*/ 	.short	(.L_1819 - .L_1818)
.L_1818:
        /*004c*/ 	.word	0x00000000
        /*0050*/ 	.short	0x000f
        /*0052*/ 	.short	0x0058
        /*0054*/ 	.byte	0x00, 0xf0, 0x11, 0x00


	//----- nvinfo : EIATTR_KPARAM_INFO
	.align		4
.L_1819:
        /*0058*/ 	.byte	0x04, 0x17
        /*005a*/ 	.short	(.L_1821 - .L_1820)
.L_1820:
        /*005c*/ 	.word	0x00000000
        /*0060*/ 	.short	0x000e
        /*0062*/ 	.short	0x0054
        /*0064*/ 	.byte	0x00, 0xf0, 0x11, 0x00


	//----- nvinfo : EIATTR_KPARAM_INFO
	.align		4
.L_1821:
        /*0068*/ 	.byte	0x04, 0x17
        /*006a*/ 	.short	(.L_1823 - .L_1822)
.L_1822:
        /*006c*/ 	.word	0x00000000
        /*0070*/ 	.short	0x000d
        /*0072*/ 	.short	0x0050
        /*0074*/ 	.byte	0x00, 0xf0, 0x11, 0x00


	//----- nvinfo : EIATTR_KPARAM_INFO
	.align		4
.L_1823:
        /*0078*/ 	.byte	0x04, 0x17
        /*007a*/ 	.short	(.L_1825 - .L_1824)
.L_1824:
        /*007c*/ 	.word	0x00000000
        /*0080*/ 	.short	0x000c
        /*0082*/ 	.short	0x004c
        /*0084*/ 	.byte	0x00, 0xf0, 0x11, 0x00


	//----- nvinfo : EIATTR_KPARAM_INFO
	.align		4
.L_1825:
        /*0088*/ 	.byte	0x04, 0x17
        /*008a*/ 	.short	(.L_1827 - .L_1826)
.L_1826:
        /*008c*/ 	.word	0x00000000
        /*0090*/ 	.short	0x000b
        /*0092*/ 	.short	0x0048
        /*0094*/ 	.byte	0x00, 0xf0, 0x11, 0x00


	//----- nvinfo : EIATTR_KPARAM_INFO
	.align		4
.L_1827:
        /*0098*/ 	.byte	0x04, 0x17
        /*009a*/ 	.short	(.L_1829 - .L_1828)
.L_1828:
        /*009c*/ 	.word	0x00000000
        /*00a0*/ 	.short	0x000a
        /*00a2*/ 	.short	0x0040
        /*00a4*/ 	.byte	0x00, 0xf0, 0x21, 0x00


	//----- nvinfo : EIATTR_KPARAM_INFO
	.align		4
.L_1829:
        /*00a8*/ 	.byte	0x04, 0x17
        /*00aa*/ 	.short	(.L_1831 - .L_1830)
.L_1830:
        /*00ac*/ 	.word	0x00000000
        /*00b0*/ 	.short	0x0009
        /*00b2*/ 	.short	0x0038
        /*00b4*/ 	.byte	0x00, 0xf0, 0x21, 0x00


	//----- nvinfo : EIATTR_KPARAM_INFO
	.align		4
.L_1831:
        /*00b8*/ 	.byte	0x04, 0x17
        /*00ba*/ 	.short	(.L_1833 - .L_1832)
.L_1832:
        /*00bc*/ 	.word	0x00000000
        /*00c0*/ 	.short	0x0008
        /*00c2*/ 	.short	0x0034
        /*00c4*/ 	.byte	0x00, 0xf0, 0x11, 0x00


	//----- nvinfo : EIATTR_KPARAM_INFO
	.align		4
.L_1833:
        /*00c8*/ 	.byte	0x04, 0x17
        /*00ca*/ 	.short	(.L_1835 - .L_1834)
.L_1834:
        /*00cc*/ 	.word	0x00000000
        /*00d0*/ 	.short	0x0007
        /*00d2*/ 	.short	0x0030
        /*00d4*/ 	.byte	0x00, 0xf0, 0x11, 0x00


	//----- nvinfo : EIATTR_KPARAM_INFO
	.align		4
.L_1835:
        /*00d8*/ 	.byte	0x04, 0x17
        /*00da*/ 	.short	(.L_1837 - .L_1836)
.L_1836:
        /*00dc*/ 	.word	0x00000000
        /*00e0*/ 	.short	0x0006
        /*00e2*/ 	.short	0x002c
        /*00e4*/ 	.byte	0x00, 0xf0, 0x11, 0x00


	//----- nvinfo : EIATTR_KPARAM_INFO
	.align		4
.L_1837:
        /*00e8*/ 	.byte	0x04, 0x17
        /*00ea*/ 	.short	(.L_1839 - .L_1838)
.L_1838:
        /*00ec*/ 	.word	0x00000000
        /*00f0*/ 	.short	0x0005
        /*00f2*/ 	.short	0x0028
        /*00f4*/ 	.byte	0x00, 0xf0, 0x11, 0x00


	//----- nvinfo : EIATTR_KPARAM_INFO
	.align		4
.L_1839:
        /*00f8*/ 	.byte	0x04, 0x17
        /*00fa*/ 	.short	(.L_1841 - .L_1840)
.L_1840:
        /*00fc*/ 	.word	0x00000000
        /*0100*/ 	.short	0x0004
        /*0102*/ 	.short	0x0020
        /*0104*/ 	.byte	0x00, 0xf0, 0x21, 0x00


	//----- nvinfo : EIATTR_KPARAM_INFO
	.align		4
.L_1841:
        /*0108*/ 	.byte	0x04, 0x17
        /*010a*/ 	.short	(.L_1843 - .L_1842)
.L_1842:
        /*010c*/ 	.word	0x00000000
        /*0110*/ 	.short	0x0003
        /*0112*/ 	.short	0x0018
        /*0114*/ 	.byte	0x00, 0xf0, 0x21, 0x00


	//----- nvinfo : EIATTR_KPARAM_INFO
	.align		4
.L_1843:
        /*0118*/ 	.byte	0x04, 0x17
        /*011a*/ 	.short	(.L_1845 - .L_1844)
.L_1844:
        /*011c*/ 	.word	0x00000000
        /*0120*/ 	.short	0x0002
        /*0122*/ 	.short	0x0010
        /*0124*/ 	.byte	0x00, 0xf0, 0x21, 0x00


	//----- nvinfo : EIATTR_KPARAM_INFO
	.align		4
.L_1845:
        /*0128*/ 	.byte	0x04, 0x17
        /*012a*/ 	.short	(.L_1847 - .L_1846)
.L_1846:
        /*012c*/ 	.word	0x00000000
        /*0130*/ 	.short	0x0001
        /*0132*/ 	.short	0x0008
        /*0134*/ 	.byte	0x00, 0xf0, 0x21, 0x00


	//----- nvinfo : EIATTR_KPARAM_INFO
	.align		4
.L_1847:
        /*0138*/ 	.byte	0x04, 0x17
        /*013a*/ 	.short	(.L_1849 - .L_1848)
.L_1848:
        /*013c*/ 	.word	0x00000000
        /*0140*/ 	.short	0x0000
        /*0142*/ 	.short	0x0000
        /*0144*/ 	.byte	0x00, 0xf0, 0x21, 0x00


	//----- nvinfo : EIATTR_SPARSE_MMA_MASK
	.align		4
.L_1849:
        /*0148*/ 	.byte	0x03, 0x50
        /*014a*/ 	.short	0x0000


	//----- nvinfo : EIATTR_MAXREG_COUNT
	.align		4
        /*014c*/ 	.byte	0x03, 0x1b
        /*014e*/ 	.short	0x00ff


	//----- nvinfo : EIATTR_NUM_BARRIERS
	.align		4
        /*0150*/ 	.byte	0x02, 0x4c
        /*0152*/ 	.byte	0x01
	.zero		1


	//----- nvinfo : EIATTR_MERCURY_ISA_VERSION
	.align		4
        /*0154*/ 	.byte	0x03, 0x5f
        /*0156*/ 	.short	0x0101


	//----- nvinfo : EIATTR_EXIT_INSTR_OFFSETS
	.align		4
        /*0158*/ 	.byte	0x04, 0x1c
        /*015a*/ 	.short	(.L_1851 - .L_1850)


	//   ....[0]....
.L_1850:
        /*015c*/ 	.word	0x00000290


	//   ....[1]....
        /*0160*/ 	.word	0x00000e50


	//   ....[2]....
        /*0164*/ 	.word	0x0000a170


	//   ....[3]....
        /*0168*/ 	.word	0x0000a460


	//   ....[4]....
        /*016c*/ 	.word	0x0000a6d0


	//   ....[5]....
        /*0170*/ 	.word	0x0000a840


	//   ....[6]....
        /*0174*/ 	.word	0x0000a8d0


	//   ....[7]....
        /*0178*/ 	.word	0x0000a910


	//----- nvinfo : EIATTR_CRS_STACK_SIZE
	.align		4
.L_1851:
        /*017c*/ 	.byte	0x04, 0x1e
        /*017e*/ 	.short	(.L_1853 - .L_1852)
.L_1852:
        /*0180*/ 	.word	0x00000000


	//----- nvinfo : EIATTR_CBANK_PARAM_SIZE
	.align		4
.L_1853:
        /*0184*/ 	.byte	0x03, 0x19
        /*0186*/ 	.short	0x0074


	//----- nvinfo : EIATTR_PARAM_CBANK
	.align		4
        /*0188*/ 	.byte	0x04, 0x0a
        /*018a*/ 	.short	(.L_1855 - .L_1854)
	.align		4
.L_1854:
        /*018c*/ 	.word	index@(.nv.constant0._Z23gemm_half_q_half_kernelILi3ELi14ELb1ELb1ELi64EEvPK6__halfPKjS4_S2_PS0_iiiiPKtS7_iiiiiibS2_i)
        /*0190*/ 	.short	0x0210
        /*0192*/ 	.short	0x0074


	//----- nvinfo : EIATTR_SW_WAR
	.align		4
.L_1855:
        /*0194*/ 	.byte	0x04, 0x36
        /*0196*/ 	.short	(.L_1857 - .L_1856)
.L_1856:
        /*0198*/ 	.word	0x00000008
.L_1857:


//--------------------- .nv.info._Z23gemm_half_q_half_kernelILi3ELi4ELb1ELb1ELi64EEvPK6__halfPKjS4_S2_PS0_iiiiPKtS7_iiiiiibS2_i --------------------------
	.section	.nv.info._Z23gemm_half_q_half_kernelILi3ELi4ELb1ELb1ELi64EEvPK6__halfPKjS4_S2_PS0_iiiiPKtS7_iiiiiibS2_i,"",@"SHT_CUDA_INFO"
	.sectionflags	@""
	.align	4


	//----- nvinfo : EIATTR_CUDA_API_VERSION
	.align		4
        /*0000*/ 	.byte	0x04, 0x37
        /*0002*/ 	.short	(.L_1859 - .L_1858)
.L_1858:
        /*0004*/ 	.word	0x00000082


	//----- nvinfo : EIATTR_KPARAM_INFO
	.align		4
.L_1859:
        /*0008*/ 	.byte	0x04, 0x17
        /*000a*/ 	.short	(.L_1861 - .L_1860)
.L_1860:
        /*000c*/ 	.word	0x00000000
        /*0010*/ 	.short	0x0013
        /*0012*/ 	.short	0x0070
        /*0014*/ 	.byte	0x00, 0xf0, 0x11, 0x00


	//----- nvinfo : EIATTR_KPARAM_INFO
	.align		4
.L_1861:
        /*0018*/ 	.byte	0x04, 0x17
        /*001a*/ 	.short	(.L_1863 - .L_1862)
.L_1862:
        /*001c*/ 	.word	0x00000000
        /*0020*/ 	.short	0x0012
        /*0022*/ 	.short	0x0068
        /*0024*/ 	.byte	0x00, 0xf0, 0x21, 0x00


	//----- nvinfo : EIATTR_KPARAM_INFO
	.align		4
.L_1863:
        /*0028*/ 	.byte	0x04, 0x17
        /*002a*/ 	.short	(.L_1865 - .L_1864)
.L_1864:
        /*002c*/ 	.word	0x00000000
        /*0030*/ 	.short	0x0011
        /*0032*/ 	.short	0x0060
        /*0034*/ 	.byte	0x00, 0xf0, 0x05, 0x00


	//----- nvinfo : EIATTR_KPARAM_INFO
	.align		4
.L_1865:
        /*0038*/ 	.byte	0x04, 0x17
        /*003a*/ 	.short	(.L_1867 - .L_1866)
.L_1866:
        /*003c*/ 	.word	0x00000000
        /*0040*/ 	.short	0x0010
        /*0042*/ 	.short	0x005c
        /*0044*/ 	.byte	0x00, 0xf0, 0x11, 0x00


	//----- nvinfo : EIATTR_KPARAM_INFO
	.align		4
.L_1867:
        /*0048*/ 	.byte	0x04, 0x17
        /*004a*/ 	.short	(.L_1869 - .L_1868)
.L_1868:
        /*004c*/ 	.word	0x00000000
        /*0050*/ 	.short	0x000f
        /*0052*/ 	.short	0x0058
        /*0054*/ 	.byte	0x00, 0xf0, 0x11, 0x00


	//----- nvinfo : EIATTR_KPARAM_INFO
	.align		4
.L_1869:
        /*0058*/ 	.byte	0x04, 0x17
        /*005a*/ 	.short	(.L_1871 - .L_1870)
.L_1870:
        /*005c*/ 	.word	0x00000000
        /*0060*/ 	.short	0x000e
        /*0062*/ 	.short	0x0054
        /*0064*/ 	.byte	0x00, 0xf0, 0x11, 0x00


	//----- nvinfo : EIATTR_KPARAM_INFO
	.align		4
.L_1871:
        /*0068*/ 	.byte	0x04, 0x17
        /*006a*/ 	.short	(.L_1873 - .L_1872)
.L_1872:
        /*006c*/ 	.word	0x00000000
        /*0070*/ 	.short	0x000d
        /*0072*/ 	.short	0x0050
        /*0074*/ 	.byte	0x00, 0xf0, 0x11, 0x00


	//----- nvinfo : EIATTR_KPARAM_INFO
	.align		4
.L_1873:
        /*0078*/ 	.byte	0x04, 0x17
        /*007a*/ 	.short	(.L_1875 - .L_1874)
.L_1874:
        /*007c*/ 	.word	0x00000000
        /*0080*/ 	.short	0x000c
        /*0082*/ 	.short	0x004c
        /*0084*/ 	.byte	0x00, 0xf0, 0x11, 0x00


	//----- nvinfo : EIATTR_KPARAM_INFO
	.align		4
.L_1875:
        /*0088*/ 	.byte	0x04, 0x17
        /*008a*/ 	.short	(.L_1877 - .L_1876)
.L_1876:
        /*008c*/ 	.word	0x00000000
        /*0090*/ 	.short	0x000b
        /*0092*/ 	.short	0x0048
        /*0094*/ 	.byte	0x00, 0xf0, 0x11, 0x00


	//----- nvinfo : EIATTR_KPARAM_INFO
	.align		4
.L_1877:
        /*0098*/ 	.byte	0x04, 0x17
        /*009a*/ 	.short	(.L_1879 - .L_1878)
.L_1878:
        /*009c*/ 	.word	0x00000000
        /*00a0*/ 	.short	0x000a
        /*00a2*/ 	.short	0x0040
        /*00a4*/ 	.byte	0x00, 0xf0, 0x21, 0x00


	//----- nvinfo : EIATTR_KPARAM_INFO
	.align		4
.L_1879:
        /*00a8*/ 	.byte	0x04, 0x17
        /*00aa*/ 	.short	(.L_1881 - .L_1880)
.L_1880:
        /*00ac*/ 	.word	0x00000000
        /*00b0*/ 	.short	0x0009
        /*00b2*/ 	.short	0x0038
        /*00b4*/ 	.byte	0x00, 0xf0, 0x21, 0x00


	//----- nvinfo : EIATTR_KPARAM_INFO
	.align		4
.L_1881:
        /*00b8*/ 	.byte	0x04, 0x17
        /*00ba*/ 	.short	(.L_1883 - .L_1882)
.L_1882:
        /*00bc*/ 	.word	0x00000000
        /*00c0*/ 	.short	0x0008
        /*00c2*/ 	.short	0x0034
        /*00c4*/ 	.byte	0x00, 0xf0, 0x11, 0x00


	//----- nvinfo : EIATTR_KPARAM_INFO
	.align		4
.L_1883:
        /*00c8*/ 	.byte	0x04, 0x17
        /*00ca*/ 	.short	(.L_1885 - .L_1884)
.L_1884:
        /*00cc*/ 	.word	0x00000000
        /*00d0*/ 	.short	0x0007
        /*00d2*/ 	.short	0x0030
        /*00d4*/ 	.byte	0x00, 0xf0, 0x11, 0x00


	//----- nvinfo : EIATTR_KPARAM_INFO
	.align		4
.L_1885:
        /*00d8*/ 	.byte	0x04, 0x17
        /*00da*/ 	.short	(.L_1887 - .L_1886)
.L_1886:
        /*00dc*/ 	.word	0x00000000
        /*00e0*/ 	.short	0x0006
        /*00e2*/ 	.short	0x002c
        /*00e4*/ 	.byte	0x00, 0xf0, 0x11, 0x00


	//----- nvinfo : EIATTR_KPARAM_INFO
	.align		4
.L_1887:
        /*00e8*/ 	.byte	0x04, 0x17
        /*00ea*/ 	.short	(.L_1889 - .L_1888)
.L_1888:
        /*00ec*/ 	.word	0x00000000
        /*00f0*/ 	.short	0x0005
        /*00f2*/ 	.short	0x0028
        /*00f4*/ 	.byte	0x00, 0xf0, 0x11, 0x00


	//----- nvinfo : EIATTR_KPARAM_INFO
	.align		4
.L_1889:
        /*00f8*/ 	.byte	0x04, 0x17
        /*00fa*/ 	.short	(.L_1891 - .L_1890)
.L_1890:
        /*00fc*/ 	.word	0x00000000
        /*0100*/ 	.short	0x0004
        /*0102*/ 	.short	0x0020
        /*0104*/ 	.byte	0x00, 0xf0, 0x21, 0x00


	//----- nvinfo : EIATTR_KPARAM_INFO
	.align		4
.L_1891:
        /*0108*/ 	.byte	0x04, 0x17
        /*010a*/ 	.short	(.L_1893 - .L_1892)
.L_1892:
        /*010c*/ 	.word	0x00000000
        /*0110*/ 	.short	0x0003
        /*0112*/ 	.short	0x0018
        /*0114*/ 	.byte	0x00, 0xf0, 0x21, 0x00


	//----- nvinfo : EIATTR_KPARAM_INFO
	.align		4
.L_1893:
        /*0118*/ 	.byte	0x04, 0x17
        /*011a*/ 	.short	(.L_1895 - .L_1894)
.L_1894:
        /*011c*/ 	.word	0x00000000
        /*0120*/ 	.short	0x0002
        /*0122*/ 	.short	0x0010
        /*0124*/ 	.byte	0x00, 0xf0, 0x21, 0x00


	//----- nvinfo : EIATTR_KPARAM_INFO
	.align		4
.L_1895:
        /*0128*/ 	.byte	0x04, 0x17
        /*012a*/ 	.short	(.L_1897 - .L_1896)
.L_1896:
        /*012c*/ 	.word	0x00000000
        /*0130*/ 	.short	0x0001
        /*0132*/ 	.short	0x0008
        /*0134*/ 	.byte	0x00, 0xf0, 0x21, 0x00


	//----- nvinfo : EIATTR_KPARAM_INFO
	.align		4
.L_1897:
        /*0138*/ 	.byte	0x04, 0x17
        /*013a*/ 	.short	(.L_1899 - .L_1898)
.L_1898:
        /*013c*/ 	.word	0x00000000
        /*0140*/ 	.short	0x0000
        /*0142*/ 	.short	0x0000
        /*0144*/ 	.byte	0x00, 0xf0, 0x21, 0x00


	//----- nvinfo : EIATTR_SPARSE_MMA_MASK
	.align		4
.L_1899:
        /*0148*/ 	.byte	0x03, 0x50
        /*014a*/ 	.short	0x0000


	//----- nvinfo : EIATTR_MAXREG_COUNT
	.align		4
        /*014c*/ 	.byte	0x03, 0x1b
        /*014e*/ 	.short	0x00ff


	//----- nvinfo : EIATTR_NUM_BARRIERS
	.align		4
        /*0150*/ 	.byte	0x02, 0x4c
        /*0152*/ 	.byte	0x01
	.zero		1


	//----- nvinfo : EIATTR_MERCURY_ISA_VERSION
	.align		4
        /*0154*/ 	.byte	0x03, 0x5f
        /*0156*/ 	.short	0x0101


	//----- nvinfo : EIATTR_EXIT_INSTR_OFFSETS
	.align		4
        /*0158*/ 	.byte	0x04, 0x1c
        /*015a*/ 	.short	(.L_1901 - .L_1900)


	//   ....[0]....
.L_1900:
        /*015c*/ 	.word	0x00000290


	//   ....[1]....
        /*0160*/ 	.word	0x000009b0


	//   ....[2]....
        /*0164*/ 	.word	0x00003490


	//   ....[3]....
        /*0168*/ 	.word	0x00003780


	//   ....[4]....
        /*016c*/ 	.word	0x00003a00


	//   ....[5]....
        /*0170*/ 	.word	0x00003b70


	//   ....[6]....
        /*0174*/ 	.word	0x00003c10


	//   ....[7]....
        /*0178*/ 	.word	0x00003c50


	//----- nvinfo : EIATTR_CRS_STACK_SIZE
	.align		4
.L_1901:
        /*017c*/ 	.byte	0x04, 0x1e
        /*017e*/ 	.short	(.L_1903 - .L_1902)
.L_1902:
        /*0180*/ 	.word	0x00000000


	//----- nvinfo : EIATTR_CBANK_PARAM_SIZE
	.align		4
.L_1903:
        /*0184*/ 	.byte	0x03, 0x19
        /*0186*/ 	.short	0x0074


	//----- nvinfo : EIATTR_PARAM_CBANK
	.align		4
        /*0188*/ 	.byte	0x04, 0x0a
        /*018a*/ 	.short	(.L_1905 - .L_1904)
	.align		4
.L_1904:
        /*018c*/ 	.word	index@(.nv.constant0._Z23gemm_half_q_half_kernelILi3ELi4ELb1ELb1ELi64EEvPK6__halfPKjS4_S2_PS0_iiiiPKtS7_iiiiiibS2_i)
        /*0190*/ 	.short	0x0210
        /*0192*/ 	.short	0x0074


	//----- nvinfo : EIATTR_SW_WAR
	.align		4
.L_1905:
        /*0194*/ 	.byte	0x04, 0x36
        /*0196*/ 	.short	(.L_1907 - .L_1906)
.L_1906:
        /*0198*/ 	.word	0x00000008
.L_1907:


//--------------------- .nv.info._Z23gemm_half_q_half_kernelILi3ELi6ELb1ELb1ELi64EEvPK6__halfPKjS4_S2_PS0_iiiiPKtS7_iiiiiibS2_i --------------------------
	.section	.nv.info._Z23gemm_half_q_half_kernelILi3ELi6ELb1ELb1ELi64EEvPK6__halfPKjS4_S2_PS0_iiiiPKtS7_iiiiiibS2_i,"",@"SHT_CUDA_INFO"
	.sectionflags	@""
	.align	4


	//----- nvinfo : EIATTR_CUDA_API_VERSION
	.align		4
        /*0000*/ 	.byte	0x04, 0x37
        /*0002*/ 	.short	(.L_1909 - .L_1908)
.L_1908:
        /*0004*/ 	.word	0x00000082


	//----- nvinfo : EIATTR_KPARAM_INFO
	.align		4
.L_1909:
        /*0008*/ 	.byte	0x04, 0x17
        /*000a*/ 	.short	(.L_1911 - .L_1910)
.L_1910:
        /*000c*/ 	.word	0x00000000
        /*0010*/ 	.short	0x0013
        /*0012*/ 	.short	0x0070
        /*0014*/ 	.byte	0x00, 0xf0, 0x11, 0x00


	//----- nvinfo : EIATTR_KPARAM_INFO
	.align		4
.L_1911:
        /*0018*/ 	.byte	0x04, 0x17
        /*001a*/ 	.short	(.L_1913 - .L_1912)
.L_1912:
        /*001c*/ 	.word	0x00000000
        /*0020*/ 	.short	0x0012
        /*0022*/ 	.short	0x0068
        /*0024*/ 	.byte	0x00, 0xf0, 0x21, 0x00


	//----- nvinfo : EIATTR_KPARAM_INFO
	.align		4
.L_1913:
        /*0028*/ 	.byte	0x04, 0x17
        /*002a*/ 	.short	(.L_1915 - .L_1914)
.L_1914:
        /*002c*/ 	.word	0x00000000
        /*0030*/ 	.short	0x0011
        /*0032*/ 	.short	0x0060
        /*0034*/ 	.byte	0x00, 0xf0, 0x05, 0x00


	//----- nvinfo : EIATTR_KPARAM_INFO
	.align		4
.L_1915:
        /*0038*/ 	.byte	0x04, 0x17
        /*003a*/ 	.short	(.L_1917 - .L_1916)
.L_1916:
        /*003c*/ 	.word	0x00000000
        /*0040*/ 	.short	0x0010
        /*0042*/ 	.short	0x005c
        /*0044*/ 	.byte	0x00, 0xf0, 0x11, 0x00


	//----- nvinfo : EIATTR_KPARAM_INFO
	.align		4
.L_1917:
        /*0048*/ 	.byte	0x04, 0x17
        /*004a*/ 	.short	(.L_1919 - .L_1918)
.L_1918:
        /*004c*/ 	.word	0x00000000
        /*0050*/ 	.short	0x000f
        /*0052*/ 	.short	0x0058
        /*0054*/ 	.byte	0x00, 0xf0, 0x11, 0x00


	//----- nvinfo : EIATTR_KPARAM_INFO
	.align		4
.L_1919:
        /*0058*/ 	.byte	0x04, 0x17
        /*005a*/ 	.short	(.L_1921 - .L_1920)
.L_1920:
        /*005c*/ 	.word	0x00000000
        /*0060*/ 	.short	0x000e
        /*0062*/ 	.short	0x0054
        /*0064*/ 	.byte	0x00, 0xf0, 0x11, 0x00


	//----- nvinfo : EIATTR_KPARAM_INFO
	.align		4
.L_1921:
        /*0068*/ 	.byte	0x04, 0x17
        /*006a*/ 	.short	(.L_1923 - .L_1922)
.L_1922:
        /*006c*/ 	.word	0x00000000
        /*0070*/ 	.short	0x000d
        /*0072*/ 	.short	0x0050
        /*0074*/ 	.byte	0x00, 0xf0, 0x11, 0x00


	//----- nvinfo : EIATTR_KPARAM_INFO
	.align		4
.L_1923:
        /*0078*/ 	.byte	0x04, 0x17
        /*007a*/ 	.short	(.L_1925 - .L_1924)
.L_1924:
        /*007c*/ 	.word	0x00000000
        /*0080*/ 	.short	0x000c
        /*0082*/ 	.short	0x004c
        /*0084*/ 	.byte	0x00, 0xf0, 0x11, 0x00


	//----- nvinfo : EIATTR_KPARAM_INFO
	.align		4
.L_1925:
        /*0088*/ 	.byte	0x04, 0x17
        /*008a*/ 	.short	(.L_1927 - .L_1926)
.L_1926:
        /*008c*/ 	.word	0x00000000
        /*0090*/ 	.short	0x000b
        /*0092*/ 	.short	0x0048
        /*0094*/ 	.byte	0x00, 0xf0, 0x11, 0x00


	//----- nvinfo : EIATTR_KPARAM_INFO
	.align		4
.L_1927:
        /*0098*/ 	.byte	0x04, 0x17
        /*009a*/ 	.short	(.L_1929 - .L_1928)
.L_1928:
        /*009c*/ 	.word	0x00000000
        /*00a0*/ 	.short	0x000a
        /*00a2*/ 	.short	0x0040
        /*00a4*/ 	.byte	0x00, 0xf0, 0x21, 0x00


	//----- nvinfo : EIATTR_KPARAM_INFO
	.align		4
.L_1929:
        /*00a8*/ 	.byte	0x04, 0x17
        /*00aa*/ 	.short	(.L_1931 - .L_1930)
.L_1930:
        /*00ac*/ 	.word	0x00000000
        /*00b0*/ 	.short	0x0009
        /*00b2*/ 	.short	0x0038
        /*00b4*/ 	.byte	0x00, 0xf0, 0x21, 0x00


	//----- nvinfo : EIATTR_KPARAM_INFO
	.align		4
.L_1931:
        /*00b8*/ 	.byte	0x04, 0x17
        /*00ba*/ 	.short	(.L_1933 - .L_1932)
.L_1932:
        /*00bc*/ 	.word	0x00000000
        /*00c0*/ 	.short	0x0008
        /*00c2*/ 	.short	0x0034
        /*00c4*/ 	.byte	0x00, 0xf0, 0x11, 0x00


	//----- nvinfo : EIATTR_KPARAM_INFO
	.align		4
.L_1933:
        /*00c8*/ 	.byte	0x04, 0x17
        /*00ca*/ 	.short	(.L_1935 - .L_1934)
.L_1934:
        /*00cc*/ 	.word	0x00000000
        /*00d0*/ 	.short	0x0007
        /*00d2*/ 	.short	0x0030
        /*00d4*/ 	.byte	0x00, 0xf0, 0x11, 0x00


	//----- nvinfo : EIATTR_KPARAM_INFO
	.align		4
.L_1935:
        /*00d8*/ 	.byte	0x04, 0x17
        /*00da*/ 	.short	(.L_1937 - .L_1936)
.L_1936:
        /*00dc*/ 	.word	0x00000000
        /*00e0*/ 	.short	0x0006
        /*00e2*/ 	.short	0x002c
        /*00e4*/ 	.byte	0x00, 0xf0, 0x11, 0x00


	//----- nvinfo : EIATTR_KPARAM_INFO
	.align		4
.L_1937:
        /*00e8*/ 	.byte	0x04, 0x17
        /*00ea*/ 	.short	(.L_1939 - .L_1938)
.L_1938:
        /*00ec*/ 	.word	0x00000000
        /*00f0*/ 	.short	0x0005
        /*00f2*/ 	.short	0x0028
        /*00f4*/ 	.byte	0x00, 0xf0, 0x11, 0x00


	//----- nvinfo : EIATTR_KPARAM_INFO
	.align		4
.L_1939:
        /*00f8*/ 	.byte	0x04, 0x17
        /*00fa*/ 	.short	(.L_1941 - .L_1940)
.L_1940:
        /*00fc*/ 	.word	0x00000000
        /*0100*/ 	.short	0x0004
        /*0102*/ 	.short	0x0020
        /*0104*/ 	.byte	0x00, 0xf0, 0x21, 0x00


	//----- nvinfo : EIATTR_KPARAM_INFO
	.align		4
.L_1941:
        /*0108*/ 	.byte	0x04, 0x17
        /*010a*/ 	.short	(.L_1943 - .L_1942)
.L_1942:
        /*010c*/ 	.word	0x00000000
        /*0110*/ 	.short	0x0003
        /*0112*/ 	.short	0x0018
        /*0114*/ 	.byte	0x00, 0xf0, 0x21, 0x00


	//----- nvinfo : EIATTR_KPARAM_INFO
	.align		4
.L_1943:
        /*0118*/ 	.byte	0x04, 0x17
        /*011a*/ 	.short	(.L_1945 - .L_1944)
.L_1944:
        /*011c*/ 	.word	0x00000000
        /*0120*/ 	.short	0x0002
        /*0122*/ 	.short	0x0010
        /*0124*/ 	.byte	0x00, 0xf0, 0x21, 0x00


	//----- nvinfo : EIATTR_KPARAM_INFO
	.align		4
.L_1945:
        /*0128*/ 	.byte	0x04, 0x17
        /*012a*/ 	.short	(.L_1947 - .L_1946)
.L_1946:
        /*012c*/ 	.word	0x00000000
        /*0130*/ 	.short	0x0001
        /*0132*/ 	.short	0x0008
        /*0134*/ 	.byte	0x00, 0xf0, 0x21, 0x00


	//----- nvinfo : EIATTR_KPARAM_INFO
	.align		4
.L_1947:
        /*0138*/ 	.byte	0x04, 0x17
        /*013a*/ 	.short	(.L_1949 - .L_1948)
.L_1948:
        /*013c*/ 	.word	0x00000000
        /*0140*/ 	.short	0x0000
        /*0142*/ 	.short	0x0000
        /*0144*/ 	.byte	0x00, 0xf0, 0x21, 0x00


	//----- nvinfo : EIATTR_SPARSE_MMA_MASK
	.align		4
.L_1949:
        /*0148*/ 	.byte	0x03, 0x50
        /*014a*/ 	.short	0x0000


	//----- nvinfo : EIATTR_MAXREG_COUNT
	.align		4
        /*014c*/ 	.byte	0x03, 0x1b
        /*014e*/ 	.short	0x00ff


	//----- nvinfo : EIATTR_NUM_BARRIERS
	.align		4
        /*0150*/ 	.byte	0x02, 0x4c
        /*0152*/ 	.byte	0x01
	.zero		1


	//----- nvinfo : EIATTR_MERCURY_ISA_VERSION
	.align		4
        /*0154*/ 	.byte	0x03, 0x5f
        /*0156*/ 	.short	0x0101


	//----- nvinfo : EIATTR_EXIT_INSTR_OFFSETS
	.align		4
        /*0158*/ 	.byte	0x04, 0x1c
        /*015a*/ 	.short	(.L_1951 - .L_1950)


	//   ....[0]....
.L_1950:
        /*015c*/ 	.word	0x00000290


	//   ....[1]....
        /*0160*/ 	.word	0x000009b0


	//   ....[2]....
        /*0164*/ 	.word	0x00004540


	//   ....[3]....
        /*0168*/ 	.word	0x00004830


	//   ....[4]....
        /*016c*/ 	.word	0x00004aa0


	//   ....[5]....
        /*0170*/ 	.word	0x00004c10


	//   ....[6]....
        /*0174*/ 	.word	0x00004ca0


	//   ....[7]....
        /*0178*/ 	.word	0x00004ce0


	//----- nvinfo : EIATTR_CRS_STACK_SIZE
	.align		4
.L_1951:
        /*017c*/ 	.byte	0x04, 0x1e
        /*017e*/ 	.short	(.L_1953 - .L_1952)
.L_1952:
        /*0180*/ 	.word	0x00000000


	//----- nvinfo : EIATTR_CBANK_PARAM_SIZE
	.align		4
.L_1953:
        /*0184*/ 	.byte	0x03, 0x19
        /*0186*/ 	.short	0x0074


	//----- nvinfo : EIATTR_PARAM_CBANK
	.align		4
        /*0188*/ 	.byte	0x04, 0x0a
        /*018a*/ 	.short	(.L_1955 - .L_1954)
	.align		4
.L_1954:
        /*018c*/ 	.word	index@(.nv.constant0._Z23gemm_half_q_half_kernelILi3ELi6ELb1ELb1ELi64EEvPK6__halfPKjS4_S2_PS0_iiiiPKtS7_iiiiiibS2_i)
        /*0190*/ 	.short	0x0210
        /*0192*/ 	.short	0x0074


	//----- nvinfo : EIATTR_SW_WAR
	.align		4
.L_1955:
        /*0194*/ 	.byte	0x04, 0x36
        /*0196*/ 	.short	(.L_1957 - .L_1956)
.L_1956:
        /*0198*/ 	.word	0x00000008
.L_1957:


//--------------------- .nv.info._Z23gemm_half_q_half_kernelILi3ELi2ELb1ELb1ELi64EEvPK6__halfPKjS4_S2_PS0_iiiiPKtS7_iiiiiibS2_i --------------------------
	.section	.nv.info._Z23gemm_half_q_half_kernelILi3ELi2ELb1ELb1ELi64EEvPK6__halfPKjS4_S2_PS0_iiiiPKtS7_iiiiiibS2_i,"",@"SHT_CUDA_INFO"
	.sectionflags	@""
	.align	4


	//----- nvinfo : EIATTR_CUDA_API_VERSION
	.align		4
        /*0000*/ 	.byte	0x04, 0x37
        /*0002*/ 	.short	(.L_1959 - .L_1958)
.L_1958:
        /*0004*/ 	.word	0x00000082


	//----- nvinfo : EIATTR_KPARAM_INFO
	.align		4
.L_1959:
        /*0008*/ 	.byte	0x04, 0x17
        /*000a*/ 	.short	(.L_1961 - .L_1960)
.L_1960:
        /*000c*/ 	.word	0x00000000
        /*0010*/ 	.short	0x0013
        /*0012*/ 	.short	0x0070
        /*0014*/ 	.byte	0x00, 0xf0, 0x11, 0x00


	//----- nvinfo : EIATTR_KPARAM_INFO
	.align		4
.L_1961:
        /*0018*/ 	.byte	0x04, 0x17
        /*001a*/ 	.short	(.L_1963 - .L_1962)
.L_1962:
        /*001c*/ 	.word	0x00000000
        /*0020*/ 	.short	0x0012
        /*0022*/ 	.short	0x0068
        /*0024*/ 	.byte	0x00, 0xf0, 0x21, 0x00


	//----- nvinfo : EIATTR_KPARAM_INFO
	.align		4
.L_1963:
        /*0028*/ 	.byte	0x04, 0x17
        /*002a*/ 	.short	(.L_1965 - .L_1964)
.L_1964:
        /*002c*/ 	.word	0x00000000
        /*0030*/ 	.short	0x0011
        /*0032*/ 	.short	0x0060
        /*0034*/ 	.byte	0x00, 0xf0, 0x05, 0x00


	//----- nvinfo : EIATTR_KPARAM_INFO
	.align		4
.L_1965:
        /*0038*/ 	.byte	0x04, 0x17
        /*003a*/ 	.short	(.L_1967 - .L_1966)
.L_1966:
        /*003c*/ 	.word	0x00000000
        /*0040*/ 	.short	0x0010
        /*0042*/ 	.short	0x005c
        /*0044*/ 	.byte	0x00, 0xf0, 0x11, 0x00


	//----- nvinfo : EIATTR_KPARAM_INFO
	.align		4
.L_1967:
        /*0048*/ 	.byte	0x04, 0x17
        /*004a*/ 	.short	(.L_1969 - .L_1968)
.L_1968:
        /*004c*/ 	.word	0x00000000
        /*0050*/ 	.short	0x000f
        /*0052*/ 	.short	0x0058
        /*0054*/ 	.byte	0x00, 0xf0, 0x11, 0x00


	//----- nvinfo : EIATTR_KPARAM_INFO
	.align		4
.L_1969:
        /*0058*/ 	.byte	0x04, 0x17
        /*005a*/ 	.short	(.L_1971 - .L_1970)
.L_1970:
        /*005c*/ 	.word	0x00000000
        /*0060*/ 	.short	0x000e
        /*0062*/ 	.short	0x0054
        /*0064*/ 	.byte	0x00, 0xf0, 0x11, 0x00


	//----- nvinfo : EIATTR_KPARAM_INFO
	.align		4
.L_1971:
        /*0068*/ 	.byte	0x04, 0x17
        /*006a*/ 	.short	(.L_1973 - .L_1972)
.L_1972:
        /*006c*/ 	.word	0x00000000
        /*0070*/ 	.short	0x000d
        /*0072*/ 	.short	0x0050
        /*0074*/ 	.byte	0x00, 0xf0, 0x11, 0x00


	//----- nvinfo : EIATTR_KPARAM_INFO
	.align		4
.L_1973:
        /*0078*/ 	.byte	0x04, 0x17
        /*007a*/ 	.short	(.L_1975 - .L_1974)
.L_1974:
        /*007c*/ 	.word	0x00000000
        /*0080*/ 	.short	0x000c
        /*0082*/ 	.short	0x004c
        /*0084*/ 	.byte	0x00, 0xf0, 0x11, 0x00


	//----- nvinfo : EIATTR_KPARAM_INFO
	.align		4
.L_1975:
        /*0088*/ 	.byte	0x04, 0x17
        /*008a*/ 	.short	(.L_1977 - .L_1976)
.L_1976:
        /*008c*/ 	.word	0x00000000
        /*0090*/ 	.short	0x000b
        /*0092*/ 	.short	0x0048
        /*0094*/ 	.byte	0x00, 0xf0, 0x11, 0x00


	//----- nvinfo : EIATTR_KPARAM_INFO
	.align		4
.L_1977:
        /*0098*/ 	.byte	0x04, 0x17
        /*009a*/ 	.short	(.L_1979 - .L_1978)
.L_1978:
        /*009c*/ 	.word	0x00000000
        /*00a0*/ 	.short	0x000a
        /*00a2*/ 	.short	0x0040
        /*00a4*/ 	.byte	0x00, 0xf0, 0x21, 0x00


	//----- nvinfo : EIATTR_KPARAM_INFO
	.align		4
.L_1979:
        /*00a8*/ 	.byte	0x04, 0x17
        /*00aa*/ 	.short	(.L_1981 - .L_1980)
.L_1980:
        /*00ac*/ 	.word	0x00000000
        /*00b0*/ 	.short	0x0009
        /*00b2*/ 	.short	0x0038
        /*00b4*/ 	.byte	0x00, 0xf0, 0x21, 0x00


	//----- nvinfo : EIATTR_KPARAM_INFO
	.align		4
.L_1981:
        /*00b8*/ 	.byte	0x04, 0x17
        /*00ba*/ 	.short	(.L_1983 - .L_1982)
.L_1982:
        /*00bc*/ 	.word	0x00000000
        /*00c0*/ 	.short	0x0008
        /*00c2*/ 	.short	0x0034
        /*00c4*/ 	.byte	0x00, 0xf0, 0x11, 0x00


	//----- nvinfo : EIATTR_KPARAM_INFO
	.align		4
.L_1983:
        /*00c8*/ 	.byte	0x04, 0x17
        /*00ca*/ 	.short	(.L_1985 - .L_1984)
.L_1984:
        /*00cc*/ 	.word	0x00000000
        /*00d0*/ 	.short	0x0007
        /*00d2*/ 	.short	0x0030
        /*00d4*/ 	.byte	0x00, 0xf0, 0x11, 0x00


	//----- nvinfo : EIATTR_KPARAM_INFO
	.align		4
.L_1985:
        /*00d8*/ 	.byte	0x04, 0x17
        /*00da*/ 	.short	(.L_1987 - .L_1986)
.L_1986:
        /*00dc*/ 	.word	0x00000000
        /*00e0*/ 	.short	0x0006
        /*00e2*/ 	.short	0x002c
        /*00e4*/ 	.byte	0x00, 0xf0, 0x11, 0x00


	//----- nvinfo : EIATTR_KPARAM_INFO
	.align		4
.L_1987:
        /*00e8*/ 	.byte	0x04, 0x17
        /*00ea*/ 	.short	(.L_1989 - .L_1988)
.L_1988:
        /*00ec*/ 	.word	0x00000000
        /*00f0*/ 	.short	0x0005
        /*00f2*/ 	.short	0x0028
        /*00f4*/ 	.byte	0x00, 0xf0, 0x11, 0x00


	//----- nvinfo : EIATTR_KPARAM_INFO
	.align		4
.L_1989:
        /*00f8*/ 	.byte	0x04, 0x17
        /*00fa*/ 	.short	(.L_1991 - .L_1990)
.L_1990:
        /*00fc*/ 	.word	0x00000000
        /*0100*/ 	.short	0x0004
        /*0102*/ 	.short	0x0020
        /*0104*/ 	.byte	0x00, 0xf0, 0x21, 0x00


	//----- nvinfo : EIATTR_KPARAM_INFO
	.align		4
.L_1991:
        /*0108*/ 	.byte	0x04, 0x17
        /*010a*/ 	.short	(.L_1993 - .L_1992)
.L_1992:
        /*010c*/ 	.word	0x00000000
        /*0110*/ 	.short	0x0003
        /*0112*/ 	.short	0x0018
        /*0114*/ 	.byte	0x00, 0xf0, 0x21, 0x00


	//----- nvinfo : EIATTR_KPARAM_INFO
	.align		4
.L_1993:
        /*0118*/ 	.byte	0x04, 0x17
        /*011a*/ 	.short	(.L_1995 - .L_1994)
.L_1994:
        /*011c*/ 	.word	0x00000000
        /*0120*/ 	.short	0x0002
        /*0122*/ 	.short	0x0010
        /*0124*/ 	.byte	0x00, 0xf0, 0x21, 0x00


	//----- nvinfo : EIATTR_KPARAM_INFO
	.align		4
.L_1995:
        /*0128*/ 	.byte	0x04, 0x17
        /*012a*/ 	.short	(.L_1997 - .L_1996)
.L_1996:
        /*012c*/ 	.word	0x00000000
        /*0130*/ 	.short	0x0001
        /*0132*/ 	.short	0x0008
        /*0134*/ 	.byte	0x00, 0xf0, 0x21, 0x00


	//----- nvinfo : EIATTR_KPARAM_INFO
	.align		4
.L_1997:
        /*0138*/ 	.byte	0x04, 0x17
        /*013a*/ 	.short	(.L_1999 - .L_1998)
.L_1998:
        /*013c*/ 	.word	0x00000000
        /*0140*/ 	.short	0x0000
        /*0142*/ 	.short	0x0000
        /*0144*/ 	.byte	0x00, 0xf0, 0x21, 0x00


	//----- nvinfo : EIATTR_SPARSE_MMA_MASK
	.align		4
.L_1999:
        /*0148*/ 	.byte	0x03, 0x50
        /*014a*/ 	.short	0x0000


	//----- nvinfo : EIATTR_MAXREG_COUNT
	.align		4
        /*014c*/ 	.byte	0x03, 0x1b
        /*014e*/ 	.short	0x00ff


	//----- nvinfo : EIATTR_NUM_BARRIERS
	.align		4
        /*0150*/ 	.byte	0x02, 0x4c
        /*0152*/ 	.byte	0x01
	.zero		1


	//----- nvinfo : EIATTR_MERCURY_ISA_VERSION
	.align		4
        /*0154*/ 	.byte	0x03, 0x5f
        /*0156*/ 	.short	0x0101


	//----- nvinfo : EIATTR_EXIT_INSTR_OFFSETS
	.align		4
        /*0158*/ 	.byte	0x04, 0x1c
        /*015a*/ 	.short	(.L_2001 - .L_2000)


	//   ....[0]....
.L_2000:
        /*015c*/ 	.word	0x00000290


	//   ....[1]....
        /*0160*/ 	.word	0x000009b0


	//   ....[2]....
        /*0164*/ 	.word	0x00002600


	//   ....[3]....
        /*0168*/ 	.word	0x000028f0


	//   ....[4]....
        /*016c*/ 	.word	0x00002b60


	//   ....[5]....
        /*0170*/ 	.word	0x00002cd0


	//   ....[6]....
        /*0174*/ 	.word	0x00002d60


	//   ....[7]....
        /*0178*/ 	.word	0x00002da0


	//----- nvinfo : EIATTR_CRS_STACK_SIZE
	.align		4
.L_2001:
        /*017c*/ 	.byte	0x04, 0x1e
        /*017e*/ 	.short	(.L_2003 - .L_2002)
.L_2002:
        /*0180*/ 	.word	0x00000000


	//----- nvinfo : EIATTR_CBANK_PARAM_SIZE
	.align		4
.L_2003:
        /*0184*/ 	.byte	0x03, 0x19
        /*0186*/ 	.short	0x0074


	//----- nvinfo : EIATTR_PARAM_CBANK
	.align		4
        /*0188*/ 	.byte	0x04, 0x0a
        /*018a*/ 	.short	(.L_2005 - .L_2004)
	.align		4
.L_2004:
        /*018c*/ 	.word	index@(.nv.constant0._Z23gemm_half_q_half_kernelILi3ELi2ELb1ELb1ELi64EEvPK6__halfPKjS4_S2_PS0_iiiiPKtS7_iiiiiibS2_i)
        /*0190*/ 	.short	0x0210
        /*0192*/ 	.short	0x0074


	//----- nvinfo : EIATTR_SW_WAR
	.align		4
.L_2005:
        /*0194*/ 	.byte	0x04, 0x36
        /*0196*/ 	.short	(.L_2007 - .L_2006)
.L_2006:
        /*0198*/ 	.word	0x00000008
.L_2007:


//--------------------- .nv.info._Z23gemm_half_q_half_kernelILi3ELi32ELb1ELb1ELi32EEvPK6__halfPKjS4_S2_PS0_iiiiPKtS7_iiiiiibS2_i --------------------------
	.section	.nv.info._Z23gemm_half_q_half_kernelILi3ELi32ELb1ELb1ELi32EEvPK6__halfPKjS4_S2_PS0_iiiiPKtS7_iiiiiibS2_i,"",@"SHT_CUDA_INFO"
	.sectionflags	@""
	.align	4


	//----- nvinfo : EIATTR_CUDA_API_VERSION
	.align		4
        /*0000*/ 	.byte	0x04, 0x37
        /*0002*/ 	.short	(.L_2009 - .L_2008)
.L_2008:
        /*0004*/ 	.word	0x00000082


	//----- nvinfo : EIATTR_KPARAM_INFO
	.align		4
.L_2009:
        /*0008*/ 	.byte	0x04, 0x17
        /*000a*/ 	.short	(.L_2011 - .L_2010)
.L_2010:
        /*000c*/ 	.word	0x00000000
        /*0010*/ 	.short	0x0013
        /*0012*/ 	.short	0x0070
        /*0014*/ 	.byte	0x00, 0xf0, 0x11, 0x00


	//----- nvinfo : EIATTR_KPARAM_INFO
	.align		4
.L_2011:
        /*0018*/ 	.byte	0x04, 0x17
        /*001a*/ 	.short	(.L_2013 - .L_2012)
.L_2012:
        /*001c*/ 	.word	0x00000000
        /*0020*/ 	.short	0x0012
        /*0022*/ 	.short	0x0068
        /*0024*/ 	.byte	0x00, 0xf0, 0x21, 0x00


	//----- nvinfo : EIATTR_KPARAM_INFO
	.align		4
.L_2013:
        /*0028*/ 	.byte	0x04, 0x17
        /*002a*/ 	.short	(.L_2015 - .L_2014)
.L_2014:
        /*002c*/ 	.word	0x00000000
        /*0030*/ 	.short	0x0011
        /*0032*/ 	.short	0x0060
        /*0034*/ 	.byte	0x00, 0xf0, 0x05, 0x00


	//----- nvinfo : EIATTR_KPARAM_INFO
	.align		4
.L_2015:
        /*0038*/ 	.byte	0x04, 0x17
        /*003a*/ 	.short	(.L_2017 - .L_2016)
.L_2016:
        /*003c*/ 	.word	0x00000000
        /*0040*/ 	.short	0x0010
        /*0042*/ 	.short	0x005c
        /*0044*/ 	.byte	0x00, 0xf0, 0x11, 0x00


	//----- nvinfo : EIATTR_KPARAM_INFO
	.align		4
.L_2017:
        /*0048*/ 	.byte	0x04, 0x17
        /*004a*/ 	.short	(.L_2019 - .L_2018)
.L_2018:
        /*004c*/ 	.word	0x00000000
        /*0050*/ 	.short	0x000f
        /*0052*/ 	.short	0x0058
        /*0054*/ 	.byte	0x00, 0xf0, 0x11, 0x00


	//----- nvinfo : EIATTR_KPARAM_INFO
	.align		4
.L_2019:
        /*0058*/ 	.byte	0x04, 0x17
        /*005a*/ 	.short	(.L_2021 - .L_2020)
.L_2020:
        /*005c*/ 	.word	0x00000000
        /*0060*/ 	.short	0x000e
        /*0062*/ 	.short	0x0054
        /*0064*/ 	.byte	0x00, 0xf0, 0x11, 0x00


	//----- nvinfo : EIATTR_KPARAM_INFO
	.align		4
.L_2021:
        /*0068*/ 	.byte	0x04, 0x17
        /*006a*/ 	.short	(.L_2023 - .L_2022)
.L_2022:
        /*006c*/ 	.word	0x00000000
        /*0070*/ 	.short	0x000d
        /*0072*/ 	.short	0x0050
        /*0074*/ 	.byte	0x00, 0xf0, 0x11, 0x00


	//----- nvinfo : EIATTR_KPARAM_INFO
	.align		4
.L_2023:
        /*0078*/ 	.byte	0x04, 0x17
        /*007a*/ 	.short	(.L_2025 - .L_2024)
.L_2024:
        /*007c*/ 	.word	0x00000000
        /*0080*/ 	.short	0x000c
        /*0082*/ 	.short	0x004c
        /*0084*/ 	.byte	0x00, 0xf0, 0x11, 0x00


	//----- nvinfo : EIATTR_KPARAM_INFO
	.align		4
.L_2025:
        /*0088*/ 	.byte	0x04, 0x17
        /*008a*/ 	.short	(.L_2027 - .L_2026)
.L_2026:
        /*008c*/ 	.word	0x00000000
        /*0090*/ 	.short	0x000b
        /*0092*/ 	.short	0x0048
        /*0094*/ 	.byte	0x00, 0xf0, 0x11, 0x00


	//----- nvinfo : EIATTR_KPARAM_INFO
	.align		4
.L_2027:
        /*0098*/ 	.byte	0x04, 0x17
        /*009a*/ 	.short	(.L_2029 - .L_2028)
.L_2028:
        /*009c*/ 	.word	0x00000000
        /*00a0*/ 	.short	0x000a
        /*00a2*/ 	.short	0x0040
        /*00a4*/ 	.byte	0x00, 0xf0, 0x21, 0x00


	//----- nvinfo : EIATTR_KPARAM_INFO
	.align		4
.L_2029:
        /*00a8*/ 	.byte	0x04, 0x17
        /*00aa*/ 	.short	(.L_2031 - .L_2030)
.L_2030:
        /*00ac*/ 	.word	0x00000000
        /*00b0*/ 	.short	0x0009
        /*00b2*/ 	.short	0x0038
        /*00b4*/ 	.byte	0x00, 0xf0, 0x21, 0x00


	//----- nvinfo : EIATTR_KPARAM_INFO
	.align		4
.L_2031:
        /*00b8*/ 	.byte	0x04, 0x17
        /*00ba*/ 	.short	(.L_2033 - .L_2032)
.L_2032:
        /*00bc*/ 	.word	0x00000000
        /*00c0*/ 	.short	0x0008
        /*00c2*/ 	.short	0x0034
        /*00c4*/ 	.byte	0x00, 0xf0, 0x11, 0x00


	//----- nvinfo : EIATTR_KPARAM_INFO
	.align		4
.L_2033:
        /*00c8*/ 	.byte	0x04, 0x17
        /*00ca*/ 	.short	(.L_2035 - .L_2034)
.L_2034:
        /*00cc*/ 	.word	0x00000000
        /*00d0*/ 	.short	0x0007
        /*00d2*/ 	.short	0x0030
        /*00d4*/ 	.byte	0x00, 0xf0, 0x11, 0x00


	//----- nvinfo : EIATTR_KPARAM_INFO
	.align		4
.L_2035:
        /*00d8*/ 	.byte	0x04, 0x17
        /*00da*/ 	.short	(.L_2037 - .L_2036)
.L_2036:
        /*00dc*/ 	.word	0x00000000
        /*00e0*/ 	.short	0x0006
        /*00e2*/ 	.short	0x002c
        /*00e4*/ 	.byte	0x00, 0xf0, 0x11, 0x00


	//----- nvinfo : EIATTR_KPARAM_INFO
	.align		4
.L_2037:
        /*00e8*/ 	.byte	0x04, 0x17
        /*00ea*/ 	.short	(.L_2039 - .L_2038)
.L_2038:
        /*00ec*/ 	.word	0x00000000
        /*00f0*/ 	.short	0x0005
        /*00f2*/ 	.short	0x0028
        /*00f4*/ 	.byte	0x00, 0xf0, 0x11, 0x00


	//----- nvinfo : EIATTR_KPARAM_INFO
	.align		4
.L_2039:
        /*00f8*/ 	.byte	0x04, 0x17
        /*00fa*/ 	.short	(.L_2041 - .L_2040)
.L_2040:
        /*00fc*/ 	.word	0x00000000
        /*0100*/ 	.short	0x0004
        /*0102*/ 	.short	0x0020
        /*0104*/ 	.byte	0x00, 0xf0, 0x21, 0x00


	//----- nvinfo : EIATTR_KPARAM_INFO
	.align		4
.L_2041:
        /*0108*/ 	.byte	0x04, 0x17
        /*010a*/ 	.short	(.L_2043 - .L_2042)
.L_2042:
        /*010c*/ 	.word	0x00000000
        /*0110*/ 	.short	0x0003
        /*0112*/ 	.short	0x0018
        /*0114*/ 	.byte	0x00, 0xf0, 0x21, 0x00


	//----- nvinfo : EIATTR_KPARAM_INFO
	.align		4
.L_2043:
        /*0118*/ 	.byte	0x04, 0x17
        /*011a*/ 	.short	(.L_2045 - .L_2044)
.L_2044:
        /*011c*/ 	.word	0x00000000
        /*0120*/ 	.short	0x0002
        /*0122*/ 	.short	0x0010
        /*0124*/ 	.byte	0x00, 0xf0, 0x21, 0x00


	//----- nvinfo : EIATTR_KPARAM_INFO
	.align		4
.L_2045:
        /*0128*/ 	.byte	0x04, 0x17
        /*012a*/ 	.short	(.L_2047 - .L_2046)
.L_2046:
        /*012c*/ 	.word	0x00000000
        /*0130*/ 	.short	0x0001
        /*0132*/ 	.short	0x0008
        /*0134*/ 	.byte	0x00, 0xf0, 0x21, 0x00


	//----- nvinfo : EIATTR_KPARAM_INFO
	.align		4
.L_2047:
        /*0138*/ 	.byte	0x04, 0x17
        /*013a*/ 	.short	(.L_2049 - .L_2048)
.L_2048:
        /*013c*/ 	.word	0x00000000
        /*0140*/ 	.short	0x0000
        /*0142*/ 	.short	0x0000
        /*0144*/ 	.byte	0x00, 0xf0, 0x21, 0x00


	//----- nvinfo : EIATTR_SPARSE_MMA_MASK
	.align		4
.L_2049:
        /*0148*/ 	.byte	0x03, 0x50
        /*014a*/ 	.short	0x0000


	//----- nvinfo : EIATTR_MAXREG_COUNT
	.align		4
        /*014c*/ 	.byte	0x03, 0x1b
        /*014e*/ 	.short	0x00ff


	//----- nvinfo : EIATTR_NUM_BARRIERS
	.align		4
        /*0150*/ 	.byte	0x02, 0x4c
        /*0152*/ 	.byte	0x01
	.zero		1


	//----- nvinfo : EIATTR_MERCURY_ISA_VERSION
	.align		4
        /*0154*/ 	.byte	0x03, 0x5f
        /*0156*/ 	.short	0x0101


	//----- nvinfo : EIATTR_EXIT_INSTR_OFFSETS
	.align		4
        /*0158*/ 	.byte	0x04, 0x1c
        /*015a*/ 	.short	(.L_2051 - .L_2050)


	//   ....[0]....
.L_2050:
        /*015c*/ 	.word	0x00000280


	//   ....[1]....
        /*0160*/ 	.word	0x000009a0


	//   ....[2]....
        /*0164*/ 	.word	0x00003880


	//   ....[3]....
        /*0168*/ 	.word	0x00003b70


	//   ....[4]....
        /*016c*/ 	.word	0x00003df0


	//   ....[5]....
        /*0170*/ 	.word	0x00003f60


	//   ....[6]....
        /*0174*/ 	.word	0x00004000


	//   ....[7]....
        /*0178*/ 	.word	0x00004040


	//----- nvinfo : EIATTR_CRS_STACK_SIZE
	.align		4
.L_2051:
        /*017c*/ 	.byte	0x04, 0x1e
        /*017e*/ 	.short	(.L_2053 - .L_2052)
.L_2052:
        /*0180*/ 	.word	0x00000000


	//----- nvinfo : EIATTR_CBANK_PARAM_SIZE
	.align		4
.L_2053:
        /*0184*/ 	.byte	0x03, 0x19
        /*0186*/ 	.short	0x0074


	//----- nvinfo : EIATTR_PARAM_CBANK
	.align		4
        /*0188*/ 	.byte	0x04, 0x0a
        /*018a*/ 	.short	(.L_2055 - .L_2054)
	.align		4
.L_2054:
        /*018c*/ 	.word	index@(.nv.constant0._Z23gemm_half_q_half_kernelILi3ELi32ELb1ELb1ELi32EEvPK6__halfPKjS4_S2_PS0_iiiiPKtS7_iiiiiibS2_i)
        /*0190*/ 	.short	0x0210
        /*0192*/ 	.short	0x0074


	//----- nvinfo : EIATTR_SW_WAR
	.align		4
.L_2055:
        /*0194*/ 	.byte	0x04, 0x36
        /*0196*/ 	.short	(.L_2057 - .L_2056)
.L_2056:
        /*0198*/ 	.word	0x00000008
.L_2057:


//--------------------- .nv.info._Z23gemm_half_q_half_kernelILi3ELi48ELb1ELb1ELi32EEvPK6__halfPKjS4_S2_PS0_iiiiPKtS7_iiiiiibS2_i --------------------------
	.section	.nv.info._Z23gemm_half_q_half_kernelILi3ELi48ELb1ELb1ELi32EEvPK6__halfPKjS4_S2_PS0_iiiiPKtS7_iiiiiibS2_i,"",@"SHT_CUDA_INFO"
	.sectionflags	@""
	.align	4


	//----- nvinfo : EIATTR_CUDA_API_VERSION
	.align		4
        /*0000*/ 	.byte	0x04, 0x37
        /*0002*/ 	.short	(.L_2059 - .L_2058)
.L_2058:
        /*0004*/ 	.word	0x00000082


	//----- nvinfo : EIATTR_KPARAM_INFO
	.align		4
.L_2059:
        /*0008*/ 	.byte	0x04, 0x17
        /*000a*/ 	.short	(.L_2061 - .L_2060)
.L_2060:
        /*000c*/ 	.word	0x00000000
        /*0010*/ 	.short	0x0013
        /*0012*/ 	.short	0x0070
        /*0014*/ 	.byte	0x00, 0xf0, 0x11, 0x00


	//----- nvinfo : EIATTR_KPARAM_INFO
	.align		4
.L_2061:
        /*0018*/ 	.byte	0x04, 0x17
        /*001a*/ 	.short	(.L_2063 - .L_2062)
.L_2062:
        /*001c*/ 	.word	0x00000000
        /*0020*/ 	.short	0x0012
        /*0022*/ 	.short	0x0068
        /*0024*/ 	.byte	0x00, 0xf0, 0x21, 0x00


	//----- nvinfo : EIATTR_KPARAM_INFO
	.align		4
.L_2063:
        /*0028*/ 	.byte	0x04, 0x17
        /*002a*/ 	.short	(.L_2065 - .L_2064)
.L_2064:
        /*002c*/ 	.word	0x00000000
        /*0030*/ 	.short	0x0011
        /*0032*/ 	.short	0x0060
        /*0034*/ 	.byte	0x00, 0xf0, 0x05, 0x00


	//----- nvinfo : EIATTR_KPARAM_INFO
	.align		4
.L_2065:
        /*0038*/ 	.byte	0x04, 0x17
        /*003a*/ 	.short	(.L_2067 - .L_2066)
.L_2066:
        /*003c*/ 	.word	0x00000000
        /*0040*/ 	.short	0x0010
        /*0042*/ 	.short	0x005c
        /*0044*/ 	.byte	0x00, 0xf0, 0x11, 0x00


	//----- nvinfo : EIATTR_KPARAM_INFO
	.align		4
.L_2067:
        /*0048*/ 	.byte	0x04, 0x17
        /*004a*/ 	.short	(.L_2069 - .L_2068)
.L_2068:
        /*004c*/ 	.word	0x00000000
        /*0050*/ 	.short	0x000f
        /*0052*/ 	.short	0x0058
        /*0054*/ 	.byte	0x00, 0xf0, 0x11, 0x00


	//----- nvinfo : EIATTR_KPARAM_INFO
	.align		4
.L_2069:
        /*0058*/ 	.byte	0x04, 0x17
        /*005a*/ 	.short	(.L_2071 - .L_2070)
.L_2070:
        /*005c*/ 	.word	0x00000000
        /*0060*/ 	.short	0x000e
        /*0062*/ 	.short	0x0054
        /*0064*/ 	.byte	0x00, 0xf0, 0x11, 0x00


	//----- nvinfo : EIATTR_KPARAM_INFO
	.align		4
.L_2071:
        /*0068*/ 	.byte	0x04, 0x17
        /*006a*/ 	.short	(.L_2073 - .L_2072)
.L_2072:
        /*006c*/ 	.word	0x00000000
        /*0070*/ 	.short	0x000d
        /*0072*/ 	.short	0x0050
        /*0074*/ 	.byte	0x00, 0xf0, 0x11, 0x00


	//----- nvinfo : EIATTR_KPARAM_INFO
	.align		4
.L_2073:
        /*0078*/ 	.byte	0x04, 0x17
        /*007a*/ 	.short	(.L_2075 - .L_2074)
.L_2074:
        /*007c*/ 	.word	0x00000000
        /*0080*/ 	.short	0x000c
        /*0082*/ 	.short	0x004c
        /*0084*/ 	.byte	0x00, 0xf0, 0x11, 0x00


	//----- nvinfo : EIATTR_KPARAM_INFO
	.align		4
.L_2075:
        /*0088*/ 	.byte	0x04, 0x17
        /*008a*/ 	.short	(.L_2077 - .L_2076)
.L_2076:
        /*008c*/ 	.word	0x00000000
        /*0090*/ 	.short	0x000b
        /*0092*/ 	.short	0x0048
        /*0094*/ 	.byte	0x00, 0xf0, 0x11, 0x00


	//----- nvinfo : EIATTR_KPARAM_INFO
	.align		4
.L_2077:
        /*0098*/ 	.byte	0x04, 0x17
        /*009a*/ 	.short	(.L_2079 - .L_2078)
.L_2078:
        /*009c*/ 	.word	0x00000000
        /*00a0*/ 	.short	0x000a
        /*00a2*/ 	.short	0x0040
        /*00a4*/ 	.byte	0x00, 0xf0, 0x21, 0x00


	//----- nvinfo : EIATTR_KPARAM_INFO
	.align		4
.L_2079:
        /*00a8*/ 	.byte	0x04, 0x17
        /*00aa*/ 	.short	(.L_2081 - .L_2080)
.L_2080:
        /*00ac*/ 	.word	0x00000000
        /*00b0*/ 	.short	0x0009
        /*00b2*/ 	.short	0x0038
        /*00b4*/ 	.byte	0x00, 0xf0, 0x21, 0x00


	//----- nvinfo : EIATTR_KPARAM_INFO
	.align		4
.L_2081:
        /*00b8*/ 	.byte	0x04, 0x17
        /*00ba*/ 	.short	(.L_2083 - .L_2082)
.L_2082:
        /*00bc*/ 	.word	0x00000000
        /*00c0*/ 	.short	0x0008
        /*00c2*/ 	.short	0x0034
        /*00c4*/ 	.byte	0x00, 0xf0, 0x11, 0x00


	//----- nvinfo : EIATTR_KPARAM_INFO
	.align		4
.L_2083:
        /*00c8*/ 	.byte	0x04, 0x17
        /*00ca*/ 	.short	(.L_2085 - .L_2084)
.L_2084:
        /*00cc*/ 	.word	0x00000000
        /*00d0*/ 	.short	0x0007
        /*00d2*/ 	.short	0x0030
        /*00d4*/ 	.byte	0x00, 0xf0, 0x11, 0x00


	//----- nvinfo : EIATTR_KPARAM_INFO
	.align		4
.L_2085:
        /*00d8*/ 	.byte	0x04, 0x17
        /*00da*/ 	.short	(.L_2087 - .L_2086)
.L_2086:
        /*00dc*/ 	.word	0x00000000
        /*00e0*/ 	.short	0x0006
        /*00e2*/ 	.short	0x002c
        /*00e4*/ 	.byte	0x00, 0xf0, 0x11, 0x00


	//----- nvinfo : EIATTR_KPARAM_INFO
	.align		4
.L_2087:
        /*00e8*/ 	.byte	0x04, 0x17
        /*00ea*/ 	.short	(.L_2089 - .L_2088)
.L_2088:
        /*00ec*/ 	.word	0x00000000
        /*00f0*/ 	.short	0x0005
        /*00f2*/ 	.short	0x0028
        /*00f4*/ 	.byte	0x00, 0xf0, 0x11, 0x00


	//----- nvinfo : EIATTR_KPARAM_INFO
	.align		4
.L_2089:
        /*00f8*/ 	.byte	0x04, 0x17
        /*00fa*/ 	.short	(.L_2091 - .L_2090)
.L_2090:
        /*00fc*/ 	.word	0x00000000
        /*0100*/ 	.short	0x0004
        /*0102*/ 	.short	0x0020
        /*0104*/ 	.byte	0x00, 0xf0, 0x21, 0x00


	//----- nvinfo : EIATTR_KPARAM_INFO
	.align		4
.L_2091:
        /*0108*/ 	.byte	0x04, 0x17
        /*010a*/ 	.short	(.L_2093 - .L_2092)
.L_2092:
        /*010c*/ 	.word	0x00000000
        /*0110*/ 	.short	0x0003
        /*0112*/ 	.short	0x0018
        /*0114*/ 	.byte	0x00, 0xf0, 0x21, 0x00


	//----- nvinfo : EIATTR_KPARAM_INFO
	.align		4
.L_2093:
        /*0118*/ 	.byte	0x04, 0x17
        /*011a*/ 	.short	(.L_2095 - .L_2094)
.L_2094:
        /*011c*/ 	.word	0x00000000
        /*0120*/ 	.short	0x0002
        /*0122*/ 	.short	0x0010
        /*0124*/ 	.byte	0x00, 0xf0, 0x21, 0x00


	//----- nvinfo : EIATTR_KPARAM_INFO
	.align		4
.L_2095:
        /*0128*/ 	.byte	0x04, 0x17
        /*012a*/ 	.short	(.L_2097 - .L_2096)
.L_2096:
        /*012c*/ 	.word	0x00000000
        /*0130*/ 	.short	0x0001
        /*0132*/ 	.short	0x0008
        /*0134*/ 	.byte	0x00, 0xf0, 0x21, 0x00


	//----- nvinfo : EIATTR_KPARAM_INFO
	.align		4
.L_2097:
        /*0138*/ 	.byte	0x04, 0x17
        /*013a*/ 	.short	(.L_2099 - .L_2098)
.L_2098:
        /*013c*/ 	.word	0x00000000
        /*0140*/ 	.short	0x0000
        /*0142*/ 	.short	0x0000
        /*0144*/ 	.byte	0x00, 0xf0, 0x21, 0x00


	//----- nvinfo : EIATTR_SPARSE_MMA_MASK
	.align		4
.L_2099:
        /*0148*/ 	.byte	0x03, 0x50
        /*014a*/ 	.short	0x0000


	//----- nvinfo : EIATTR_MAXREG_COUNT
	.align		4
        /*014c*/ 	.byte	0x03, 0x1b
        /*014e*/ 	.short	0x00ff


	//----- nvinfo : EIATTR_NUM_BARRIERS
	.align		4
        /*0150*/ 	.byte	0x02, 0x4c
        /*0152*/ 	.byte	0x01
	.zero		1


	//----- nvinfo : EIATTR_MERCURY_ISA_VERSION
	.align		4
        /*0154*/ 	.byte	0x03, 0x5f
        /*0156*/ 	.short	0x0101


	//----- nvinfo : EIATTR_EXIT_INSTR_OFFSETS
	.align		4
        /*0158*/ 	.byte	0x04, 0x1c
        /*015a*/ 	.short	(.L_2101 - .L_2100)


	//   ....[0]....
.L_2100:
        /*015c*/ 	.word	0x00000280


	//   ....[1]....
        /*0160*/ 	.word	0x000009a0


	//   ....[2]....
        /*0164*/ 	.word	0x00005980


	//   ....[3]....
        /*0168*/ 	.word	0x00005c70


	//   ....[4]....
        /*016c*/ 	.word	0x00005ef0


	//   ....[5]....
        /*0170*/ 	.word	0x00006060


	//   ....[6]....
        /*0174*/ 	.word	0x00006100


	//   ....[7]....
        /*0178*/ 	.word	0x00006140


	//----- nvinfo : EIATTR_CRS_STACK_SIZE
	.align		4
.L_2101:
        /*017c*/ 	.byte	0x04, 0x1e
        /*017e*/ 	.short	(.L_2103 - .L_2102)
.L_2102:
        /*0180*/ 	.word	0x00000000


	//----- nvinfo : EIATTR_CBANK_PARAM_SIZE
	.align		4
.L_2103:
        /*0184*/ 	.byte	0x03, 0x19
        /*0186*/ 	.short	0x0074


	//----- nvinfo : EIATTR_PARAM_CBANK
	.align		4
        /*0188*/ 	.byte	0x04, 0x0a
        /*018a*/ 	.short	(.L_2105 - .L_2104)
	.align		4
.L_2104:
        /*018c*/ 	.word	index@(.nv.constant0._Z23gemm_half_q_half_kernelILi3ELi48ELb1ELb1ELi32EEvPK6__halfPKjS4_S2_PS0_iiiiPKtS7_iiiiiibS2_i)
        /*0190*/ 	.short	0x0210
        /*0192*/ 	.short	0x0074


	//----- nvinfo : EIATTR_SW_WAR
	.align		4
.L_2105:
        /*0194*/ 	.byte	0x04, 0x36
        /*0196*/ 	.short	(.L_2107 - .L_2106)
.L_2106:
        /*0198*/ 	.word	0x00000008
.L_2107:


//--------------------- .nv.info._Z23gemm_half_q_half_kernelILi3ELi16ELb1ELb1ELi32EEvPK6__halfPKjS4_S2_PS0_iiiiPKtS7_iiiiiibS2_i --------------------------
	.section	.nv.info._Z23gemm_half_q_half_kernelILi3ELi16ELb1ELb1ELi32EEvPK6__halfPKjS4_S2_PS0_iiiiPKtS7_iiiiiibS2_i,"",@"SHT_CUDA_INFO"
	.sectionflags	@""
	.align	4


	//----- nvinfo : EIATTR_CUDA_API_VERSION
	.align		4
        /*0000*/ 	.byte	0x04, 0x37
        /*0002*/ 	.short	(.L_2109 - .L_2108)
.L_2108:
        /*0004*/ 	.word	0x00000082


	//----- nvinfo : EIATTR_KPARAM_INFO
	.align		4
.L_2109:
        /*0008*/ 	.byte	0x04, 0x17
        /*000a*/ 	.short	(.L_2111 - .L_2110)
.L_2110:
        /*000c*/ 	.word	0x00000000
        /*0010*/ 	.short	0x0013
        /*0012*/ 	.short	0x0070
        /*0014*/ 	.byte	0x00, 0xf0, 0x11, 0x00


	//----- nvinfo : EIATTR_KPARAM_INFO
	.align		4
.L_2111:
        /*0018*/ 	.byte	0x04, 0x17
        /*001a*/ 	.short	(.L_2113 - .L_2112)
.L_2112:
        /*001c*/ 	.word	0x00000000
        /*0020*/ 	.short	0x0012
        /*0022*/ 	.short	0x0068
        /*0024*/ 	.byte	0x00, 0xf0, 0x21, 0x00


	//----- nvinfo : EIATTR_KPARAM_INFO
	.align		4
.L_2113:
        /*0028*/ 	.byte	0x04, 0x17
        /*002a*/ 	.short	(.L_2115 - .L_2114)
.L_2114:
        /*002c*/ 	.word	0x00000000
        /*0030*/ 	.short	0x0011
        /*0032*/ 	.short	0x0060
        /*0034*/ 	.byte	0x00, 0xf0, 0x05, 0x00


	//----- nvinfo : EIATTR_KPARAM_INFO
	.align		4
.L_2115:
        /*0038*/ 	.byte	0x04, 0x17
        /*003a*/ 	.short	(.L_2117 - .L_2116)
.L_2116:
        /*003c*/ 	.word	0x00000000
        /*0040*/ 	.short	0x0010
        /*0042*/ 	.short	0x005c
        /*0044*/ 	.byte	0x00, 0xf0, 0x11, 0x00


	//----- nvinfo : EIATTR_KPARAM_INFO
	.align		4
.L_2117:
        /*0048*/ 	.byte	0x04, 0x17
        /*004a*/ 	.short	(.L_2119 - .L_2118)
.L_2118:
        /*004c*/ 	.word	0x00000000
        /*0050*/ 	.short	0x000f
        /*0052*/ 	.short	0x0058
        /*0054*/ 	.byte	0x00, 0xf0, 0x11, 0x00


	//----- nvinfo : EIATTR_KPARAM_INFO
	.align		4
.L_2119:
        /*0058*/ 	.byte	0x04, 0x17
        /*005a*/ 	.short	(.L_2121 - .L_2120)
.L_2120:
        /*005c*/ 	.word	0x00000000
        /*0060*/ 	.short	0x000e
        /*0062*/ 	.short	0x0054
        /*0064*/ 	.byte	0x00, 0xf0, 0x11, 0x00


	//----- nvinfo : EIATTR_KPARAM_INFO
	.align		4
.L_2121:
        /*0068*/ 	.byte	0x04, 0x17
        /*006a*/ 	.short	(.L_2123 - .L_2122)
.L_2122:
        /*006c*/ 	.word	0x00000000
        /*0070*/ 	.short	0x000d
        /*0072*/ 	.short	0x0050
        /*0074*/ 	.byte	0x00, 0xf0, 0x11, 0x00


	//----- nvinfo : EIATTR_KPARAM_INFO
	.align		4
.L_2123:
        /*0078*/ 	.byte	0x04, 0x17
        /*007a*/ 	.short	(.L_2125 - .L_2124)
.L_2124:
        /*007c*/ 	.word	0x00000000
        /*0080*/ 	.short	0x000c
        /*0082*/ 	.short	0x004c
        /*0084*/ 	.byte	0x00, 0xf0, 0x11, 0x00


	//----- nvinfo : EIATTR_KPARAM_INFO
	.align		4
.L_2125:
        /*0088*/ 	.byte	0x04, 0x17
        /*008a*/ 	.short	(.L_2127 - .L_2126)
.L_2126:
        /*008c*/ 	.word	0x00000000
        /*0090*/ 	.short	0x000b
        /*0092*/ 	.short	0x0048
        /*0094*/ 	.byte	0x00, 0xf0, 0x11, 0x00


	//----- nvinfo : EIATTR_KPARAM_INFO
	.align		4
.L_2127:
        /*0098*/ 	.byte	0x04, 0x17
        /*009a*/ 	.short	(.L_2129 - .L_2128)
.L_2128:
        /*009c*/ 	.word	0x00000000
        /*00a0*/ 	.short	0x000a
        /*00a2*/ 	.short	0x0040
        /*00a4*/ 	.byte	0x00, 0xf0, 0x21, 0x00


	//----- nvinfo : EIATTR_KPARAM_INFO
	.align		4
.L_2129:
        /*00a8*/ 	.byte	0x04, 0x17
        /*00aa*/ 	.short	(.L_2131 - .L_2130)
.L_2130:
        /*00ac*/ 	.word	0x00000000
        /*00b0*/ 	.short	0x0009
        /*00b2*/ 	.short	0x0038
        /*00b4*/ 	.byte	0x00, 0xf0, 0x21, 0x00


	//----- nvinfo : EIATTR_KPARAM_INFO
	.align		4
.L_2131:
        /*00b8*/ 	.byte	0x04, 0x17
        /*00ba*/ 	.short	(.L_2133 - .L_2132)
.L_2132:
        /*00bc*/ 	.word	0x00000000
        /*00c0*/ 	.short	0x0008
        /*00c2*/ 	.short	0x0034
        /*00c4*/ 	.byte	0x00, 0xf0, 0x11, 0x00


	//----- nvinfo : EIATTR_KPARAM_INFO
	.align		4
.L_2133:
        /*00c8*/ 	.byte	0x04, 0x17
        /*00ca*/ 	.short	(.L_2135 - .L_2134)
.L_2134:
        /*00cc*/ 	.word	0x00000000
        /*00d0*/ 	.short	0x0007
        /*00d2*/ 	.short	0x0030
        /*00d4*/ 	.byte	0x00, 0xf0, 0x11, 0x00


	//----- nvinfo : EIATTR_KPARAM_INFO
	.align		4
.L_2135:
        /*00d8*/ 	.byte	0x04, 0x17
        /*00da*/ 	.short	(.L_2137 - .L_2136)
.L_2136:
        /*00dc*/ 	.word	0x00000000
        /*00e0*/ 	.short	0x0006
        /*00e2*/ 	.short	0x002c
        /*00e4*/ 	.byte	0x00, 0xf0, 0x11, 0x00


	//----- nvinfo : EIATTR_KPARAM_INFO
	.align		4
.L_2137:
        /*00e8*/ 	.byte	0x04, 0x17
        /*00ea*/ 	.short	(.L_2139 - .L_2138)
.L_2138:
        /*00ec*/ 	.word	0x00000000
        /*00f0*/ 	.short	0x0005
        /*00f2*/ 	.short	0x0028
        /*00f4*/ 	.byte	0x00, 0xf0, 0x11, 0x00


	//----- nvinfo : EIATTR_KPARAM_INFO
	.align		4
.L_2139:
        /*00f8*/ 	.byte	0x04, 0x17
        /*00fa*/ 	.short	(.L_2141 - .L_2140)
.L_2140:
        /*00fc*/ 	.word	0x00000000
        /*0100*/ 	.short	0x0004
        /*0102*/ 	.short	0x0020
        /*0104*/ 	.byte	0x00, 0xf0, 0x21, 0x00


	//----- nvinfo : EIATTR_KPARAM_INFO
	.align		4
.L_2141:
        /*0108*/ 	.byte	0x04, 0x17
        /*010a*/ 	.short	(.L_2143 - .L_2142)
.L_2142:
        /*010c*/ 	.word	0x00000000
        /*0110*/ 	.short	0x0003
        /*0112*/ 	.short	0x0018
        /*0114*/ 	.byte	0x00, 0xf0, 0x21, 0x00


	//----- nvinfo : EIATTR_KPARAM_INFO
	.align		4
.L_2143:
        /*0118*/ 	.byte	0x04, 0x17
        /*011a*/ 	.short	(.L_2145 - .L_2144)
.L_2144:
        /*011c*/ 	.word	0x00000000
        /*0120*/ 	.short	0x0002
        /*0122*/ 	.short	0x0010
        /*0124*/ 	.byte	0x00, 0xf0, 0x21, 0x00


	//----- nvinfo : EIATTR_KPARAM_INFO
	.align		4
.L_2145:
        /*0128*/ 	.byte	0x04, 0x17
        /*012a*/ 	.short	(.L_2147 - .L_2146)
.L_2146:
        /*012c*/ 	.word	0x00000000
        /*0130*/ 	.short	0x0001
        /*0132*/ 	.short	0x0008
        /*0134*/ 	.byte	0x00, 0xf0, 0x21, 0x00


	//----- nvinfo : EIATTR_KPARAM_INFO
	.align		4
.L_2147:
        /*0138*/ 	.byte	0x04, 0x17
        /*013a*/ 	.short	(.L_2149 - .L_2148)
.L_2148:
        /*013c*/ 	.word	0x00000000
        /*0140*/ 	.short	0x0000
        /*0142*/ 	.short	0x0000
        /*0144*/ 	.byte	0x00, 0xf0, 0x21, 0x00


	//----- nvinfo : EIATTR_SPARSE_MMA_MASK
	.align		4
.L_2149:
        /*0148*/ 	.byte	0x03, 0x50
        /*014a*/ 	.short	0x0000


	//----- nvinfo : EIATTR_MAXREG_COUNT
	.align		4
        /*014c*/ 	.byte	0x03, 0x1b
        /*014e*/ 	.short	0x00ff


	//----- nvinfo : EIATTR_NUM_BARRIERS
	.align		4
        /*0150*/ 	.byte	0x02, 0x4c
        /*0152*/ 	.byte	0x01
	.zero		1


	//----- nvinfo : EIATTR_MERCURY_ISA_VERSION
	.align		4
        /*0154*/ 	.byte	0x03, 0x5f
        /*0156*/ 	.short	0x0101


	//----- nvinfo : EIATTR_EXIT_INSTR_OFFSETS
	.align		4
        /*0158*/ 	.byte	0x04, 0x1c
        /*015a*/ 	.short	(.L_2151 - .L_2150)


	//   ....[0]....
.L_2150:
        /*015c*/ 	.word	0x00000280


	//   ....[1]....
        /*0160*/ 	.word	0x000009a0


	//   ....[2]....
        /*0164*/ 	.word	0x000034e0


	//   ....[3]....
        /*0168*/ 	.word	0x000037d0


	//   ....[4]....
        /*016c*/ 	.word	0x00003a50


	//   ....[5]....
        /*0170*/ 	.word	0x00003bc0


	//   ....[6]....
        /*0174*/ 	.word	0x00003c60


	//   ....[7]....
        /*0178*/ 	.word	0x00003ca0


	//----- nvinfo : EIATTR_CRS_STACK_SIZE
	.align		4
.L_2151:
        /*017c*/ 	.byte	0x04, 0x1e
        /*017e*/ 	.short	(.L_2153 - .L_2152)
.L_2152:
        /*0180*/ 	.word	0x00000000


	//----- nvinfo : EIATTR_CBANK_PARAM_SIZE
	.align		4
.L_2153:
        /*0184*/ 	.byte	0x03, 0x19
        /*0186*/ 	.short	0x0074


	//----- nvinfo : EIATTR_PARAM_CBANK
	.align		4
        /*0188*/ 	.byte	0x04, 0x0a
        /*018a*/ 	.short	(.L_2155 - .L_2154)
	.align		4
.L_2154:
        /*018c*/ 	.word	index@(.nv.constant0._Z23gemm_half_q_half_kernelILi3ELi16ELb1ELb1ELi32EEvPK6__halfPKjS4_S2_PS0_iiiiPKtS7_iiiiiibS2_i)
        /*0190*/ 	.short	0x0210
        /*0192*/ 	.short	0x0074


	//----- nvinfo : EIATTR_SW_WAR
	.align		4
.L_2155:
        /*0194*/ 	.byte	0x04, 0x36
        /*0196*/ 	.short	(.L_2157 - .L_2156)
.L_2156:
        /*0198*/ 	.word	0x00000008
.L_2157:


//--------------------- .nv.info._Z23gemm_half_q_half_kernelILi3ELi24ELb1ELb1ELi32EEvPK6__halfPKjS4_S2_PS0_iiiiPKtS7_iiiiiibS2_i --------------------------
	.section	.nv.info._Z23gemm_half_q_half_kernelILi3ELi24ELb1ELb1ELi32EEvPK6__halfPKjS4_S2_PS0_iiiiPKtS7_iiiiiibS2_i,"",@"SHT_CUDA_INFO"
	.sectionflags	@""
	.align	4


	//----- nvinfo : EIATTR_CUDA_API_VERSION
	.align		4
        /*0000*/ 	.byte	0x04, 0x37
        /*0002*/ 	.short	(.L_2159 - .L_2158)
.L_2158:
        /*0004*/ 	.word	0x00000082


	//----- nvinfo : EIATTR_KPARAM_INFO
	.align		4
.L_2159:
        /*0008*/ 	.byte	0x04, 0x17
        /*000a*/ 	.short	(.L_2161 - .L_2160)
.L_2160:
        /*000c*/ 	.word	0x00000000
        /*0010*/ 	.short	0x0013
        /*0012*/ 	.short	0x0070
        /*0014*/ 	.byte	0x00, 0xf0, 0x11, 0x00


	//----- nvinfo : EIATTR_KPARAM_INFO
	.align		4
.L_2161:
        /*0018*/ 	.byte	0x04, 0x17
        /*001a*/ 	.short	(.L_2163 - .L_2162)
.L_2162:
        /*001c*/ 	.word	0x00000000
        /*0020*/ 	.short	0x0012
        /*0022*/ 	.short	0x0068
        /*0024*/ 	.byte	0x00, 0xf0, 0x21, 0x00


	//----- nvinfo : EIATTR_KPARAM_INFO
	.align		4
.L_2163:
        /*0028*/ 	.byte	0x04, 0x17
        /*002a*/ 	.short	(.L_2165 - .L_2164)
.L_2164:
        /*002c*/ 	.word	0x00000000
        /*0030*/ 	.short	0x0011
        /*0032*/ 	.short	0x0060
        /*0034*/ 	.byte	0x00, 0xf0, 0x05, 0x00


	//----- nvinfo : EIATTR_KPARAM_INFO
	.align		4
.L_2165:
        /*0038*/ 	.byte	0x04, 0x17
        /*003a*/ 	.short	(.L_2167 - .L_2166)
.L_2166:
        /*003c*/ 	.word	0x00000000
        /*0040*/ 	.short	0x0010
        /*0042*/ 	.short	0x005c
        /*0044*/ 	.byte	0x00, 0xf0, 0x11, 0x00


	//----- nvinfo : EIATTR_KPARAM_INFO
	.align		4
.L_2167:
        /*0048*/ 	.byte	0x04, 0x17
        /*004a*/ 	.short	(.L_2169 - .L_2168)
.L_2168:
        /*004c*/ 	.word	0x00000000
        /*0050*/ 	.short	0x000f
        /*0052*/ 	.short	0x0058
        /*0054*/ 	.byte	0x00, 0xf0, 0x11, 0x00


	//----- nvinfo : EIATTR_KPARAM_INFO
	.align		4
.L_2169:
        /*0058*/ 	.byte	0x04, 0x17
        /*005a*/ 	.short	(.L_2171 - .L_2170)
.L_2170:
        /*005c*/ 	.word	0x00000000
        /*0060*/ 	.short	0x000e
        /*0062*/ 	.short	0x0054
        /*0064*/ 	.byte	0x00, 0xf0, 0x11, 0x00


	//----- nvinfo : EIATTR_KPARAM_INFO
	.align		4
.L_2171:
        /*0068*/ 	.byte	0x04, 0x17
        /*006a*/ 	.short	(.L_2173 - .L_2172)
.L_2172:
        /*006c*/ 	.word	0x00000000
        /*0070*/ 	.short	0x000d
        /*0072*/ 	.short	0x0050
        /*0074*/ 	.byte	0x00, 0xf0, 0x11, 0x00


	//----- nvinfo : EIATTR_KPARAM_INFO
	.align		4
.L_2173:
        /*0078*/ 	.byte	0x04, 0x17
        /*007a*/ 	.short	(.L_2175 - .L_2174)
.L_2174:
        /*007c*/ 	.word	0x00000000
        /*0080*/ 	.short	0x000c
        /*0082*/ 	.short	0x004c
        /*0084*/ 	.byte	0x00, 0xf0, 0x11, 0x00


	//----- nvinfo : EIATTR_KPARAM_INFO
	.align		4
.L_2175:
        /*0088*/ 	.byte	0x04, 0x17
        /*008a*/ 	.short	(.L_2177 - .L_2176)
.L_2176:
        /*008c*/ 	.word	0x00000000
        /*0090*/ 	.short	0x000b
        /*0092*/ 	.short	0x0048
        /*0094*/ 	.byte	0x00, 0xf0, 0x11, 0x00


	//----- nvinfo : EIATTR_KPARAM_INFO
	.align		4
.L_2177:
        /*0098*/ 	.byte	0x04, 0x17
        /*009a*/ 	.short	(.L_2179 - .L_2178)
.L_2178:
        /*009c*/ 	.word	0x00000000
        /*00a0*/ 	.short	0x000a
        /*00a2*/ 	.short	0x0040
        /*00a4*/ 	.byte	0x00, 0xf0, 0x21, 0x00


	//----- nvinfo : EIATTR_KPARAM_INFO
	.align		4
.L_2179:
        /*00a8*/ 	.byte	0x04, 0x17
        /*00aa*/ 	.short	(.L_2181 - .L_2180)
.L_2180:
        /*00ac*/ 	.word	0x00000000
        /*00b0*/ 	.short	0x0009
        /*00b2*/ 	.short	0x0038
        /*00b4*/ 	.byte	0x00, 0xf0, 0x21, 0x00


	//----- nvinfo : EIATTR_KPARAM_INFO
	.align		4
.L_2181:
        /*00b8*/ 	.byte	0x04, 0x17
        /*00ba*/ 	.short	(.L_2183 - .L_2182)
.L_2182:
        /*00bc*/ 	.word	0x00000000
        /*00c0*/ 	.short	0x0008
        /*00c2*/ 	.short	0x0034
        /*00c4*/ 	.byte	0x00, 0xf0, 0x11, 0x00


	//----- nvinfo : EIATTR_KPARAM_INFO
	.align		4
.L_2183:
        /*00c8*/ 	.byte	0x04, 0x17
        /*00ca*/ 	.short	(.L_2185 - .L_2184)
.L_2184:
        /*00cc*/ 	.word	0x00000000
        /*00d0*/ 	.short	0x0007
        /*00d2*/ 	.short	0x0030
        /*00d4*/ 	.byte	0x00, 0xf0, 0x11, 0x00


	//----- nvinfo : EIATTR_KPARAM_INFO
	.align		4
.L_2185:
        /*00d8*/ 	.byte	0x04, 0x17
        /*00da*/ 	.short	(.L_2187 - .L_2186)
.L_2186:
        /*00dc*/ 	.word	0x00000000
        /*00e0*/ 	.short	0x0006
        /*00e2*/ 	.short	0x002c
        /*00e4*/ 	.byte	0x00, 0xf0, 0x11, 0x00


	//----- nvinfo : EIATTR_KPARAM_INFO
	.align		4
.L_2187:
        /*00e8*/ 	.byte	0x04, 0x17
        /*00ea*/ 	.short	(.L_2189 - .L_2188)
.L_2188:
        /*00ec*/ 	.word	0x00000000
        /*00f0*/ 	.short	0x0005
        /*00f2*/ 	.short	0x0028
        /*00f4*/ 	.byte	0x00, 0xf0, 0x11, 0x00


	//----- nvinfo : EIATTR_KPARAM_INFO
	.align		4
.L_2189:
        /*00f8*/ 	.byte	0x04, 0x17
        /*00fa*/ 	.short	(.L_2191 - .L_2190)
.L_2190:
        /*00fc*/ 	.word	0x00000000
        /*0100*/ 	.short	0x0004
        /*0102*/ 	.short	0x0020
        /*0104*/ 	.byte	0x00, 0xf0, 0x21, 0x00


	//----- nvinfo : EIATTR_KPARAM_INFO
	.align		4
.L_2191:
        /*0108*/ 	.byte	0x04, 0x17
        /*010a*/ 	.short	(.L_2193 - .L_2192)
.L_2192:
        /*010c*/ 	.word	0x00000000
        /*0110*/ 	.short	0x0003
        /*0112*/ 	.short	0x0018
        /*0114*/ 	.byte	0x00, 0xf0, 0x21, 0x00


	//----- nvinfo : EIATTR_KPARAM_INFO
	.align		4
.L_2193:
        /*0118*/ 	.byte	0x04, 0x17
        /*011a*/ 	.short	(.L_2195 - .L_2194)
.L_2194:
        /*011c*/ 	.word	0x00000000
        /*0120*/ 	.short	0x0002
        /*0122*/ 	.short	0x0010
        /*0124*/ 	.byte	0x00, 0xf0, 0x21, 0x00


	//----- nvinfo : EIATTR_KPARAM_INFO
	.align		4
.L_2195:
        /*0128*/ 	.byte	0x04, 0x17
        /*012a*/ 	.short	(.L_2197 - .L_2196)
.L_2196:
        /*012c*/ 	.word	0x00000000
        /*0130*/ 	.short	0x0001
        /*0132*/ 	.short	0x0008
        /*0134*/ 	.byte	0x00, 0xf0, 0x21, 0x00


	//----- nvinfo : EIATTR_KPARAM_INFO
	.align		4
.L_2197:
        /*0138*/ 	.byte	0x04, 0x17
        /*013a*/ 	.short	(.L_2199 - .L_2198)
.L_2198:
        /*013c*/ 	.word	0x00000000
        /*0140*/ 	.short	0x0000
        /*0142*/ 	.short	0x0000
        /*0144*/ 	.byte	0x00, 0xf0, 0x21, 0x00


	//----- nvinfo : EIATTR_SPARSE_MMA_MASK
	.align		4
.L_2199:
        /*0148*/ 	.byte	0x03, 0x50
        /*014a*/ 	.short	0x0000


	//----- nvinfo : EIATTR_MAXREG_COUNT
	.align		4
        /*014c*/ 	.byte	0x03, 0x1b
        /*014e*/ 	.short	0x00ff


	//----- nvinfo : EIATTR_NUM_BARRIERS
	.align		4
        /*0150*/ 	.byte	0x02, 0x4c
        /*0152*/ 	.byte	0x01
	.zero		1


	//----- nvinfo : EIATTR_MERCURY_ISA_VERSION
	.align		4
        /*0154*/ 	.byte	0x03, 0x5f
        /*0156*/ 	.short	0x0101


	//----- nvinfo : EIATTR_EXIT_INSTR_OFFSETS
	.align		4
        /*0158*/ 	.byte	0x04, 0x1c
        /*015a*/ 	.short	(.L_2201 - .L_2200)


	//   ....[0]....
.L_2200:
        /*015c*/ 	.word	0x00000280


	//   ....[1]....
        /*0160*/ 	.word	0x000009a0


	//   ....[2]....
        /*0164*/ 	.word	0x000085f0


	//   ....[3]....
        /*0168*/ 	.word	0x000088e0


	//   ....[4]....
        /*016c*/ 	.word	0x00008b60


	//   ....[5]....
        /*0170*/ 	.word	0x00008cd0


	//   ....[6]....
        /*0174*/ 	.word	0x00008d70


	//   ....[7]....
        /*0178*/ 	.word	0x00008db0


	//----- nvinfo : EIATTR_CRS_STACK_SIZE
	.align		4
.L_2201:
        /*017c*/ 	.byte	0x04, 0x1e
        /*017e*/ 	.short	(.L_2203 - .L_2202)
.L_2202:
        /*0180*/ 	.word	0x00000000


	//----- nvinfo : EIATTR_CBANK_PARAM_SIZE
	.align		4
.L_2203:
        /*0184*/ 	.byte	0x03, 0x19
        /*0186*/ 	.short	0x0074


	//----- nvinfo : EIATTR_PARAM_CBANK
	.align		4
        /*0188*/ 	.byte	0x04, 0x0a
        /*018a*/ 	.short	(.L_2205 - .L_2204)
	.align		4
.L_2204:
        /*018c*/ 	.word	index@(.nv.constant0._Z23gemm_half_q_half_kernelILi3ELi24ELb1ELb1ELi32EEvPK6__halfPKjS4_S2_PS0_iiiiPKtS7_iiiiiibS2_i)
        /*0190*/ 	.short	0x0210
        /*0192*/ 	.short	0x0074


	//----- nvinfo : EIATTR_SW_WAR
	.align		4
.L_2205:
        /*0194*/ 	.byte	0x04, 0x36
        /*0196*/ 	.short	(.L_2207 - .L_2206)
.L_2206:
        /*0198*/ 	.word	0x00000008
.L_2207:


//--------------------- .nv.info._Z23gemm_half_q_half_kernelILi3ELi8ELb1ELb1ELi32EEvPK6__halfPKjS4_S2_PS0_iiiiPKtS7_iiiiiibS2_i --------------------------
	.section	.nv.info._Z23gemm_half_q_half_kernelILi3ELi8ELb1ELb1ELi32EEvPK6__halfPKjS4_S2_PS0_iiiiPKtS7_iiiiiibS2_i,"",@"SHT_CUDA_INFO"
	.sectionflags	@""
	.align	4


	//----- nvinfo : EIATTR_CUDA_API_VERSION
	.align		4
        /*0000*/ 	.byte	0x04, 0x37
        /*0002*/ 	.short	(.L_2209 - .L_2208)
.L_2208:
        /*0004*/ 	.word	0x00000082


	//----- nvinfo : EIATTR_KPARAM_INFO
	.align		4
.L_2209:
        /*0008*/ 	.byte	0x04, 0x17
        /*000a*/ 	.short	(.L_2211 - .L_2210)
.L_2210:
        /*000c*/ 	.word	0x00000000
        /*0010*/ 	.short	0x0013
        /*0012*/ 	.short	0x0070
        /*0014*/ 	.byte	0x00, 0xf0, 0x11, 0x00


	//----- nvinfo : EIATTR_KPARAM_INFO
	.align		4
.L_2211:
        /*0018*/ 	.byte	0x04, 0x17
        /*001a*/ 	.short	(.L_2213 - .L_2212)
.L_2212:
        /*001c*/ 	.word	0x00000000
        /*0020*/ 	.short	0x0012
        /*0022*/ 	.short	0x0068
        /*0024*/ 	.byte	0x00, 0xf0, 0x21, 0x00


	//----- nvinfo : EIATTR_KPARAM_INFO
	.align		4
.L_2213:
        /*0028*/ 	.byte	0x04, 0x17
        /*002a*/ 	.short	(.L_2215 - .L_2214)
.L_2214:
        /*002c*/ 	.word	0x00000000
        /*0030*/ 	.short	0x0011
        /*0032*/ 	.short	0x0060
        /*0034*/ 	.byte	0x00, 0xf0, 0x05, 0x00


	//----- nvinfo : EIATTR_KPARAM_INFO
	.align		4
.L_2215:
        /*0038*/ 	.byte	0x04, 0x17
        /*003a*/ 	.short	(.L_2217 - .L_2216)
.L_2216:
        /*003c*/ 	.word	0x00000000
        /*0040*/ 	.short	0x0010
        /*0042*/ 	.short	0x005c
        /*0044*/ 	.byte	0x00, 0xf0, 0x11, 0x00


	//----- nvinfo : EIATTR_KPARAM_INFO
	.align		4
.L_2217:
        /*0048*/ 	.byte	0x04, 0x17
        /*004a*/ 	.short	(.L_2219 - .L_2218)
.L_2218:
        /*004c*/ 	.word	0x00000000
        /*0050*/ 	.short	0x000f
        /*0052*/ 	.short	0x0058
        /*0054*/ 	.byte	0x00, 0xf0, 0x11, 0x00


	//----- nvinfo : EIATTR_KPARAM_INFO
	.align		4
.L_2219:
        /*0058*/ 	.byte	0x04, 0x17
        /*005a*/ 	.short	(.L_2221 - .L_2220)
.L_2220:
        /*005c*/ 	.word	0x00000000
        /*0060*/ 	.short	0x000e
        /*0062*/ 	.short	0x0054
        /*0064*/ 	.byte	0x00, 0xf0, 0x11, 0x00


	//----- nvinfo : EIATTR_KPARAM_INFO
	.align		4
.L_2221:
        /*0068*/ 	.byte	0x04, 0x17
        /*006a*/ 	.short	(.L_2223 - .L_2222)
.L_2222:
        /*006c*/ 	.word	0x00000000
        /*0070*/ 	.short	0x000d
        /*0072*/ 	.short	0x0050
        /*0074*/ 	.byte	0x00, 0xf0, 0x11, 0x00


	//----- nvinfo : EIATTR_KPARAM_INFO
	.align		4
.L_2223:
        /*0078*/ 	.byte	0x04, 0x17
        /*007a*/ 	.short	(.L_2225 - .L_2224)
.L_2224:
        /*007c*/ 	.word	0x00000000
        /*0080*/ 	.short	0x000c
        /*0082*/ 	.short	0x004c
        /*0084*/ 	.byte	0x00, 0xf0, 0x11, 0x00


	//----- nvinfo : EIATTR_KPARAM_INFO
	.align		4
.L_2225:
        /*0088*/ 	.byte	0x04, 0x17
        /*008a*/ 	.short	(.L_2227 - .L_2226)
.L_2226:
        /*008c*/ 	.word	0x00000000
        /*0090*/ 	.short	0x000b
        /*0092*/ 	.short	0x0048
        /*0094*/ 	.byte	0x00, 0xf0, 0x11, 0x00


	//----- nvinfo : EIATTR_KPARAM_INFO
	.align		4
.L_2227:
        /*0098*/ 	.byte	0x04, 0x17
        /*009a*/ 	.short	(.L_2229 - .L_2228)
.L_2228:
        /*009c*/ 	.word	0x00000000
        /*00a0*/ 	.short	0x000a
        /*00a2*/ 	.short	0x0040
        /*00a4*/ 	.byte	0x00, 0xf0, 0x21, 0x00


	//----- nvinfo : EIATTR_KPARAM_INFO
	.align		4
.L_2229:
        /*00a8*/ 	.byte	0x04, 0x17
        /*00aa*/ 	.short	(.L_2231 - .L_2230)
.L_2230:
        /*00ac*/ 	.word	0x00000000
        /*00b0*/ 	.short	0x0009
        /*00b2*/ 	.short	0x0038
        /*00b4*/ 	.byte	0x00, 0xf0, 0x21, 0x00


	//----- nvinfo : EIATTR_KPARAM_INFO
	.align		4
.L_2231:
        /*00b8*/ 	.byte	0x04, 0x17
        /*00ba*/ 	.short	(.L_2233 - .L_2232)
.L_2232:
        /*00bc*/ 	.word	0x00000000
        /*00c0*/ 	.short	0x0008
        /*00c2*/ 	.short	0x0034
        /*00c4*/ 	.byte	0x00, 0xf0, 0x11, 0x00


	//----- nvinfo : EIATTR_KPARAM_INFO
	.align		4
.L_2233:
        /*00c8*/ 	.byte	0x04, 0x17
        /*00ca*/ 	.short	(.L_2235 - .L_2234)
.L_2234:
        /*00cc*/ 	.word	0x00000000
        /*00d0*/ 	.short	0x0007
        /*00d2*/ 	.short	0x0030
        /*00d4*/ 	.byte	0x00, 0xf0, 0x11, 0x00


	//----- nvinfo : EIATTR_KPARAM_INFO
	.align		4
.L_2235:
        /*00d8*/ 	.byte	0x04, 0x17
        /*00da*/ 	.short	(.L_2237 - .L_2236)
.L_2236:
        /*00dc*/ 	.word	0x00000000
        /*00e0*/ 	.short	0x0006
        /*00e2*/ 	.short	0x002c
        /*00e4*/ 	.byte	0x00, 0xf0, 0x11, 0x00


	//----- nvinfo : EIATTR_KPARAM_INFO
	.align		4
.L_2237:
        /*00e8*/ 	.byte	0x04, 0x17
        /*00ea*/ 	.short	(.L_2239 - .L_2238)
.L_2238:
        /*00ec*/ 	.word	0x00000000
        /*00f0*/ 	.short	0x0005
        /*00f2*/ 	.short	0x0028
        /*00f4*/ 	.byte	0x00, 0xf0, 0x11, 0x00


	//----- nvinfo : EIATTR_KPARAM_INFO
	.align		4
.L_2239:
        /*00f8*/ 	.byte	0x04, 0x17
        /*00fa*/ 	.short	(.L_2241 - .L_2240)
.L_2240:
        /*00fc*/ 	.word	0x00000000
        /*0100*/ 	.short	0x0004
        /*0102*/ 	.short	0x0020
        /*0104*/ 	.byte	0x00, 0xf0, 0x21, 0x00


	//----- nvinfo : EIATTR_KPARAM_INFO
	.align		4
.L_2241:
        /*0108*/ 	.byte	0x04, 0x17
        /*010a*/ 	.short	(.L_2243 - .L_2242)
.L_2242:
        /*010c*/ 	.word	0x00000000
        /*0110*/ 	.short	0x0003
        /*0112*/ 	.short	0x0018
        /*0114*/ 	.byte	0x00, 0xf0, 0x21, 0x00


	//----- nvinfo : EIATTR_KPARAM_INFO
	.align		4
.L_2243:
        /*0118*/ 	.byte	0x04, 0x17
        /*011a*/ 	.short	(.L_2245 - .L_2244)
.L_2244:
        /*011c*/ 	.word	0x00000000
        /*0120*/ 	.short	0x0002
        /*0122*/ 	.short	0x0010
        /*0124*/ 	.byte	0x00, 0xf0, 0x21, 0x00


	//----- nvinfo : EIATTR_KPARAM_INFO
	.align		4
.L_2245:
        /*0128*/ 	.byte	0x04, 0x17
        /*012a*/ 	.short	(.L_2247 - .L_2246)
.L_2246:
        /*012c*/ 	.word	0x00000000
        /*0130*/ 	.short	0x0001
        /*0132*/ 	.short	0x0008
        /*0134*/ 	.byte	0x00, 0xf0, 0x21, 0x00


	//----- nvinfo : EIATTR_KPARAM_INFO
	.align		4
.L_2247:
        /*0138*/ 	.byte	0x04, 0x17
        /*013a*/ 	.short	(.L_2249 - .L_2248)
.L_2248:
        /*013c*/ 	.word	0x00000000
        /*0140*/ 	.short	0x0000
        /*0142*/ 	.short	0x0000
        /*0144*/ 	.byte	0x00, 0xf0, 0x21, 0x00


	//----- nvinfo : EIATTR_SPARSE_MMA_MASK
	.align		4
.L_2249:
        /*0148*/ 	.byte	0x03, 0x50
        /*014a*/ 	.short	0x0000


	//----- nvinfo : EIATTR_MAXREG_COUNT
	.align		4
        /*014c*/ 	.byte	0x03, 0x1b
        /*014e*/ 	.short	0x00ff


	//----- nvinfo : EIATTR_NUM_BARRIERS
	.align		4
        /*0150*/ 	.byte	0x02, 0x4c
        /*0152*/ 	.byte	0x01
	.zero		1


	//----- nvinfo : EIATTR_MERCURY_ISA_VERSION
	.align		4
        /*0154*/ 	.byte	0x03, 0x5f
        /*0156*/ 	.short	0x0101


	//----- nvinfo : EIATTR_EXIT_INSTR_OFFSETS
	.align		4
        /*0158*/ 	.byte	0x04, 0x1c
        /*015a*/ 	.short	(.L_2251 - .L_2250)


	//   ....[0]....
.L_2250:
        /*015c*/ 	.word	0x00000280


	//   ....[1]....
        /*0160*/ 	.word	0x000009a0


	//   ....[2]....
        /*0164*/ 	.word	0x00006550


	//   ....[3]....
        /*0168*/ 	.word	0x00006840


	//   ....[4]....
        /*016c*/ 	.word	0x00006ac0


	//   ....[5]....
        /*0170*/ 	.word	0x00006c30


	//   ....[6]....
        /*0174*/ 	.word	0x00006cd0


	//   ....[7]....
        /*0178*/ 	.word	0x00006d10


	//----- nvinfo : EIATTR_CRS_STACK_SIZE
	.align		4
.L_2251:
        /*017c*/ 	.byte	0x04, 0x1e
        /*017e*/ 	.short	(.L_2253 - .L_2252)
.L_2252:
        /*0180*/ 	.word	0x00000000


	//----- nvinfo : EIATTR_CBANK_PARAM_SIZE
	.align		4
.L_2253:
        /*0184*/ 	.byte	0x03, 0x19
        /*0186*/ 	.short	0x0074


	//----- nvinfo : EIATTR_PARAM_CBANK
	.align		4
        /*0188*/ 	.byte	0x04, 0x0a
        /*018a*/ 	.short	(.L_2255 - .L_2254)
	.align		4
.L_2254:
        /*018c*/ 	.word	index@(.nv.constant0._Z23gemm_half_q_half_kernelILi3ELi8ELb1ELb1ELi32EEvPK6__halfPKjS4_S2_PS0_iiiiPKtS7_iiiiiibS2_i)
        /*0190*/ 	.short	0x0210
        /*0192*/ 	.short	0x0074


	//----- nvinfo : EIATTR_SW_WAR
	.align		4
.L_2255:
        /*0194*/ 	.byte	0x04, 0x36
        /*0196*/ 	.short	(.L_2257 - .L_2256)
.L_2256:
        /*0198*/ 	.word	0x00000008
.L_2257:


//--------------------- .nv.info._Z23gemm_half_q_half_kernelILi3ELi12ELb1ELb1ELi32EEvPK6__halfPKjS4_S2_PS0_iiiiPKtS7_iiiiiibS2_i --------------------------
	.section	.nv.info._Z23gemm_half_q_half_kernelILi3ELi12ELb1ELb1ELi32EEvPK6__halfPKjS4_S2_PS0_iiiiPKtS7_iiiiiibS2_i,"",@"SHT_CUDA_INFO"
	.sectionflags	@""
	.align	4


	//----- nvinfo : EIATTR_CUDA_API_VERSION
	.align		4
        /*0000*/ 	.byte	0x04, 0x37
        /*0002*/ 	.short	(.L_2259 - .L_2258)
.L_2258:
        /*0004*/ 	.word	0x00000082


	//----- nvinfo : EIATTR_KPARAM_INFO
	.align		4
.L_2259:
        /*0008*/ 	.byte	0x04, 0x17
        /*000a*/ 	.short	(.L_2261 - .L_2260)
.L_2260:
        /*000c*/ 	.word	0x00000000
        /*0010*/ 	.short	0x0013
        /*0012*/ 	.short	0x0070
        /*0014*/ 	.byte	0x00, 0xf0, 0x11, 0x00


	//----- nvinfo : EIATTR_KPARAM_INFO
	.align		4
.L_2261:
        /*0018*/ 	.byte	0x04, 0x17
        /*001a*/ 	.short	(.L_2263 - .L_2262)
.L_2262:
        /*001c*/ 	.word	0x00000000
        /*0020*/ 	.short	0x0012
        /*0022*/ 	.short	0x0068
        /*0024*/ 	.byte	0x00, 0xf0, 0x21, 0x00


	//----- nvinfo : EIATTR_KPARAM_INFO
	.align		4
.L_2263:
        /*0028*/ 	.byte	0x04, 0x17
        /*002a*/ 	.short	(.L_2265 - .L_2264)
.L_2264:
        /*002c*/ 	.word	0x00000000
        /*0030*/ 	.short	0x0011
        /*0032*/ 	.short	0x0060
        /*0034*/ 	.byte	0x00, 0xf0, 0x05, 0x00


	//----- nvinfo : EIATTR_KPARAM_INFO
	.align		4
.L_2265:
        /*0038*/ 	.byte	0x04, 0x17
        /*003a*/ 	.short	(.L_2267 - .L_2266)
.L_2266:
        /*003c*/ 	.word	0x00000000
        /*0040*/ 	.short	0x0010
        /*0042*/ 	.short	0x005c
        /*0044*/ 	.byte	0x00, 0xf0, 0x11, 0x00


	//----- nvinfo : EIATTR_KPARAM_INFO
	.align		4
.L_2267:
        /*0048*/ 	.byte	0x04, 0x17
        /*004a*/ 	.short	(.L_2269 - .L_2268)
.L_2268:
        /*004c*/ 	.word	0x00000000
        /*0050*/ 	.short	0x000f
        /*0052*/ 	.short	0x0058
        /*0054*/ 	.byte	0x00, 0xf0, 0x11, 0x00


	//----- nvinfo : EIATTR_KPARAM_INFO
	.align		4
.L_2269:
        /*0058*/ 	.byte	0x04, 0x17
        /*005a*/ 	.short	(.L_2271 - .L_2270)
.L_2270:
        /*005c*/ 	.word	0x00000000
        /*0060*/ 	.short	0x000e
        /*0062*/ 	.short	0x0054
        /*0064*/ 	.byte	0x00, 0xf0, 0x11, 0x00


	//----- nvinfo : EIATTR_KPARAM_INFO
	.align		4
.L_2271:
        /*0068*/ 	.byte	0x04, 0x17
        /*006a*/ 	.short	(.L_2273 - .L_2272)
.L_2272:
        /*006c*/ 	.word	0x00000000
        /*0070*/ 	.short	0x000d
        /*0072*/ 	.short	0x0050
        /*0074*/ 	.byte	0x00, 0xf0, 0x11, 0x00


	//----- nvinfo : EIATTR_KPARAM_INFO
	.align		4
.L_2273:
        /*0078*/ 	.byte	0x04, 0x17
        /*007a*/ 	.short	(.L_2275 - .L_2274)
.L_2274:
        /*007c*/ 	.word	0x00000000
        /*0080*/ 	.short	0x000c
        /*0082*/ 	.short	0x004c
        /*0084*/ 	.byte	0x00, 0xf0, 0x11, 0x00


	//----- nvinfo : EIATTR_KPARAM_INFO
	.align		4
.L_2275:
        /*0088*/ 	.byte	0x04, 0x17
        /*008a*/ 	.short	(.L_2277 - .L_2276)
.L_2276:
        /*008c*/ 	.word	0x00000000
        /*0090*/ 	.short	0x000b
        /*0092*/ 	.short	0x0048
        /*0094*/ 	.byte	0x00, 0xf0, 0x11, 0x00


	//----- nvinfo : EIATTR_KPARAM_INFO
	.align		4
.L_2277:
        /*0098*/ 	.byte	0x04, 0x17
        /*009a*/ 	.short	(.L_2279 - .L_2278)
.L_2278:
        /*009c*/ 	.word	0x00000000
        /*00a0*/ 	.short	0x000a
        /*00a2*/ 	.short	0x0040
        /*00a4*/ 	.byte	0x00, 0xf0, 0x21, 0x00


	//----- nvinfo : EIATTR_KPARAM_INFO
	.align		4
.L_2279:
        /*00a8*/ 	.byte	0x04, 0x17
        /*00aa*/ 	.short	(.L_2281 - .L_2280)
.L_2280:
        /*00ac*/ 	.word	0x00000000
        /*00b0*/ 	.short	0x0009
        /*00b2*/ 	.short	0x0038
        /*00b4*/ 	.byte	0x00, 0xf0, 0x21, 0x00


	//----- nvinfo : EIATTR_KPARAM_INFO
	.align		4
.L_2281:
        /*00b8*/ 	.byte	0x04, 0x17
        /*00ba*/ 	.short	(.L_2283 - .L_2282)
.L_2282:
        /*00bc*/ 	.word	0x00000000
        /*00c0*/ 	.short	0x0008
        /*00c2*/ 	.short	0x0034
        /*00c4*/ 	.byte	0x00, 0xf0, 0x11, 0x00


	//----- nvinfo : EIATTR_KPARAM_INFO
	.align		4
.L_2283:
        /*00c8*/ 	.byte	0x04, 0x17
        /*00ca*/ 	.short	(.L_2285 - .L_2284)
.L_2284:
        /*00cc*/ 	.word	0x00000000
        /*00d0*/ 	.short	0x0007
        /*00d2*/ 	.short	0x0030
        /*00d4*/ 	.byte	0x00, 0xf0, 0x11, 0x00


	//----- nvinfo : EIATTR_KPARAM_INFO
	.align		4
.L_2285:
        /*00d8*/ 	.byte	0x04, 0x17
        /*00da*/ 	.short	(.L_2287 - .L_2286)
.L_2286:
        /*00dc*/ 	.word	0x00000000
        /*00e0*/ 	.short	0x0006
        /*00e2*/ 	.short	0x002c
        /*00e4*/ 	.byte	0x00, 0xf0, 0x11, 0x00


	//----- nvinfo : EIATTR_KPARAM_INFO
	.align		4
.L_2287:
        /*00e8*/ 	.byte	0x04, 0x17
        /*00ea*/ 	.short	(.L_2289 - .L_2288)
.L_2288:
        /*00ec*/ 	.word	0x00000000
        /*00f0*/ 	.short	0x0005
        /*00f2*/ 	.short	0x0028
        /*00f4*/ 	.byte	0x00, 0xf0, 0x11, 0x00


	//----- nvinfo : EIATTR_KPARAM_INFO
	.align		4
.L_2289:
        /*00f8*/ 	.byte	0x04, 0x17
        /*00fa*/ 	.short	(.L_2291 - .L_2290)
.L_2290:
        /*00fc*/ 	.word	0x00000000
        /*0100*/ 	.short	0x0004
        /*0102*/ 	.short	0x0020
        /*0104*/ 	.byte	0x00, 0xf0, 0x21, 0x00


	//----- nvinfo : EIATTR_KPARAM_INFO
	.align		4
.L_2291:
        /*0108*/ 	.byte	0x04, 0x17
        /*010a*/ 	.short	(.L_2293 - .L_2292)
.L_2292:
        /*010c*/ 	.word	0x00000000
        /*0110*/ 	.short	0x0003
        /*0112*/ 	.short	0x0018
        /*0114*/ 	.byte	0x00, 0xf0, 0x21, 0x00


	//----- nvinfo : EIATTR_KPARAM_INFO
	.align		4
.L_2293:
        /*0118*/ 	.byte	0x04, 0x17
        /*011a*/ 	.short	(.L_2295 - .L_2294)
.L_2294:
        /*011c*/ 	.word	0x00000000
        /*0120*/ 	.short	0x0002
        /*0122*/ 	.short	0x0010
        /*0124*/ 	.byte	0x00, 0xf0, 0x21, 0x00


	//----- nvinfo : EIATTR_KPARAM_INFO
	.align		4
.L_2295:
        /*0128*/ 	.byte	0x04, 0x17
        /*012a*/ 	.short	(.L_2297 - .L_2296)
.L_2296:
        /*012c*/ 	.word	0x00000000
        /*0130*/ 	.short	0x0001
        /*0132*/ 	.short	0x0008
        /*0134*/ 	.byte	0x00, 0xf0, 0x21, 0x00


	//----- nvinfo : EIATTR_KPARAM_INFO
	.align		4
.L_2297:
        /*0138*/ 	.byte	0x04, 0x17
        /*013a*/ 	.short	(.L_2299 - .L_2298)
.L_2298:
        /*013c*/ 	.word	0x00000000
        /*0140*/ 	.short	0x0000
        /*0142*/ 	.short	0x0000
        /*0144*/ 	.byte	0x00, 0xf0, 0x21, 0x00


	//----- nvinfo : EIATTR_SPARSE_MMA_MASK
	.align		4
.L_2299:
        /*0148*/ 	.byte	0x03, 0x50
        /*014a*/ 	.short	0x0000


	//----- nvinfo : EIATTR_MAXREG_COUNT
	.align		4
        /*014c*/ 	.byte	0x03, 0x1b
        /*014e*/ 	.short	0x00ff


	//----- nvinfo : EIATTR_NUM_BARRIERS
	.align		4
        /*0150*/ 	.byte	0x02, 0x4c
        /*0152*/ 	.byte	0x01
	.zero		1


	//----- nvinfo : EIATTR_MERCURY_ISA_VERSION
	.align		4
        /*0154*/ 	.byte	0x03, 0x5f
        /*0156*/ 	.short	0x0101


	//----- nvinfo : EIATTR_EXIT_INSTR_OFFSETS
	.align		4
        /*0158*/ 	.byte	0x04, 0x1c
        /*015a*/ 	.short	(.L_2301 - .L_2300)


	//   ....[0]....
.L_2300:
        /*015c*/ 	.word	0x00000280


	//   ....[1]....
        /*0160*/ 	.word	0x000009a0


	//   ....[2]....
        /*0164*/ 	.word	0x00008460


	//   ....[3]....
        /*0168*/ 	.word	0x00008750


	//   ....[4]....
        /*016c*/ 	.word	0x000089d0


	//   ....[5]....
        /*0170*/ 	.word	0x00008b40


	//   ....[6]....
        /*0174*/ 	.word	0x00008be0


	//   ....[7]....
        /*0178*/ 	.word	0x00008c20


	//----- nvinfo : EIATTR_CRS_STACK_SIZE
	.align		4
.L_2301:
        /*017c*/ 	.byte	0x04, 0x1e
        /*017e*/ 	.short	(.L_2303 - .L_2302)
.L_2302:
        /*0180*/ 	.word	0x00000000


	//----- nvinfo : EIATTR_CBANK_PARAM_SIZE
	.align		4
.L_2303:
        /*0184*/ 	.byte	0x03, 0x19
        /*0186*/ 	.short	0x0074


	//----- nvinfo : EIATTR_PARAM_CBANK
	.align		4
        /*0188*/ 	.byte	0x04, 0x0a
        /*018a*/ 	.short	(.L_2305 - .L_2304)
	.align		4
.L_2304:
        /*018c*/ 	.word	index@(.nv.constant0._Z23gemm_half_q_half_kernelILi3ELi12ELb1ELb1ELi32EEvPK6__halfPKjS4_S2_PS0_iiiiPKtS7_iiiiiibS2_i)
        /*0190*/ 	.short	0x0210
        /*0192*/ 	.short	0x0074


	//----- nvinfo : EIATTR_SW_WAR
	.align		4
.L_2305:
        /*0194*/ 	.byte	0x04, 0x36
        /*0196*/ 	.short	(.L_2307 - .L_2306)
.L_2306:
        /*0198*/ 	.word	0x00000008
.L_2307:


//--------------------- .nv.info._Z23gemm_half_q_half_kernelILi3ELi14ELb1ELb1ELi32EEvPK6__halfPKjS4_S2_PS0_iiiiPKtS7_iiiiiibS2_i --------------------------
	.section	.nv.info._Z23gemm_half_q_half_kernelILi3ELi14ELb1ELb1ELi32EEvPK6__halfPKjS4_S2_PS0_iiiiPKtS7_iiiiiibS2_i,"",@"SHT_CUDA_INFO"
	.sectionflags	@""
	.align	4


	//----- nvinfo : EIATTR_CUDA_API_VERSION
	.align		4
        /*0000*/ 	.byte	0x04, 0x37
        /*0002*/ 	.short	(.L_2309 - .L_2308)
.L_2308:
        /*0004*/ 	.word	0x00000082


	//----- nvinfo : EIATTR_KPARAM_INFO
	.align		4
.L_2309:
        /*0008*/ 	.byte	0x04, 0x17
        /*000a*/ 	.short	(.L_2311 - .L_2310)
.L_2310:
        /*000c*/ 	.word	0x00000000
        /*0010*/ 	.short	0x0013
        /*0012*/ 	.short	0x0070
        /*0014*/ 	.byte	0x00, 0xf0, 0x11, 0x00


	//----- nvinfo : EIATTR_KPARAM_INFO
	.align		4
.L_2311:
        /*0018*/ 	.byte	0x04, 0x17
        /*001a*/ 	.short	(.L_2313 - .L_2312)
.L_2312:
        /*001c*/ 	.word	0x00000000
        /*0020*/ 	.short	0x0012
        /*0022*/ 	.short	0x0068
        /*0024*/ 	.byte	0x00, 0xf0, 0x21, 0x00


	//----- nvinfo : EIATTR_KPARAM_INFO
	.align		4
.L_2313:
        /*0028*/ 	.byte	0x04, 0x17
        /*002a*/ 	.short	(.L_2315 - .L_2314)
.L_2314:
        /*002c*/ 	.word	0x00000000
        /*0030*/ 	.short	0x0011
        /*0032*/ 	.short	0x0060
        /*0034*/ 	.byte	0x00, 0xf0, 0x05, 0x00


	//----- nvinfo : EIATTR_KPARAM_INFO
	.align		4
.L_2315:
        /*0038*/ 	.byte	0x04, 0x17
        /*003a*/ 	.short	(.L_2317 - .L_2316)
.L_2316:
        /*003c*/ 	.word	0x00000000
        /*0040*/ 	.short	0x0010
        /*0042*/ 	.short	0x005c
        /*0044*/ 	.byte	0x00, 0xf0, 0x11, 0x00


	//----- nvinfo : EIATTR_KPARAM_INFO
	.align		4
.L_2317:
        /*0048*/ 	.byte	0x04, 0x17
        /*004a*/ 	.short	(.L_2319 - .L_2318)
.L_2318:
        /*004c*/ 	.word	0x00000000
        /*0050*/ 	.short	0x000f
        /*0052*/ 	.short	0x0058
        /*0054*/ 	.byte	0x00, 0xf0, 0x11, 0x00


	//----- nvinfo : EIATTR_KPARAM_INFO
	.align		4
.L_2319:
        /*0058*/ 	.byte	0x04, 0x17
        /*005a*/ 	.short	(.L_2321 - .L_2320)
.L_2320:
        /*005c*/ 	.word	0x00000000
        /*0060*/ 	.short	0x000e
        /*0062*/ 	.short	0x0054
        /*0064*/ 	.byte	0x00, 0xf0, 0x11, 0x00


	//----- nvinfo : EIATTR_KPARAM_INFO
	.align		4
.L_2321:
        /*0068*/ 	.byte	0x04, 0x17
        /*006a*/ 	.short	(.L_2323 - .L_2322)
.L_2322:
        /*006c*/ 	.word	0x00000000
        /*0070*/ 	.short	0x000d
        /*0072*/ 	.short	0x0050
        /*0074*/ 	.byte	0x00, 0xf0, 0x11, 0x00


	//----- nvinfo : EIATTR_KPARAM_INFO
	.align		4
.L_2323:
        /*0078*/ 	.byte	0x04, 0x17
        /*007a*/ 	.short	(.L_2325 - .L_2324)
.L_2324:
        /*007c*/ 	.word	0x00000000
        /*0080*/ 	.short	0x000c
        /*0082*/ 	.short	0x004c
        /*0084*/ 	.byte	0x00, 0xf0, 0x11, 0x00


	//----- nvinfo : EIATTR_KPARAM_INFO
	.align		4
.L_2325:
        /*0088*/ 	.byte	0x04, 0x17
        /*008a*/ 	.short	(.L_2327 - .L_2326)
.L_2326:
        /*008c*/ 	.word	0x00000000
        /*0090*/ 	.short	0x000b
        /*0092*/ 	.short	0x0048
        /*0094*/ 	.byte	0x00, 0xf0, 0x11, 0x00


	//----- nvinfo : EIATTR_KPARAM_INFO
	.align		4
.L_2327:
        /*0098*/ 	.byte	0x04, 0x17
        /*009a*/ 	.short	(.L_2329 - .L_2328)
.L_2328:
        /*009c*/ 	.word	0x00000000
        /*00a0*/ 	.short	0x000a
        /*00a2*/ 	.short	0x0040
        /*00a4*/ 	.byte	0x00, 0xf0, 0x21, 0x00


	//----- nvinfo : EIATTR_KPARAM_INFO
	.align		4
.L_2329:
        /*00a8*/ 	.byte	0x04, 0x17
        /*00aa*/ 	.short	(.L_2331 - .L_2330)
.L_2330:
        /*00ac*/ 	.word	0x00000000
        /*00b0*/ 	.short	0x0009
        /*00b2*/ 	.short	0x0038
        /*00b4*/ 	.byte	0x00, 0xf0, 0x21, 0x00


	//----- nvinfo : EIATTR_KPARAM_INFO
	.align		4
.L_2331:
        /*00b8*/ 	.byte	0x04, 0x17
        /*00ba*/ 	.short	(.L_2333 - .L_2332)
.L_2332:
        /*00bc*/ 	.word	0x00000000
        /*00c0*/ 	.short	0x0008
        /*00c2*/ 	.short	0x0034
        /*00c4*/ 	.byte	0x00, 0xf0, 0x11, 0x00


	//----- nvinfo : EIATTR_KPARAM_INFO
	.align		4
.L_2333:
        /*00c8*/ 	.byte	0x04, 0x17
        /*00ca*/ 	.short	(.L_2335 - .L_2334)
.L_2334:
        /*00cc*/ 	.word	0x00000000
        /*00d0*/ 	.short	0x0007
        /*00d2*/ 	.short	0x0030
        /*00d4*/ 	.byte	0x00, 0xf0, 0x11, 0x00


	//----- nvinfo : EIATTR_KPARAM_INFO
	.align		4
.L_2335:
        /*00d8*/ 	.byte	0x04, 0x17
        /*00da*/ 	.short	(.L_2337 - .L_2336)
.L_2336:
        /*00dc*/ 	.word	0x00000000
        /*00e0*/ 	.short	0x0006
        /*00e2*/ 	.short	0x002c
        /*00e4*/ 	.byte	0x00, 0xf0, 0x11, 0x00


	//----- nvinfo : EIATTR_KPARAM_INFO
	.align		4
.L_2337:
        /*00e8*/ 	.byte	0x04, 0x17
        /*00ea*/ 	.short	(.L_2339 - .L_2338)
.L_2338:
        /*00ec*/ 	.word	0x00000000
        /*00f0*/ 	.short	0x0005
        /*00f2*/ 	.short	0x0028
        /*00f4*/ 	.byte	0x00, 0xf0, 0x11, 0x00


	//----- nvinfo : EIATTR_KPARAM_INFO
	.align		4
.L_2339:
        /*00f8*/ 	.byte	0x04, 0x17
        /*00fa*/ 	.short	(.L_2341 - .L_2340)
.L_2340:
        /*00fc*/ 	.word	0x00000000
        /*0100*/ 	.short	0x0004
        /*0102*/ 	.short	0x0020
        /*0104*/ 	.byte	0x00, 0xf0, 0x21, 0x00


	//----- nvinfo : EIATTR_KPARAM_INFO
	.align		4
.L_2341:
        /*0108*/ 	.byte	0x04, 0x17
        /*010a*/ 	.short	(.L_2343 - .L_2342)
.L_2342:
        /*010c*/ 	.word	0x00000000
        /*0110*/ 	.short	0x0003
        /*0112*/ 	.short	0x0018
        /*0114*/ 	.byte	0x00, 0xf0, 0x21, 0x00


	//----- nvinfo : EIATTR_KPARAM_INFO
	.align		4
.L_2343:
        /*0118*/ 	.byte	0x04, 0x17
        /*011a*/ 	.short	(.L_2345 - .L_2344)
.L_2344:
        /*011c*/ 	.word	0x00000000
        /*0120*/ 	.short	0x0002
        /*0122*/ 	.short	0x0010
        /*0124*/ 	.byte	0x00, 0xf0, 0x21, 0x00


	//----- nvinfo : EIATTR_KPARAM_INFO
	.align		4
.L_2345:
        /*0128*/ 	.byte	0x04, 0x17
        /*012a*/ 	.short	(.L_2347 - .L_2346)
.L_2346:
        /*012c*/ 	.word	0x00000000
        /*0130*/ 	.short	0x0001
        /*0132*/ 	.short	0x0008
        /*0134*/ 	.byte	0x00, 0xf0, 0x21, 0x00


	//----- nvinfo : EIATTR_KPARAM_INFO
	.align		4
.L_2347:
        /*0138*/ 	.byte	0x04, 0x17
        /*013a*/ 	.short	(.L_2349 - .L_2348)
.L_2348:
        /*013c*/ 	.word	0x00000000
        /*0140*/ 	.short	0x0000
        /*0142*/ 	.short	0x0000
        /*0144*/ 	.byte	0x00, 0xf0, 0x21, 0x00


	//----- nvinfo : EIATTR_SPARSE_MMA_MASK
	.align		4
.L_2349:
        /*0148*/ 	.byte	0x03, 0x50
        /*014a*/ 	.short	0x0000


	//----- nvinfo : EIATTR_MAXREG_COUNT
	.align		4
        /*014c*/ 	.byte	0x03, 0x1b
        /*014e*/ 	.short	0x00ff


	//----- nvinfo : EIATTR_NUM_BARRIERS
	.align		4
        /*0150*/ 	.byte	0x02, 0x4c
        /*0152*/ 	.byte	0x01
	.zero		1


	//----- nvinfo : EIATTR_MERCURY_ISA_VERSION
	.align		4
        /*0154*/ 	.byte	0x03, 0x5f
        /*0156*/ 	.short	0x0101


	//----- nvinfo : EIATTR_EXIT_INSTR_OFFSETS
	.align		4
        /*0158*/ 	.byte	0x04, 0x1c
        /*015a*/ 	.short	(.L_2351 - .L_2350)


	//   ....[0]....
.L_2350:
        /*015c*/ 	.word	0x00000280


	//   ....[1]....
        /*0160*/ 	.word	0x00000e40


	//   ....[2]....
        /*0164*/ 	.word	0x00009bc0


	//   ....[3]....
        /*0168*/ 	.word	0x00009eb0


	//   ....[4]....
        /*016c*/ 	.word	0x0000a120


	//   ....[5]....
        /*0170*/ 	.word	0x0000a290


	//   ....[6]....
        /*0174*/ 	.word	0x0000a320


	//   ....[7]....
        /*0178*/ 	.word	0x0000a360


	//----- nvinfo : EIATTR_CRS_STACK_SIZE
	.align		4
.L_2351:
        /*017c*/ 	.byte	0x04, 0x1e
        /*017e*/ 	.short	(.L_2353 - .L_2352)
.L_2352:
        /*0180*/ 	.word	0x00000000


	//----- nvinfo : EIATTR_CBANK_PARAM_SIZE
	.align		4
.L_2353:
        /*0184*/ 	.byte	0x03, 0x19
        /*0186*/ 	.short	0x0074


	//----- nvinfo : EIATTR_PARAM_CBANK
	.align		4
        /*0188*/ 	.byte	0x04, 0x0a
        /*018a*/ 	.short	(.L_2355 - .L_2354)
	.align		4
.L_2354:
        /*018c*/ 	.word	index@(.nv.constant0._Z23gemm_half_q_half_kernelILi3ELi14ELb1ELb1ELi32EEvPK6__halfPKjS4_S2_PS0_iiiiPKtS7_iiiiiibS2_i)
        /*0190*/ 	.short	0x0210
        /*0192*/ 	.short	0x0074


	//----- nvinfo : EIATTR_SW_WAR
	.align		4
.L_2355:
        /*0194*/ 	.byte	0x04, 0x36
        /*0196*/ 	.short	(.L_2357 - .L_2356)
.L_2356:
        /*0198*/ 	.word	0x00000008
.L_2357:


//--------------------- .nv.info._Z23gemm_half_q_half_kernelILi3ELi4ELb1ELb1ELi32EEvPK6__halfPKjS4_S2_PS0_iiiiPKtS7_iiiiiibS2_i --------------------------
	.section	.nv.info._Z23gemm_half_q_half_kernelILi3ELi4ELb1ELb1ELi32EEvPK6__halfPKjS4_S2_PS0_iiiiPKtS7_iiiiiibS2_i,"",@"SHT_CUDA_INFO"
	.sectionflags	@""
	.align	4


	//----- nvinfo : EIATTR_CUDA_API_VERSION
	.align		4
        /*0000*/ 	.byte	0x04, 0x37
        /*0002*/ 	.short	(.L_2359 - .L_2358)
.L_2358:
        /*0004*/ 	.word	0x00000082


	//----- nvinfo : EIATTR_KPARAM_INFO
	.align		4
.L_2359:
        /*0008*/ 	.byte	0x04, 0x17
        /*000a*/ 	.short	(.L_2361 - .L_2360)
.L_2360:
        /*000c*/ 	.word	0x00000000
        /*0010*/ 	.short	0x0013
        /*0012*/ 	.short	0x0070
        /*0014*/ 	.byte	0x00, 0xf0, 0x11, 0x00


	//----- nvinfo : EIATTR_KPARAM_INFO
	.align		4
.L_2361:
        /*0018*/ 	.byte	0x04, 0x17
        /*001a*/ 	.short	(.L_2363 - .L_2362)
.L_2362:
        /*001c*/ 	.word	0x00000000
        /*0020*/ 	.short	0x0012
        /*0022*/ 	.short	0x0068
        /*0024*/ 	.byte	0x00, 0xf0, 0x21, 0x00


	//----- nvinfo : EIATTR_KPARAM_INFO
	.align		4
.L_2363:
        /*0028*/ 	.byte	0x04, 0x17
        /*002a*/ 	.short	(.L_2365 - .L_2364)
.L_2364:
        /*002c*/ 	.word	0x00000000
        /*0030*/ 	.short	0x0011
        /*0032*/ 	.short	0x0060
        /*0034*/ 	.byte	0x00, 0xf0, 0x05, 0x00


	//----- nvinfo : EIATTR_KPARAM_INFO
	.align		4
.L_2365:
        /*0038*/ 	.byte	0x04, 0x17
        /*003a*/ 	.short	(.L_2367 - .L_2366)
.L_2366:
        /*003c*/ 	.word	0x00000000
        /*0040*/ 	.short	0x0010
        /*0042*/ 	.short	0x005c
        /*0044*/ 	.byte	0x00, 0xf0, 0x11, 0x00


	//----- nvinfo : EIATTR_KPARAM_INFO
	.align		4
.L_2367:
        /*0048*/ 	.byte	0x04, 0x17
        /*004a*/ 	.short	(.L_2369 - .L_2368)
.L_2368:
        /*004c*/ 	.word	0x00000000
        /*0050*/ 	.short	0x000f
        /*0052*/ 	.short	0x0058
        /*0054*/ 	.byte	0x00, 0xf0, 0x11, 0x00


	//----- nvinfo : EIATTR_KPARAM_INFO
	.align		4
.L_2369:
        /*0058*/ 	.byte	0x04, 0x17
        /*005a*/ 	.short	(.L_2371 - .L_2370)
.L_2370:
        /*005c*/ 	.word	0x00000000
        /*0060*/ 	.short	0x000e
        /*0062*/ 	.short	0x0054
        /*0064*/ 	.byte	0x00, 0xf0, 0x11, 0x00


	//----- nvinfo : EIATTR_KPARAM_INFO
	.align		4
.L_2371:
        /*0068*/ 	.byte	0x04, 0x17
        /*006a*/ 	.short	(.L_2373 - .L_2372)
.L_2372:
        /*006c*/ 	.word	0x00000000
        /*0070*/ 	.short	0x000d
        /*0072*/ 	.short	0x0050
        /*0074*/ 	.byte	0x00, 0xf0, 0x11, 0x00


	//----- nvinfo : EIATTR_KPARAM_INFO
	.align		4
.L_2373:
        /*0078*/ 	.byte	0x04, 0x17
        /*007a*/ 	.short	(.L_2375 - .L_2374)
.L_2374:
        /*007c*/ 	.word	0x00000000
        /*0080*/ 	.short	0x000c
        /*0082*/ 	.short	0x004c
        /*0084*/ 	.byte	0x00, 0xf0, 0x11, 0x00


	//----- nvinfo : EIATTR_KPARAM_INFO
	.align		4
.L_2375:
        /*0088*/ 	.byte	0x04, 0x17
        /*008a*/ 	.short	(.L_2377 - .L_2376)
.L_2376:
        /*008c*/ 	.word	0x00000000
        /*0090*/ 	.short	0x000b
        /*0092*/ 	.short	0x0048
        /*0094*/ 	.byte	0x00, 0xf0, 0x11, 0x00


	//----- nvinfo : EIATTR_KPARAM_INFO
	.align		4
.L_2377:
        /*0098*/ 	.byte	0x04, 0x17
        /*009a*/ 	.short	(.L_2379 - .L_2378)
.L_2378:
        /*009c*/ 	.word	0x00000000
        /*00a0*/ 	.short	0x000a
        /*00a2*/ 	.short	0x0040
        /*00a4*/ 	.byte	0x00, 0xf0, 0x21, 0x00


	//----- nvinfo : EIATTR_KPARAM_INFO
	.align		4
.L_2379:
        /*00a8*/ 	.byte	0x04, 0x17
        /*00aa*/ 	.short	(.L_2381 - .L_2380)
.L_2380:
        /*00ac*/ 	.word	0x00000000
        /*00b0*/ 	.short	0x0009
        /*00b2*/ 	.short	0x0038
        /*00b4*/ 	.byte	0x00, 0xf0, 0x21, 0x00


	//----- nvinfo : EIATTR_KPARAM_INFO
	.align		4
.L_2381:
        /*00b8*/ 	.byte	0x04, 0x17
        /*00ba*/ 	.short	(.L_2383 - .L_2382)
.L_2382:
        /*00bc*/ 	.word	0x00000000
        /*00c0*/ 	.short	0x0008
        /*00c2*/ 	.short	0x0034
        /*00c4*/ 	.byte	0x00, 0xf0, 0x11, 0x00


	//----- nvinfo : EIATTR_KPARAM_INFO
	.align		4
.L_2383:
        /*00c8*/ 	.byte	0x04, 0x17
        /*00ca*/ 	.short	(.L_2385 - .L_2384)
.L_2384:
        /*00cc*/ 	.word	0x00000000
        /*00d0*/ 	.short	0x0007
        /*00d2*/ 	.short	0x0030
        /*00d4*/ 	.byte	0x00, 0xf0, 0x11, 0x00


	//----- nvinfo : EIATTR_KPARAM_INFO
	.align		4
.L_2385:
        /*00d8*/ 	.byte	0x04, 0x17
        /*00da*/ 	.short	(.L_2387 - .L_2386)
.L_2386:
        /*00dc*/ 	.word	0x00000000
        /*00e0*/ 	.short	0x0006
        /*00e2*/ 	.short	0x002c
        /*00e4*/ 	.byte	0x00, 0xf0, 0x11, 0x00


	//----- nvinfo : EIATTR_KPARAM_INFO
	.align		4
.L_2387:
        /*00e8*/ 	.byte	0x04, 0x17
        /*00ea*/ 	.short	(.L_2389 - .L_2388)
.L_2388:
        /*00ec*/ 	.word	0x00000000
        /*00f0*/ 	.short	0x0005
        /*00f2*/ 	.short	0x0028
        /*00f4*/ 	.byte	0x00, 0xf0, 0x11, 0x00


	//----- nvinfo : EIATTR_KPARAM_INFO
	.align		4
.L_2389:
        /*00f8*/ 	.byte	0x04, 0x17
        /*00fa*/ 	.short	(.L_2391 - .L_2390)
.L_2390:
        /*00fc*/ 	.word	0x00000000
        /*0100*/ 	.short	0x0004
        /*0102*/ 	.short	0x0020
        /*0104*/ 	.byte	0x00, 0xf0, 0x21, 0x00


	//----- nvinfo : EIATTR_KPARAM_INFO
	.align		4
.L_2391:
        /*0108*/ 	.byte	0x04, 0x17
        /*010a*/ 	.short	(.L_2393 - .L_2392)
.L_2392:
        /*010c*/ 	.word	0x00000000
        /*0110*/ 	.short	0x0003
        /*0112*/ 	.short	0x0018
        /*0114*/ 	.byte	0x00, 0xf0, 0x21, 0x00


	//----- nvinfo : EIATTR_KPARAM_INFO
	.align		4
.L_2393:
        /*0118*/ 	.byte	0x04, 0x17
        /*011a*/ 	.short	(.L_2395 - .L_2394)
.L_2394:
        /*011c*/ 	.word	0x00000000
        /*0120*/ 	.short	0x0002
        /*0122*/ 	.short	0x0010
        /*0124*/ 	.byte	0x00, 0xf0, 0x21, 0x00


	//----- nvinfo : EIATTR_KPARAM_INFO
	.align		4
.L_2395:
        /*0128*/ 	.byte	0x04, 0x17
        /*012a*/ 	.short	(.L_2397 - .L_2396)
.L_2396:
        /*012c*/ 	.word	0x00000000
        /*0130*/ 	.short	0x0001
        /*0132*/ 	.short	0x0008
        /*0134*/ 	.byte	0x00, 0xf0, 0x21, 0x00


	//----- nvinfo : EIATTR_KPARAM_INFO
	.align		4
.L_2397:
        /*0138*/ 	.byte	0x04, 0x17
        /*013a*/ 	.short	(.L_2399 - .L_2398)
.L_2398:
        /*013c*/ 	.word	0x00000000
        /*0140*/ 	.short	0x0000
        /*0142*/ 	.short	0x0000
        /*0144*/ 	.byte	0x00, 0xf0, 0x21, 0x00


	//----- nvinfo : EIATTR_SPARSE_MMA_MASK
	.align		4
.L_2399:
        /*0148*/ 	.byte	0x03, 0x50
        /*014a*/ 	.short	0x0000


	//----- nvinfo : EIATTR_MAXREG_COUNT
	.align		4
        /*014c*/ 	.byte	0x03, 0x1b
        /*014e*/ 	.short	0x00ff


	//----- nvinfo : EIATTR_NUM_BARRIERS
	.align		4
        /*0150*/ 	.byte	0x02, 0x4c
        /*0152*/ 	.byte	0x01
	.zero		1


	//----- nvinfo : EIATTR_MERCURY_ISA_VERSION
	.align		4
        /*0154*/ 	.byte	0x03, 0x5f
        /*0156*/ 	.short	0x0101


	//----- nvinfo : EIATTR_EXIT_INSTR_OFFSETS
	.align		4
        /*0158*/ 	.byte	0x04, 0x1c
        /*015a*/ 	.short	(.L_2401 - .L_2400)


	//   ....[0]....
.L_2400:
        /*015c*/ 	.word	0x00000280


	//   ....[1]....
        /*0160*/ 	.word	0x000009a0


	//   ....[2]....
        /*0164*/ 	.word	0x00003330


	//   ....[3]....
        /*0168*/ 	.word	0x00003620


	//   ....[4]....
        /*016c*/ 	.word	0x000038a0


	//   ....[5]....
        /*0170*/ 	.word	0x00003a10


	//   ....[6]....
        /*0174*/ 	.word	0x00003ab0


	//   ....[7]....
        /*0178*/ 	.word	0x00003af0


	//----- nvinfo : EIATTR_CRS_STACK_SIZE
	.align		4
.L_2401:
        /*017c*/ 	.byte	0x04, 0x1e
        /*017e*/ 	.short	(.L_2403 - .L_2402)
.L_2402:
        /*0180*/ 	.word	0x00000000


	//----- nvinfo : EIATTR_CBANK_PARAM_SIZE
	.align		4
.L_2403:
        /*0184*/ 	.byte	0x03, 0x19
        /*0186*/ 	.short	0x0074


	//----- nvinfo : EIATTR_PARAM_CBANK
	.align		4
        /*0188*/ 	.byte	0x04, 0x0a
        /*018a*/ 	.short	(.L_2405 - .L_2404)
	.align		4
.L_2404:
        /*018c*/ 	.word	index@(.nv.constant0._Z23gemm_half_q_half_kernelILi3ELi4ELb1ELb1ELi32EEvPK6__halfPKjS4_S2_PS0_iiiiPKtS7_iiiiiibS2_i)
        /*0190*/ 	.short	0x0210
        /*0192*/ 	.short	0x0074


	//----- nvinfo : EIATTR_SW_WAR
	.align		4
.L_2405:
        /*0194*/ 	.byte	0x04, 0x36
        /*0196*/ 	.short	(.L_2407 - .L_2406)
.L_2406:
        /*0198*/ 	.word	0x00000008
.L_2407:


//--------------------- .nv.info._Z23gemm_half_q_half_kernelILi3ELi6ELb1ELb1ELi32EEvPK6__halfPKjS4_S2_PS0_iiiiPKtS7_iiiiiibS2_i --------------------------
	.section	.nv.info._Z23gemm_half_q_half_kernelILi3ELi6ELb1ELb1ELi32EEvPK6__halfPKjS4_S2_PS0_iiiiPKtS7_iiiiiibS2_i,"",@"SHT_CUDA_INFO"
	.sectionflags	@""
	.align	4


	//----- nvinfo : EIATTR_CUDA_API_VERSION
	.align		4
        /*0000*/ 	.byte	0x04, 0x37
        /*0002*/ 	.short	(.L_2409 - .L_2408)
.L_2408:
        /*0004*/ 	.word	0x00000082


	//----- nvinfo : EIATTR_KPARAM_INFO
	.align		4
.L_2409:
        /*0008*/ 	.byte	0x04, 0x17
        /*000a*/ 	.short	(.L_2411 - .L_2410)
.L_2410:
        /*000c*/ 	.word	0x00000000
        /*0010*/ 	.short	0x0013
        /*0012*/ 	.short	0x0070
        /*0014*/ 	.byte	0x00, 0xf0, 0x11, 0x00


	//----- nvinfo : EIATTR_KPARAM_INFO
	.align		4
.L_2411:
        /*0018*/ 	.byte	0x04, 0x17
        /*001a*/ 	.short	(.L_2413 - .L_2412)
.L_2412:
        /*001c*/ 	.word	0x00000000
        /*0020*/ 	.short	0x0012
        /*0022*/ 	.short	0x0068
        /*0024*/ 	.byte	0x00, 0xf0, 0x21, 0x00


	//----- nvinfo : EIATTR_KPARAM_INFO
	.align		4
.L_2413:
        /*0028*/ 	.byte	0x04, 0x17
        /*002a*/ 	.short	(.L_2415 - .L_2414)
.L_2414:
        /*002c*/ 	.word	0x00000000
        /*0030*/ 	.short	0x0011
        /*0032*/ 	.short	0x0060
        /*0034*/ 	.byte	0x00, 0xf0, 0x05, 0x00


	//----- nvinfo : EIATTR_KPARAM_INFO
	.align		4
.L_2415:
        /*0038*/ 	.byte	0x04, 0x17
        /*003a*/ 	.short	(.L_2417 - .L_2416)
.L_2416:
        /*003c*/ 	.word	0x00000000
        /*0040*/ 	.short	0x0010
        /*0042*/ 	.short	0x005c
        /*0044*/ 	.byte	0x00, 0xf0, 0x11, 0x00


	//----- nvinfo : EIATTR_KPARAM_INFO
	.align		4
.L_2417:
        /*0048*/ 	.byte	0x04, 0x17
        /*004a*/ 	.short	(.L_2419 - .L_2418)
.L_2418:
        /*004c*/ 	.word	0x00000000
        /*0050*/ 	.short	0x000f
        /*0052*/ 	.short	0x0058
        /*0054*/ 	.byte	0x00, 0xf0, 0x11, 0x00


	//----- nvinfo : EIATTR_KPARAM_INFO
	.align		4
.L_2419:
        /*0058*/ 	.byte	0x04, 0x17
        /*005a*/ 	.short	(.L_2421 - .L_2420)
.L_2420:
        /*005c*/ 	.word	0x00000000
        /*0060*/ 	.short	0x000e
        /*0062*/ 	.short	0x0054
        /*0064*/ 	.byte	0x00, 0xf0, 0x11, 0x00


	//----- nvinfo : EIATTR_KPARAM_INFO
	.align		4
.L_2421:
        /*0068*/ 	.byte	0x04, 0x17
        /*006a*/ 	.short	(.L_2423 - .L_2422)
.L_2422:
        /*006c*/ 	.word	0x00000000
        /*0070*/ 	.short	0x000d
        /*0072*/ 	.short	0x0050
        /*0074*/ 	.byte	0x00, 0xf0, 0x11, 0x00


	//----- nvinfo : EIATTR_KPARAM_INFO
	.align		4
.L_2423:
        /*0078*/ 	.byte	0x04, 0x17
        /*007a*/ 	.short	(.L_2425 - .L_2424)
.L_2424:
        /*007c*/ 	.word	0x00000000
        /*0080*/ 	.short	0x000c
        /*0082*/ 	.short	0x004c
        /*0084*/ 	.byte	0x00, 0xf0, 0x11, 0x00


	//----- nvinfo : EIATTR_KPARAM_INFO
	.align		4
.L_2425:
        /*0088*/ 	.byte	0x04, 0x17
        /*008a*/ 	.short	(.L_2427 - .L_2426)
.L_2426:
        /*008c*/ 	.word	0x00000000
        /*0090*/ 	.short	0x000b
        /*0092*/ 	.short	0x0048
        /*0094*/ 	.byte	0x00, 0xf0, 0x11, 0x00


	//----- nvinfo : EIATTR_KPARAM_INFO
	.align		4
.L_2427:
        /*0098*/ 	.byte	0x04, 0x17
        /*009a*/ 	.short	(.L_2429 - .L_2428)
.L_2428:
        /*009c*/ 	.word	0x00000000
        /*00a0*/ 	.short	0x000a
        /*00a2*/ 	.short	0x0040
        /*00a4*/ 	.byte	0x00, 0xf0, 0x21, 0x00


	//----- nvinfo : EIATTR_KPARAM_INFO
	.align		4
.L_2429:
        /*00a8*/ 	.byte	0x04, 0x17
        /*00aa*/ 	.short	(.L_2431 - .L_2430)
.L_2430:
        /*00ac*/ 	.word	0x00000000
        /*00b0*/ 	.short	0x0009
        /*00b2*/ 	.short	0x0038
        /*00b4*/ 	.byte	0x00, 0xf0, 0x21, 0x00


	//----- nvinfo : EIATTR_KPARAM_INFO
	.align		4
.L_2431:
        /*00b8*/ 	.byte	0x04, 0x17
        /*00ba*/ 	.short	(.L_2433 - .L_2432)
.L_2432:
        /*00bc*/ 	.word	0x00000000
        /*00c0*/ 	.short	0x0008
        /*00c2*/ 	.short	0x0034
        /*00c4*/ 	.byte	0x00, 0xf0, 0x11, 0x00


	//----- nvinfo : EIATTR_KPARAM_INFO
	.align		4
.L_2433:
        /*00c8*/ 	.byte	0x04, 0x17
        /*00ca*/ 	.short	(.L_2435 - .L_2434)
.L_2434:
        /*00cc*/ 	.word	0x00000000
        /*00d0*/ 	.short	0x0007
        /*00d2*/ 	.short	0x0030
        /*00d4*/ 	.byte	0x00, 0xf0, 0x11, 0x00


	//----- nvinfo : EIATTR_KPARAM_INFO
	.align		4
.L_2435:
        /*00d8*/ 	.byte	0x04, 0x17
        /*00da*/ 	.short	(.L_2437 - .L_2436)
.L_2436:
        /*00dc*/ 	.word	0x00000000
        /*00e0*/ 	.short	0x0006
        /*00e2*/ 	.short	0x002c
        /*00e4*/ 	.byte	0x00, 0xf0, 0x11, 0x00


	//----- nvinfo : EIATTR_KPARAM_INFO
	.align		4
.L_2437:
        /*00e8*/ 	.byte	0x04, 0x17
        /*00ea*/ 	.short	(.L_2439 - .L_2438)
.L_2438:
        /*00ec*/ 	.word	0x00000000
        /*00f0*/ 	.short	0x0005
        /*00f2*/ 	.short	0x0028
        /*00f4*/ 	.byte	0x00, 0xf0, 0x11, 0x00


	//----- nvinfo : EIATTR_KPARAM_INFO
	.align		4
.L_2439:
        /*00f8*/ 	.byte	0x04, 0x17
        /*00fa*/ 	.short	(.L_2441 - .L_2440)
.L_2440:
        /*00fc*/ 	.word	0x00000000
        /*0100*/ 	.short	0x0004
        /*0102*/ 	.short	0x0020
        /*0104*/ 	.byte	0x00, 0xf0, 0x21, 0x00


	//----- nvinfo : EIATTR_KPARAM_INFO
	.align		4
.L_2441:
        /*0108*/ 	.byte	0x04, 0x17
        /*010a*/ 	.short	(.L_2443 - .L_2442)
.L_2442:
        /*010c*/ 	.word	0x00000000
        /*0110*/ 	.short	0x0003
        /*0112*/ 	.short	0x0018
        /*0114*/ 	.byte	0x00, 0xf0, 0x21, 0x00


	//----- nvinfo : EIATTR_KPARAM_INFO
	.align		4
.L_2443:
        /*0118*/ 	.byte	0x04, 0x17
        /*011a*/ 	.short	(.L_2445 - .L_2444)
.L_2444:
        /*011c*/ 	.word	0x00000000
        /*0120*/ 	.short	0x0002
        /*0122*/ 	.short	0x0010
        /*0124*/ 	.byte	0x00, 0xf0, 0x21, 0x00


	//----- nvinfo : EIATTR_KPARAM_INFO
	.align		4
.L_2445:
        /*0128*/ 	.byte	0x04, 0x17
        /*012a*/ 	.short	(.L_2447 - .L_2446)
.L_2446:
        /*012c*/ 	.word	0x00000000
        /*0130*/ 	.short	0x0001
        /*0132*/ 	.short	0x0008
        /*0134*/ 	.byte	0x00, 0xf0, 0x21, 0x00


	//----- nvinfo : EIATTR_KPARAM_INFO
	.align		4
.L_2447:
        /*0138*/ 	.byte	0x04, 0x17
        /*013a*/ 	.short	(.L_2449 - .L_2448)
.L_2448:
        /*013c*/ 	.word	0x00000000
        /*0140*/ 	.short	0x0000
        /*0142*/ 	.short	0x0000
        /*0144*/ 	.byte	0x00, 0xf0, 0x21, 0x00


	//----- nvinfo : EIATTR_SPARSE_MMA_MASK
	.align		4
.L_2449:
        /*0148*/ 	.byte	0x03, 0x50
        /*014a*/ 	.short	0x0000


	//----- nvinfo : EIATTR_MAXREG_COUNT
	.align		4
        /*014c*/ 	.byte	0x03, 0x1b
        /*014e*/ 	.short	0x00ff


	//----- nvinfo : EIATTR_NUM_BARRIERS
	.align		4
        /*0150*/ 	.byte	0x02, 0x4c
        /*0152*/ 	.byte	0x01
	.zero		1


	//----- nvinfo : EIATTR_MERCURY_ISA_VERSION
	.align		4
        /*0154*/ 	.byte	0x03, 0x5f
        /*0156*/ 	.short	0x0101


	//----- nvinfo : EIATTR_EXIT_INSTR_OFFSETS
	.align		4
        /*0158*/ 	.byte	0x04, 0x1c
        /*015a*/ 	.short	(.L_2451 - .L_2450)


	//   ....[0]....
.L_2450:
        /*015c*/ 	.word	0x00000280


	//   ....[1]....
        /*0160*/ 	.word	0x000009a0


	//   ....[2]....
        /*0164*/ 	.word	0x00004430


	//   ....[3]....
        /*0168*/ 	.word	0x00004720


	//   ....[4]....
        /*016c*/ 	.word	0x00004990


	//   ....[5]....
        /*0170*/ 	.word	0x00004b00


	//   ....[6]....
        /*0174*/ 	.word	0x00004b90


	//   ....[7]....
        /*0178*/ 	.word	0x00004bd0


	//----- nvinfo : EIATTR_CRS_STACK_SIZE
	.align		4
.L_2451:
        /*017c*/ 	.byte	0x04, 0x1e
        /*017e*/ 	.short	(.L_2453 - .L_2452)
.L_2452:
        /*0180*/ 	.word	0x00000000


	//----- nvinfo : EIATTR_CBANK_PARAM_SIZE
	.align		4
.L_2453:
        /*0184*/ 	.byte	0x03, 0x19
        /*0186*/ 	.short	0x0074


	//----- nvinfo : EIATTR_PARAM_CBANK
	.align		4
        /*0188*/ 	.byte	0x04, 0x0a
        /*018a*/ 	.short	(.L_2455 - .L_2454)
	.align		4
.L_2454:
        /*018c*/ 	.word	index@(.nv.constant0._Z23gemm_half_q_half_kernelILi3ELi6ELb1ELb1ELi32EEvPK6__halfPKjS4_S2_PS0_iiiiPKtS7_iiiiiibS2_i)
        /*0190*/ 	.short	0x0210
        /*0192*/ 	.short	0x0074


	//----- nvinfo : EIATTR_SW_WAR
	.align		4
.L_2455:
        /*0194*/ 	.byte	0x04, 0x36
        /*0196*/ 	.short	(.L_2457 - .L_2456)
.L_2456:
        /*0198*/ 	.word	0x00000008
.L_2457:


//--------------------- .nv.info._Z23gemm_half_q_half_kernelILi3ELi2ELb1ELb1ELi32EEvPK6__halfPKjS4_S2_PS0_iiiiPKtS7_iiiiiibS2_i --------------------------
	.section	.nv.info._Z23gemm_half_q_half_kernelILi3ELi2ELb1ELb1ELi32EEvPK6__halfPKjS4_S2_PS0_iiiiPKtS7_iiiiiibS2_i,"",@"SHT_CUDA_INFO"
	.sectionflags	@""
	.align	4


	//----- nvinfo : EIATTR_CUDA_API_VERSION
	.align		4
        /*0000*/ 	.byte	0x04, 0x37
        /*0002*/ 	.short	(.L_2459 - .L_2458)
.L_2458:
        /*0004*/ 	.word	0x00000082


	//----- nvinfo : EIATTR_KPARAM_INFO
	.align		4
.L_2459:
        /*0008*/ 	.byte	0x04, 0x17
        /*000a*/ 	.short	(.L_2461 - .L_2460)
.L_2460:
        /*000c*/ 	.word	0x00000000
        /*0010*/ 	.short	0x0013
        /*0012*/ 	.short	0x0070
        /*0014*/ 	.byte	0x00, 0xf0, 0x11, 0x00


	//----- nvinfo : EIATTR_KPARAM_INFO
	.align		4
.L_2461:
        /*0018*/ 	.byte	0x04, 0x17
        /*001a*/ 	.short	(.L_2463 - .L_2462)
.L_2462:
        /*001c*/ 	.word	0x00000000
        /*0020*/ 	.short	0x0012
        /*0022*/ 	.short	0x0068
        /*0024*/ 	.byte	0x00, 0xf0, 0x21, 0x00


	//----- nvinfo : EIATTR_KPARAM_INFO
	.align		4
.L_2463:
        /*0028*/ 	.byte	0x04, 0x17
        /*002a*/ 	.short	(.L_2465 - .L_2464)
.L_2464:
        /*002c*/ 	.word	0x00000000
        /*0030*/ 	.short	0x0011
        /*0032*/ 	.short	0x0060
        /*0034*/ 	.byte	0x00, 0xf0, 0x05, 0x00


	//----- nvinfo : EIATTR_KPARAM_INFO
	.align		4
.L_2465:
        /*0038*/ 	.byte	0x04, 0x17
        /*003a*/ 	.short	(.L_2467 - .L_2466)
.L_2466:
        /*003c*/ 	.word	0x00000000
        /*0040*/ 	.short	0x0010
        /*0042*/ 	.short	0x005c
        /*0044*/ 	.byte	0x00, 0xf0, 0x11, 0x00


	//----- nvinfo : EIATTR_KPARAM_INFO
	.align		4
.L_2467:
        /*0048*/ 	.byte	0x04, 0x17
        /*004a*/ 	.short	(.L_2469 - .L_2468)
.L_2468:
        /*004c*/ 	.word	0x00000000
        /*0050*/ 	.short	0x000f
        /*0052*/ 	.short	0x0058
        /*0054*/ 	.byte	0x00, 0xf0, 0x11, 0x00


	//----- nvinfo : EIATTR_KPARAM_INFO
	.align		4
.L_2469:
        /*0058*/ 	.byte	0x04, 0x17
        /*005a*/ 	.short	(.L_2471 - .L_2470)
.L_2470:
        /*005c*/ 	.word	0x00000000
        /*0060*/ 	.short	0x000e
        /*0062*/ 	.short	0x0054
        /*0064*/ 	.byte	0x00, 0xf0, 0x11, 0x00


	//----- nvinfo : EIATTR_KPARAM_INFO
	.align		4
.L_2471:
        /*0068*/ 	.byte	0x04, 0x17
        /*006a*/ 	.short	(.L_2473 - .L_2472)
.L_2472:
        /*006c*/ 	.word	0x00000000
        /*0070*/ 	.short	0x000d
        /*0072*/ 	.short	0x0050
        /*0074*/ 	.byte	0x00, 0xf0, 0x11, 0x00


	//----- nvinfo : EIATTR_KPARAM_INFO
	.align		4
.L_2473:
        /*0078*/ 	.byte	0x04, 0x17
        /*007a*/ 	.short	(.L_2475 - .L_2474)
.L_2474:
        /*007c*/ 	.word	0x00000000
        /*0080*/ 	.short	0x000c
        /*0082*/ 	.short	0x004c
        /*0084*/ 	.byte	0x00, 0xf0, 0x11, 0x00


	//----- nvinfo : EIATTR_KPARAM_INFO
	.align		4
.L_2475:
        /*0088*/ 	.byte	0x04, 0x17
        /*008a*/ 	.short	(.L_2477 - .L_2476)
.L_2476:
        /*008c*/ 	.word	0x00000000
        /*0090*/ 	.short	0x000b
        /*0092*/ 	.short	0x0048
        /*0094*/ 	.byte	0x00, 0xf0, 0x11, 0x00


	//----- nvinfo : EIATTR_KPARAM_INFO
	.align		4
.L_2477:
        /*0098*/ 	.byte	0x04, 0x17
        /*009a*/ 	.short	(.L_2479 - .L_2478)
.L_2478:
        /*009c*/ 	.word	0x00000000
        /*00a0*/ 	.short	0x000a
        /*00a2*/ 	.short	0x0040
        /*00a4*/ 	.byte	0x00, 0xf0, 0x21, 0x00


	//----- nvinfo : EIATTR_KPARAM_INFO
	.align		4
.L_2479:
        /*00a8*/ 	.byte	0x04, 0x17
        /*00aa*/ 	.short	(.L_2481 - .L_2480)
.L_2480:
        /*00ac*/ 	.word	0x00000000
        /*00b0*/ 	.short	0x0009
        /*00b2*/ 	.short	0x0038
        /*00b4*/ 	.byte	0x00, 0xf0, 0x21, 0x00


	//----- nvinfo : EIATTR_KPARAM_INFO
	.align		4
.L_2481:
        /*00b8*/ 	.byte	0x04, 0x17
        /*00ba*/ 	.short	(.L_2483 - .L_2482)
.L_2482:
        /*00bc*/ 	.word	0x00000000
        /*00c0*/ 	.short	0x0008
        /*00c2*/ 	.short	0x0034
        /*00c4*/ 	.byte	0x00, 0xf0, 0x11, 0x00


	//----- nvinfo : EIATTR_KPARAM_INFO
	.align		4
.L_2483:
        /*00c8*/ 	.byte	0x04, 0x17
        /*00ca*/ 	.short	(.L_2485 - .L_2484)
.L_2484:
        /*00cc*/ 	.word	0x00000000
        /*00d0*/ 	.short	0x0007
        /*00d2*/ 	.short	0x0030
        /*00d4*/ 	.byte	0x00, 0xf0, 0x11, 0x00


	//----- nvinfo : EIATTR_KPARAM_INFO
	.align		4
.L_2485:
        /*00d8*/ 	.byte	0x04, 0x17
        /*00da*/ 	.short	(.L_2487 - .L_2486)
.L_2486:
        /*00dc*/ 	.word	0x00000000
        /*00e0*/ 	.short	0x0006
        /*00e2*/ 	.short	0x002c
        /*00e4*/ 	.byte	0x00, 0xf0, 0x11, 0x00


	//----- nvinfo : EIATTR_KPARAM_INFO
	.align		4
.L_2487:
        /*00e8*/ 	.byte	0x04, 0x17
        /*00ea*/ 	.short	(.L_2489 - .L_2488)
.L_2488:
        /*00ec*/ 	.word	0x00000000
        /*00f0*/ 	.short	0x0005
        /*00f2*/ 	.short	0x0028
        /*00f4*/ 	.byte	0x00, 0xf0, 0x11, 0x00


	//----- nvinfo : EIATTR_KPARAM_INFO
	.align		4
.L_2489:
        /*00f8*/ 	.byte	0x04, 0x17
        /*00fa*/ 	.short	(.L_2491 - .L_2490)
.L_2490:
        /*00fc*/ 	.word	0x00000000
        /*0100*/ 	.short	0x0004
        /*0102*/ 	.short	0x0020
        /*0104*/ 	.byte	0x00, 0xf0, 0x21, 0x00


	//----- nvinfo : EIATTR_KPARAM_INFO
	.align		4
.L_2491:
        /*0108*/ 	.byte	0x04, 0x17
        /*010a*/ 	.short	(.L_2493 - .L_2492)
.L_2492:
        /*010c*/ 	.word	0x00000000
        /*0110*/ 	.short	0x0003
        /*0112*/ 	.short	0x0018
        /*0114*/ 	.byte	0x00, 0xf0, 0x21, 0x00


	//----- nvinfo : EIATTR_KPARAM_INFO
	.align		4
.L_2493:
        /*0118*/ 	.byte	0x04, 0x17
        /*011a*/ 	.short	(.L_2495 - .L_2494)
.L_2494:
        /*011c*/ 	.word	0x00000000
        /*0120*/ 	.short	0x0002
        /*0122*/ 	.short	0x0010
        /*0124*/ 	.byte	0x00, 0xf0, 0x21, 0x00


	//----- nvinfo : EIATTR_KPARAM_INFO
	.align		4
.L_2495:
        /*0128*/ 	.byte	0x04, 0x17
        /*012a*/ 	.short	(.L_2497 - .L_2496)
.L_2496:
        /*012c*/ 	.word	0x00000000
        /*0130*/ 	.short	0x0001
        /*0132*/ 	.short	0x0008
        /*0134*/ 	.byte	0x00, 0xf0, 0x21, 0x00


	//----- nvinfo : EIATTR_KPARAM_INFO
	.align		4
.L_2497:
        /*0138*/ 	.byte	0x04, 0x17
        /*013a*/ 	.short	(.L_2499 - .L_2498)
.L_2498:
        /*013c*/ 	.word	0x00000000
        /*0140*/ 	.short	0x0000
        /*0142*/ 	.short	0x0000
        /*0144*/ 	.byte	0x00, 0xf0, 0x21, 0x00


	//----- nvinfo : EIATTR_SPARSE_MMA_MASK
	.align		4
.L_2499:
        /*0148*/ 	.byte	0x03, 0x50
        /*014a*/ 	.short	0x0000


	//----- nvinfo : EIATTR_MAXREG_COUNT
	.align		4
        /*014c*/ 	.byte	0x03, 0x1b
        /*014e*/ 	.short	0x00ff


	//----- nvinfo : EIATTR_NUM_BARRIERS
	.align		4
        /*0150*/ 	.byte	0x02, 0x4c
        /*0152*/ 	.byte	0x01
	.zero		1


	//----- nvinfo : EIATTR_MERCURY_ISA_VERSION
	.align		4
        /*0154*/ 	.byte	0x03, 0x5f
        /*0156*/ 	.short	0x0101


	//----- nvinfo : EIATTR_EXIT_INSTR_OFFSETS
	.align		4
        /*0158*/ 	.byte	0x04, 0x1c
        /*015a*/ 	.short	(.L_2501 - .L_2500)


	//   ....[0]....
.L_2500:
        /*015c*/ 	.word	0x00000280


	//   ....[1]....
        /*0160*/ 	.word	0x000009a0


	//   ....[2]....
        /*0164*/ 	.word	0x00002510


	//   ....[3]....
        /*0168*/ 	.word	0x00002800


	//   ....[4]....
        /*016c*/ 	.word	0x00002a70


	//   ....[5]....
        /*0170*/ 	.word	0x00002be0


	//   ....[6]....
        /*0174*/ 	.word	0x00002c70


	//   ....[7]....
        /*0178*/ 	.word	0x00002cb0


	//----- nvinfo : EIATTR_CRS_STACK_SIZE
	.align		4
.L_2501:
        /*017c*/ 	.byte	0x04, 0x1e
        /*017e*/ 	.short	(.L_2503 - .L_2502)
.L_2502:
        /*0180*/ 	.word	0x00000000


	//----- nvinfo : EIATTR_CBANK_PARAM_SIZE
	.align		4
.L_2503:
        /*0184*/ 	.byte	0x03, 0x19
        /*0186*/ 	.short	0x0074


	//----- nvinfo : EIATTR_PARAM_CBANK
	.align		4
        /*0188*/ 	.byte	0x04, 0x0a
        /*018a*/ 	.short	(.L_2505 - .L_2504)
	.align		4
.L_2504:
        /*018c*/ 	.word	index@(.nv.constant0._Z23gemm_half_q_half_kernelILi3ELi2ELb1ELb1ELi32EEvPK6__halfPKjS4_S2_PS0_iiiiPKtS7_iiiiiibS2_i)
        /*0190*/ 	.short	0x0210
        /*0192*/ 	.short	0x0074


	//----- nvinfo : EIATTR_SW_WAR
	.align		4
.L_2505:
        /*0194*/ 	.byte	0x04, 0x36
        /*0196*/ 	.short	(.L_2507 - .L_2506)
.L_2506:
        /*0198*/ 	.word	0x00000008
.L_2507:


//--------------------- .nv.info._Z23gemm_half_q_half_kernelILi2ELi32ELb1ELb1ELi64EEvPK6__halfPKjS4_S2_PS0_iiiiPKtS7_iiiiiibS2_i --------------------------
	.section	.nv.info._Z23gemm_half_q_half_kernelILi2ELi32ELb1ELb1ELi64EEvPK6__halfPKjS4_S2_PS0_iiiiPKtS7_iiiiiibS2_i,"",@"SHT_CUDA_INFO"
	.sectionflags	@""
	.align	4


	//----- nvinfo : EIATTR_CUDA_API_VERSION
	.align		4
        /*0000*/ 	.byte	0x04, 0x37
        /*0002*/ 	.short	(.L_2509 - .L_2508)
.L_2508:
        /*0004*/ 	.word	0x00000082


	//----- nvinfo : EIATTR_KPARAM_INFO
	.align		4
.L_2509:
        /*0008*/ 	.byte	0x04, 0x17
        /*000a*/ 	.short	(.L_2511 - .L_2510)
.L_2510:
        /*000c*/ 	.word	0x00000000
        /*0010*/ 	.short	0x0013
        /*0012*/ 	.short	0x0070
        /*0014*/ 	.byte	0x00, 0xf0, 0x11, 0x00


	//----- nvinfo : EIATTR_KPARAM_INFO
	.align		4
.L_2511:
        /*0018*/ 	.byte	0x04, 0x17
        /*001a*/ 	.short	(.L_2513 - .L_2512)
.L_2512:
        /*001c*/ 	.word	0x00000000
        /*0020*/ 	.short	0x0012
        /*0022*/ 	.short	0x0068
        /*0024*/ 	.byte	0x00, 0xf0, 0x21, 0x00


	//----- nvinfo : EIATTR_KPARAM_INFO
	.align		4
.L_2513:
        /*0028*/ 	.byte	0x04, 0x17
        /*002a*/ 	.short	(.L_2515 - .L_2514)
.L_2514:
        /*002c*/ 	.word	0x00000000
        /*0030*/ 	.short	0x0011
        /*0032*/ 	.short	0x0060
        /*0034*/ 	.byte	0x00, 0xf0, 0x05, 0x00


	//----- nvinfo : EIATTR_KPARAM_INFO
	.align		4
.L_2515:
        /*0038*/ 	.byte	0x04, 0x17
        /*003a*/ 	.short	(.L_2517 - .L_2516)
.L_2516:
        /*003c*/ 	.word	0x00000000
        /*0040*/ 	.short	0x0010
        /*0042*/ 	.short	0x005c
        /*0044*/ 	.byte	0x00, 0xf0, 0x11, 0x00


	//----- nvinfo : EIATTR_KPARAM_INFO
	.align		4
.L_2517:
        /*0048*/ 	.byte	0x04, 0x17
        /*004a*/ 	.short	(.L_2519 - .L_2518)
.L_2518:
        /*004c*/ 	.word	0x00000000
        /*0050*/ 	.short	0x000f
        /*0052*/ 	.short	0x0058
        /*0054*/ 	.byte	0x00, 0xf0, 0x11, 0x00


	//----- nvinfo : EIATTR_KPARAM_INFO
	.align		4
.L_2519:
        /*0058*/ 	.byte	0x04, 0x17
        /*005a*/ 	.short	(.L_2521 - .L_2520)
.L_2520:
        /*005c*/ 	.word	0x00000000
        /*0060*/ 	.short	0x000e
        /*0062*/ 	.short	0x0054
        /*0064*/ 	.byte	0x00, 0xf0, 0x11, 0x00


	//----- nvinfo : EIATTR_KPARAM_INFO
	.align		4
.L_2521:
        /*0068*/ 	.byte	0x04, 0x17
        /*006a*/ 	.short	(.L_2523 - .L_2522)
.L_2522:
        /*006c*/ 	.word	0x00000000
        /*0070*/ 	.short	0x000d
        /*0072*/ 	.short	0x0050
        /*0074*/ 	.byte	0x00, 0xf0, 0x11, 0x00


	//----- nvinfo : EIATTR_KPARAM_INFO
	.align		4
.L_2523:
        /*0078*/ 	.byte	0x04, 0x17
        /*007a*/ 	.short	(.L_2525 - .L_2524)
.L_2524:
        /*007c*/ 	.word	0x00000000
        /*0080*/ 	.short	0x000c
        /*0082*/ 	.short	0x004c
        /*0084*/ 	.byte	0x00, 0xf0, 0x11, 0x00


	//----- nvinfo : EIATTR_KPARAM_INFO
	.align		4
.L_2525:
        /*0088*/ 	.byte	0x04, 0x17
        /*008a*/ 	.short	(.L_2527 - .L_2526)
.L_2526:
        /*008c*/ 	.word	0x00000000
        /*0090*/ 	.short	0x000b
        /*0092*/ 	.short	0x0048
        /*0094*/ 	.byte	0x00, 0xf0, 0x11, 0x00


	//----- nvinfo : EIATTR_KPARAM_INFO
	.align		4
.L_2527:
        /*0098*/ 	.byte	0x04, 0x17
        /*009a*/ 	.short	(.L_2529 - .L_2528)
.L_2528:
        /*009c*/ 	.word	0x00000000
        /*00a0*/ 	.short	0x000a
        /*00a2*/ 	.short	0x0040
        /*00a4*/ 	.byte	0x00, 0xf0, 0x21, 0x00


	//----- nvinfo : EIATTR_KPARAM_INFO
	.align		4
.L_2529:
        /*00a8*/ 	.byte	0x04, 0x17
        /*00aa*/ 	.short	(.L_2531 - .L_2530)
.L_2530:
        /*00ac*/ 	.word	0x00000000
        /*00b0*/ 	.short	0x0009
        /*00b2*/ 	.short	0x0038
        /*00b4*/ 	.byte	0x00, 0xf0, 0x21, 0x00


	//----- nvinfo : EIATTR_KPARAM_INFO
	.align		4
.L_2531:
        /*00b8*/ 	.byte	0x04, 0x17
        /*00ba*/ 	.short	(.L_2533 - .L_2532)
.L_2532:
        /*00bc*/ 	.word	0x00000000
        /*00c0*/ 	.short	0x0008
        /*00c2*/ 	.short	0x0034
        /*00c4*/ 	.byte	0x00, 0xf0, 0x11, 0x00


	//----- nvinfo : EIATTR_KPARAM_INFO
	.align		4
.L_2533:
        /*00c8*/ 	.byte	0x04, 0x17
        /*00ca*/ 	.short	(.L_2535 - .L_2534)
.L_2534:
        /*00cc*/ 	.word	0x00000000
        /*00d0*/ 	.short	0x0007
        /*00d2*/ 	.short	0x0030
        /*00d4*/ 	.byte	0x00, 0xf0, 0x11, 0x00


	//----- nvinfo : EIATTR_KPARAM_INFO
	.align		4
.L_2535:
        /*00d8*/ 	.byte	0x04, 0x17
        /*00da*/ 	.short	(.L_2537 - .L_2536)
.L_2536:
        /*00dc*/ 	.word	0x00000000
        /*00e0*/ 	.short	0x0006
        /*00e2*/ 	.short	0x002c
        /*00e4*/ 	.byte	0x00, 0xf0, 0x11, 0x00


	//----- nvinfo : EIATTR_KPARAM_INFO
	.align		4
.L_2537:
        /*00e8*/ 	.byte	0x04, 0x17
        /*00ea*/ 	.short	(.L_2539 - .L_2538)
.L_2538:
        /*00ec*/ 	.word	0x00000000
        /*00f0*/ 	.short	0x0005
        /*00f2*/ 	.short	0x0028
        /*00f4*/ 	.byte	0x00, 0xf0, 0x11, 0x00


	//----- nvinfo : EIATTR_KPARAM_INFO
	.align		4
.L_2539:
        /*00f8*/ 	.byte	0x04, 0x17
        /*00fa*/ 	.short	(.L_2541 - .L_2540)
.L_2540:
        /*00fc*/ 	.word	0x00000000
        /*0100*/ 	.short	0x0004
        /*0102*/ 	.short	0x0020
        /*0104*/ 	.byte	0x00, 0xf0, 0x21, 0x00


	//----- nvinfo : EIATTR_KPARAM_INFO
	.align		4
.L_2541:
        /*0108*/ 	.byte	0x04, 0x17
        /*010a*/ 	.short	(.L_2543 - .L_2542)
.L_2542:
        /*010c*/ 	.word	0x00000000
        /*0110*/ 	.short	0x0003
        /*0112*/ 	.short	0x0018
        /*0114*/ 	.byte	0x00, 0xf0, 0x21, 0x00


	//----- nvinfo : EIATTR_KPARAM_INFO
	.align		4
.L_2543:
        /*0118*/ 	.byte	0x04, 0x17
        /*011a*/ 	.short	(.L_2545 - .L_2544)
.L_2544:
        /*011c*/ 	.word	0x00000000
        /*0120*/ 	.short	0x0002
        /*0122*/ 	.short	0x0010
        /*0124*/ 	.byte	0x00, 0xf0, 0x21, 0x00


	//----- nvinfo : EIATTR_KPARAM_INFO
	.align		4
.L_2545:
        /*0128*/ 	.byte	0x04, 0x17
        /*012a*/ 	.short	(.L_2547 - .L_2546)
.L_2546:
        /*012c*/ 	.word	0x00000000
        /*0130*/ 	.short	0x0001
        /*0132*/ 	.short	0x0008
        /*0134*/ 	.byte	0x00, 0xf0, 0x21, 0x00


	//----- nvinfo : EIATTR_KPARAM_INFO
	.align		4
.L_2547:
        /*0138*/ 	.byte	0x04, 0x17
        /*013a*/ 	.short	(.L_2549 - .L_2548)
.L_2548:
        /*013c*/ 	.word	0x00000000
        /*0140*/ 	.short	0x0000
        /*0142*/ 	.short	0x0000
        /*0144*/ 	.byte	0x00, 0xf0, 0x21, 0x00


	//----- nvinfo : EIATTR_SPARSE_MMA_MASK
	.align		4
.L_2549:
        /*0148*/ 	.byte	0x03, 0x50
        /*014a*/ 	.short	0x0000


	//----- nvinfo : EIATTR_MAXREG_COUNT
	.align		4
        /*014c*/ 	.byte	0x03, 0x1b
        /*014e*/ 	.short	0x00ff


	//----- nvinfo : EIATTR_NUM_BARRIERS
	.align		4
        /*0150*/ 	.byte	0x02, 0x4c
        /*0152*/ 	.byte	0x01
	.zero		1


	//----- nvinfo : EIATTR_MERCURY_ISA_VERSION
	.align		4
        /*0154*/ 	.byte	0x03, 0x5f
        /*0156*/ 	.short	0x0101


	//----- nvinfo : EIATTR_EXIT_INSTR_OFFSETS
	.align		4
        /*0158*/ 	.byte	0x04, 0x1c
        /*015a*/ 	.short	(.L_2551 - .L_2550)


	//   ....[0]....
.L_2550:
        /*015c*/ 	.word	0x000001e0


	//   ....[1]....
        /*0160*/ 	.word	0x00000910


	//   ....[2]....
        /*0164*/ 	.word	0x000032d0


	//   ....[3]....
        /*0168*/ 	.word	0x000035f0


	//   ....[4]....
        /*016c*/ 	.word	0x00003760


	//   ....[5]....
        /*0170*/ 	.word	0x00003800


	//   ....[6]....
        /*0174*/ 	.word	0x00003840


	//----- nvinfo : EIATTR_CRS_STACK_SIZE
	.align		4
.L_2551:
        /*0178*/ 	.byte	0x04, 0x1e
        /*017a*/ 	.short	(.L_2553 - .L_2552)
.L_2552:
        /*017c*/ 	.word	0x00000000


	//----- nvinfo : EIATTR_CBANK_PARAM_SIZE
	.align		4
.L_2553:
        /*0180*/ 	.byte	0x03, 0x19
        /*0182*/ 	.short	0x0074


	//----- nvinfo : EIATTR_PARAM_CBANK
	.align		4
        /*0184*/ 	.byte	0x04, 0x0a
        /*0186*/ 	.short	(.L_2555 - .L_2554)
	.align		4
.L_2554:
        /*0188*/ 	.word	index@(.nv.constant0._Z23gemm_half_q_half_kernelILi2ELi32ELb1ELb1ELi64EEvPK6__halfPKjS4_S2_PS0_iiiiPKtS7_iiiiiibS2_i)
        /*018c*/ 	.short	0x0210
        /*018e*/ 	.short	0x0074


	//----- nvinfo : EIATTR_SW_WAR
	.align		4
.L_2555:
        /*0190*/ 	.byte	0x04, 0x36
        /*0192*/ 	.short	(.L_2557 - .L_2556)
.L_2556:
        /*0194*/ 	.word	0x00000008
.L_2557:


//--------------------- .nv.info._Z23gemm_half_q_half_kernelILi2ELi48ELb1ELb1ELi64EEvPK6__halfPKjS4_S2_PS0_iiiiPKtS7_iiiiiibS2_i --------------------------
	.section	.nv.info._Z23gemm_half_q_half_kernelILi2ELi48ELb1ELb1ELi64EEvPK6__halfPKjS4_S2_PS0_iiiiPKtS7_iiiiiibS2_i,"",@"SHT_CUDA_INFO"
	.sectionflags	@""
	.align	4


	//----- nvinfo : EIATTR_CUDA_API_VERSION
	.align		4
        /*0000*/ 	.byte	0x04, 0x37
        /*0002*/ 	.short	(.L_2559 - .L_2558)
.L_2558:
        /*0004*/ 	.word	0x00000082


	//----- nvinfo : EIATTR_KPARAM_INFO
	.align		4
.L_2559:
        /*0008*/ 	.byte	0x04, 0x17
        /*000a*/ 	.short	(.L_2561 - .L_2560)
.L_2560:
        /*000c*/ 	.word	0x00000000
        /*0010*/ 	.short	0x0013
        /*0012*/ 	.short	0x0070
        /*0014*/ 	.byte	0x00, 0xf0, 0x11, 0x00


	//----- nvinfo : EIATTR_KPARAM_INFO
	.align		4
.L_2561:
        /*0018*/ 	.byte	0x04, 0x17
        /*001a*/ 	.short	(.L_2563 - .L_2562)
.L_2562:
        /*001c*/ 	.word	0x00000000
        /*0020*/ 	.short	0x0012
        /*0022*/ 	.short	0x0068
        /*0024*/ 	.byte	0x00, 0xf0, 0x21, 0x00


	//----- nvinfo : EIATTR_KPARAM_INFO
	.align		4
.L_2563:
        /*0028*/ 	.byte	0x04, 0x17
        /*002a*/ 	.short	(.L_2565 - .L_2564)
.L_2564:
        /*002c*/ 	.word	0x00000000
        /*0030*/ 	.short	0x0011
        /*0032*/ 	.short	0x0060
        /*0034*/ 	.byte	0x00, 0xf0, 0x05, 0x00


	//----- nvinfo : EIATTR_KPARAM_INFO
	.align		4
.L_2565:
        /*0038*/ 	.byte	0x04, 0x17
        /*003a*/ 	.short	(.L_2567 - .L_2566)
.L_2566:
        /*003c*/ 	.word	0x00000000
        /*0040*/ 	.short	0x0010
        /*0042*/ 	.short	0x005c
        /*0044*/ 	.byte	0x00, 0xf0, 0x11, 0x00


	//----- nvinfo : EIATTR_KPARAM_INFO
	.align		4
.L_2567:
        /*0048*/ 	.byte	0x04, 0x17
        /*004a*/ 	.short	(.L_2569 - .L_2568)
.L_2568:
        /*004c*/ 	.word	0x00000000
        /*0050*/ 	.short	0x000f
        /*0052*/ 	.short	0x0058
        /*0054*/ 	.byte	0x00, 0xf0, 0x11, 0x00


	//----- nvinfo : EIATTR_KPARAM_INFO
	.align		4
.L_2569:
        /*0058*/ 	.byte	0x04, 0x17
        /*005a*/ 	.short	(.L_2571 - .L_2570)
.L_2570:
        /*005c*/ 	.word	0x00000000
        /*0060*/ 	.short	0x000e
        /*0062*/ 	.short	0x0054
        /*0064*/ 	.byte	0x00, 0xf0, 0x11, 0x00


	//----- nvinfo : EIATTR_KPARAM_INFO
	.align		4
.L_2571:
        /*0068*/ 	.byte	0x04, 0x17
        /*006a*/ 	.short	(.L_2573 - .L_2572)
.L_2572:
        /*006c*/ 	.word	0x00000000
        /*0070*/ 	.short	0x000d
        /*0072*/ 	.short	0x0050
        /*0074*/ 	.byte	0x00, 0xf0, 0x11, 0x00


	//----- nvinfo : EIATTR_KPARAM_INFO
	.align		4
.L_2573:
        /*0078*/ 	.byte	0x04, 0x17
        /*007a*/ 	.short	(.L_2575 - .L_2574)
.L_2574:
        /*007c*/ 	.word	0x00000000
        /*0080*/ 	.short	0x000c
        /*0082*/ 	.short	0x004c
        /*0084*/ 	.byte	0x00, 0xf0, 0x11, 0x00


	//----- nvinfo : EIATTR_KPARAM_INFO
	.align		4
.L_2575:
        /*0088*/ 	.byte	0x04, 0x17
        /*008a*/ 	.short	(.L_2577 - .L_2576)
.L_2576:
        /*008c*/ 	.word	0x00000000
        /*0090*/ 	.short	0x000b
        /*0092*/ 	.short	0x0048
        /*0094*/ 	.byte	0x00, 0xf0, 0x11, 0x00


	//----- nvinfo : EIATTR_KPARAM_INFO
	.align		4
.L_2577:
        /*0098*/ 	.byte	0x04, 0x17
        /*009a*/ 	.short	(.L_2579 - .L_2578)
.L_2578:
        /*009c*/ 	.word	0x00000000
        /*00a0*/ 	.short	0x000a
        /*00a2*/ 	.short	0x0040
        /*00a4*/ 	.byte	0x00, 0xf0, 0x21, 0x00


	//----- nvinfo : EIATTR_KPARAM_INFO
	.align		4
.L_2579:
        /*00a8*/ 	.byte	0x04, 0x17
        /*00aa*/ 	.short	(.L_2581 - .L_2580)
.L_2580:
        /*00ac*/ 	.word	0x00000000
        /*00b0*/ 	.short	0x0009
        /*00b2*/ 	.short	0x0038
        /*00b4*/ 	.byte	0x00, 0xf0, 0x21, 0x00


	//----- nvinfo : EIATTR_KPARAM_INFO
	.align		4
.L_2581:
        /*00b8*/ 	.byte	0x04, 0x17
        /*00ba*/ 	.short	(.L_2583 - .L_2582)
.L_2582:
        /*00bc*/ 	.word	0x00000000
        /*00c0*/ 	.short	0x0008
        /*00c2*/ 	.short	0x0034
        /*00c4*/ 	.byte	0x00, 0xf0, 0x11, 0x00


	//----- nvinfo : EIATTR_KPARAM_INFO
	.align		4
.L_2583:
        /*00c8*/ 	.byte	0x04, 0x17
        /*00ca*/ 	.short	(.L_2585 - .L_2584)
.L_2584:
        /*00cc*/ 	.word	0x00000000
        /*00d0*/ 	.short	0x0007
        /*00d2*/ 	.short	0x0030
        /*00d4*/ 	.byte	0x00, 0xf0, 0x11, 0x00


	//----- nvinfo : EIATTR_KPARAM_INFO
	.align		4
.L_2585:
        /*00d8*/ 	.byte	0x04, 0x17
        /*00da*/ 	.short	(.L_2587 - .L_2586)
.L_2586:
        /*00dc*/ 	.word	0x00000000
        /*00e0*/ 	.short	0x0006
        /*00e2*/ 	.short	0x002c
        /*00e4*/ 	.byte	0x00, 0xf0, 0x11, 0x00


	//----- nvinfo : EIATTR_KPARAM_INFO
	.align		4
.L_2587:
        /*00e8*/ 	.byte	0x04, 0x17
        /*00ea*/ 	.short	(.L_2589 - .L_2588)
.L_2588:
        /*00ec*/ 	.word	0x00000000
        /*00f0*/ 	.short	0x0005
        /*00f2*/ 	.short	0x0028
        /*00f4*/ 	.byte	0x00, 0xf0, 0x11, 0x00


	//----- nvinfo : EIATTR_KPARAM_INFO
	.align		4
.L_2589:
        /*00f8*/ 	.byte	0x04, 0x17
        /*00fa*/ 	.short	(.L_2591 - .L_2590)
.L_2590:
        /*00fc*/ 	.word	0x00000000
        /*0100*/ 	.short	0x0004
        /*0102*/ 	.short	0x0020
        /*0104*/ 	.byte	0x00, 0xf0, 0x21, 0x00


	//----- nvinfo : EIATTR_KPARAM_INFO
	.align		4
.L_2591:
        /*0108*/ 	.byte	0x04, 0x17
        /*010a*/ 	.short	(.L_2593 - .L_2592)
.L_2592:
        /*010c*/ 	.word	0x00000000
        /*0110*/ 	.short	0x0003
        /*0112*/ 	.short	0x0018
        /*0114*/ 	.byte	0x00, 0xf0, 0x21, 0x00


	//----- nvinfo : EIATTR_KPARAM_INFO
	.align		4
.L_2593:
        /*0118*/ 	.byte	0x04, 0x17
        /*011a*/ 	.short	(.L_2595 - .L_2594)
.L_2594:
        /*011c*/ 	.word	0x00000000
        /*0120*/ 	.short	0x0002
        /*0122*/ 	.short	0x0010
        /*0124*/ 	.byte	0x00, 0xf0, 0x21, 0x00


	//----- nvinfo : EIATTR_KPARAM_INFO
	.align		4
.L_2595:
        /*0128*/ 	.byte	0x04, 0x17
        /*012a*/ 	.short	(.L_2597 - .L_2596)
.L_2596:
        /*012c*/ 	.word	0x00000000
        /*0130*/ 	.short	0x0001
        /*0132*/ 	.short	0x0008
        /*0134*/ 	.byte	0x00, 0xf0, 0x21, 0x00


	//----- nvinfo : EIATTR_KPARAM_INFO
	.align		4
.L_2597:
        /*0138*/ 	.byte	0x04, 0x17
        /*013a*/ 	.short	(.L_2599 - .L_2598)
.L_2598:
        /*013c*/ 	.word	0x00000000
        /*0140*/ 	.short	0x0000
        /*0142*/ 	.short	0x0000
        /*0144*/ 	.byte	0x00, 0xf0, 0x21, 0x00


	//----- nvinfo : EIATTR_SPARSE_MMA_MASK
	.align		4
.L_2599:
        /*0148*/ 	.byte	0x03, 0x50
        /*014a*/ 	.short	0x0000


	//----- nvinfo : EIATTR_MAXREG_COUNT
	.align		4
        /*014c*/ 	.byte	0x03, 0x1b
        /*014e*/ 	.short	0x00ff


	//----- nvinfo : EIATTR_NUM_BARRIERS
	.align		4
        /*0150*/ 	.byte	0x02, 0x4c
        /*0152*/ 	.byte	0x01
	.zero		1


	//----- nvinfo : EIATTR_MERCURY_ISA_VERSION
	.align		4
        /*0154*/ 	.byte	0x03, 0x5f
        /*0156*/ 	.short	0x0101


	//----- nvinfo : EIATTR_EXIT_INSTR_OFFSETS
	.align		4
        /*0158*/ 	.byte	0x04, 0x1c
        /*015a*/ 	.short	(.L_2601 - .L_2600)


	//   ....[0]....
.L_2600:
        /*015c*/ 	.word	0x000001e0


	//   ....[1]....
        /*0160*/ 	.word	0x00000910


	//   ....[2]....
        /*0164*/ 	.word	0x00004ed0


	//   ....[3]....
        /*0168*/ 	.word	0x000051f0


	//   ....[4]....
        /*016c*/ 	.word	0x00005360


	//   ....[5]....
        /*0170*/ 	.word	0x00005400


	//   ....[6]....
        /*0174*/ 	.word	0x00005440


	//----- nvinfo : EIATTR_CRS_STACK_SIZE
	.align		4
.L_2601:
        /*0178*/ 	.byte	0x04, 0x1e
        /*017a*/ 	.short	(.L_2603 - .L_2602)
.L_2602:
        /*017c*/ 	.word	0x00000000


	//----- nvinfo : EIATTR_CBANK_PARAM_SIZE
	.align		4
.L_2603:
        /*0180*/ 	.byte	0x03, 0x19
        /*0182*/ 	.short	0x0074


	//----- nvinfo : EIATTR_PARAM_CBANK
	.align		4
        /*0184*/ 	.byte	0x04, 0x0a
        /*0186*/ 	.short	(.L_2605 - .L_2604)
	.align		4
.L_2604:
        /*0188*/ 	.word	index@(.nv.constant0._Z23gemm_half_q_half_kernelILi2ELi48ELb1ELb1ELi64EEvPK6__halfPKjS4_S2_PS0_iiiiPKtS7_iiiiiibS2_i)
        /*018c*/ 	.short	0x0210
        /*018e*/ 	.short	0x0074


	//----- nvinfo : EIATTR_SW_WAR
	.align		4
.L_2605:
        /*0190*/ 	.byte	0x04, 0x36
        /*0192*/ 	.short	(.L_2607 - .L_2606)
.L_2606:
        /*0194*/ 	.word	0x00000008
.L_2607:


//--------------------- .nv.info._Z23gemm_half_q_half_kernelILi2ELi16ELb1ELb1ELi64EEvPK6__halfPKjS4_S2_PS0_iiiiPKtS7_iiiiiibS2_i --------------------------
	.section	.nv.info._Z23gemm_half_q_half_kernelILi2ELi16ELb1ELb1ELi64EEvPK6__halfPKjS4_S2_PS0_iiiiPKtS7_iiiiiibS2_i,"",@"SHT_CUDA_INFO"
	.sectionflags	@""
	.align	4


	//----- nvinfo : EIATTR_CUDA_API_VERSION
	.align		4
        /*0000*/ 	.byte	0x04, 0x37
        /*0002*/ 	.short	(.L_2609 - .L_2608)
.L_2608:
        /*0004*/ 	.word	0x00000082


	//----- nvinfo : EIATTR_KPARAM_INFO
	.align		4
.L_2609:
        /*0008*/ 	.byte	0x04, 0x17
        /*000a*/ 	.short	(.L_2611 - .L_2610)
.L_2610:
        /*000c*/ 	.word	0x00000000
        /*0010*/ 	.short	0x0013
        /*0012*/ 	.short	0x0070
        /*0014*/ 	.byte	0x00, 0xf0, 0x11, 0x00


	//----- nvinfo : EIATTR_KPARAM_INFO
	.align		4
.L_2611:
        /*0018*/ 	.byte	0x04, 0x17
        /*001a*/ 	.short	(.L_2613 - .L_2612)
.L_2612:
        /*001c*/ 	.word	0x00000000
        /*0020*/ 	.short	0x0012
        /*0022*/ 	.short	0x0068
        /*0024*/ 	.byte	0x00, 0xf0, 0x21, 0x00


	//----- nvinfo : EIATTR_KPARAM_INFO
	.align		4
.L_2613:
        /*0028*/ 	.byte	0x04, 0x17
        /*002a*/ 	.short	(.L_2615 - .L_2614)
.L_2614:
        /*002c*/ 	.word	0x00000000
        /*0030*/ 	.short	0x0011
        /*0032*/ 	.short	0x0060
        /*0034*/ 	.byte	0x00, 0xf0, 0x05, 0x00


	//----- nvinfo : EIATTR_KPARAM_INFO
	.align		4
.L_2615:
        /*0038*/ 	.byte	0x04, 0x17
        /*003a*/ 	.short	(.L_2617 - .L_2616)
.L_2616:
        /*003c*/ 	.word	0x00000000
        /*0040*/ 	.short	0x0010
        /*0042*/ 	.short	0x005c
        /*0044*/ 	.byte	0x00, 0xf0, 0x11, 0x00


	//----- nvinfo : EIATTR_KPARAM_INFO
	.align		4
.L_2617:
        /*0048*/ 	.byte	0x04, 0x17
        /*004a*/ 	.short	(.L_2619 - .L_2618)
.L_2618:
        /*004c*/ 	.word	0x00000000
        /*0050*/ 	.short	0x000f
        /*0052*/ 	.short	0x0058
        /*0054*/ 	.byte	0x00, 0xf0, 0x11, 0x00


	//----- nvinfo : EIATTR_KPARAM_INFO
	.align		4
.L_2619:
        /*0058*/ 	.byte	0x04, 0x17
        /*005a*/ 	.short	(.L_2621 - .L_2620)
.L_2620:
        /*005c*/ 	.word	0x00000000
        /*0060*/ 	.short	0x000e
        /*0062*/ 	.short	0x0054
        /*0064*/ 	.byte	0x00, 0xf0, 0x11, 0x00


	//----- nvinfo : EIATTR_KPARAM_INFO
	.align		4
.L_2621:
        /*0068*/ 	.byte	0x04, 0x17
        /*006a*/ 	.short	(.L_2623 - .L_2622)
.L_2622:
        /*006c*/ 	.word	0x00000000
        /*0070*/ 	.short	0x000d
        /*0072*/ 	.short	0x0050
        /*0074*/ 	.byte	0x00, 0xf0, 0x11, 0x00


	//----- nvinfo : EIATTR_KPARAM_INFO
	.align		4
.L_2623:
        /*0078*/ 	.byte	0x04, 0x17
        /*007a*/ 	.short	(.L_2625 - .L_2624)
.L_2624:
        /*007c*/ 	.word	0x00000000
        /*0080*/ 	.short	0x000c
        /*0082*/ 	.short	0x004c
        /*0084*/ 	.byte	0x00, 0xf0, 0x11, 0x00


	//----- nvinfo : EIATTR_KPARAM_INFO
	.align		4
.L_2625:
        /*0088*/ 	.byte	0x04, 0x17
        /*008a*/ 	.short	(.L_2627 - .L_2626)
.L_2626:
        /*008c*/ 	.word	0x00000000
        /*0090*/ 	.short	0x000b
        /*0092*/ 	.short	0x0048
        /*0094*/ 	.byte	0x00, 0xf0, 0x11, 0x00


	//----- nvinfo : EIATTR_KPARAM_INFO
	.align		4
.L_2627:
        /*0098*/ 	.byte	0x04, 0x17
        /*009a*/ 	.short	(.L_2629 - .L_2628)
.L_2628:
        /*009c*/ 	.word	0x00000000
        /*00a0*/ 	.short	0x000a
        /*00a2*/ 	.short	0x0040
        /*00a4*/ 	.byte	0x00, 0xf0, 0x21, 0x00


	//----- nvinfo : EIATTR_KPARAM_INFO
	.align		4
.L_2629:
        /*00a8*/ 	.byte	0x04, 0x17
        /*00aa*/ 	.short	(.L_2631 - .L_2630)
.L_2630:
        /*00ac*/ 	.word	0x00000000
        /*00b0*/ 	.short	0x0009
        /*00b2*/ 	.short	0x0038
        /*00b4*/ 	.byte	0x00, 0xf0, 0x21, 0x00


	//----- nvinfo : EIATTR_KPARAM_INFO
	.align		4
.L_2631:
        /*00b8*/ 	.byte	0x04, 0x17
        /*00ba*/ 	.short	(.L_2633 - .L_2632)
.L_2632:
        /*00bc*/ 	.word	0x00000000
        /*00c0*/ 	.short	0x0008
        /*00c2*/ 	.short	0x0034
        /*00c4*/ 	.byte	0x00, 0xf0, 0x11, 0x00


	//----- nvinfo : EIATTR_KPARAM_INFO
	.align		4
.L_2633:
        /*00c8*/ 	.byte	0x04, 0x17
        /*00ca*/ 	.short	(.L_2635 - .L_2634)
.L_2634:
        /*00cc*/ 	.word	0x00000000
        /*00d0*/ 	.short	0x0007
        /*00d2*/ 	.short	0x0030
        /*00d4*/ 	.byte	0x00, 0xf0, 0x11, 0x00


	//----- nvinfo : EIATTR_KPARAM_INFO
	.align		4
.L_2635:
        /*00d8*/ 	.byte	0x04, 0x17
        /*00da*/ 	.short	(.L_2637 - .L_2636)
.L_2636:
        /*00dc*/ 	.word	0x00000000
        /*00e0*/ 	.short	0x0006
        /*00e2*/ 	.short	0x002c
        /*00e4*/ 	.byte	0x00, 0xf0, 0x11, 0x00


	//----- nvinfo : EIATTR_KPARAM_INFO
	.align		4
.L_2637:
        /*00e8*/ 	.byte	0x04, 0x17
        /*00ea*/ 	.short	(.L_2639 - .L_2638)
.L_2638:
        /*00ec*/ 	.word	0x00000000
        /*00f0*/ 	.short	0x0005
        /*00f2*/ 	.short	0x0028
        /*00f4*/ 	.byte	0x00, 0xf0, 0x11, 0x00


	//----- nvinfo : EIATTR_KPARAM_INFO
	.align		4
.L_2639:
        /*00f8*/ 	.byte	0x04, 0x17
        /*00fa*/ 	.short	(.L_2641 - .L_2640)
.L_2640:
        /*00fc*/ 	.word	0x00000000
        /*0100*/ 	.short	0x0004
        /*0102*/ 	.short	0x0020
        /*0104*/ 	.byte	0x00, 0xf0, 0x21, 0x00


	//----- nvinfo : EIATTR_KPARAM_INFO
	.align		4
.L_2641:
        /*0108*/ 	.byte	0x04, 0x17
        /*010a*/ 	.short	(.L_2643 - .L_2642)
.L_2642:
        /*010c*/ 	.word	0x00000000
        /*0110*/ 	.short	0x0003
        /*0112*/ 	.short	0x0018
        /*0114*/ 	.byte	0x00, 0xf0, 0x21, 0x00


	//----- nvinfo : EIATTR_KPARAM_INFO
	.align		4
.L_2643:
        /*0118*/ 	.byte	0x04, 0x17
        /*011a*/ 	.short	(.L_2645 - .L_2644)
.L_2644:
        /*011c*/ 	.word	0x00000000
        /*0120*/ 	.short	0x0002
        /*0122*/ 	.short	0x0010
        /*0124*/ 	.byte	0x00, 0xf0, 0x21, 0x00


	//----- nvinfo : EIATTR_KPARAM_INFO
	.align		4
.L_2645:
        /*0128*/ 	.byte	0x04, 0x17
        /*012a*/ 	.short	(.L_2647 - .L_2646)
.L_2646:
        /*012c*/ 	.word	0x00000000
        /*0130*/ 	.short	0x0001
        /*0132*/ 	.short	0x0008
        /*0134*/ 	.byte	0x00, 0xf0, 0x21, 0x00


	//----- nvinfo : EIATTR_KPARAM_INFO
	.align		4
.L_2647:
        /*0138*/ 	.byte	0x04, 0x17
        /*013a*/ 	.short	(.L_2649 - .L_2648)
.L_2648:
        /*013c*/ 	.word	0x00000000
        /*0140*/ 	.short	0x0000
        /*0142*/ 	.short	0x0000
        /*0144*/ 	.byte	0x00, 0xf0, 0x21, 0x00


	//----- nvinfo : EIATTR_SPARSE_MMA_MASK
	.align		4
.L_2649:
        /*0148*/ 	.byte	0x03, 0x50
        /*014a*/ 	.short	0x0000


	//----- nvinfo : EIATTR_MAXREG_COUNT
	.align		4
        /*014c*/ 	.byte	0x03, 0x1b
        /*014e*/ 	.short	0x00ff


	//----- nvinfo : EIATTR_NUM_BARRIERS
	.align		4
        /*0150*/ 	.byte	0x02, 0x4c
        /*0152*/ 	.byte	0x01
	.zero		1


	//----- nvinfo : EIATTR_MERCURY_ISA_VERSION
	.align		4
        /*0154*/ 	.byte	0x03, 0x5f
        /*0156*/ 	.short	0x0101


	//----- nvinfo : EIATTR_EXIT_INSTR_OFFSETS
	.align		4
        /*0158*/ 	.byte	0x04, 0x1c
        /*015a*/ 	.short	(.L_2651 - .L_2650)


	//   ....[0]....
.L_2650:
        /*015c*/ 	.word	0x000001e0


	//   ....[1]....
        /*0160*/ 	.word	0x00000910


	//   ....[2]....
        /*0164*/ 	.word	0x00002ff0


	//   ....[3]....
        /*0168*/ 	.word	0x00003310


	//   ....[4]....
        /*016c*/ 	.word	0x00003480


	//   ....[5]....
        /*0170*/ 	.word	0x00003520


	//   ....[6]....
        /*0174*/ 	.word	0x00003560


	//----- nvinfo : EIATTR_CRS_STACK_SIZE
	.align		4
.L_2651:
        /*0178*/ 	.byte	0x04, 0x1e
        /*017a*/ 	.short	(.L_2653 - .L_2652)
.L_2652:
        /*017c*/ 	.word	0x00000000


	//----- nvinfo : EIATTR_CBANK_PARAM_SIZE
	.align		4
.L_2653:
        /*0180*/ 	.byte	0x03, 0x19
        /*0182*/ 	.short	0x0074


	//----- nvinfo : EIATTR_PARAM_CBANK
	.align		4
        /*0184*/ 	.byte	0x04, 0x0a
        /*0186*/ 	.short	(.L_2655 - .L_2654)
	.align		4
.L_2654:
        /*0188*/ 	.word	index@(.nv.constant0._Z23gemm_half_q_half_kernelILi2ELi16ELb1ELb1ELi64EEvPK6__halfPKjS4_S2_PS0_iiiiPKtS7_iiiiiibS2_i)
        /*018c*/ 	.short	0x0210
        /*018e*/ 	.short	0x0074


	//----- nvinfo : EIATTR_SW_WAR
	.align		4
.L_2655:
        /*0190*/ 	.byte	0x04, 0x36
        /*0192*/ 	.short	(.L_2657 - .L_2656)
.L_2656:
        /*0194*/ 	.word	0x00000008
.L_2657:


//--------------------- .nv.info._Z23gemm_half_q_half_kernelILi2ELi24ELb1ELb1ELi64EEvPK6__halfPKjS4_S2_PS0_iiiiPKtS7_iiiiiibS2_i --------------------------
	.section	.nv.info._Z23gemm_half_q_half_kernelILi2ELi24ELb1ELb1ELi64EEvPK6__halfPKjS4_S2_PS0_iiiiPKtS7_iiiiiibS2_i,"",@"SHT_CUDA_INFO"
	.sectionflags	@""
	.align	4


	//----- nvinfo : EIATTR_CUDA_API_VERSION
	.align		4
        /*0000*/ 	.byte	0x04, 0x37
        /*0002*/ 	.short	(.L_2659 - .L_2658)
.L_2658:
        /*0004*/ 	.word	0x00000082


	//----- nvinfo : EIATTR_KPARAM_INFO
	.align		4
.L_2659:
        /*0008*/ 	.byte	0x04, 0x17
        /*000a*/ 	.short	(.L_2661 - .L_2660)
.L_2660:
        /*000c*/ 	.word	0x00000000
        /*0010*/ 	.short	0x0013
        /*0012*/ 	.short	0x0070
        /*0014*/ 	.byte	0x00, 0xf0, 0x11, 0x00


	//----- nvinfo : EIATTR_KPARAM_INFO
	.align		4
.L_2661:
        /*0018*/ 	.byte	0x04, 0x17
        /*001a*/ 	.short	(.L_2663 - .L_2662)
.L_2662:
        /*001c*/ 	.word	0x00000000
        /*0020*/ 	.short	0x0012
        /*0022*/ 	.short	0x0068
        /*0024*/ 	.byte	0x00, 0xf0, 0x21, 0x00


	//----- nvinfo : EIATTR_KPARAM_INFO
	.align		4
.L_2663:
        /*0028*/ 	.byte	0x04, 0x17
        /*002a*/ 	.short	(.L_2665 - .L_2664)
.L_2664:
        /*002c*/ 	.word	0x00000000
        /*0030*/ 	.short	0x0011
        /*0032*/ 	.short	0x0060
        /*0034*/ 	.byte	0x00, 0xf0, 0x05, 0x00


	//----- nvinfo : EIATTR_KPARAM_INFO
	.align		4
.L_2665:
        /*0038*/ 	.byte	0x04, 0x17
        /*003a*/ 	.short	(.L_2667 - .L_2666)
.L_2666:
        /*003c*/ 	.word	0x00000000
        /*0040*/ 	.short	0x0010
        /*0042*/ 	.short	0x005c
        /*0044*/ 	.byte	0x00, 0xf0, 0x11, 0x00


	//----- nvinfo : EIATTR_KPARAM_INFO
	.align		4
.L_2667:
        /*0048*/ 	.byte	0x04, 0x17
        /*004a*/ 	.short	(.L_2669 - .L_2668)
.L_2668:
        /*004c*/ 	.word	0x00000000
        /*0050*/ 	.short	0x000f
        /*0052*/ 	.short	0x0058
        /*0054*/ 	.byte	0x00, 0xf0, 0x11, 0x00


	//----- nvinfo : EIATTR_KPARAM_INFO
	.align		4
.L_2669:
        /*0058*/ 	.byte	0x04, 0x17
        /*005a*/ 	.short	(.L_2671 - .L_2670)
.L_2670:
        /*005c*/ 	.word	0x00000000
        /*0060*/ 	.short	0x000e
        /*0062*/ 	.short	0x0054
        /*0064*/ 	.byte	0x00, 0xf0, 0x11, 0x00


	//----- nvinfo : EIATTR_KPARAM_INFO
	.align		4
.L_2671:
        /*0068*/ 	.byte	0x04, 0x17
        /*006a*/ 	.short	(.L_2673 - .L_2672)
.L_2672:
        /*006c*/ 	.word	0x00000000
        /*0070*/ 	.short	0x000d
        /*0072*/ 	.short	0x0050
        /*0074*/ 	.byte	0x00, 0xf0, 0x11, 0x00


	//----- nvinfo : EIATTR_KPARAM_INFO
	.align		4
.L_2673:
        /*0078*/ 	.byte	0x04, 0x17
        /*007a*/ 	.short	(.L_2675 - .L_2674)
.L_2674:
        /*007c*/ 	.word	0x00000000
        /*0080*/ 	.short	0x000c
        /*0082*/ 	.short	0x004c
        /*0084*/ 	.byte	0x00, 0xf0, 0x11, 0x00


	//----- nvinfo : EIATTR_KPARAM_INFO
	.align		4
.L_2675:
        /*0088*/ 	.byte	0x04, 0x17
        /*008a*/ 	.short	(.L_2677 - .L_2676)
.L_2676:
        /*008c*/ 	.word	0x00000000
        /*0090*/ 	.short	0x000b
        /*0092*/ 	.short	0x0048
        /*0094*/ 	.byte	0x00, 0xf0, 0x11, 0x00


	//----- nvinfo : EIATTR_KPARAM_INFO
	.align		4
.L_2677:
        /*0098*/ 	.byte	0x04, 0x17
        /*009a*/ 	.short	(.L_2679 - .L_2678)
.L_2678:
        /*009c*/ 	.word	0x00000000
        /*00a0*/ 	.short	0x000a
        /*00a2*/ 	.short	0x0040
        /*00a4*/ 	.byte	0x00, 0xf0, 0x21, 0x00


	//----- nvinfo : EIATTR_KPARAM_INFO
	.align		4
.L_2679:
        /*00a8*/ 	.byte	0x04, 0x17
        /*00aa*/ 	.short	(.L_2681 - .L_2680)
.L_2680:
        /*00ac*/ 	.word	0x00000000
        /*00b0*/ 	.short	0x0009
        /*00b2*/ 	.short	0x0038
        /*00b4*/ 	.byte	0x00, 0xf0, 0x21, 0x00


	//----- nvinfo : EIATTR_KPARAM_INFO
	.align		4
.L_2681:
        /*00b8*/ 	.byte	0x04, 0x17
        /*00ba*/ 	.short	(.L_2683 - .L_2682)
.L_2682:
        /*00bc*/ 	.word	0x00000000
        /*00c0*/ 	.short	0x0008
        /*00c2*/ 	.short	0x0034
        /*00c4*/ 	.byte	0x00, 0xf0, 0x11, 0x00


	//----- nvinfo : EIATTR_KPARAM_INFO
	.align		4
.L_2683:
        /*00c8*/ 	.byte	0x04, 0x17
        /*00ca*/ 	.short	(.L_2685 - .L_2684)
.L_2684:
        /*00cc*/ 	.word	0x00000000
        /*00d0*/ 	.short	0x0007
        /*00d2*/ 	.short	0x0030
        /*00d4*/ 	.byte	0x00, 0xf0, 0x11, 0x00


	//----- nvinfo : EIATTR_KPARAM_INFO
	.align		4
.L_2685:
        /*00d8*/ 	.byte	0x04, 0x17
        /*00da*/ 	.short	(.L_2687 - .L_2686)
.L_2686:
        /*00dc*/ 	.word	0x00000000
        /*00e0*/ 	.short	0x0006
        /*00e2*/ 	.short	0x002c
        /*00e4*/ 	.byte	0x00, 0xf0, 0x11, 0x00


	//----- nvinfo : EIATTR_KPARAM_INFO
	.align		4
.L_2687:
        /*00e8*/ 	.byte	0x04, 0x17
        /*00ea*/ 	.short	(.L_2689 - .L_2688)
.L_2688:
        /*00ec*/ 	.word	0x00000000
        /*00f0*/ 	.short	0x0005
        /*00f2*/ 	.short	0x0028
        /*00f4*/ 	.byte	0x00, 0xf0, 0x11, 0x00


	//----- nvinfo : EIATTR_KPARAM_INFO
	.align		4
.L_2689:
        /*00f8*/ 	.byte	0x04, 0x17
        /*00fa*/ 	.short	(.L_2691 - .L_2690)
.L_2690:
        /*00fc*/ 	.word	0x00000000
        /*0100*/ 	.short	0x0004
        /*0102*/ 	.short	0x0020
        /*0104*/ 	.byte	0x00, 0xf0, 0x21, 0x00


	//----- nvinfo : EIATTR_KPARAM_INFO
	.align		4
.L_2691:
        /*0108*/ 	.byte	0x04, 0x17
        /*010a*/ 	.short	(.L_2693 - .L_2692)
.L_2692:
        /*010c*/ 	.word	0x00000000
        /*0110*/ 	.short	0x0003
        /*0112*/ 	.short	0x0018
        /*0114*/ 	.byte	0x00, 0xf0, 0x21, 0x00


	//----- nvinfo : EIATTR_KPARAM_INFO
	.align		4
.L_2693:
        /*0118*/ 	.byte	0x04, 0x17
        /*011a*/ 	.short	(.L_2695 - .L_2694)
.L_2694:
        /*011c*/ 	.word	0x00000000
        /*0120*/ 	.short	0x0002
        /*0122*/ 	.short	0x0010
        /*0124*/ 	.byte	0x00, 0xf0, 0x21, 0x00


	//----- nvinfo : EIATTR_KPARAM_INFO
	.align		4
.L_2695:
        /*0128*/ 	.byte	0x04, 0x17
        /*012a*/ 	.short	(.L_2697 - .L_2696)
.L_2696:
        /*012c*/ 	.word	0x00000000
        /*0130*/ 	.short	0x0001
        /*0132*/ 	.short	0x0008
        /*0134*/ 	.byte	0x00, 0xf0, 0x21, 0x00


	//----- nvinfo : EIATTR_KPARAM_INFO
	.align		4
.L_2697:
        /*0138*/ 	.byte	0x04, 0x17
        /*013a*/ 	.short	(.L_2699 - .L_2698)
.L_2698:
        /*013c*/ 	.word	0x00000000
        /*0140*/ 	.short	0x0000
        /*0142*/ 	.short	0x0000
        /*0144*/ 	.byte	0x00, 0xf0, 0x21, 0x00


	//----- nvinfo : EIATTR_SPARSE_MMA_MASK
	.align		4
.L_2699:
        /*0148*/ 	.byte	0x03, 0x50
        /*014a*/ 	.short	0x0000


	//----- nvinfo : EIATTR_MAXREG_COUNT
	.align		4
        /*014c*/ 	.byte	0x03, 0x1b
        /*014e*/ 	.short	0x00ff


	//----- nvinfo : EIATTR_NUM_BARRIERS
	.align		4
        /*0150*/ 	.byte	0x02, 0x4c
        /*0152*/ 	.byte	0x01
	.zero		1


	//----- nvinfo : EIATTR_MERCURY_ISA_VERSION
	.align		4
        /*0154*/ 	.byte	0x03, 0x5f
        /*0156*/ 	.short	0x0101


	//----- nvinfo : EIATTR_EXIT_INSTR_OFFSETS
	.align		4
        /*0158*/ 	.byte	0x04, 0x1c
        /*015a*/ 	.short	(.L_2701 - .L_2700)


	//   ....[0]....
.L_2700:
        /*015c*/ 	.word	0x000001e0


	//   ....[1]....
        /*0160*/ 	.word	0x00000910


	//   ....[2]....
        /*0164*/ 	.word	0x00006d20


	//   ....[3]....
        /*0168*/ 	.word	0x00007040


	//   ....[4]....
        /*016c*/ 	.word	0x000071b0


	//   ....[5]....
        /*0170*/ 	.word	0x00007250


	//   ....[6]....
        /*0174*/ 	.word	0x00007290


	//----- nvinfo : EIATTR_CRS_STACK_SIZE
	.align		4
.L_2701:
        /*0178*/ 	.byte	0x04, 0x1e
        /*017a*/ 	.short	(.L_2703 - .L_2702)
.L_2702:
        /*017c*/ 	.word	0x00000000


	//----- nvinfo : EIATTR_CBANK_PARAM_SIZE
	.align		4
.L_2703:
        /*0180*/ 	.byte	0x03, 0x19
        /*0182*/ 	.short	0x0074


	//----- nvinfo : EIATTR_PARAM_CBANK
	.align		4
        /*0184*/ 	.byte	0x04, 0x0a
        /*0186*/ 	.short	(.L_2705 - .L_2704)
	.align		4
.L_2704:
        /*0188*/ 	.word	index@(.nv.constant0._Z23gemm_half_q_half_kernelILi2ELi24ELb1ELb1ELi64EEvPK6__halfPKjS4_S2_PS0_iiiiPKtS7_iiiiiibS2_i)
        /*018c*/ 	.short	0x0210
        /*018e*/ 	.short	0x0074


	//----- nvinfo : EIATTR_SW_WAR
	.align		4
.L_2705:
        /*0190*/ 	.byte	0x04, 0x36
        /*0192*/ 	.short	(.L_2707 - .L_2706)
.L_2706:
        /*0194*/ 	.word	0x00000008
.L_2707:


//--------------------- .nv.info._Z23gemm_half_q_half_kernelILi2ELi8ELb1ELb1ELi64EEvPK6__halfPKjS4_S2_PS0_iiiiPKtS7_iiiiiibS2_i --------------------------
	.section	.nv.info._Z23gemm_half_q_half_kernelILi2ELi8ELb1ELb1ELi64EEvPK6__halfPKjS4_S2_PS0_iiiiPKtS7_iiiiiibS2_i,"",@"SHT_CUDA_INFO"
	.sectionflags	@""
	.align	4


	//----- nvinfo : EIATTR_CUDA_API_VERSION
	.align		4
        /*0000*/ 	.byte	0x04, 0x37
        /*0002*/ 	.short	(.L_2709 - .L_2708)
.L_2708:
        /*0004*/ 	.word	0x00000082


	//----- nvinfo : EIATTR_KPARAM_INFO
	.align		4
.L_2709:
        /*0008*/ 	.byte	0x04, 0x17
        /*000a*/ 	.short	(.L_2711 - .L_2710)
.L_2710:
        /*000c*/ 	.word	0x00000000
        /*0010*/ 	.short	0x0013
        /*0012*/ 	.short	0x0070
        /*0014*/ 	.byte	0x00, 0xf0, 0x11, 0x00


	//----- nvinfo : EIATTR_KPARAM_INFO
	.align		4
.L_2711:
        /*0018*/ 	.byte	0x04, 0x17
        /*001a*/ 	.short	(.L_2713 - .L_2712)
.L_2712:
        /*001c*/ 	.word	0x00000000
        /*0020*/ 	.short	0x0012
        /*0022*/ 	.short	0x0068
        /*0024*/ 	.byte	0x00, 0xf0, 0x21, 0x00


	//----- nvinfo : EIATTR_KPARAM_INFO
	.align		4
.L_2713:
        /*0028*/ 	.byte	0x04, 0x17
        /*002a*/ 	.short	(.L_2715 - .L_2714)
.L_2714:
        /*002c*/ 	.word	0x00000000
        /*0030*/ 	.short	0x0011
        /*0032*/ 	.short	0x0060
        /*0034*/ 	.byte	0x00, 0xf0, 0x05, 0x00


	//----- nvinfo : EIATTR_KPARAM_INFO
	.align		4
.L_2715:
        /*0038*/ 	.byte	0x04, 0x17
        /*003a*/ 	.short	(.L_2717 - .L_2716)
.L_2716:
        /*003c*/ 	.word	0x00000000
        /*0040*/ 	.short	0x0010
        /*0042*/ 	.short	0x005c
        /*0044*/ 	.byte	0x00, 0xf0, 0x11, 0x00


	//----- nvinfo : EIATTR_KPARAM_INFO
	.align		4
.L_2717:
        /*0048*/ 	.byte	0x04, 0x17
        /*004a*/ 	.short	(.L_2719 - .L_2718)
.L_2718:
        /*004c*/ 	.word	0x00000000
        /*0050*/ 	.short	0x000f
        /*0052*/ 	.short	0x0058
        /*0054*/ 	.byte	0x00, 0xf0, 0x11, 0x00


	//----- nvinfo : EIATTR_KPARAM_INFO
	.align		4
.L_2719:
        /*0058*/ 	.byte	0x04, 0x17
        /*005a*/ 	.short	(.L_2721 - .L_2720)
.L_2720:
        /*005c*/ 	.word	0x00000000
        /*0060*/ 	.short	0x000e
        /*0062*/ 	.short	0x0054
        /*0064*/ 	.byte	0x00, 0xf0, 0x11, 0x00


	//----- nvinfo : EIATTR_KPARAM_INFO
	.align		4
.L_2721:
        /*0068*/ 	.byte	0x04, 0x17
        /*006a*/ 	.short	(.L_2723 - .L_2722)
.L_2722:
        /*006c*/ 	.word	0x00000000
        /*0070*/ 	.short	0x000d
        /*0072*/ 	.short	0x0050
        /*0074*/ 	.byte	0x00, 0xf0, 0x11, 0x00


	//----- nvinfo : EIATTR_KPARAM_INFO
	.align		4
.L_2723:
        /*0078*/ 	.byte	0x04, 0x17
        /*007a*/ 	.short	(.L_2725 - .L_2724)
.L_2724:
        /*007c*/ 	.word	0x00000000
        /*0080*/ 	.short	0x000c
        /*0082*/ 	.short	0x004c
        /*0084*/ 	.byte	0x00, 0xf0, 0x11, 0x00


	//----- nvinfo : EIATTR_KPARAM_INFO
	.align		4
.L_2725:
        /*0088*/ 	.byte	0x04, 0x17
        /*008a*/ 	.short	(.L_2727 - .L_2726)
.L_2726:
        /*008c*/ 	.word	0x00000000
        /*0090*/ 	.short	0x000b
        /*0092*/ 	.short	0x0048
        /*0094*/ 	.byte	0x00, 0xf0, 0x11, 0x00


	//----- nvinfo : EIATTR_KPARAM_INFO
	.align		4
.L_2727:
        /*0098*/ 	.byte	0x04, 0x17
        /*009a*/ 	.short	(.L_2729 - .L_2728)
.L_2728:
        /*009c*/ 	.word	0x00000000
        /*00a0*/ 	.short	0x000a
        /*00a2*/ 	.short	0x0040
        /*00a4*/ 	.byte	0x00, 0xf0, 0x21, 0x00


	//----- nvinfo : EIATTR_KPARAM_INFO
	.align		4
.L_2729:
        /*00a8*/ 	.byte	0x04, 0x17
        /*00aa*/ 	.short	(.L_2731 - .L_2730)
.L_2730:
        /*00ac*/ 	.word	0x00000000
        /*00b0*/ 	.short	0x0009
        /*00b2*/ 	.short	0x0038
        /*00b4*/ 	.byte	0x00, 0xf0, 0x21, 0x00


	//----- nvinfo : EIATTR_KPARAM_INFO
	.align		4
.L_2731:
        /*00b8*/ 	.byte	0x04, 0x17
        /*00ba*/ 	.short	(.L_2733 - .L_2732)
.L_2732:
        /*00bc*/ 	.word	0x00000000
        /*00c0*/ 	.short	0x0008
        /*00c2*/ 	.short	0x0034
        /*00c4*/ 	.byte	0x00, 0xf0, 0x11, 0x00


	//----- nvinfo : EIATTR_KPARAM_INFO
	.align		4
.L_2733:
        /*00c8*/ 	.byte	0x04, 0x17
        /*00ca*/ 	.short	(.L_2735 - .L_2734)
.L_2734:
        /*00cc*/ 	.word	0x00000000
        /*00d0*/ 	.short	0x0007
        /*00d2*/ 	.short	0x0030
        /*00d4*/ 	.byte	0x00, 0xf0, 0x11, 0x00


	//----- nvinfo : EIATTR_KPARAM_INFO
	.align		4
.L_2735:
        /*00d8*/ 	.byte	0x04, 0x17
        /*00da*/ 	.short	(.L_2737 - .L_2736)
.L_2736:
        /*00dc*/ 	.word	0x00000000
        /*00e0*/ 	.short	0x0006
        /*00e2*/ 	.short	0x002c
        /*00e4*/ 	.byte	0x00, 0xf0, 0x11, 0x00


	//----- nvinfo : EIATTR_KPARAM_INFO
	.align		4
.L_2737:
        /*00e8*/ 	.byte	0x04, 0x17
        /*00ea*/ 	.short	(.L_2739 - .L_2738)
.L_2738:
        /*00ec*/ 	.word	0x00000000
        /*00f0*/ 	.short	0x0005
        /*00f2*/ 	.short	0x0028
        /*00f4*/ 	.byte	0x00, 0xf0, 0x11, 0x00


	//----- nvinfo : EIATTR_KPARAM_INFO
	.align		4
.L_2739:
        /*00f8*/ 	.byte	0x04, 0x17
        /*00fa*/ 	.short	(.L_2741 - .L_2740)
.L_2740:
        /*00fc*/ 	.word	0x00000000
        /*0100*/ 	.short	0x0004
        /*0102*/ 	.short	0x0020
        /*0104*/ 	.byte	0x00, 0xf0, 0x21, 0x00


	//----- nvinfo : EIATTR_KPARAM_INFO
	.align		4
.L_2741:
        /*0108*/ 	.byte	0x04, 0x17
        /*010a*/ 	.short	(.L_2743 - .L_2742)
.L_2742:
        /*010c*/ 	.word	0x00000000
        /*0110*/ 	.short	0x0003
        /*0112*/ 	.short	0x0018
        /*0114*/ 	.byte	0x00, 0xf0, 0x21, 0x00


	//----- nvinfo : EIATTR_KPARAM_INFO
	.align		4
.L_2743:
        /*0118*/ 	.byte	0x04, 0x17
        /*011a*/ 	.short	(.L_2745 - .L_2744)
.L_2744:
        /*011c*/ 	.word	0x00000000
        /*0120*/ 	.short	0x0002
        /*0122*/ 	.short	0x0010
        /*0124*/ 	.byte	0x00, 0xf0, 0x21, 0x00


	//----- nvinfo : EIATTR_KPARAM_INFO
	.align		4
.L_2745:
        /*0128*/ 	.byte	0x04, 0x17
        /*012a*/ 	.short	(.L_2747 - .L_2746)
.L_2746:
        /*012c*/ 	.word	0x00000000
        /*0130*/ 	.short	0x0001
        /*0132*/ 	.short	0x0008
        /*0134*/ 	.byte	0x00, 0xf0, 0x21, 0x00


	//----- nvinfo : EIATTR_KPARAM_INFO
	.align		4
.L_2747:
        /*0138*/ 	.byte	0x04, 0x17
        /*013a*/ 	.short	(.L_2749 - .L_2748)
.L_2748:
        /*013c*/ 	.word	0x00000000
        /*0140*/ 	.short	0x0000
        /*0142*/ 	.short	0x0000
        /*0144*/ 	.byte	0x00, 0xf0, 0x21, 0x00


	//----- nvinfo : EIATTR_SPARSE_MMA_MASK
	.align		4
.L_2749:
        /*0148*/ 	.byte	0x03, 0x50
        /*014a*/ 	.short	0x0000


	//----- nvinfo : EIATTR_MAXREG_COUNT
	.align		4
        /*014c*/ 	.byte	0x03, 0x1b
        /*014e*/ 	.short	0x00ff


	//----- nvinfo : EIATTR_NUM_BARRIERS
	.align		4
        /*0150*/ 	.byte	0x02, 0x4c
        /*0152*/ 	.byte	0x01
	.zero		1


	//----- nvinfo : EIATTR_MERCURY_ISA_VERSION
	.align		4
        /*0154*/ 	.byte	0x03, 0x5f
        /*0156*/ 	.short	0x0101


	//----- nvinfo : EIATTR_EXIT_INSTR_OFFSETS
	.align		4
        /*0158*/ 	.byte	0x04, 0x1c
        /*015a*/ 	.short	(.L_2751 - .L_2750)


	//   ....[0]....
.L_2750:
        /*015c*/ 	.word	0x000001e0


	//   ....[1]....
        /*0160*/ 	.word	0x00000910


	//   ....[2]....
        /*0164*/ 	.word	0x000051b0


	//   ....[3]....
        /*0168*/ 	.word	0x000054c0


	//   ....[4]....
        /*016c*/ 	.word	0x00005630


	//   ....[5]....
        /*0170*/ 	.word	0x000056d0


	//   ....[6]....
        /*0174*/ 	.word	0x00005710


	//----- nvinfo : EIATTR_CRS_STACK_SIZE
	.align		4
.L_2751:
        /*0178*/ 	.byte	0x04, 0x1e
        /*017a*/ 	.short	(.L_2753 - .L_2752)
.L_2752:
        /*017c*/ 	.word	0x00000000


	//----- nvinfo : EIATTR_CBANK_PARAM_SIZE
	.align		4
.L_2753:
        /*0180*/ 	.byte	0x03, 0x19
        /*0182*/ 	.short	0x0074


	//----- nvinfo : EIATTR_PARAM_CBANK
	.align		4
        /*0184*/ 	.byte	0x04, 0x0a
        /*0186*/ 	.short	(.L_2755 - .L_2754)
	.align		4
.L_2754:
        /*0188*/ 	.word	index@(.nv.constant0._Z23gemm_half_q_half_kernelILi2ELi8ELb1ELb1ELi64EEvPK6__halfPKjS4_S2_PS0_iiiiPKtS7_iiiiiibS2_i)
        /*018c*/ 	.short	0x0210
        /*018e*/ 	.short	0x0074


	//----- nvinfo : EIATTR_SW_WAR
	.align		4
.L_2755:
        /*0190*/ 	.byte	0x04, 0x36
        /*0192*/ 	.short	(.L_2757 - .L_2756)
.L_2756:
        /*0194*/ 	.word	0x00000008
.L_2757:


//--------------------- .nv.info._Z23gemm_half_q_half_kernelILi2ELi12ELb1ELb1ELi64EEvPK6__halfPKjS4_S2_PS0_iiiiPKtS7_iiiiiibS2_i --------------------------
	.section	.nv.info._Z23gemm_half_q_half_kernelILi2ELi12ELb1ELb1ELi64EEvPK6__halfPKjS4_S2_PS0_iiiiPKtS7_iiiiiibS2_i,"",@"SHT_CUDA_INFO"
	.sectionflags	@""
	.align	4


	//----- nvinfo : EIATTR_CUDA_API_VERSION
	.align		4
        /*0000*/ 	.byte	0x04, 0x37
        /*0002*/ 	.short	(.L_2759 - .L_2758)
.L_2758:
        /*0004*/ 	.word	0x00000082


	//----- nvinfo : EIATTR_KPARAM_INFO
	.align		4
.L_2759:
        /*0008*/ 	.byte	0x04, 0x17
        /*000a*/ 	.short	(.L_2761 - .L_2760)
.L_2760:
        /*000c*/ 	.word	0x00000000
        /*0010*/ 	.short	0x0013
        /*0012*/ 	.short	0x0070
        /*0014*/ 	.byte	0x00, 0xf0, 0x11, 0x00


	//----- nvinfo : EIATTR_KPARAM_INFO
	.align		4
.L_2761:
        /*0018*/ 	.byte	0x04, 0x17
        /*001a*/ 	.short	(.L_2763 - .L_2762)
.L_2762:
        /*001c*/ 	.word	0x00000000
        /*0020*/ 	.short	0x0012
        /*0022*/ 	.short	0x0068
        /*0024*/ 	.byte	0x00, 0xf0, 0x21, 0x00


	//----- nvinfo : EIATTR_KPARAM_INFO
	.align		4
.L_2763:
        /*0028*/ 	.byte	0x04, 0x17
        /*002a*/ 	.short	(.L_2765 - .L_2764)
.L_2764:
        /*002c*/ 	.word	0x00000000
        /*0030*/ 	.short	0x0011
        /*0032*/ 	.short	0x0060
        /*0034*/ 	.byte	0x00, 0xf0, 0x05, 0x00


	//----- nvinfo : EIATTR_KPARAM_INFO
	.align		4
.L_2765:
        /*0038*/ 	.byte	0x04, 0x17
        /*003a*/ 	.short	(.L_2767 - .L_2766)
.L_2766:
        /*003c*/ 	.word	0x00000000
        /*0040*/ 	.short	0x0010
        /*0042*/ 	.short	0x005c
        /*0044*/ 	.byte	0x00, 0xf0, 0x11, 0x00


	//----- nvinfo : EIATTR_KPARAM_INFO
	.align		4
.L_2767:
        /*0048*/ 	.byte	0x04, 0x17
        /*004a*/ 	.short	(.L_2769 - .L_2768)
.L_2768:
        /*004c*/ 	.word	0x00000000
        /*0050*/ 	.short	0x000f
        /*0052*/ 	.short	0x0058
        /*0054*/ 	.byte	0x00, 0xf0, 0x11, 0x00


	//----- nvinfo : EIATTR_KPARAM_INFO
	.align		4
.L_2769:
        /*0058*/ 	.byte	0x04, 0x17
        /*005a*/ 	.short	(.L_2771 - .L_2770)
.L_2770:
        /*005c*/ 	.word	0x00000000
        /*0060*/ 	.short	0x000e
        /*0062*/ 	.short	0x0054
        /*0064*/ 	.byte	0x00, 0xf0, 0x11, 0x00


	//----- nvinfo : EIATTR_KPARAM_INFO
	.align		4
.L_2771:
        /*0068*/ 	.byte	0x04, 0x17
        /*006a*/ 	.short	(.L_2773 - .L_2772)
.L_2772:
        /*006c*/ 	.word	0x00000000
        /*0070*/ 	.short	0x000d
        /*0072*/ 	.short	0x0050
        /*0074*/ 	.byte	0x00, 0xf0, 0x11, 0x00


	//----- nvinfo : EIATTR_KPARAM_INFO
	.align		4
.L_2773:
        /*0078*/ 	.byte	0x04, 0x17
        /*007a*/ 	.short	(.L_2775 - .L_2774)
.L_2774:
        /*007c*/ 	.word	0x00000000
        /*0080*/ 	.short	0x000c
        /*0082*/ 	.short	0x004c
        /*0084*/ 	.byte	0x00, 0xf0, 0x11, 0x00


	//----- nvinfo : EIATTR_KPARAM_INFO
	.align		4
.L_2775:
        /*0088*/ 	.byte	0x04, 0x17
        /*008a*/ 	.short	(.L_2777 - .L_2776)
.L_2776:
        /*008c*/ 	.word	0x00000000
        /*0090*/ 	.short	0x000b
        /*0092*/ 	.short	0x0048
        /*0094*/ 	.byte	0x00, 0xf0, 0x11, 0x00


	//----- nvinfo : EIATTR_KPARAM_INFO
	.align		4
.L_2777:
        /*0098*/ 	.byte	0x04, 0x17
        /*009a*/ 	.short	(.L_2779 - .L_2778)
.L_2778:
        /*009c*/ 	.word	0x00000000
        /*00a0*/ 	.short	0x000a
        /*00a2*/ 	.short	0x0040
        /*00a4*/ 	.byte	0x00, 0xf0, 0x21, 0x00


	//----- nvinfo : EIATTR_KPARAM_INFO
	.align		4
.L_2779:
        /*00a8*/ 	.byte	0x04, 0x17
        /*00aa*/ 	.short	(.L_2781 - .L_2780)
.L_2780:
        /*00ac*/ 	.word	0x00000000
        /*00b0*/ 	.short	0x0009
        /*00b2*/ 	.short	0x0038
        /*00b4*/ 	.byte	0x00, 0xf0, 0x21, 0x00


	//----- nvinfo : EIATTR_KPARAM_INFO
	.align		4
.L_2781:
        /*00b8*/ 	.byte	0x04, 0x17
        /*00ba*/ 	.short	(.L_2783 - .L_2782)
.L_2782:
        /*00bc*/ 	.word	0x00000000
        /*00c0*/ 	.short	0x0008
        /*00c2*/ 	.short	0x0034
        /*00c4*/ 	.byte	0x00, 0xf0, 0x11, 0x00


	//----- nvinfo : EIATTR_KPARAM_INFO
	.align		4
.L_2783:
        /*00c8*/ 	.byte	0x04, 0x17
        /*00ca*/ 	.short	(.L_2785 - .L_2784)
.L_2784:
        /*00cc*/ 	.word	0x00000000
        /*00d0*/ 	.short	0x0007
        /*00d2*/ 	.short	0x0030
        /*00d4*/ 	.byte	0x00, 0xf0, 0x11, 0x00


	//----- nvinfo : EIATTR_KPARAM_INFO
	.align		4
.L_2785:
        /*00d8*/ 	.byte	0x04, 0x17
        /*00da*/ 	.short	(.L_2787 - .L_2786)
.L_2786:
        /*00dc*/ 	.word	0x00000000
        /*00e0*/ 	.short	0x0006
        /*00e2*/ 	.short	0x002c
        /*00e4*/ 	.byte	0x00, 0xf0, 0x11, 0x00


	//----- nvinfo : EIATTR_KPARAM_INFO
	.align		4
.L_2787:
        /*00e8*/ 	.byte	0x04, 0x17
        /*00ea*/ 	.short	(.L_2789 - .L_2788)
.L_2788:
        /*00ec*/ 	.word	0x00000000
        /*00f0*/ 	.short	0x0005
        /*00f2*/ 	.short	0x0028
        /*00f4*/ 	.byte	0x00, 0xf0, 0x11, 0x00


	//----- nvinfo : EIATTR_KPARAM_INFO
	.align		4
.L_2789:
        /*00f8*/ 	.byte	0x04, 0x17
        /*00fa*/ 	.short	(.L_2791 - .L_2790)
.L_2790:
        /*00fc*/ 	.word	0x00000000
        /*0100*/ 	.short	0x0004
        /*0102*/ 	.short	0x0020
        /*0104*/ 	.byte	0x00, 0xf0, 0x21, 0x00


	//----- nvinfo : EIATTR_KPARAM_INFO
	.align		4
.L_2791:
        /*0108*/ 	.byte	0x04, 0x17
        /*010a*/ 	.short	(.L_2793 - .L_2792)
.L_2792:
        /*010c*/ 	.word	0x00000000
        /*0110*/ 	.short	0x0003
        /*0112*/ 	.short	0x0018
        /*0114*/ 	.byte	0x00, 0xf0, 0x21, 0x00


	//----- nvinfo : EIATTR_KPARAM_INFO
	.align		4
.L_2793:
        /*0118*/ 	.byte	0x04, 0x17
        /*011a*/ 	.short	(.L_2795 - .L_2794)
.L_2794:
        /*011c*/ 	.word	0x00000000
        /*0120*/ 	.short	0x0002
        /*0122*/ 	.short	0x0010
        /*0124*/ 	.byte	0x00, 0xf0, 0x21, 0x00


	//----- nvinfo : EIATTR_KPARAM_INFO
	.align		4
.L_2795:
        /*0128*/ 	.byte	0x04, 0x17
        /*012a*/ 	.short	(.L_2797 - .L_2796)
.L_2796:
        /*012c*/ 	.word	0x00000000
        /*0130*/ 	.short	0x0001
        /*0132*/ 	.short	0x0008
        /*0134*/ 	.byte	0x00, 0xf0, 0x21, 0x00


	//----- nvinfo : EIATTR_KPARAM_INFO
	.align		4
.L_2797:
        /*0138*/ 	.byte	0x04, 0x17
        /*013a*/ 	.short	(.L_2799 - .L_2798)
.L_2798:
        /*013c*/ 	.word	0x00000000
        /*0140*/ 	.short	0x0000
        /*0142*/ 	.short	0x0000
        /*0144*/ 	.byte	0x00, 0xf0, 0x21, 0x00


	//----- nvinfo : EIATTR_SPARSE_MMA_MASK
	.align		4
.L_2799:
        /*0148*/ 	.byte	0x03, 0x50
        /*014a*/ 	.short	0x0000


	//----- nvinfo : EIATTR_MAXREG_COUNT
	.align		4
        /*014c*/ 	.byte	0x03, 0x1b
        /*014e*/ 	.short	0x00ff


	//----- nvinfo : EIATTR_NUM_BARRIERS
	.align		4
        /*0150*/ 	.byte	0x02, 0x4c
        /*0152*/ 	.byte	0x01
	.zero		1


	//----- nvinfo : EIATTR_MERCURY_ISA_VERSION
	.align		4
        /*0154*/ 	.byte	0x03, 0x5f
        /*0156*/ 	.short	0x0101


	//----- nvinfo : EIATTR_EXIT_INSTR_OFFSETS
	.align		4
        /*0158*/ 	.byte	0x04, 0x1c
        /*015a*/ 	.short	(.L_2801 - .L_2800)


	//   ....[0]....
.L_2800:
        /*015c*/ 	.word	0x000001e0


	//   ....[1]....
        /*0160*/ 	.word	0x00000910


	//   ....[2]....
        /*0164*/ 	.word	0x00006b40


	//   ....[3]....
        /*0168*/ 	.word	0x00006e60


	//   ....[4]....
        /*016c*/ 	.word	0x00006fd0


	//   ....[5]....
        /*0170*/ 	.word	0x00007070


	//   ....[6]....
        /*0174*/ 	.word	0x000070b0


	//----- nvinfo : EIATTR_CRS_STACK_SIZE
	.align		4
.L_2801:
        /*0178*/ 	.byte	0x04, 0x1e
        /*017a*/ 	.short	(.L_2803 - .L_2802)
.L_2802:
        /*017c*/ 	.word	0x00000000


	//----- nvinfo : EIATTR_CBANK_PARAM_SIZE
	.align		4
.L_2803:
        /*0180*/ 	.byte	0x03, 0x19
        /*0182*/ 	.short	0x0074


	//----- nvinfo : EIATTR_PARAM_CBANK
	.align		4
        /*0184*/ 	.byte	0x04, 0x0a
        /*0186*/ 	.short	(.L_2805 - .L_2804)
	.align		4
.L_2804:
        /*0188*/ 	.word	index@(.nv.constant0._Z23gemm_half_q_half_kernelILi2ELi12ELb1ELb1ELi64EEvPK6__halfPKjS4_S2_PS0_iiiiPKtS7_iiiiiibS2_i)
        /*018c*/ 	.short	0x0210
        /*018e*/ 	.short	0x0074


	//----- nvinfo : EIATTR_SW_WAR
	.align		4
.L_2805:
        /*0190*/ 	.byte	0x04, 0x36
        /*0192*/ 	.short	(.L_2807 - .L_2806)
.L_2806:
        /*0194*/ 	.word	0x00000008
.L_2807:


//--------------------- .nv.info._Z23gemm_half_q_half_kernelILi2ELi14ELb1ELb1ELi64EEvPK6__halfPKjS4_S2_PS0_iiiiPKtS7_iiiiiibS2_i --------------------------
	.section	.nv.info._Z23gemm_half_q_half_kernelILi2ELi14ELb1ELb1ELi64EEvPK6__halfPKjS4_S2_PS0_iiiiPKtS7_iiiiiibS2_i,"",@"SHT_CUDA_INFO"
	.sectionflags	@""
	.align	4


	//----- nvinfo : EIATTR_CUDA_API_VERSION
	.align		4
        /*0000*/ 	.byte	0x04, 0x37
        /*0002*/ 	.short	(.L_2809 - .L_2808)
.L_2808:
        /*0004*/ 	.word	0x00000082


	//----- nvinfo : EIATTR_KPARAM_INFO
	.align		4
.L_2809:
        /*0008*/ 	.byte	0x04, 0x17
        /*000a*/ 	.short	(.L_2811 - .L_2810)
.L_2810:
        /*000c*/ 	.word	0x00000000
        /*0010*/ 	.short	0x0013
        /*0012*/ 	.short	0x0070
        /*0014*/ 	.byte	0x00, 0xf0, 0x11, 0x00


	//----- nvinfo : EIATTR_KPARAM_INFO
	.align		4
.L_2811:
        /*0018*/ 	.byte	0x04, 0x17
        /*001a*/ 	.short	(.L_2813 - .L_2812)
.L_2812:
        /*001c*/ 	.word	0x00000000
        /*0020*/ 	.short	0x0012
        /*0022*/ 	.short	0x0068
        /*0024*/ 	.byte	0x00, 0xf0, 0x21, 0x00


	//----- nvinfo : EIATTR_KPARAM_INFO
	.align		4
.L_2813:
        /*0028*/ 	.byte	0x04, 0x17
        /*002a*/ 	.short	(.L_2815 - .L_2814)
.L_2814:
        /*002c*/ 	.word	0x00000000
        /*0030*/ 	.short	0x0011
        /*0032*/ 	.short	0x0060
        /*0034*/ 	.byte	0x00, 0xf0, 0x05, 0x00


	//----- nvinfo : EIATTR_KPARAM_INFO
	.align		4
.L_2815:
        /*0038*/ 	.byte	0x04, 0x17
        /*003a*/ 	.short	(.L_2817 - .L_2816)
.L_2816:
        /*003c*/ 	.word	0x00000000
        /*0040*/ 	.short	0x0010
        /*0042*/ 	.short	0x005c
        /*0044*/ 	.byte	0x00, 0xf0, 0x11, 0x00


	//----- nvinfo : EIATTR_KPARAM_INFO
	.align		4
.L_2817:
        /*0048*/ 	.byte	0x04, 0x17
        /*004a*/ 	.short	(.L_2819 - .L_2818)
.L_2818:
        /*004c*/ 	.word	0x00000000
        /*0050*/ 	.short	0x000f
        /*0052*/ 	.short	0x0058
        /*0054*/ 	.byte	0x00, 0xf0, 0x11, 0x00


	//----- nvinfo : EIATTR_KPARAM_INFO
	.align		4
.L_2819:
        /*0058*/ 	.byte	0x04, 0x17
        /*005a*/ 	.short	(.L_2821 - .L_2820)
.L_2820:
        /*005c*/ 	.word	0x00000000
        /*0060*/ 	.short	0x000e
        /*0062*/ 	.short	0x0054
        /*0064*/ 	.byte	0x00, 0xf0, 0x11, 0x00


	//----- nvinfo : EIATTR_KPARAM_INFO
	.align		4
.L_2821:
        /*0068*/ 	.byte	0x04, 0x17
        /*006a*/ 	.short	(.L_2823 - .L_2822)
.L_2822:
        /*006c*/ 	.word	0x00000000
        /*0070*/ 	.short	0x000d
        /*0072*/ 	.short	0x0050
        /*0074*/ 	.byte	0x00, 0xf0, 0x11, 0x00


	//----- nvinfo : EIATTR_KPARAM_INFO
	.align		4
.L_2823:
        /*0078*/ 	.byte	0x04, 0x17
        /*007a*/ 	.short	(.L_2825 - .L_2824)
.L_2824:
        /*007c*/ 	.word	0x00000000
        /*0080*/ 	.short	0x000c
        /*0082*/ 	.short	0x004c
        /*0084*/ 	.byte	0x00, 0xf0, 0x11, 0x00


	//----- nvinfo : EIATTR_KPARAM_INFO
	.align		4
.L_2825:
        /*0088*/ 	.byte	0x04, 0x17
        /*008a*/ 	.short	(.L_2827 - .L_2826)
.L_2826:
        /*008c*/ 	.word	0x00000000
        /*0090*/ 	.short	0x000b
        /*0092*/ 	.short	0x0048
        /*0094*/ 	.byte	0x00, 0xf0, 0x11, 0x00


	//----- nvinfo : EIATTR_KPARAM_INFO
	.align		4
.L_2827:
        /*0098*/ 	.byte	0x04, 0x17
        /*009a*/ 	.short	(.L_2829 - .L_2828)
.L_2828:
        /*009c*/ 	.word	0x00000000
        /*00a0*/ 	.short	0x000a
        /*00a2*/ 	.short	0x0040
        /*00a4*/ 	.byte	0x00, 0xf0, 0x21, 0x00


	//----- nvinfo : EIATTR_KPARAM_INFO
	.align		4
.L_2829:
        /*00a8*/ 	.byte	0x04, 0x17
        /*00aa*/ 	.short	(.L_2831 - .L_2830)
.L_2830:
        /*00ac*/ 	.word	0x00000000
        /*00b0*/ 	.short	0x0009
        /*00b2*/ 	.short	0x0038
        /*00b4*/ 	.byte	0x00, 0xf0, 0x21, 0x00


	//----- nvinfo : EIATTR_KPARAM_INFO
	.align		4
.L_2831:
        /*00b8*/ 	.byte	0x04, 0x17
        /*00ba*/ 	.short	(.L_2833 - .L_2832)
.L_2832:
        /*00bc*/ 	.word	0x00000000
        /*00c0*/ 	.short	0x0008
        /*00c2*/ 	.short	0x0034
        /*00c4*/ 	.byte	0x00, 0xf0, 0x11, 0x00


	//----- nvinfo : EIATTR_KPARAM_INFO
	.align		4
.L_2833:
        /*00c8*/ 	.byte	0x04, 0x17
        /*00ca*/ 	.short	(.L_2835 - .L_2834)
.L_2834:
        /*00cc*/ 	.word	0x00000000
        /*00d0*/ 	.short	0x0007
        /*00d2*/ 	.short	0x0030
        /*00d4*/ 	.byte	0x00, 0xf0, 0x11, 0x00


	//----- nvinfo : EIATTR_KPARAM_INFO
	.align		4
.L_2835:
        /*00d8*/ 	.byte	0x04, 0x17
        /*00da*/ 	.short	(.L_2837 - .L_2836)
.L_2836:
        /*00dc*/ 	.word	0x00000000
        /*00e0*/ 	.short	0x0006
        /*00e2*/ 	.short	0x002c
        /*00e4*/ 	.byte	0x00, 0xf0, 0x11, 0x00


	//----- nvinfo : EIATTR_KPARAM_INFO
	.align		4
.L_2837:
        /*00e8*/ 	.byte	0x04, 0x17
        /*00ea*/ 	.short	(.L_2839 - .L_2838)
.L_2838:
        /*00ec*/ 	.word	0x00000000
        /*00f0*/ 	.short	0x0005
        /*00f2*/ 	.short	0x0028
        /*00f4*/ 	.byte	0x00, 0xf0, 0x11, 0x00


	//----- nvinfo : EIATTR_KPARAM_INFO
	.align		4
.L_2839:
        /*00f8*/ 	.byte	0x04, 0x17
        /*00fa*/ 	.short	(.L_2841 - .L_2840)
.L_2840:
        /*00fc*/ 	.word	0x00000000
        /*0100*/ 	.short	0x0004
        /*0102*/ 	.short	0x0020
        /*0104*/ 	.byte	0x00, 0xf0, 0x21, 0x00


	//----- nvinfo : EIATTR_KPARAM_INFO
	.align		4
.L_2841:
        /*0108*/ 	.byte	0x04, 0x17
        /*010a*/ 	.short	(.L_2843 - .L_2842)
.L_2842:
        /*010c*/ 	.word	0x00000000
        /*0110*/ 	.short	0x0003
        /*0112*/ 	.short	0x0018
        /*0114*/ 	.byte	0x00, 0xf0, 0x21, 0x00


	//----- nvinfo : EIATTR_KPARAM_INFO
	.align		4
.L_2843:
        /*0118*/ 	.byte	0x04, 0x17
        /*011a*/ 	.short	(.L_2845 - .L_2844)
.L_2844:
        /*011c*/ 	.word	0x00000000
        /*0120*/ 	.short	0x0002
        /*0122*/ 	.short	0x0010
        /*0124*/ 	.byte	0x00, 0xf0, 0x21, 0x00


	//----- nvinfo : EIATTR_KPARAM_INFO
	.align		4
.L_2845:
        /*0128*/ 	.byte	0x04, 0x17
        /*012a*/ 	.short	(.L_2847 - .L_2846)
.L_2846:
        /*012c*/ 	.word	0x00000000
        /*0130*/ 	.short	0x0001
        /*0132*/ 	.short	0x0008
        /*0134*/ 	.byte	0x00, 0xf0, 0x21, 0x00


	//----- nvinfo : EIATTR_KPARAM_INFO
	.align		4
.L_2847:
        /*0138*/ 	.byte	0x04, 0x17
        /*013a*/ 	.short	(.L_2849 - .L_2848)
.L_2848:
        /*013c*/ 	.word	0x00000000
        /*0140*/ 	.short	0x0000
        /*0142*/ 	.short	0x0000
        /*0144*/ 	.byte	0x00, 0xf0, 0x21, 0x00


	//----- nvinfo : EIATTR_SPARSE_MMA_MASK
	.align		4
.L_2849:
        /*0148*/ 	.byte	0x03, 0x50
        /*014a*/ 	.short	0x0000


	//----- nvinfo : EIATTR_MAXREG_COUNT
	.align		4
        /*014c*/ 	.byte	0x03, 0x1b
        /*014e*/ 	.short	0x00ff


	//----- nvinfo : EIATTR_NUM_BARRIERS
	.align		4
        /*0150*/ 	.byte	0x02, 0x4c
        /*0152*/ 	.byte	0x01
	.zero		1


	//----- nvinfo : EIATTR_MERCURY_ISA_VERSION
	.align		4
        /*0154*/ 	.byte	0x03, 0x5f
        /*0156*/ 	.short	0x0101


	//----- nvinfo : EIATTR_EXIT_INSTR_OFFSETS
	.align		4
        /*0158*/ 	.byte	0x04, 0x1c
        /*015a*/ 	.short	(.L_2851 - .L_2850)


	//   ....[0]....
.L_2850:
        /*015c*/ 	.word	0x000001e0


	//   ....[1]....
        /*0160*/ 	.word	0x00000910


	//   ....[2]....
        /*0164*/ 	.word	0x00007990


	//   ....[3]....
        /*0168*/ 	.word	0x00007ca0


	//   ....[4]....
        /*016c*/ 	.word	0x00007e10


	//   ....[5]....
        /*0170*/ 	.word	0x00007ea0


	//   ....[6]....
        /*0174*/ 	.word	0x00007ee0


	//----- nvinfo : EIATTR_CRS_STACK_SIZE
	.align		4
.L_2851:
        /*0178*/ 	.byte	0x04, 0x1e
        /*017a*/ 	.short	(.L_2853 - .L_2852)
.L_2852:
        /*017c*/ 	.word	0x00000000


	//----- nvinfo : EIATTR_CBANK_PARAM_SIZE
	.align		4
.L_2853:
        /*0180*/ 	.byte	0x03, 0x19
        /*0182*/ 	.short	0x0074


	//----- nvinfo : EIATTR_PARAM_CBANK
	.align		4
        /*0184*/ 	.byte	0x04, 0x0a
        /*0186*/ 	.short	(.L_2855 - .L_2854)
	.align		4
.L_2854:
        /*0188*/ 	.word	index@(.nv.constant0._Z23gemm_half_q_half_kernelILi2ELi14ELb1ELb1ELi64EEvPK6__halfPKjS4_S2_PS0_iiiiPKtS7_iiiiiibS2_i)
        /*018c*/ 	.short	0x0210
        /*018e*/ 	.short	0x0074


	//----- nvinfo : EIATTR_SW_WAR
	.align		4
.L_2855:
        /*0190*/ 	.byte	0x04, 0x36
        /*0192*/ 	.short	(.L_2857 - .L_2856)
.L_2856:
        /*0194*/ 	.word	0x00000008
.L_2857:


//--------------------- .nv.info._Z23gemm_half_q_half_kernelILi2ELi4ELb1ELb1ELi64EEvPK6__halfPKjS4_S2_PS0_iiiiPKtS7_iiiiiibS2_i --------------------------
	.section	.nv.info._Z23gemm_half_q_half_kernelILi2ELi4ELb1ELb1ELi64EEvPK6__halfPKjS4_S2_PS0_iiiiPKtS7_iiiiiibS2_i,"",@"SHT_CUDA_INFO"
	.sectionflags	@""
	.align	4


	//----- nvinfo : EIATTR_CUDA_API_VERSION
	.align		4
        /*0000*/ 	.byte	0x04, 0x37
        /*0002*/ 	.short	(.L_2859 - .L_2858)
.L_2858:
        /*0004*/ 	.word	0x00000082


	//----- nvinfo : EIATTR_KPARAM_INFO
	.align		4
.L_2859:
        /*0008*/ 	.byte	0x04, 0x17
        /*000a*/ 	.short	(.L_2861 - .L_2860)
.L_2860:
        /*000c*/ 	.word	0x00000000
        /*0010*/ 	.short	0x0013
        /*0012*/ 	.short	0x0070
        /*0014*/ 	.byte	0x00, 0xf0, 0x11, 0x00


	//----- nvinfo : EIATTR_KPARAM_INFO
	.align		4
.L_2861:
        /*0018*/ 	.byte	0x04, 0x17
        /*001a*/ 	.short	(.L_2863 - .L_2862)
.L_2862:
        /*001c*/ 	.word	0x00000000
        /*0020*/ 	.short	0x0012
        /*0022*/ 	.short	0x0068
        /*0024*/ 	.byte	0x00, 0xf0, 0x21, 0x00


	//----- nvinfo : EIATTR_KPARAM_INFO
	.align		4
.L_2863:
        /*0028*/ 	.byte	0x04, 0x17
        /*002a*/ 	.short	(.L_2865 - .L_2864)
.L_2864:
        /*002c*/ 	.word	0x00000000
        /*0030*/ 	.short	0x0011
        /*0032*/ 	.short	0x0060
        /*0034*/ 	.byte	0x00, 0xf0, 0x05, 0x00


	//----- nvinfo : EIATTR_KPARAM_INFO
	.align		4
.L_2865:
        /*0038*/ 	.byte	0x04, 0x17
        /*003a*/ 	.short	(.L_2867 - .L_2866)
.L_2866:
        /*003c*/ 	.word	0x00000000
        /*0040*/ 	.short	0x0010
        /*0042*/ 	.short	0x005c
        /*0044*/ 	.byte	0x00, 0xf0, 0x11, 0x00


	//----- nvinfo : EIATTR_KPARAM_INFO
	.align		4
.L_2867:
        /*0048*/ 	.byte	0x04, 0x17
        /*004a*/ 	.short	(.L_2869 - .L_2868)
.L_2868:
        /*004c*/ 	.word	0x00000000
        /*0050*/ 	.short	0x000f
        /*0052*/ 	.short	0x0058
        /*0054*/ 	.byte	0x00, 0xf0, 0x11, 0x00


	//----- nvinfo : EIATTR_KPARAM_INFO
	.align		4
.L_2869:
        /*0058*/ 	.byte	0x04, 0x17
        /*005a*/ 	.short	(.L_2871 - .L_2870)
.L_2870:
        /*005c*/ 	.word	0x00000000
        /*0060*/ 	.short	0x000e
        /*0062*/ 	.short	0x0054
        /*0064*/ 	.byte	0x00, 0xf0, 0x11, 0x00


	//----- nvinfo : EIATTR_KPARAM_INFO
	.align		4
.L_2871:
        /*0068*/ 	.byte	0x04, 0x17
        /*006a*/ 	.short	(.L_2873 - .L_2872)
.L_2872:
        /*006c*/ 	.word	0x00000000
        /*0070*/ 	.short	0x000d
        /*0072*/ 	.short	0x0050
        /*0074*/ 	.byte	0x00, 0xf0, 0x11, 0x00


	//----- nvinfo : EIATTR_KPARAM_INFO
	.align		4
.L_2873:
        /*0078*/ 	.byte	0x04, 0x17
        /*007a*/ 	.short	(.L_2875 - .L_2874)
.L_2874:
        /*007c*/ 	.word	0x00000000
        /*0080*/ 	.short	0x000c
        /*0082*/ 	.short	0x004c
        /*0084*/ 	.byte	0x00, 0xf0, 0x11, 0x00


	//----- nvinfo : EIATTR_KPARAM_INFO
	.align		4
.L_2875:
        /*0088*/ 	.byte	0x04, 0x17
        /*008a*/ 	.short	(.L_2877 - .L_2876)
.L_2876:
        /*008c*/ 	.word	0x00000000
        /*0090*/ 	.short	0x000b
        /*0092*/ 	.short	0x0048
        /*0094*/ 	.byte	0x00, 0xf0, 0x11, 0x00


	//----- nvinfo : EIATTR_KPARAM_INFO
	.align		4
.L_2877:
        /*0098*/ 	.byte	0x04, 0x17
        /*009a*/ 	.short	(.L_2879 - .L_2878)
.L_2878:
        /*009c*/ 	.word	0x00000000
        /*00a0*/ 	.short	0x000a
        /*00a2*/ 	.short	0x0040
        /*00a4*/ 	.byte	0x00, 0xf0, 0x21, 0x00


	//----- nvinfo : EIATTR_KPARAM_INFO
	.align		4
.L_2879:
        /*00a8*/ 	.byte	0x04, 0x17
        /*00aa*/ 	.short	(.L_2881 - .L_2880)
.L_2880:
        /*00ac*/ 	.word	0x00000000
        /*00b0*/ 	.short	0x0009
        /*00b2*/ 	.short	0x0038
        /*00b4*/ 	.byte	0x00, 0xf0, 0x21, 0x00


	//----- nvinfo : EIATTR_KPARAM_INFO
	.align		4
.L_2881:
        /*00b8*/ 	.byte	0x04, 0x17
        /*00ba*/ 	.short	(.L_2883 - .L_2882)
.L_2882:
        /*00bc*/ 	.word	0x00000000
        /*00c0*/ 	.short	0x0008
        /*00c2*/ 	.short	0x0034
        /*00c4*/ 	.byte	0x00, 0xf0, 0x11, 0x00


	//----- nvinfo : EIATTR_KPARAM_INFO
	.align		4
.L_2883:
        /*00c8*/ 	.byte	0x04, 0x17
        /*00ca*/ 	.short	(.L_2885 - .L_2884)
.L_2884:
        /*00cc*/ 	.word	0x00000000
        /*00d0*/ 	.short	0x0007
        /*00d2*/ 	.short	0x0030
        /*00d4*/ 	.byte	0x00, 0xf0, 0x11, 0x00


	//----- nvinfo : EIATTR_KPARAM_INFO
	.align		4
.L_2885:
        /*00d8*/ 	.byte	0x04, 0x17
        /*00da*/ 	.short	(.L_2887 - .L_2886)
.L_2886:
        /*00dc*/ 	.word	0x00000000
        /*00e0*/ 	.short	0x0006
        /*00e2*/ 	.short	0x002c
        /*00e4*/ 	.byte	0x00, 0xf0, 0x11, 0x00


	//----- nvinfo : EIATTR_KPARAM_INFO
	.align		4
.L_2887:
        /*00e8*/ 	.byte	0x04, 0x17
        /*00ea*/ 	.short	(.L_2889 - .L_2888)
.L_2888:
        /*00ec*/ 	.word	0x00000000
        /*00f0*/ 	.short	0x0005
        /*00f2*/ 	.short	0x0028
        /*00f4*/ 	.byte	0x00, 0xf0, 0x11, 0x00


	//----- nvinfo : EIATTR_KPARAM_INFO
	.align		4
.L_2889:
        /*00f8*/ 	.byte	0x04, 0x17
        /*00fa*/ 	.short	(.L_2891 - .L_2890)
.L_2890:
        /*00fc*/ 	.word	0x00000000
        /*0100*/ 	.short	0x0004
        /*0102*/ 	.short	0x0020
        /*0104*/ 	.byte	0x00, 0xf0, 0x21, 0x00


	//----- nvinfo : EIATTR_KPARAM_INFO
	.align		4
.L_2891:
        /*0108*/ 	.byte	0x04, 0x17
        /*010a*/ 	.short	(.L_2893 - .L_2892)
.L_2892:
        /*010c*/ 	.word	0x00000000
        /*0110*/ 	.short	0x0003
        /*0112*/ 	.short	0x0018
        /*0114*/ 	.byte	0x00, 0xf0, 0x21, 0x00


	//----- nvinfo : EIATTR_KPARAM_INFO
	.align		4
.L_2893:
        /*0118*/ 	.byte	0x04, 0x17
        /*011a*/ 	.short	(.L_2895 - .L_2894)
.L_2894:
        /*011c*/ 	.word	0x00000000
        /*0120*/ 	.short	0x0002
        /*0122*/ 	.short	0x0010
        /*0124*/ 	.byte	0x00, 0xf0, 0x21, 0x00


	//----- nvinfo : EIATTR_KPARAM_INFO
	.align		4
.L_2895:
        /*0128*/ 	.byte	0x04, 0x17
        /*012a*/ 	.short	(.L_2897 - .L_2896)
.L_2896:
        /*012c*/ 	.word	0x00000000
        /*0130*/ 	.short	0x0001
        /*0132*/ 	.short	0x0008
        /*0134*/ 	.byte	0x00, 0xf0, 0x21, 0x00


	//----- nvinfo : EIATTR_KPARAM_INFO
	.align		4
.L_2897:
        /*0138*/ 	.byte	0x04, 0x17
        /*013a*/ 	.short	(.L_2899 - .L_2898)
.L_2898:
        /*013c*/ 	.word	0x00000000
        /*0140*/ 	.short	0x0000
        /*0142*/ 	.short	0x0000
        /*0144*/ 	.byte	0x00, 0xf0, 0x21, 0x00


	//----- nvinfo : EIATTR_SPARSE_MMA_MASK
	.align		4
.L_2899:
        /*0148*/ 	.byte	0x03, 0x50
        /*014a*/ 	.short	0x0000


	//----- nvinfo : EIATTR_MAXREG_COUNT
	.align		4
        /*014c*/ 	.byte	0x03, 0x1b
        /*014e*/ 	.short	0x00ff


	//----- nvinfo : EIATTR_NUM_BARRIERS
	.align		4
        /*0150*/ 	.byte	0x02, 0x4c
        /*0152*/ 	.byte	0x01
	.zero		1


	//----- nvinfo : EIATTR_MERCURY_ISA_VERSION
	.align		4
        /*0154*/ 	.byte	0x03, 0x5f
        /*0156*/ 	.short	0x0101


	//----- nvinfo : EIATTR_EXIT_INSTR_OFFSETS
	.align		4
        /*0158*/ 	.byte	0x04, 0x1c
        /*015a*/ 	.short	(.L_2901 - .L_2900)


	//   ....[0]....
.L_2900:
        /*015c*/ 	.word	0x000001e0


	//   ....[1]....
        /*0160*/ 	.word	0x00000910


	//   ....[2]....
        /*0164*/ 	.word	0x00002e50


	//   ....[3]....
        /*0168*/ 	.word	0x00003170


	//   ....[4]....
        /*016c*/ 	.word	0x000032e0


	//   ....[5]....
        /*0170*/ 	.word	0x00003380


	//   ....[6]....
        /*0174*/ 	.word	0x000033c0


	//----- nvinfo : EIATTR_CRS_STACK_SIZE
	.align		4
.L_2901:
        /*0178*/ 	.byte	0x04, 0x1e
        /*017a*/ 	.short	(.L_2903 - .L_2902)
.L_2902:
        /*017c*/ 	.word	0x00000000


	//----- nvinfo : EIATTR_CBANK_PARAM_SIZE
	.align		4
.L_2903:
        /*0180*/ 	.byte	0x03, 0x19
        /*0182*/ 	.short	0x0074


	//----- nvinfo : EIATTR_PARAM_CBANK
	.align		4
        /*0184*/ 	.byte	0x04, 0x0a
        /*0186*/ 	.short	(.L_2905 - .L_2904)
	.align		4
.L_2904:
        /*0188*/ 	.word	index@(.nv.constant0._Z23gemm_half_q_half_kernelILi2ELi4ELb1ELb1ELi64EEvPK6__halfPKjS4_S2_PS0_iiiiPKtS7_iiiiiibS2_i)
        /*018c*/ 	.short	0x0210
        /*018e*/ 	.short	0x0074


	//----- nvinfo : EIATTR_SW_WAR
	.align		4
.L_2905:
        /*0190*/ 	.byte	0x04, 0x36
        /*0192*/ 	.short	(.L_2907 - .L_2906)
.L_2906:
        /*0194*/ 	.word	0x00000008
.L_2907:


//--------------------- .nv.info._Z23gemm_half_q_half_kernelILi2ELi6ELb1ELb1ELi64EEvPK6__halfPKjS4_S2_PS0_iiiiPKtS7_iiiiiibS2_i --------------------------
	.section	.nv.info._Z23gemm_half_q_half_kernelILi2ELi6ELb1ELb1ELi64EEvPK6__halfPKjS4_S2_PS0_iiiiPKtS7_iiiiiibS2_i,"",@"SHT_CUDA_INFO"
	.sectionflags	@""
	.align	4


	//----- nvinfo : EIATTR_CUDA_API_VERSION
	.align		4
        /*0000*/ 	.byte	0x04, 0x37
        /*0002*/ 	.short	(.L_2909 - .L_2908)
.L_2908:
        /*0004*/ 	.word	0x00000082


	//----- nvinfo : EIATTR_KPARAM_INFO
	.align		4
.L_2909:
        /*0008*/ 	.byte	0x04, 0x17
        /*000a*/ 	.short	(.L_2911 - .L_2910)
.L_2910:
        /*000c*/ 	.word	0x00000000
        /*0010*/ 	.short	0x0013
        /*0012*/ 	.short	0x0070
        /*0014*/ 	.byte	0x00, 0xf0, 0x11, 0x00


	//----- nvinfo : EIATTR_KPARAM_INFO
	.align		4
.L_2911:
        /*0018*/ 	.byte	0x04, 0x17
        /*001a*/ 	.short	(.L_2913 - .L_2912)
.L_2912:
        /*001c*/ 	.word	0x00000000
        /*0020*/ 	.short	0x0012
        /*0022*/ 	.short	0x0068
        /*0024*/ 	.byte	0x00, 0xf0, 0x21, 0x00


	//----- nvinfo : EIATTR_KPARAM_INFO
	.align		4
.L_2913:
        /*0028*/ 	.byte	0x04, 0x17
        /*002a*/ 	.short	(.L_2915 - .L_2914)
.L_2914:
        /*002c*/ 	.word	0x00000000
        /*0030*/ 	.short	0x0011
        /*0032*/ 	.short	0x0060
        /*0034*/ 	.byte	0x00, 0xf0, 0x05, 0x00


	//----- nvinfo : EIATTR_KPARAM_INFO
	.align		4
.L_2915:
        /*0038*/ 	.byte	0x04, 0x17
        /*003a*/ 	.short	(.L_2917 - .L_2916)
.L_2916:
        /*003c*/ 	.word	0x00000000
        /*0040*/ 	.short	0x0010
        /*0042*/ 	.short	0x005c
        /*0044*/ 	.byte	0x00, 0xf0, 0x11, 0x00


	//----- nvinfo : EIATTR_KPARAM_INFO
	.align		4
.L_2917:
        /*0048*/ 	.byte	0x04, 0x17
        /*004a*/ 	.short	(.L_2919 - .L_2918)
.L_2918:
        /*004c*/ 	.word	0x00000000
        /*0050*/ 	.short	0x000f
        /*0052*/ 	.short	0x0058
        /*0054*/ 	.byte	0x00, 0xf0, 0x11, 0x00


	//----- nvinfo : EIATTR_KPARAM_INFO
	.align		4
.L_2919:
        /*0058*/ 	.byte	0x04, 0x17
        /*005a*/ 	.short	(.L_2921 - .L_2920)
.L_2920:
        /*005c*/ 	.word	0x00000000
        /*0060*/ 	.short	0x000e
        /*0062*/ 	.short	0x0054
        /*0064*/ 	.byte	0x00, 0xf0, 0x11, 0x00


	//----- nvinfo : EIATTR_KPARAM_INFO
	.align		4
.L_2921:
        /*0068*/ 	.byte	0x04, 0x17
        /*006a*/ 	.short	(.L_2923 - .L_2922)
.L_2922:
        /*006c*/ 	.word	0x00000000
        /*0070*/ 	.short	0x000d
        /*0072*/ 	.short	0x0050
        /*0074*/ 	.byte	0x00, 0xf0, 0x11, 0x00


	//----- nvinfo : EIATTR_KPARAM_INFO
	.align		4
.L_2923:
        /*0078*/ 	.byte	0x04, 0x17
        /*007a*/ 	.short	(.L_2925 - .L_2924)
.L_2924:
        /*007c*/ 	.word	0x00000000
        /*0080*/ 	.short	0x000c
        /*0082*/ 	.short	0x004c
        /*0084*/ 	.byte	0x00, 0xf0, 0x11, 0x00


	//----- nvinfo : EIATTR_KPARAM_INFO
	.align		4
.L_2925:
        /*0088*/ 	.byte	0x04, 0x17
        /*008a*/ 	.short	(.L_2927 - .L_2926)
.L_2926:
        /*008c*/ 	.word	0x00000000
        /*0090*/ 	.short	0x000b
        /*0092*/ 	.short	0x0048
        /*0094*/ 	.byte	0x00, 0xf0, 0x11, 0x00


	//----- nvinfo : EIATTR_KPARAM_INFO
	.align		4
.L_2927:
        /*0098*/ 	.byte	0x04, 0x17
        /*009a*/ 	.short	(.L_2929 - .L_2928)
.L_2928:
        /*009c*/ 	.word	0x00000000
        /*00a0*/ 	.short	0x000a
        /*00a2*/ 	.short	0x0040
        /*00a4*/ 	.byte	0x00, 0xf0, 0x21, 0x00


	//----- nvinfo : EIATTR_KPARAM_INFO
	.align		4
.L_2929:
        /*00a8*/ 	.byte	0x04, 0x17
        /*00aa*/ 	.short	(.L_2931 - .L_2930)
.L_2930:
        /*00ac*/ 	.word	0x00000000
        /*00b0*/ 	.short	0x0009
        /*00b2*/ 	.short	0x0038
        /*00b4*/ 	.byte	0x00, 0xf0, 0x21, 0x00


	//----- nvinfo : EIATTR_KPARAM_INFO
	.align		4
.L_2931:
        /*00b8*/ 	.byte	0x04, 0x17
        /*00ba*/ 	.short	(.L_2933 - .L_2932)
.L_2932:
        /*00bc*/ 	.word	0x00000000
        /*00c0*/ 	.short	0x0008
        /*00c2*/ 	.short	0x0034
        /*00c4*/ 	.byte	0x00, 0xf0, 0x11, 0x00


	//----- nvinfo : EIATTR_KPARAM_INFO
	.align		4
.L_2933:
        /*00c8*/ 	.byte	0x04, 0x17
        /*00ca*/ 	.short	(.L_2935 - .L_2934)
.L_2934:
        /*00cc*/ 	.word	0x00000000
        /*00d0*/ 	.short	0x0007
        /*00d2*/ 	.short	0x0030
        /*00d4*/ 	.byte	0x00, 0xf0, 0x11, 0x00


	//----- nvinfo : EIATTR_KPARAM_INFO
	.align		4
.L_2935:
        /*00d8*/ 	.byte	0x04, 0x17
        /*00da*/ 	.short	(.L_2937 - .L_2936)
.L_2936:
        /*00dc*/ 	.word	0x00000000
        /*00e0*/ 	.short	0x0006
        /*00e2*/ 	.short	0x002c
        /*00e4*/ 	.byte	0x00, 0xf0, 0x11, 0x00


	//----- nvinfo : EIATTR_KPARAM_INFO
	.align		4
.L_2937:
        /*00e8*/ 	.byte	0x04, 0x17
        /*00ea*/ 	.short	(.L_2939 - .L_2938)
.L_2938:
        /*00ec*/ 	.word	0x00000000
        /*00f0*/ 	.short	0x0005
        /*00f2*/ 	.short	0x0028
        /*00f4*/ 	.byte	0x00, 0xf0, 0x11, 0x00


	//----- nvinfo : EIATTR_KPARAM_INFO
	.align		4
.L_2939:
        /*00f8*/ 	.byte	0x04, 0x17
        /*00fa*/ 	.short	(.L_2941 - .L_2940)
.L_2940:
        /*00fc*/ 	.word	0x00000000
        /*0100*/ 	.short	0x0004
        /*0102*/ 	.short	0x0020
        /*0104*/ 	.byte	0x00, 0xf0, 0x21, 0x00


	//----- nvinfo : EIATTR_KPARAM_INFO
	.align		4
.L_2941:
        /*0108*/ 	.byte	0x04, 0x17
        /*010a*/ 	.short	(.L_2943 - .L_2942)
.L_2942:
        /*010c*/ 	.word	0x00000000
        /*0110*/ 	.short	0x0003
        /*0112*/ 	.short	0x0018
        /*0114*/ 	.byte	0x00, 0xf0, 0x21, 0x00


	//----- nvinfo : EIATTR_KPARAM_INFO
	.align		4
.L_2943:
        /*0118*/ 	.byte	0x04, 0x17
        /*011a*/ 	.short	(.L_2945 - .L_2944)
.L_2944:
        /*011c*/ 	.word	0x00000000
        /*0120*/ 	.short	0x0002
        /*0122*/ 	.short	0x0010
        /*0124*/ 	.byte	0x00, 0xf0, 0x21, 0x00


	//----- nvinfo : EIATTR_KPARAM_INFO
	.align		4
.L_2945:
        /*0128*/ 	.byte	0x04, 0x17
        /*012a*/ 	.short	(.L_2947 - .L_2946)
.L_2946:
        /*012c*/ 	.word	0x00000000
        /*0130*/ 	.short	0x0001
        /*0132*/ 	.short	0x0008
        /*0134*/ 	.byte	0x00, 0xf0, 0x21, 0x00


	//----- nvinfo : EIATTR_KPARAM_INFO
	.align		4
.L_2947:
        /*0138*/ 	.byte	0x04, 0x17
        /*013a*/ 	.short	(.L_2949 - .L_2948)
.L_2948:
        /*013c*/ 	.word	0x00000000
        /*0140*/ 	.short	0x0000
        /*0142*/ 	.short	0x0000
        /*0144*/ 	.byte	0x00, 0xf0, 0x21, 0x00


	//----- nvinfo : EIATTR_SPARSE_MMA_MASK
	.align		4
.L_2949:
        /*0148*/ 	.byte	0x03, 0x50
        /*014a*/ 	.short	0x0000


	//----- nvinfo : EIATTR_MAXREG_COUNT
	.align		4
        /*014c*/ 	.byte	0x03, 0x1b
        /*014e*/ 	.short	0x00ff


	//----- nvinfo : EIATTR_NUM_BARRIERS
	.align		4
        /*0150*/ 	.byte	0x02, 0x4c
        /*0152*/ 	.byte	0x01
	.zero		1


	//----- nvinfo : EIATTR_MERCURY_ISA_VERSION
	.align		4
        /*0154*/ 	.byte	0x03, 0x5f
        /*0156*/ 	.short	0x0101


	//----- nvinfo : EIATTR_EXIT_INSTR_OFFSETS
	.align		4
        /*0158*/ 	.byte	0x04, 0x1c
        /*015a*/ 	.short	(.L_2951 - .L_2950)


	//   ....[0]....
.L_2950:
        /*015c*/ 	.word	0x000001e0


	//   ....[1]....
        /*0160*/ 	.word	0x00000910


	//   ....[2]....
        /*0164*/ 	.word	0x00003c80


	//   ....[3]....
        /*0168*/ 	.word	0x00003f90


	//   ....[4]....
        /*016c*/ 	.word	0x00004100


	//   ....[5]....
        /*0170*/ 	.word	0x00004190


	//   ....[6]....
        /*0174*/ 	.word	0x000041d0


	//----- nvinfo : EIATTR_CRS_STACK_SIZE
	.align		4
.L_2951:
        /*0178*/ 	.byte	0x04, 0x1e
        /*017a*/ 	.short	(.L_2953 - .L_2952)
.L_2952:
        /*017c*/ 	.word	0x00000000


	//----- nvinfo : EIATTR_CBANK_PARAM_SIZE
	.align		4
.L_2953:
        /*0180*/ 	.byte	0x03, 0x19
        /*0182*/ 	.short	0x0074


	//----- nvinfo : EIATTR_PARAM_CBANK
	.align		4
        /*0184*/ 	.byte	0x04, 0x0a
        /*0186*/ 	.short	(.L_2955 - .L_2954)
	.align		4
.L_2954:
        /*0188*/ 	.word	index@(.nv.constant0._Z23gemm_half_q_half_kernelILi2ELi6ELb1ELb1ELi64EEvPK6__halfPKjS4_S2_PS0_iiiiPKtS7_iiiiiibS2_i)
        /*018c*/ 	.short	0x0210
        /*018e*/ 	.short	0x0074


	//----- nvinfo : EIATTR_SW_WAR
	.align		4
.L_2955:
        /*0190*/ 	.byte	0x04, 0x36
        /*0192*/ 	.short	(.L_2957 - .L_2956)
.L_2956:
        /*0194*/ 	.word	0x00000008
.L_2957:


//--------------------- .nv.info._Z23gemm_half_q_half_kernelILi2ELi2ELb1ELb1ELi64EEvPK6__halfPKjS4_S2_PS0_iiiiPKtS7_iiiiiibS2_i --------------------------
	.section	.nv.info._Z23gemm_half_q_half_kernelILi2ELi2ELb1ELb1ELi64EEvPK6__halfPKjS4_S2_PS0_iiiiPKtS7_iiiiiibS2_i,"",@"SHT_CUDA_INFO"
	.sectionflags	@""
	.align	4


	//----- nvinfo : EIATTR_CUDA_API_VERSION
	.align		4
        /*0000*/ 	.byte	0x04, 0x37
        /*0002*/ 	.short	(.L_2959 - .L_2958)
.L_2958:
        /*0004*/ 	.word	0x00000082


	//----- nvinfo : EIATTR_KPARAM_INFO
	.align		4
.L_2959:
        /*0008*/ 	.byte	0x04, 0x17
        /*000a*/ 	.short	(.L_2961 - .L_2960)
.L_2960:
        /*000c*/ 	.word	0x00000000
        /*0010*/ 	.short	0x0013
        /*0012*/ 	.short	0x0070
        /*0014*/ 	.byte	0x00, 0xf0, 0x11, 0x00


	//----- nvinfo : EIATTR_KPARAM_INFO
	.align		4
.L_2961:
        /*0018*/ 	.byte	0x04, 0x17
        /*001a*/ 	.short	(.L_2963 - .L_2962)
.L_2962:
        /*001c*/ 	.word	0x00000000
        /*0020*/ 	.short	0x0012
        /*0022*/ 	.short	0x0068
        /*0024*/ 	.byte	0x00, 0xf0, 0x21, 0x00


	//----- nvinfo : EIATTR_KPARAM_INFO
	.align		4
.L_2963:
        /*0028*/ 	.byte	0x04, 0x17
        /*002a*/ 	.short	(.L_2965 - .L_2964)
.L_2964:
        /*002c*/ 	.word	0x00000000
        /*0030*/ 	.short	0x0011
        /*0032*/ 	.short	0x0060
        /*0034*/ 	.byte	0x00, 0xf0, 0x05, 0x00


	//----- nvinfo : EIATTR_KPARAM_INFO
	.align		4
.L_2965:
        /*0038*/ 	.byte	0x04, 0x17
        /*003a*/ 	.short	(.L_2967 - .L_2966)
.L_2966:
        /*003c*/ 	.word	0x00000000
        /*0040*/ 	.short	0x0010
        /*0042*/ 	.short	0x005c
        /*0044*/ 	.byte	0x00, 0xf0, 0x11, 0x00


	//----- nvinfo : EIATTR_KPARAM_INFO
	.align		4
.L_2967:
        /*0048*/ 	.byte	0x04, 0x17
        /*004a*/ 	.short	(.L_2969 - .L_2968)
.L_2968:
        /*004c*/ 	.word	0x00000000
        /*0050*/ 	.short	0x000f
        /*0052*/ 	.short	0x0058
        /*0054*/ 	.byte	0x00, 0xf0, 0x11, 0x00


	//----- nvinfo : EIATTR_KPARAM_INFO
	.align		4
.L_2969:
        /*0058*/ 	.byte	0x04, 0x17
        /*005a*/ 	.short	(.L_2971 - .L_2970)
.L_2970:
        /*005c*/ 	.word	0x00000000
        /*0060*/ 	.short	0x000e
        /*0062*/ 	.short	0x0054
        /*0064*/ 	.byte	0x00, 0xf0, 0x11, 0x00


	//----- nvinfo : EIATTR_KPARAM_INFO
	.align		4
.L_2971:
        /*0068*/ 	.byte	0x04, 0x17
        /*006a*/ 	.short	(.L_2973 - .L_2972)
.L_2972:
        /*006c*/ 	.word	0x00000000
        /*0070*/ 	.short	0x000d
        /*0072*/ 	.short	0x0050
        /*0074*/ 	.byte	0x00, 0xf0, 0x11, 0x00


	//----- nvinfo : EIATTR_KPARAM_INFO
	.align		4
.L_2973:
        /*0078*/ 	.byte	0x04, 0x17
        /*007a*/ 	.short	(.L_2975 - .L_2974)
.L_2974:
        /*007c*/ 	.word	0x00000000
        /*0080*/ 	.short	0x000c
        /*0082*/ 	.short	0x004c
        /*0084*/ 	.byte	0x00, 0xf0, 0x11, 0x00


	//----- nvinfo : EIATTR_KPARAM_INFO
	.align		4
.L_2975:
        /*0088*/ 	.byte	0x04, 0x17
        /*008a*/ 	.short	(.L_2977 - .L_2976)
.L_2976:
        /*008c*/ 	.word	0x00000000
        /*0090*/ 	.short	0x000b
        /*0092*/ 	.short	0x0048
        /*0094*/ 	.byte	0x00, 0xf0, 0x11, 0x00


	//----- nvinfo : EIATTR_KPARAM_INFO
	.align		4
.L_2977:
        /*0098*/ 	.byte	0x04, 0x17
        /*009a*/ 	.short	(.L_2979 - .L_2978)
.L_2978:
        /*009c*/ 	.word	0x00000000
        /*00a0*/ 	.short	0x000a
        /*00a2*/ 	.short	0x0040
        /*00a4*/ 	.byte	0x00, 0xf0, 0x21, 0x00


	//----- nvinfo : EIATTR_KPARAM_INFO
	.align		4
.L_2979:
        /*00a8*/ 	.byte	0x04, 0x17
        /*00aa*/ 	.short	(.L_2981 - .L_2980)
.L_2980:
        /*00ac*/ 	.word	0x00000000
        /*00b0*/ 	.short	0x0009
        /*00b2*/ 	.short	0x0038
        /*00b4*/ 	.byte	0x00, 0xf0, 0x21, 0x00


	//----- nvinfo : EIATTR_KPARAM_INFO
	.align		4
.L_2981:
        /*00b8*/ 	.byte	0x04, 0x17
        /*00ba*/ 	.short	(.L_2983 - .L_2982)
.L_2982:
        /*00bc*/ 	.word	0x00000000
        /*00c0*/ 	.short	0x0008
        /*00c2*/ 	.short	0x0034
        /*00c4*/ 	.byte	0x00, 0xf0, 0x11, 0x00


	//----- nvinfo : EIATTR_KPARAM_INFO
	.align		4
.L_2983:
        /*00c8*/ 	.byte	0x04, 0x17
        /*00ca*/ 	.short	(.L_2985 - .L_2984)
.L_2984:
        /*00cc*/ 	.word	0x00000000
        /*00d0*/ 	.short	0x0007
        /*00d2*/ 	.short	0x0030
        /*00d4*/ 	.byte	0x00, 0xf0, 0x11, 0x00


	//----- nvinfo : EIATTR_KPARAM_INFO
	.align		4
.L_2985:
        /*00d8*/ 	.byte	0x04, 0x17
        /*00da*/ 	.short	(.L_2987 - .L_2986)
.L_2986:
        /*00dc*/ 	.word	0x00000000
        /*00e0*/ 	.short	0x0006
        /*00e2*/ 	.short	0x002c
        /*00e4*/ 	.byte	0x00, 0xf0, 0x11, 0x00


	//----- nvinfo : EIATTR_KPARAM_INFO
	.align		4
.L_2987:
        /*00e8*/ 	.byte	0x04, 0x17
        /*00ea*/ 	.short	(.L_2989 - .L_2988)
.L_2988:
        /*00ec*/ 	.word	0x00000000
        /*00f0*/ 	.short	0x0005
        /*00f2*/ 	.short	0x0028
        /*00f4*/ 	.byte	0x00, 0xf0, 0x11, 0x00


	//----- nvinfo : EIATTR_KPARAM_INFO
	.align		4
.L_2989:
        /*00f8*/ 	.byte	0x04, 0x17
        /*00fa*/ 	.short	(.L_2991 - .L_2990)
.L_2990:
        /*00fc*/ 	.word	0x00000000
        /*0100*/ 	.short	0x0004
        /*0102*/ 	.short	0x0020
        /*0104*/ 	.byte	0x00, 0xf0, 0x21, 0x00


	//----- nvinfo : EIATTR_KPARAM_INFO
	.align		4
.L_2991:
        /*0108*/ 	.byte	0x04, 0x17
        /*010a*/ 	.short	(.L_2993 - .L_2992)
.L_2992:
        /*010c*/ 	.word	0x00000000
        /*0110*/ 	.short	0x0003
        /*0112*/ 	.short	0x0018
        /*0114*/ 	.byte	0x00, 0xf0, 0x21, 0x00


	//----- nvinfo : EIATTR_KPARAM_INFO
	.align		4
.L_2993:
        /*0118*/ 	.byte	0x04, 0x17
        /*011a*/ 	.short	(.L_2995 - .L_2994)
.L_2994:
        /*011c*/ 	.word	0x00000000
        /*0120*/ 	.short	0x0002
        /*0122*/ 	.short	0x0010
        /*0124*/ 	.byte	0x00, 0xf0, 0x21, 0x00


	//----- nvinfo : EIATTR_KPARAM_INFO
	.align		4
.L_2995:
        /*0128*/ 	.byte	0x04, 0x17
        /*012a*/ 	.short	(.L_2997 - .L_2996)
.L_2996:
        /*012c*/ 	.word	0x00000000
        /*0130*/ 	.short	0x0001
        /*0132*/ 	.short	0x0008
        /*0134*/ 	.byte	0x00, 0xf0, 0x21, 0x00


	//----- nvinfo : EIATTR_KPARAM_INFO
	.align		4
.L_2997:
        /*0138*/ 	.byte	0x04, 0x17
        /*013a*/ 	.short	(.L_2999 - .L_2998)
.L_2998:
        /*013c*/ 	.word	0x00000000
        /*0140*/ 	.short	0x0000
        /*0142*/ 	.short	0x0000
        /*0144*/ 	.byte	0x00, 0xf0, 0x21, 0x00


	//----- nvinfo : EIATTR_SPARSE_MMA_MASK
	.align		4
.L_2999:
        /*0148*/ 	.byte	0x03, 0x50
        /*014a*/ 	.short	0x0000


	//----- nvinfo : EIATTR_MAXREG_COUNT
	.align		4
        /*014c*/ 	.byte	0x03, 0x1b
        /*014e*/ 	.short	0x00ff


	//----- nvinfo : EIATTR_NUM_BARRIERS
	.align		4
        /*0150*/ 	.byte	0x02, 0x4c
        /*0152*/ 	.byte	0x01
	.zero		1


	//----- nvinfo : EIATTR_MERCURY_ISA_VERSION
	.align		4
        /*0154*/ 	.byte	0x03, 0x5f
        /*0156*/ 	.short	0x0101


	//----- nvinfo : EIATTR_EXIT_INSTR_OFFSETS
	.align		4
        /*0158*/ 	.byte	0x04, 0x1c
        /*015a*/ 	.short	(.L_3001 - .L_3000)


	//   ....[0]....
.L_3000:
        /*015c*/ 	.word	0x000001e0


	//   ....[1]....
        /*0160*/ 	.word	0x00000900


	//   ....[2]....
        /*0164*/ 	.word	0x00002240


	//   ....[3]....
        /*0168*/ 	.word	0x00002550


	//   ....[4]....
        /*016c*/ 	.word	0x000026c0


	//   ....[5]....
        /*0170*/ 	.word	0x00002750


	//   ....[6]....
        /*0174*/ 	.word	0x00002790


	//----- nvinfo : EIATTR_CRS_STACK_SIZE
	.align		4
.L_3001:
        /*0178*/ 	.byte	0x04, 0x1e
        /*017a*/ 	.short	(.L_3003 - .L_3002)
.L_3002:
        /*017c*/ 	.word	0x00000000


	//----- nvinfo : EIATTR_CBANK_PARAM_SIZE
	.align		4
.L_3003:
        /*0180*/ 	.byte	0x03, 0x19
        /*0182*/ 	.short	0x0074


	//----- nvinfo : EIATTR_PARAM_CBANK
	.align		4
        /*0184*/ 	.byte	0x04, 0x0a
        /*0186*/ 	.short	(.L_3005 - .L_3004)
	.align		4
.L_3004:
        /*0188*/ 	.word	index@(.nv.constant0._Z23gemm_half_q_half_kernelILi2ELi2ELb1ELb1ELi64EEvPK6__halfPKjS4_S2_PS0_iiiiPKtS7_iiiiiibS2_i)
        /*018c*/ 	.short	0x0210
        /*018e*/ 	.short	0x0074


	//----- nvinfo : EIATTR_SW_WAR
	.align		4
.L_3005:
        /*0190*/ 	.byte	0x04, 0x36
        /*0192*/ 	.short	(.L_3007 - .L_3006)
.L_3006:
        /*0194*/ 	.word	0x00000008
.L_3007:


//--------------------- .nv.info._Z23gemm_half_q_half_kernelILi2ELi32ELb1ELb1ELi32EEvPK6__halfPKjS4_S2_PS0_iiiiPKtS7_iiiiiibS2_i --------------------------
	.section	.nv.info._Z23gemm_half_q_half_kernelILi2ELi32ELb1ELb1ELi32EEvPK6__halfPKjS4_S2_PS0_iiiiPKtS7_iiiiiibS2_i,"",@"SHT_CUDA_INFO"
	.sectionflags	@""
	.align	4


	//----- nvinfo : EIATTR_CUDA_API_VERSION
	.align		4
        /*0000*/ 	.byte	0x04, 0x37
        /*0002*/ 	.short	(.L_3009 - .L_3008)
.L_3008:
        /*0004*/ 	.word	0x00000082


	//----- nvinfo : EIATTR_KPARAM_INFO
	.align		4
.L_3009:
        /*0008*/ 	.byte	0x04, 0x17
        /*000a*/ 	.short	(.L_3011 - .L_3010)
.L_3010:
        /*000c*/ 	.word	0x00000000
        /*0010*/ 	.short	0x0013
        /*0012*/ 	.short	0x0070
        /*0014*/ 	.byte	0x00, 0xf0, 0x11, 0x00


	//----- nvinfo : EIATTR_KPARAM_INFO
	.align		4
.L_3011:
        /*0018*/ 	.byte	0x04, 0x17
        /*001a*/ 	.short	(.L_3013 - .L_3012)
.L_3012:
        /*001c*/ 	.word	0x00000000
        /*0020*/ 	.short	0x0012
        /*0022*/ 	.short	0x0068
        /*0024*/ 	.byte	0x00, 0xf0, 0x21, 0x00


	//----- nvinfo : EIATTR_KPARAM_INFO
	.align		4
.L_3013:
        /*0028*/ 	.byte	0x04, 0x17
        /*002a*/ 	.short	(.L_3015 - .L_3014)
.L_3014:
        /*002c*/ 	.word	0x00000000
        /*0030*/ 	.short	0x0011
        /*0032*/ 	.short	0x0060
        /*0034*/ 	.byte	0x00, 0xf0, 0x05, 0x00


	//----- nvinfo : EIATTR_KPARAM_INFO
	.align		4
.L_3015:
        /*0038*/ 	.byte	0x04, 0x17
        /*003a*/ 	.short	(.L_3017 - .L_3016)
.L_3016:
        /*003c*/ 	.word	0x00000000
        /*0040*/ 	.short	0x0010
        /*0042*/ 	.short	0x005c
        /*0044*/ 	.byte	0x00, 0xf0, 0x11, 0x00


	//----- nvinfo : EIATTR_KPARAM_INFO
	.align		4
.L_3017:
        /*0048*/ 	.byte	0x04, 0x17
        /*004a*/ 	.short	(.L_3019 - .L_3018)
.L_3018:
        /*004c*/ 	.word	0x00000000
        /*0050*/ 	.short	0x000f
        /*0052*/ 	.short	0x0058
        /*0054*/ 	.byte	0x00, 0xf0, 0x11, 0x00


	//----- nvinfo : EIATTR_KPARAM_INFO
	.align		4
.L_3019:
        /*0058*/ 	.byte	0x04, 0x17
        /*005a*/ 	.short	(.L_3021 - .L_3020)
.L_3020:
        /*005c*/ 	.word	0x00000000
        /*0060*/ 	.short	0x000e
        /*0062*/ 	.short	0x0054
        /*0064*/ 	.byte	0x00, 0xf0, 0x11, 0x00


	//----- nvinfo : EIATTR_KPARAM_INFO
	.align		4
.L_3021:
        /*0068*/ 	.byte	0x04, 0x17
        /*006a*/ 	.short	(.L_3023 - .L_3022)
.L_3022:
        /*006c*/ 	.word	0x00000000
        /*0070*/ 	.short	0x000d
        /*0072*/ 	.short	0x0050
        /*0074*/ 	.byte	0x00, 0xf0, 0x11, 0x00


	//----- nvinfo : EIATTR_KPARAM_INFO
	.align		4
.L_3023:
        /*0078*/ 	.byte	0x04, 0x17
        /*007a*/ 	.short	(.L_3025 - .L_3024)
.L_3024:
        /*007c*/ 	.word	0x00000000
        /*0080*/ 	.short	0x000c
        /*0082*/ 	.short	0x004c
        /*0084*/ 	.byte	0x00, 0xf0, 0x11, 0x00


	//----- nvinfo : EIATTR_KPARAM_INFO
	.align		4
.L_3025:
        /*0088*/ 	.byte	0x04, 0x17
        /*008a*/ 	.short	(.L_3027 - .L_3026)
.L_3026:
        /*008c*/ 	.word	0x00000000
        /*0090*/ 	.short	0x000b
        /*0092*/ 	.short	0x0048
        /*0094*/ 	.byte	0x00, 0xf0, 0x11, 0x00


	//----- nvinfo : EIATTR_KPARAM_INFO
	.align		4
.L_3027:
        /*0098*/ 	.byte	0x04, 0x17
        /*009a*/ 	.short	(.L_3029 - .L_3028)
.L_3028:
        /*009c*/ 	.word	0x00000000
        /*00a0*/ 	.short	0x000a
        /*00a2*/ 	.short	0x0040
        /*00a4*/ 	.byte	0x00, 0xf0, 0x21, 0x00


	//----- nvinfo : EIATTR_KPARAM_INFO
	.align		4
.L_3029:
        /*00a8*/ 	.byte	0x04, 0x17
        /*00aa*/ 	.short	(.L_3031 - .L_3030)
.L_3030:
        /*00ac*/ 	.word	0x00000000
        /*00b0*/ 	.short	0x0009
        /*00b2*/ 	.short	0x0038
        /*00b4*/ 	.byte	0x00, 0xf0, 0x21, 0x00


	//----- nvinfo : EIATTR_KPARAM_INFO
	.align		4
.L_3031:
        /*00b8*/ 	.byte	0x04, 0x17
        /*00ba*/ 	.short	(.L_3033 - .L_3032)
.L_3032:
        /*00bc*/ 	.word	0x00000000
        /*00c0*/ 	.short	0x0008
        /*00c2*/ 	.short	0x0034
        /*00c4*/ 	.byte	0x00, 0xf0, 0x11, 0x00


	//----- nvinfo : EIATTR_KPARAM_INFO
	.align		4
.L_3033:
        /*00c8*/ 	.byte	0x04, 0x17
        /*00ca*/ 	.short	(.L_3035 - .L_3034)
.L_3034:
        /*00cc*/ 	.word	0x00000000
        /*00d0*/ 	.short	0x0007
        /*00d2*/ 	.short	0x0030
        /*00d4*/ 	.byte	0x00, 0xf0, 0x11, 0x00


	//----- nvinfo : EIATTR_KPARAM_INFO
	.align		4
.L_3035:
        /*00d8*/ 	.byte	0x04, 0x17
        /*00da*/ 	.short	(.L_3037 - .L_3036)
.L_3036:
        /*00dc*/ 	.word	0x00000000
        /*00e0*/ 	.short	0x0006
        /*00e2*/ 	.short	0x002c
        /*00e4*/ 	.byte	0x00, 0xf0, 0x11, 0x00


	//----- nvinfo : EIATTR_KPARAM_INFO
	.align		4
.L_3037:
        /*00e8*/ 	.byte	0x04, 0x17
        /*00ea*/ 	.short	(.L_3039 - .L_3038)
.L_3038:
        /*00ec*/ 	.word	0x00000000
        /*00f0*/ 	.short	0x0005
        /*00f2*/ 	.short	0x0028
        /*00f4*/ 	.byte	0x00, 0xf0, 0x11, 0x00


	//----- nvinfo : EIATTR_KPARAM_INFO
	.align		4
.L_3039:
        /*00f8*/ 	.byte	0x04, 0x17
        /*00fa*/ 	.short	(.L_3041 - .L_3040)
.L_3040:
        /*00fc*/ 	.word	0x00000000
        /*0100*/ 	.short	0x0004
        /*0102*/ 	.short	0x0020
        /*0104*/ 	.byte	0x00, 0xf0, 0x21, 0x00


	//----- nvinfo : EIATTR_KPARAM_INFO
	.align		4
.L_3041:
        /*0108*/ 	.byte	0x04, 0x17
        /*010a*/ 	.short	(.L_3043 - .L_3042)
.L_3042:
        /*010c*/ 	.word	0x00000000
        /*0110*/ 	.short	0x0003
        /*0112*/ 	.short	0x0018
        /*0114*/ 	.byte	0x00, 0xf0, 0x21, 0x00


	//----- nvinfo : EIATTR_KPARAM_INFO
	.align		4
.L_3043:
        /*0118*/ 	.byte	0x04, 0x17
        /*011a*/ 	.short	(.L_3045 - .L_3044)
.L_3044:
        /*011c*/ 	.word	0x00000000
        /*0120*/ 	.short	0x0002
        /*0122*/ 	.short	0x0010
        /*0124*/ 	.byte	0x00, 0xf0, 0x21, 0x00


	//----- nvinfo : EIATTR_KPARAM_INFO
	.align		4
.L_3045:
        /*0128*/ 	.byte	0x04, 0x17
        /*012a*/ 	.short	(.L_3047 - .L_3046)
.L_3046:
        /*012c*/ 	.word	0x00000000
        /*0130*/ 	.short	0x0001
        /*0132*/ 	.short	0x0008
        /*0134*/ 	.byte	0x00, 0xf0, 0x21, 0x00


	//----- nvinfo : EIATTR_KPARAM_INFO
	.align		4
.L_3047:
        /*0138*/ 	.byte	0x04, 0x17
        /*013a*/ 	.short	(.L_3049 - .L_3048)
.L_3048:
        /*013c*/ 	.word	0x00000000
        /*0140*/ 	.short	0x0000
        /*0142*/ 	.short	0x0000
        /*0144*/ 	.byte	0x00, 0xf0, 0x21, 0x00


	//----- nvinfo : EIATTR_SPARSE_MMA_MASK
	.align		4
.L_3049:
        /*0148*/ 	.byte	0x03, 0x50
        /*014a*/ 	.short	0x0000


	//----- nvinfo : EIATTR_MAXREG_COUNT
	.align		4
        /*014c*/ 	.byte	0x03, 0x1b
        /*014e*/ 	.short	0x00ff


	//----- nvinfo : EIATTR_NUM_BARRIERS
	.align		4
        /*0150*/ 	.byte	0x02, 0x4c
        /*0152*/ 	.byte	0x01
	.zero		1


	//----- nvinfo : EIATTR_MERCURY_ISA_VERSION
	.align		4
        /*0154*/ 	.byte	0x03, 0x5f
        /*0156*/ 	.short	0x0101


	//----- nvinfo : EIATTR_EXIT_INSTR_OFFSETS
	.align		4
        /*0158*/ 	.byte	0x04, 0x1c
        /*015a*/ 	.short	(.L_3051 - .L_3050)


	//   ....[0]....
.L_3050:
        /*015c*/ 	.word	0x000001d0


	//   ....[1]....
        /*0160*/ 	.word	0x00000900


	//   ....[2]....
        /*0164*/ 	.word	0x000031e0


	//   ....[3]....
        /*0168*/ 	.word	0x00003500


	//   ....[4]....
        /*016c*/ 	.word	0x00003670


	//   ....[5]....
        /*0170*/ 	.word	0x00003710


	//   ....[6]....
        /*0174*/ 	.word	0x00003750


	//----- nvinfo : EIATTR_CRS_STACK_SIZE
	.align		4
.L_3051:
        /*0178*/ 	.byte	0x04, 0x1e
        /*017a*/ 	.short	(.L_3053 - .L_3052)
.L_3052:
        /*017c*/ 	.word	0x00000000


	//----- nvinfo : EIATTR_CBANK_PARAM_SIZE
	.align		4
.L_3053:
        /*0180*/ 	.byte	0x03, 0x19
        /*0182*/ 	.short	0x0074


	//----- nvinfo : EIATTR_PARAM_CBANK
	.align		4
        /*0184*/ 	.byte	0x04, 0x0a
        /*0186*/ 	.short	(.L_3055 - .L_3054)
	.align		4
.L_3054:
        /*0188*/ 	.word	index@(.nv.constant0._Z23gemm_half_q_half_kernelILi2ELi32ELb1ELb1ELi32EEvPK6__halfPKjS4_S2_PS0_iiiiPKtS7_iiiiiibS2_i)
        /*018c*/ 	.short	0x0210
        /*018e*/ 	.short	0x0074


	//----- nvinfo : EIATTR_SW_WAR
	.align		4
.L_3055:
        /*0190*/ 	.byte	0x04, 0x36
        /*0192*/ 	.short	(.L_3057 - .L_3056)
.L_3056:
        /*0194*/ 	.word	0x00000008
.L_3057:


//--------------------- .nv.info._Z23gemm_half_q_half_kernelILi2ELi48ELb1ELb1ELi32EEvPK6__halfPKjS4_S2_PS0_iiiiPKtS7_iiiiiibS2_i --------------------------
	.section	.nv.info._Z23gemm_half_q_half_kernelILi2ELi48ELb1ELb1ELi32EEvPK6__halfPKjS4_S2_PS0_iiiiPKtS7_iiiiiibS2_i,"",@"SHT_CUDA_INFO"
	.sectionflags	@""
	.align	4


	//----- nvinfo : EIATTR_CUDA_API_VERSION
	.align		4
        /*0000*/ 	.byte	0x04, 0x37
        /*0002*/ 	.short	(.L_3059 - .L_3058)
.L_3058:
        /*0004*/ 	.word	0x00000082


	//----- nvinfo : EIATTR_KPARAM_INFO
	.align		4
.L_3059:
        /*0008*/ 	.byte	0x04, 0x17
        /*000a*/ 	.short	(.L_3061 - .L_3060)
.L_3060:
        /*000c*/ 	.word	0x00000000
        /*0010*/ 	.short	0x0013
        /*0012*/ 	.short	0x0070
        /*0014*/ 	.byte	0x00, 0xf0, 0x11, 0x00


	//----- nvinfo : EIATTR_KPARAM_INFO
	.align		4
.L_3061:
        /*0018*/ 	.byte	0x04, 0x17
        /*001a*/ 	.short	(.L_3063 - .L_3062)
.L_3062:
        /*001c*/ 	.word	0x00000000
        /*0020*/ 	.short	0x0012
        /*0022*/ 	.short	0x0068
        /*0024*/ 	.byte	0x00, 0xf0, 0x21, 0x00


	//----- nvinfo : EIATTR_KPARAM_INFO
	.align		4
.L_3063:
        /*0028*/ 	.byte	0x04, 0x17
        /*002a*/ 	.short	(.L_3065 - .L_3064)
.L_3064:
        /*002c*/ 	.word	0x00000000
        /*0030*/ 	.short	0x0011
        /*0032*/ 	.short	0x0060
        /*0034*/ 	.byte	0x00, 0xf0, 0x05, 0x00


	//----- nvinfo : EIATTR_KPARAM_INFO
	.align		4
.L_3065:
        /*0038*/ 	.byte	0x04, 0x17
        /*003a*/ 	.short	(.L_3067 - .L_3066)
.L_3066:
        /*003c*/ 	.word	0x00000000
        /*0040*/ 	.short	0x0010
        /*0042*/ 	.short	0x005c
        /*0044*/ 	.byte	0x00, 0xf0, 0x11, 0x00


	//----- nvinfo : EIATTR_KPARAM_INFO
	.align		4
.L_3067:
        /*0048*/ 	.byte	0x04, 0x17
        /*004a*/ 	.short	(.L_3069 - .L_3068)
.L_3068:
        /*004c*/ 	.word	0x00000000
        /*0050*/ 	.short	0x000f
        /*0052*/ 	.short	0x0058
        /*0054*/ 	.byte	0x00, 0xf0, 0x11, 0x00


	//----- nvinfo : EIATTR_KPARAM_INFO
	.align		4
.L_3069:
        /*0058*/ 	.byte	0x04, 0x17
        /*005a*/ 	.short	(.L_3071 - .L_3070)
.L_3070:
        /*005c*/ 	.word	0x00000000
        /*0060*/ 	.short	0x000e
        /*0062*/ 	.short	0x0054
        /*0064*/ 	.byte	0x00, 0xf0, 0x11, 0x00


	//----- nvinfo : EIATTR_KPARAM_INFO
	.align		4
.L_3071:
        /*0068*/ 	.byte	0x04, 0x17
        /*006a*/ 	.short	(.L_3073 - .L_3072)
.L_3072:
        /*006c*/ 	.word	0x00000000
        /*0070*/ 	.short	0x000d
        /*0072*/ 	.short	0x0050
        /*0074*/ 	.byte	0x00, 0xf0, 0x11, 0x00


	//----- nvinfo : EIATTR_KPARAM_INFO
	.align		4
.L_3073:
        /*0078*/ 	.byte	0x04, 0x17
        /*007a*/ 	.short	(.L_3075 - .L_3074)
.L_3074:
        /*007c*/ 	.word	0x00000000
        /*0080*/ 	.short	0x000c
        /*0082*/ 	.short	0x004c
        /*0084*/ 	.byte	0x00, 0xf0, 0x11, 0x00


	//----- nvinfo : EIATTR_KPARAM_INFO
	.align		4
.L_3075:
        /*0088*/ 	.byte	0x04, 0x17
        /*008a*/ 	.short	(.L_3077 - .L_3076)
.L_3076:
        /*008c*/ 	.word	0x00000000
        /*0090*/ 	.short	0x000b
        /*0092*/ 	.short	0x0048
        /*0094*/ 	.byte	0x00, 0xf0, 0x11, 0x00


	//----- nvinfo : EIATTR_KPARAM_INFO
	.align		4
.L_3077:
        /*0098*/ 	.byte	0x04, 0x17
        /*009a*/ 	.short	(.L_3079 - .L_3078)
.L_3078:
        /*009c*/ 	.word	0x00000000
        /*00a0*/ 	.short	0x000a
        /*00a2*/ 	.short	0x0040
        /*00a4*/ 	.byte	0x00, 0xf0, 0x21, 0x00


	//----- nvinfo : EIATTR_KPARAM_INFO
	.align		4
.L_3079:
        /*00a8*/ 	.byte	0x04, 0x17
        /*00aa*/ 	.short	(.L_3081 - .L_3080)
.L_3080:
        /*00ac*/ 	.word	0x00000000
        /*00b0*/ 	.short	0x0009
        /*00b2*/ 	.short	0x0038
        /*00b4*/ 	.byte	0x00, 0xf0, 0x21, 0x00


	//----- nvinfo : EIATTR_KPARAM_INFO
	.align		4
.L_3081:
        /*00b8*/ 	.byte	0x04, 0x17
        /*00ba*/ 	.short	(.L_3083 - .L_3082)
.L_3082:
        /*00bc*/ 	.word	0x00000000
        /*00c0*/ 	.short	0x0008
        /*00c2*/ 	.short	0x0034
        /*00c4*/ 	.byte	0x00, 0xf0, 0x11, 0x00


	//----- nvinfo : EIATTR_KPARAM_INFO
	.align		4
.L_3083:
        /*00c8*/ 	.byte	0x04, 0x17
        /*00ca*/ 	.short	(.L_3085 - .L_3084)
.L_3084:
        /*00cc*/ 	.word	0x00000000
        /*00d0*/ 	.short	0x0007
        /*00d2*/ 	.short	0x0030
        /*00d4*/ 	.byte	0x00, 0xf0, 0x11, 0x00


	//----- nvinfo : EIATTR_KPARAM_INFO
	.align		4
.L_3085:
        /*00d8*/ 	.byte	0x04, 0x17
        /*00da*/ 	.short	(.L_3087 - .L_3086)
.L_3086:
        /*00dc*/ 	.word	0x00000000
        /*00e0*/ 	.short	0x0006
        /*00e2*/ 	.short	0x002c
        /*00e4*/ 	.byte	0x00, 0xf0, 0x11, 0x00


	//----- nvinfo : EIATTR_KPARAM_INFO
	.align		4
.L_3087:
        /*00e8*/ 	.byte	0x04, 0x17
        /*00ea*/ 	.short	(.L_3089 - .L_3088)
.L_3088:
        /*00ec*/ 	.word	0x00000000
        /*00f0*/ 	.short	0x0005
        /*00f2*/ 	.short	0x0028
        /*00f4*/ 	.byte	0x00, 0xf0, 0x11, 0x00


	//----- nvinfo : EIATTR_KPARAM_INFO
	.align		4
.L_3089:
        /*00f8*/ 	.byte	0x04, 0x17
        /*00fa*/ 	.short	(.L_3091 - .L_3090)
.L_3090:
        /*00fc*/ 	.word	0x00000000
        /*0100*/ 	.short	0x0004
        /*0102*/ 	.short	0x0020
        /*0104*/ 	.byte	0x00, 0xf0, 0x21, 0x00


	//----- nvinfo : EIATTR_KPARAM_INFO
	.align		4
.L_3091:
        /*0108*/ 	.byte	0x04, 0x17
        /*010a*/ 	.short	(.L_3093 - .L_3092)
.L_3092:
        /*010c*/ 	.word	0x00000000
        /*0110*/ 	.short	0x0003
        /*0112*/ 	.short	0x0018
        /*0114*/ 	.byte	0x00, 0xf0, 0x21, 0x00


	//----- nvinfo : EIATTR_KPARAM_INFO
	.align		4
.L_3093:
        /*0118*/ 	.byte	0x04, 0x17
        /*011a*/ 	.short	(.L_3095 - .L_3094)
.L_3094:
        /*011c*/ 	.word	0x00000000
        /*0120*/ 	.short	0x0002
        /*0122*/ 	.short	0x0010
        /*0124*/ 	.byte	0x00, 0xf0, 0x21, 0x00


	//----- nvinfo : EIATTR_KPARAM_INFO
	.align		4
.L_3095:
        /*0128*/ 	.byte	0x04, 0x17
        /*012a*/ 	.short	(.L_3097 - .L_3096)
.L_3096:
        /*012c*/ 	.word	0x00000000
        /*0130*/ 	.short	0x0001
        /*0132*/ 	.short	0x0008
        /*0134*/ 	.byte	0x00, 0xf0, 0x21, 0x00


	//----- nvinfo : EIATTR_KPARAM_INFO
	.align		4
.L_3097:
        /*0138*/ 	.byte	0x04, 0x17
        /*013a*/ 	.short	(.L_3099 - .L_3098)
.L_3098:
        /*013c*/ 	.word	0x00000000
        /*0140*/ 	.short	0x0000
        /*0142*/ 	.short	0x0000
        /*0144*/ 	.byte	0x00, 0xf0, 0x21, 0x00


	//----- nvinfo : EIATTR_SPARSE_MMA_MASK
	.align		4
.L_3099:
        /*0148*/ 	.byte	0x03, 0x50
        /*014a*/ 	.short	0x0000


	//----- nvinfo : EIATTR_MAXREG_COUNT
	.align		4
        /*014c*/ 	.byte	0x03, 0x1b
        /*014e*/ 	.short	0x00ff


	//----- nvinfo : EIATTR_NUM_BARRIERS
	.align		4
        /*0150*/ 	.byte	0x02, 0x4c
        /*0152*/ 	.byte	0x01
	.zero		1


	//----- nvinfo : EIATTR_MERCURY_ISA_VERSION
	.align		4
        /*0154*/ 	.byte	0x03, 0x5f
        /*0156*/ 	.short	0x0101


	//----- nvinfo : EIATTR_EXIT_INSTR_OFFSETS
	.align		4
        /*0158*/ 	.byte	0x04, 0x1c
        /*015a*/ 	.short	(.L_3101 - .L_3100)


	//   ....[0]....
.L_3100:
        /*015c*/ 	.word	0x000001d0


	//   ....[1]....
        /*0160*/ 	.word	0x00000900


	//   ....[2]....
        /*0164*/ 	.word	0x00004d60


	//   ....[3]....
        /*0168*/ 	.word	0x00005080


	//   ....[4]....
        /*016c*/ 	.word	0x000051f0


	//   ....[5]....
        /*0170*/ 	.word	0x00005290


	//   ....[6]....
        /*0174*/ 	.word	0x000052d0


	//----- nvinfo : EIATTR_CRS_STACK_SIZE
	.align		4
.L_3101:
        /*0178*/ 	.byte	0x04, 0x1e
        /*017a*/ 	.short	(.L_3103 - .L_3102)
.L_3102:
        /*017c*/ 	.word	0x00000000


	//----- nvinfo : EIATTR_CBANK_PARAM_SIZE
	.align		4
.L_3103:
        /*0180*/ 	.byte	0x03, 0x19
        /*0182*/ 	.short	0x0074


	//----- nvinfo : EIATTR_PARAM_CBANK
	.align		4
        /*0184*/ 	.byte	0x04, 0x0a
        /*0186*/ 	.short	(.L_3105 - .L_3104)
	.align		4
.L_3104:
        /*0188*/ 	.word	index@(.nv.constant0._Z23gemm_half_q_half_kernelILi2ELi48ELb1ELb1ELi32EEvPK6__halfPKjS4_S2_PS0_iiiiPKtS7_iiiiiibS2_i)
        /*018c*/ 	.short	0x0210
        /*018e*/ 	.short	0x0074


	//----- nvinfo : EIATTR_SW_WAR
	.align		4
.L_3105:
        /*0190*/ 	.byte	0x04, 0x36
        /*0192*/ 	.short	(.L_3107 - .L_3106)
.L_3106:
        /*0194*/ 	.word	0x00000008
.L_3107:


//--------------------- .nv.info._Z23gemm_half_q_half_kernelILi2ELi16ELb1ELb1ELi32EEvPK6__halfPKjS4_S2_PS0_iiiiPKtS7_iiiiiibS2_i --------------------------
	.section	.nv.info._Z23gemm_half_q_half_kernelILi2ELi16ELb1ELb1ELi32EEvPK6__halfPKjS4_S2_PS0_iiiiPKtS7_iiiiiibS2_i,"",@"SHT_CUDA_INFO"
	.sectionflags	@""
	.align	4


	//----- nvinfo : EIATTR_CUDA_API_VERSION
	.align		4
        /*0000*/ 	.byte	0x04, 0x37
        /*0002*/ 	.short	(.L_3109 - .L_3108)
.L_3108:
        /*0004*/ 	.word	0x00000082


	//----- nvinfo : EIATTR_KPARAM_INFO
	.align		4
.L_3109:
        /*0008*/ 	.byte	0x04, 0x17
        /*000a*/ 	.short	(.L_3111 - .L_3110)
.L_3110:
        /*000c*/ 	.word	0x00000000
        /*0010*/ 	.short	0x0013
        /*0012*/ 	.short	0x0070
        /*0014*/ 	.byte	0x00, 0xf0, 0x11, 0x00


	//----- nvinfo : EIATTR_KPARAM_INFO
	.align		4
.L_3111:
        /*0018*/ 	.byte	0x04, 0x17
        /*001a*/ 	.short	(.L_3113 - .L_3112)
.L_3112:
        /*001c*/ 	.word	0x00000000
        /*0020*/ 	.short	0x0012
        /*0022*/ 	.short	0x0068
        /*0024*/ 	.byte	0x00, 0xf0, 0x21, 0x00


	//----- nvinfo : EIATTR_KPARAM_INFO
	.align		4
.L_3113:
        /*0028*/ 	.byte	0x04, 0x17
        /*002a*/ 	.short	(.L_3115 - .L_3114)
.L_3114:
        /*002c*/ 	.word	0x00000000
        /*0030*/ 	.short	0x0011
        /*0032*/ 	.short	0x0060
        /*0034*/ 	.byte	0x00, 0xf0, 0x05, 0x00


	//----- nvinfo : EIATTR_KPARAM_INFO
	.align		4
.L_3115:
        /*0038*/ 	.byte	0x04, 0x17
        /*003a*/ 	.short	(.L_3117 - .L_3116)
.L_3116:
        /*003c*/ 	.word	0x00000000
        /*0040*/ 	.short	0x0010
        /*0042*/ 	.short	0x005c
        /*0044*/ 	.byte	0x00, 0xf0, 0x11, 0x00


	//----- nvinfo : EIATTR_KPARAM_INFO
	.align		4
.L_3117:
        /*0048*/ 	.byte	0x04, 0x17
        /*004a*/ 	.short	(.L_3119 - .L_3118)
.L_3118:
        /*004c*/ 	.word	0x00000000
        /*0050*/ 	.short	0x000f
        /*0052*/ 	.short	0x0058
        /*0054*/ 	.byte	0x00, 0xf0, 0x11, 0x00


	//----- nvinfo : EIATTR_KPARAM_INFO
	.align		4
.L_3119:
        /*0058*/ 	.byte	0x04, 0x17
        /*005a*/ 	.short	(.L_3121 - .L_3120)
.L_3120:
        /*005c*/ 	.word	0x00000000
        /*0060*/ 	.short	0x000e
        /*0062*/ 	.short	0x0054
        /*0064*/ 	.byte	0x00, 0xf0, 0x11, 0x00


	//----- nvinfo : EIATTR_KPARAM_INFO
	.align		4
.L_3121:
        /*0068*/ 	.byte	0x04, 0x17
        /*006a*/ 	.short	(.L_3123 - .L_3122)
.L_3122:
        /*006c*/ 	.word	0x00000000
        /*0070*/ 	.short	0x000d
        /*0072*/ 	.short	0x0050
        /*0074*/ 	.byte	0x00, 0xf0, 0x11, 0x00


	//----- nvinfo : EIATTR_KPARAM_INFO
	.align		4
.L_3123:
        /*0078*/ 	.byte	0x04, 0x17
        /*007a*/ 	.short	(.L_3125 - .L_3124)
.L_3124:
        /*007c*/ 	.word	0x00000000
        /*0080*/ 	.short	0x000c
        /*0082*/ 	.short	0x004c
        /*0084*/ 	.byte	0x00, 0xf0, 0x11, 0x00


	//----- nvinfo : EIATTR_KPARAM_INFO
	.align		4
.L_3125:
        /*0088*/ 	.byte	0x04, 0x17
        /*008a*/ 	.short	(.L_3127 - .L_3126)
.L_3126:
        /*008c*/ 	.word	0x00000000
        /*0090*/ 	.short	0x000b
        /*0092*/ 	.short	0x0048
        /*0094*/ 	.byte	0x00, 0xf0, 0x11, 0x00


	//----- nvinfo : EIATTR_KPARAM_INFO
	.align		4
.L_3127:
        /*0098*/ 	.byte	0x04, 0x17
        /*009a*/ 	.short	(.L_3129 - .L_3128)
.L_3128:
        /*009c*/ 	.word	0x00000000
        /*00a0*/ 	.short	0x000a
        /*00a2*/ 	.short	0x0040
        /*00a4*/ 	.byte	0x00, 0xf0, 0x21, 0x00


	//----- nvinfo : EIATTR_KPARAM_INFO
	.align		4
.L_3129:
        /*00a8*/ 	.byte	0x04, 0x17
        /*00aa*/ 	.short	(.L_3131 - .L_3130)
.L_3130:
        /*00ac*/ 	.word	0x00000000
        /*00b0*/ 	.short	0x0009
        /*00b2*/ 	.short	0x0038
        /*00b4*/ 	.byte	0x00, 0xf0, 0x21, 0x00


	//----- nvinfo : EIATTR_KPARAM_INFO
	.align		4
.L_3131:
        /*00b8*/ 	.byte	0x04, 0x17
        /*00ba*/ 	.short	(.L_3133 - .L_3132)
.L_3132:
        /*00bc*/ 	.word	0x00000000
        /*00c0*/ 	.short	0x0008
        /*00c2*/ 	.short	0x0034
        /*00c4*/ 	.byte	0x00, 0xf0, 0x11, 0x00


	//----- nvinfo : EIATTR_KPARAM_INFO
	.align		4
.L_3133:
        /*00c8*/ 	.byte	0x04, 0x17
        /*00ca*/ 	.short	(.L_3135 - .L_3134)
.L_3134:
        /*00cc*/ 	.word	0x00000000
        /*00d0*/ 	.short	0x0007
        /*00d2*/ 	.short	0x0030
        /*00d4*/ 	.byte	0x00, 0xf0, 0x11, 0x00


	//----- nvinfo : EIATTR_KPARAM_INFO
	.align		4
.L_3135:
        /*00d8*/ 	.byte	0x04, 0x17
        /*00da*/ 	.short	(.L_3137 - .L_3136)
.L_3136:
        /*00dc*/ 	.word	0x00000000
        /*00e0*/ 	.short	0x0006
        /*00e2*/ 	.short	0x002c
        /*00e4*/ 	.byte	0x00, 0xf0, 0x11, 0x00


	//----- nvinfo : EIATTR_KPARAM_INFO
	.align		4
.L_3137:
        /*00e8*/ 	.byte	0x04, 0x17
        /*00ea*/ 	.short	(.L_3139 - .L_3138)
.L_3138:
        /*00ec*/ 	.word	0x00000000
        /*00f0*/ 	.short	0x0005
        /*00f2*/ 	.short	0x0028
        /*00f4*/ 	.byte	0x00, 0xf0, 0x11, 0x00


	//----- nvinfo : EIATTR_KPARAM_INFO
	.align		4
.L_3139:
        /*00f8*/ 	.byte	0x04, 0x17
        /*00fa*/ 	.short	(.L_3141 - .L_3140)
.L_3140:
        /*00fc*/ 	.word	0x00000000
        /*0100*/ 	.short	0x0004
        /*0102*/ 	.short	0x0020
        /*0104*/ 	.byte	0x00, 0xf0, 0x21, 0x00


	//----- nvinfo : EIATTR_KPARAM_INFO
	.align		4
.L_3141:
        /*0108*/ 	.byte	0x04, 0x17
        /*010a*/ 	.short	(.L_3143 - .L_3142)
.L_3142:
        /*010c*/ 	.word	0x00000000
        /*0110*/ 	.short	0x0003
        /*0112*/ 	.short	0x0018
        /*0114*/ 	.byte	0x00, 0xf0, 0x21, 0x00


	//----- nvinfo : EIATTR_KPARAM_INFO
	.align		4
.L_3143:
        /*0118*/ 	.byte	0x04, 0x17
        /*011a*/ 	.short	(.L_3145 - .L_3144)
.L_3144:
        /*011c*/ 	.word	0x00000000
        /*0120*/ 	.short	0x0002
        /*0122*/ 	.short	0x0010
        /*0124*/ 	.byte	0x00, 0xf0, 0x21, 0x00


	//----- nvinfo : EIATTR_KPARAM_INFO
	.align		4
.L_3145:
        /*0128*/ 	.byte	0x04, 0x17
        /*012a*/ 	.short	(.L_3147 - .L_3146)
.L_3146:
        /*012c*/ 	.word	0x00000000
        /*0130*/ 	.short	0x0001
        /*0132*/ 	.short	0x0008
        /*0134*/ 	.byte	0x00, 0xf0, 0x21, 0x00


	//----- nvinfo : EIATTR_KPARAM_INFO
	.align		4
.L_3147:
        /*0138*/ 	.byte	0x04, 0x17
        /*013a*/ 	.short	(.L_3149 - .L_3148)
.L_3148:
        /*013c*/ 	.word	0x00000000
        /*0140*/ 	.short	0x0000
        /*0142*/ 	.short	0x0000
        /*0144*/ 	.byte	0x00, 0xf0, 0x21, 0x00


	//----- nvinfo : EIATTR_SPARSE_MMA_MASK
	.align		4
.L_3149:
        /*0148*/ 	.byte	0x03, 0x50
        /*014a*/ 	.short	0x0000


	//----- nvinfo : EIATTR_MAXREG_COUNT
	.align		4
        /*014c*/ 	.byte	0x03, 0x1b
        /*014e*/ 	.short	0x00ff


	//----- nvinfo : EIATTR_NUM_BARRIERS
	.align		4
        /*0150*/ 	.byte	0x02, 0x4c
        /*0152*/ 	.byte	0x01
	.zero		1


	//----- nvinfo : EIATTR_MERCURY_ISA_VERSION
	.align		4
        /*0154*/ 	.byte	0x03, 0x5f
        /*0156*/ 	.short	0x0101


	//----- nvinfo : EIATTR_EXIT_INSTR_OFFSETS
	.align		4
        /*0158*/ 	.byte	0x04, 0x1c
        /*015a*/ 	.short	(.L_3151 - .L_3150)


	//   ....[0]....
.L_3150:
        /*015c*/ 	.word	0x000001d0


	//   ....[1]....
        /*0160*/ 	.word	0x00000900


	//   ....[2]....
        /*0164*/ 	.word	0x00002ef0


	//   ....[3]....
        /*0168*/ 	.word	0x00003210


	//   ....[4]....
        /*016c*/ 	.word	0x00003380


	//   ....[5]....
        /*0170*/ 	.word	0x00003420


	//   ....[6]....
        /*0174*/ 	.word	0x00003460


	//----- nvinfo : EIATTR_CRS_STACK_SIZE
	.align		4
.L_3151:
        /*0178*/ 	.byte	0x04, 0x1e
        /*017a*/ 	.short	(.L_3153 - .L_3152)
.L_3152:
        /*017c*/ 	.word	0x00000000


	//----- nvinfo : EIATTR_CBANK_PARAM_SIZE
	.align		4
.L_3153:
        /*0180*/ 	.byte	0x03, 0x19
        /*0182*/ 	.short	0x0074


	//----- nvinfo : EIATTR_PARAM_CBANK
	.align		4
        /*0184*/ 	.byte	0x04, 0x0a
        /*0186*/ 	.short	(.L_3155 - .L_3154)
	.align		4
.L_3154:
        /*0188*/ 	.word	index@(.nv.constant0._Z23gemm_half_q_half_kernelILi2ELi16ELb1ELb1ELi32EEvPK6__halfPKjS4_S2_PS0_iiiiPKtS7_iiiiiibS2_i)
        /*018c*/ 	.short	0x0210
        /*018e*/ 	.short	0x0074


	//----- nvinfo : EIATTR_SW_WAR
	.align		4
.L_3155:
        /*0190*/ 	.byte	0x04, 0x36
        /*0192*/ 	.short	(.L_3157 - .L_3156)
.L_3156:
        /*0194*/ 	.word	0x00000008
.L_3157:


//--------------------- .nv.info._Z23gemm_half_q_half_kernelILi2ELi24ELb1ELb1ELi32EEvPK6__halfPKjS4_S2_PS0_iiiiPKtS7_iiiiiibS2_i --------------------------
	.section	.nv.info._Z23gemm_half_q_half_kernelILi2ELi24ELb1ELb1ELi32EEvPK6__halfPKjS4_S2_PS0_iiiiPKtS7_iiiiiibS2_i,"",@"SHT_CUDA_INFO"
	.sectionflags	@""
	.align	4


	//----- nvinfo : EIATTR_CUDA_API_VERSION
	.align		4
        /*0000*/ 	.byte	0x04, 0x37
        /*0002*/ 	.short	(.L_3159 - .L_3158)
.L_3158:
        /*0004*/ 	.word	0x00000082


	//----- nvinfo : EIATTR_KPARAM_INFO
	.align		4
.L_3159:
        /*0008*/ 	.byte	0x04, 0x17
        /*000a*/ 	.short	(.L_3161 - .L_3160)
.L_3160:
        /*000c*/ 	.word	0x00000000
        /*0010*/ 	.short	0x0013
        /*0012*/ 	.short	0x0070
        /*0014*/ 	.byte	0x00, 0xf0, 0x11, 0x00


	//----- nvinfo : EIATTR_KPARAM_INFO
	.align		4
.L_3161:
        /*0018*/ 	.byte	0x04, 0x17
        /*001a*/ 	.short	(.L_3163 - .L_3162)
.L_3162:
        /*001c*/ 	.word	0x00000000
        /*0020*/ 	.short	0x0012
        /*0022*/ 	.short	0x0068
        /*0024*/ 	.byte	0x00, 0xf0, 0x21, 0x00


	//----- nvinfo : EIATTR_KPARAM_INFO
	.align		4
.L_3163:
        /*0028*/ 	.byte	0x04, 0x17
        /*002a*/ 	.short	(.L_3165 - .L_3164)
.L_3164:
        /*002c*/ 	.word	0x00000000
        /*0030*/ 	.short	0x0011
        /*0032*/ 	.short	0x0060
        /*0034*/ 	.byte	0x00, 0xf0, 0x05, 0x00


	//----- nvinfo : EIATTR_KPARAM_INFO
	.align		4
.L_3165:
        /*0038*/ 	.byte	0x04, 0x17
        /*003a*/ 	.short	(.L_3167 - .L_3166)
.L_3166:
        /*003c*/ 	.word	0x00000000
        /*0040*/ 	.short	0x0010
        /*0042*/ 	.short	0x005c
        /*0044*/ 	.byte	0x00, 0xf0, 0x11, 0x00


	//----- nvinfo : EIATTR_KPARAM_INFO
	.align		4
.L_3167:
        /*0048*/ 	.byte	0x04, 0x17
        /*004a*/ 	.short	(.L_3169 - .L_3168)
.L_3168:
        /*004c*/ 	.word	0x00000000
        /*0050*/ 	.short	0x000f
        /*0052*/ 	.short	0x0058
        /*0054*/ 	.byte	0x00, 0xf0, 0x11, 0x00


	//----- nvinfo : EIATTR_KPARAM_INFO
	.align		4
.L_3169:
        /*0058*/ 	.byte	0x04, 0x17
        /*005a*/ 	.short	(.L_3171 - .L_3170)
.L_3170:
        /*005c*/ 	.word	0x00000000
        /*0060*/ 	.short	0x000e
        /*0062*/ 	.short	0x0054
        /*0064*/ 	.byte	0x00, 0xf0, 0x11, 0x00


	//----- nvinfo : EIATTR_KPARAM_INFO
	.align		4
.L_3171:
        /*0068*/ 	.byte	0x04, 0x17
        /*006a*/ 	.short	(.L_3173 - .L_3172)
.L_3172:
        /*006c*/ 	.word	0x00000000
        /*0070*/ 	.short	0x000d
        /*0072*/ 	.short	0x0050
        /*0074*/ 	.byte	0x00, 0xf0, 0x11, 0x00


	//----- nvinfo : EIATTR_KPARAM_INFO
	.align		4
.L_3173:
        /*0078*/ 	.byte	0x04, 0x17
        /*007a*/ 	.short	(.L_3175 - .L_3174)
.L_3174:
        /*007c*/ 	.word	0x00000000
        /*0080*/ 	.short	0x000c
        /*0082*/ 	.short	0x004c
        /*0084*/ 	.byte	0x00, 0xf0, 0x11, 0x00


	//----- nvinfo : EIATTR_KPARAM_INFO
	.align		4
.L_3175:
        /*0088*/ 	.byte	0x04, 0x17
        /*008a*/ 	.short	(.L_3177 - .L_3176)
.L_3176:
        /*008c*/ 	.word	0x00000000
        /*0090*/ 	.short	0x000b
        /*0092*/ 	.short	0x0048
        /*0094*/ 	.byte	0x00, 0xf0, 0x11, 0x00


	//----- nvinfo : EIATTR_KPARAM_INFO
	.align		4
.L_3177:
        /*0098*/ 	.byte	0x04, 0x17
        /*009a*/ 	.short	(.L_3179 - .L_3178)
.L_3178:
        /*009c*/ 	.word	0x00000000
        /*00a0*/ 	.short	0x000a
        /*00a2*/ 	.short	0x0040
        /*00a4*/ 	.byte	0x00, 0xf0, 0x21, 0x00


	//----- nvinfo : EIATTR_KPARAM_INFO
	.align		4
.L_3179:
        /*00a8*/ 	.byte	0x04, 0x17
        /*00aa*/ 	.short	(.L_3181 - .L_3180)
.L_3180:
        /*00ac*/ 	.word	0x00000000
        /*00b0*/ 	.short	0x0009
        /*00b2*/ 	.short	0x0038
        /*00b4*/ 	.byte	0x00, 0xf0, 0x21, 0x00


	//----- nvinfo : EIATTR_KPARAM_INFO
	.align		4
.L_3181:
        /*00b8*/ 	.byte	0x04, 0x17
        /*00ba*/ 	.short	(.L_3183 - .L_3182)
.L_3182:
        /*00bc*/ 	.word	0x00000000
        /*00c0*/ 	.short	0x0008
        /*00c2*/ 	.short	0x0034
        /*00c4*/ 	.byte	0x00, 0xf0, 0x11, 0x00


	//----- nvinfo : EIATTR_KPARAM_INFO
	.align		4
.L_3183:
        /*00c8*/ 	.byte	0x04, 0x17
        /*00ca*/ 	.short	(.L_3185 - .L_3184)
.L_3184:
        /*00cc*/ 	.word	0x00000000
        /*00d0*/ 	.short	0x0007
        /*00d2*/ 	.short	0x0030
        /*00d4*/ 	.byte	0x00, 0xf0, 0x11, 0x00


	//----- nvinfo : EIATTR_KPARAM_INFO
	.align		4
.L_3185:
        /*00d8*/ 	.byte	0x04, 0x17
        /*00da*/ 	.short	(.L_3187 - .L_3186)
.L_3186:
        /*00dc*/ 	.word	0x00000000
        /*00e0*/ 	.short	0x0006
        /*00e2*/ 	.short	0x002c
        /*00e4*/ 	.byte	0x00, 0xf0, 0x11, 0x00


	//----- nvinfo : EIATTR_KPARAM_INFO
	.align		4
.L_3187:
        /*00e8*/ 	.byte	0x04, 0x17
        /*00ea*/ 	.short	(.L_3189 - .L_3188)
.L_3188:
        /*00ec*/ 	.word	0x00000000
        /*00f0*/ 	.short	0x0005
        /*00f2*/ 	.short	0x0028
        /*00f4*/ 	.byte	0x00, 0xf0, 0x11, 0x00


	//----- nvinfo : EIATTR_KPARAM_INFO
	.align		4
.L_3189:
        /*00f8*/ 	.byte	0x04, 0x17
        /*00fa*/ 	.short	(.L_3191 - .L_3190)
.L_3190:
        /*00fc*/ 	.word	0x00000000
        /*0100*/ 	.short	0x0004
        /*0102*/ 	.short	0x0020
        /*0104*/ 	.byte	0x00, 0xf0, 0x21, 0x00


	//----- nvinfo : EIATTR_KPARAM_INFO
	.align		4
.L_3191:
        /*0108*/ 	.byte	0x04, 0x17
        /*010a*/ 	.short	(.L_3193 - .L_3192)
.L_3192:
        /*010c*/ 	.word	0x00000000
        /*0110*/ 	.short	0x0003
        /*0112*/ 	.short	0x0018
        /*0114*/ 	.byte	0x00, 0xf0, 0x21, 0x00


	//----- nvinfo : EIATTR_KPARAM_INFO
	.align		4
.L_3193:
        /*0118*/ 	.byte	0x04, 0x17
        /*011a*/ 	.short	(.L_3195 - .L_3194)
.L_3194:
        /*011c*/ 	.word	0x00000000
        /*0120*/ 	.short	0x0002
        /*0122*/ 	.short	0x0010
        /*0124*/ 	.byte	0x00, 0xf0, 0x21, 0x00


	//----- nvinfo : EIATTR_KPARAM_INFO
	.align		4
.L_3195:
        /*0128*/ 	.byte	0x04, 0x17
        /*012a*/ 	.short	(.L_3197 - .L_3196)
.L_3196:
        /*012c*/ 	.word	0x00000000
        /*0130*/ 	.short	0x0001
        /*0132*/ 	.short	0x0008
        /*0134*/ 	.byte	0x00, 0xf0, 0x21, 0x00


	//----- nvinfo : EIATTR_KPARAM_INFO
	.align		4
.L_3197:
        /*0138*/ 	.byte	0x04, 0x17
        /*013a*/ 	.short	(.L_3199 - .L_3198)
.L_3198:
        /*013c*/ 	.word	0x00000000
        /*0140*/ 	.short	0x0000
        /*0142*/ 	.short	0x0000
        /*0144*/ 	.byte	0x00, 0xf0, 0x21, 0x00


	//----- nvinfo : EIATTR_SPARSE_MMA_MASK
	.align		4
.L_3199:
        /*0148*/ 	.byte	0x03, 0x50
        /*014a*/ 	.short	0x0000


	//----- nvinfo : EIATTR_MAXREG_COUNT
	.align		4
        /*014c*/ 	.byte	0x03, 0x1b
        /*014e*/ 	.short	0x00ff


	//----- nvinfo : EIATTR_NUM_BARRIERS
	.align		4
        /*0150*/ 	.byte	0x02, 0x4c
        /*0152*/ 	.byte	0x01
	.zero		1


	//----- nvinfo : EIATTR_MERCURY_ISA_VERSION
	.align		4
        /*0154*/ 	.byte	0x03, 0x5f
        /*0156*/ 	.short	0x0101


	//----- nvinfo : EIATTR_EXIT_INSTR_OFFSETS
	.align		4
        /*0158*/ 	.byte	0x04, 0x1c
        /*015a*/ 	.short	(.L_3201 - .L_3200)


	//   ....[0]....
.L_3200:
        /*015c*/ 	.word	0x000001d0


	//   ....[1]....
        /*0160*/ 	.word	0x00000900


	//   ....[2]....
        /*0164*/ 	.word	0x00006970


	//   ....[3]....
        /*0168*/ 	.word	0x00006c90


	//   ....[4]....
        /*016c*/ 	.word	0x00006e00


	//   ....[5]....
        /*0170*/ 	.word	0x00006ea0


	//   ....[6]....
        /*0174*/ 	.word	0x00006ee0


	//----- nvinfo : EIATTR_CRS_STACK_SIZE
	.align		4
.L_3201:
        /*0178*/ 	.byte	0x04, 0x1e
        /*017a*/ 	.short	(.L_3203 - .L_3202)
.L_3202:
        /*017c*/ 	.word	0x00000000


	//----- nvinfo : EIATTR_CBANK_PARAM_SIZE
	.align		4
.L_3203:
        /*0180*/ 	.byte	0x03, 0x19
        /*0182*/ 	.short	0x0074


	//----- nvinfo : EIATTR_PARAM_CBANK
	.align		4
        /*0184*/ 	.byte	0x04, 0x0a
        /*0186*/ 	.short	(.L_3205 - .L_3204)
	.align		4
.L_3204:
        /*0188*/ 	.word	index@(.nv.constant0._Z23gemm_half_q_half_kernelILi2ELi24ELb1ELb1ELi32EEvPK6__halfPKjS4_S2_PS0_iiiiPKtS7_iiiiiibS2_i)
        /*018c*/ 	.short	0x0210
        /*018e*/ 	.short	0x0074


	//----- nvinfo : EIATTR_SW_WAR
	.align		4
.L_3205:
        /*0190*/ 	.byte	0x04, 0x36
        /*0192*/ 	.short	(.L_3207 - .L_3206)
.L_3206:
        /*0194*/ 	.word	0x00000008
.L_3207:


//--------------------- .nv.info._Z23gemm_half_q_half_kernelILi2ELi8ELb1ELb1ELi32EEvPK6__halfPKjS4_S2_PS0_iiiiPKtS7_iiiiiibS2_i --------------------------
	.section	.nv.info._Z23gemm_half_q_half_kernelILi2ELi8ELb1ELb1ELi32EEvPK6__halfPKjS4_S2_PS0_iiiiPKtS7_iiiiiibS2_i,"",@"SHT_CUDA_INFO"
	.sectionflags	@""
	.align	4


	//----- nvinfo : EIATTR_CUDA_API_VERSION
	.align		4
        /*0000*/ 	.byte	0x04, 0x37
        /*0002*/ 	.short	(.L_3209 - .L_3208)
.L_3208:
        /*0004*/ 	.word	0x00000082


	//----- nvinfo : EIATTR_KPARAM_INFO
	.align		4
.L_3209:
        /*0008*/ 	.byte	0x04, 0x17
        /*000a*/ 	.short	(.L_3211 - .L_3210)
.L_3210:
        /*000c*/ 	.word	0x00000000
        /*0010*/ 	.short	0x0013
        /*0012*/ 	.short	0x0070
        /*0014*/ 	.byte	0x00, 0xf0, 0x11, 0x00


	//----- nvinfo : EIATTR_KPARAM_INFO
	.align		4
.L_3211:
        /*0018*/ 	.byte	0x04, 0x17
        /*001a*/ 	.short	(.L_3213 - .L_3212)
.L_3212:
        /*001c*/ 	.word	0x00000000
        /*0020*/ 	.short	0x0012
        /*0022*/ 	.short	0x0068
        /*0024*/ 	.byte	0x00, 0xf0, 0x21, 0x00


	//----- nvinfo : EIATTR_KPARAM_INFO
	.align		4
.L_3213:
        /*0028*/ 	.byte	0x04, 0x17
        /*002a*/ 	.short	(.L_3215 - .L_3214)
.L_3214:
        /*002c*/ 	.word	0x00000000
        /*0030*/ 	.short	0x0011
        /*0032*/ 	.short	0x0060
        /*0034*/ 	.byte	0x00, 0xf0, 0x05, 0x00


	//----- nvinfo : EIATTR_KPARAM_INFO
	.align		4
.L_3215:
        /*0038*/ 	.byte	0x04, 0x17
        /*003a*/ 	.short	(.L_3217 - .L_3216)
.L_3216:
        /*003c*/ 	.word	0x00000000
        /*0040*/ 	.short	0x0010
        /*0042*/ 	.short	0x005c
        /*0044*/ 	.byte	0x00, 0xf0, 0x11, 0x00


	//----- nvinfo : EIATTR_KPARAM_INFO
	.align		4
.L_3217:
        /*0048*/ 	.byte	0x04, 0x17
        /*004a*/ 	.short	(.L_3219 - .L_3218)
.L_3218:
        /*004c*/ 	.word	0x00000000
        /*0050*/ 	.short	0x000f
        /*0052*/ 	.short	0x0058
        /*0054*/ 	.byte	0x00, 0xf0, 0x11, 0x00


	//----- nvinfo : EIATTR_KPARAM_INFO
	.align		4
.L_3219:
        /*0058*/ 	.byte	0x04, 0x17
        /*005a*/ 	.short	(.L_3221 - .L_3220)
.L_3220:
        /*005c*/ 	.word	0x00000000
        /*0060*/ 	.short	0x000e
        /*0062*/ 	.short	0x0054
        /*0064*/ 	.byte	0x00, 0xf0, 0x11, 0x00


	//----- nvinfo : EIATTR_KPARAM_INFO
	.align		4
.L_3221:
        /*0068*/ 	.byte	0x04, 0x17
        /*006a*/ 	.short	(.L_3223 - .L_3222)
.L_3222:
        /*006c*/ 	.word	0x00000000
        /*0070*/ 	.short	0x000d
        /*0072*/ 	.short	0x0050
        /*0074*/ 	.byte	0x00, 0xf0, 0x11, 0x00


	//----- nvinfo : EIATTR_KPARAM_INFO
	.align		4
.L_3223:
        /*0078*/ 	.byte	0x04, 0x17
        /*007a*/ 	.short	(.L_3225 - .L_3224)
.L_3224:
        /*007c*/ 	.word	0x00000000
        /*0080*/ 	.short	0x000c
        /*0082*/ 	.short	0x004c
        /*0084*/ 	.byte	0x00, 0xf0, 0x11, 0x00


	//----- nvinfo : EIATTR_KPARAM_INFO
	.align		4
.L_3225:
        /*0088*/ 	.byte	0x04, 0x17
        /*008a*/ 	.short	(.L_3227 - .L_3226)
.L_3226:
        /*008c*/ 	.word	0x00000000
        /*0090*/ 	.short	0x000b
        /*0092*/ 	.short	0x0048
        /*0094*/ 	.byte	0x00, 0xf0, 0x11, 0x00


	//----- nvinfo : EIATTR_KPARAM_INFO
	.align		4
.L_3227:
        /*0098*/ 	.byte	0x04, 0x17
        /*009a*/ 	.short	(.L_3229 - .L_3228)
.L_3228:
        /*009c*/ 	.word	0x00000000
        /*00a0*/ 	.short	0x000a
        /*00a2*/ 	.short	0x0040
        /*00a4*/ 	.byte	0x00, 0xf0, 0x21, 0x00


	//----- nvinfo : EIATTR_KPARAM_INFO
	.align		4
.L_3229:
        /*00a8*/ 	.byte	0x04, 0x17
        /*00aa*/ 	.short	(.L_3231 - .L_3230)
.L_3230:
        /*00ac*/ 	.word	0x00000000
        /*00b0*/ 	.short	0x0009
        /*00b2*/ 	.short	0x0038
        /*00b4*/ 	.byte	0x00, 0xf0, 0x21, 0x00


	//----- nvinfo : EIATTR_KPARAM_INFO
	.align		4
.L_3231:
        /*00b8*/ 	.byte	0x04, 0x17
        /*00ba*/ 	.short	(.L_3233 - .L_3232)
.L_3232:
        /*00bc*/ 	.word	0x00000000
        /*00c0*/ 	.short	0x0008
        /*00c2*/ 	.short	0x0034
        /*00c4*/ 	.byte	0x00, 0xf0, 0x11, 0x00


	//----- nvinfo : EIATTR_KPARAM_INFO
	.align		4
.L_3233:
        /*00c8*/ 	.byte	0x04, 0x17
        /*00ca*/ 	.short	(.L_3235 - .L_3234)
.L_3234:
        /*00cc*/ 	.word	0x00000000
        /*00d0*/ 	.short	0x0007
        /*00d2*/ 	.short	0x0030
        /*00d4*/ 	.byte	0x00, 0xf0, 0x11, 0x00


	//----- nvinfo : EIATTR_KPARAM_INFO
	.align		4
.L_3235:
        /*00d8*/ 	.byte	0x04, 0x17
        /*00da*/ 	.short	(.L_3237 - .L_3236)
.L_3236:
        /*00dc*/ 	.word	0x00000000
        /*00e0*/ 	.short	0x0006
        /*00e2*/ 	.short	0x002c
        /*00e4*/ 	.byte	0x00, 0xf0, 0x11, 0x00


	//----- nvinfo : EIATTR_KPARAM_INFO
	.align		4
.L_3237:
        /*00e8*/ 	.byte	0x04, 0x17
        /*00ea*/ 	.short	(.L_3239 - .L_3238)
.L_3238:
        /*00ec*/ 	.word	0x00000000
        /*00f0*/ 	.short	0x0005
        /*00f2*/ 	.short	0x0028
        /*00f4*/ 	.byte	0x00, 0xf0, 0x11, 0x00


	//----- nvinfo : EIATTR_KPARAM_INFO
	.align		4
.L_3239:
        /*00f8*/ 	.byte	0x04, 0x17
        /*00fa*/ 	.short	(.L_3241 - .L_3240)
.L_3240:
        /*00fc*/ 	.word	0x00000000
        /*0100*/ 	.short	0x0004
        /*0102*/ 	.short	0x0020
        /*0104*/ 	.byte	0x00, 0xf0, 0x21, 0x00


	//----- nvinfo : EIATTR_KPARAM_INFO
	.align		4
.L_3241:
        /*0108*/ 	.byte	0x04, 0x17
        /*010a*/ 	.short	(.L_3243 - .L_3242)
.L_3242:
        /*010c*/ 	.word	0x00000000
        /*0110*/ 	.short	0x0003
        /*0112*/ 	.short	0x0018
        /*0114*/ 	.byte	0x00, 0xf0, 0x21, 0x00


	//----- nvinfo : EIATTR_KPARAM_INFO
	.align		4
.L_3243:
        /*0118*/ 	.byte	0x04, 0x17
        /*011a*/ 	.short	(.L_3245 - .L_3244)
.L_3244:
        /*011c*/ 	.word	0x00000000
        /*0120*/ 	.short	0x0002
        /*0122*/ 	.short	0x0010
        /*0124*/ 	.byte	0x00, 0xf0, 0x21, 0x00


	//----- nvinfo : EIATTR_KPARAM_INFO
	.align		4
.L_3245:
        /*0128*/ 	.byte	0x04, 0x17
        /*012a*/ 	.short	(.L_3247 - .L_3246)
.L_3246:
        /*012c*/ 	.word	0x00000000
        /*0130*/ 	.short	0x0001
        /*0132*/ 	.short	0x0008
        /*0134*/ 	.byte	0x00, 0xf0, 0x21, 0x00


	//----- nvinfo : EIATTR_KPARAM_INFO
	.align		4
.L_3247:
        /*0138*/ 	.byte	0x04, 0x17
        /*013a*/ 	.short	(.L_3249 - .L_3248)
.L_3248:
        /*013c*/ 	.word	0x00000000
        /*0140*/ 	.short	0x0000
        /*0142*/ 	.short	0x0000
        /*0144*/ 	.byte	0x00, 0xf0, 0x21, 0x00


	//----- nvinfo : EIATTR_SPARSE_MMA_MASK
	.align		4
.L_3249:
        /*0148*/ 	.byte	0x03, 0x50
        /*014a*/ 	.short	0x0000


	//----- nvinfo : EIATTR_MAXREG_COUNT
	.align		4
        /*014c*/ 	.byte	0x03, 0x1b
        /*014e*/ 	.short	0x00ff


	//----- nvinfo : EIATTR_NUM_BARRIERS
	.align		4
        /*0150*/ 	.byte	0x02, 0x4c
        /*0152*/ 	.byte	0x01
	.zero		1


	//----- nvinfo : EIATTR_MERCURY_ISA_VERSION
	.align		4
        /*0154*/ 	.byte	0x03, 0x5f
        /*0156*/ 	.short	0x0101


	//----- nvinfo : EIATTR_EXIT_INSTR_OFFSETS
	.align		4
        /*0158*/ 	.byte	0x04, 0x1c
        /*015a*/ 	.short	(.L_3251 - .L_3250)


	//   ....[0]....
.L_3250:
        /*015c*/ 	.word	0x000001d0


	//   ....[1]....
        /*0160*/ 	.word	0x00000900


	//   ....[2]....
        /*0164*/ 	.word	0x00004df0


	//   ....[3]....
        /*0168*/ 	.word	0x00005100


	//   ....[4]....
        /*016c*/ 	.word	0x00005270


	//   ....[5]....
        /*0170*/ 	.word	0x00005310


	//   ....[6]....
        /*0174*/ 	.word	0x00005350


	//----- nvinfo : EIATTR_CRS_STACK_SIZE
	.align		4
.L_3251:
        /*0178*/ 	.byte	0x04, 0x1e
        /*017a*/ 	.short	(.L_3253 - .L_3252)
.L_3252:
        /*017c*/ 	.word	0x00000000


	//----- nvinfo : EIATTR_CBANK_PARAM_SIZE
	.align		4
.L_3253:
        /*0180*/ 	.byte	0x03, 0x19
        /*0182*/ 	.short	0x0074


	//----- nvinfo : EIATTR_PARAM_CBANK
	.align		4
        /*0184*/ 	.byte	0x04, 0x0a
        /*0186*/ 	.short	(.L_3255 - .L_3254)
	.align		4
.L_3254:
        /*0188*/ 	.word	index@(.nv.constant0._Z23gemm_half_q_half_kernelILi2ELi8ELb1ELb1ELi32EEvPK6__halfPKjS4_S2_PS0_iiiiPKtS7_iiiiiibS2_i)
        /*018c*/ 	.short	0x0210
        /*018e*/ 	.short	0x0074


	//----- nvinfo : EIATTR_SW_WAR
	.align		4
.L_3255:
        /*0190*/ 	.byte	0x04, 0x36
        /*0192*/ 	.short	(.L_3257 - .L_3256)
.L_3256:
        /*0194*/ 	.word	0x00000008
.L_3257:


//--------------------- .nv.info._Z23gemm_half_q_half_kernelILi2ELi12ELb1ELb1ELi32EEvPK6__halfPKjS4_S2_PS0_iiiiPKtS7_iiiiiibS2_i --------------------------
	.section	.nv.info._Z23gemm_half_q_half_kernelILi2ELi12ELb1ELb1ELi32EEvPK6__halfPKjS4_S2_PS0_iiiiPKtS7_iiiiiibS2_i,"",@"SHT_CUDA_INFO"
	.sectionflags	@""
	.align	4


	//----- nvinfo : EIATTR_CUDA_API_VERSION
	.align		4
        /*0000*/ 	.byte	0x04, 0x37
        /*0002*/ 	.short	(.L_3259 - .L_3258)
.L_3258:
        /*0004*/ 	.word	0x00000082


	//----- nvinfo : EIATTR_KPARAM_INFO
	.align		4
.L_3259:
        /*0008*/ 	.byte	0x04, 0x17
        /*000a*/ 	.short	(.L_3261 - .L_3260)
.L_3260:
        /*000c*/ 	.word	0x00000000
        /*0010*/ 	.short	0x0013
        /*0012*/ 	.short	0x0070
        /*0014*/ 	.byte	0x00, 0xf0, 0x11, 0x00


	//----- nvinfo : EIATTR_KPARAM_INFO
	.align		4
.L_3261:
        /*0018*/ 	.byte	0x04, 0x17
        /*001a*/ 	.short	(.L_3263 - .L_3262)
.L_3262:
        /*001c*/ 	.word	0x00000000
        /*0020*/ 	.short	0x0012
        /*0022*/ 	.short	0x0068
        /*0024*/ 	.byte	0x00, 0xf0, 0x21, 0x00


	//----- nvinfo : EIATTR_KPARAM_INFO
	.align		4
.L_3263:
        /*0028*/ 	.byte	0x04, 0x17
        /*002a*/ 	.short	(.L_3265 - .L_3264)
.L_3264:
        /*002c*/ 	.word	0x00000000
        /*0030*/ 	.short	0x0011
        /*0032*/ 	.short	0x0060
        /*0034*/ 	.byte	0x00, 0xf0, 0x05, 0x00


	//----- nvinfo : EIATTR_KPARAM_INFO
	.align		4
.L_3265:
        /*0038*/ 	.byte	0x04, 0x17
        /*003a*/ 	.short	(.L_3267 - .L_3266)
.L_3266:
        /*003c*/ 	.word	0x00000000
        /*0040*/ 	.short	0x0010
        /*0042*/ 	.short	0x005c
        /*0044*/ 	.byte	0x00, 0xf0, 0x11, 0x00


	//----- nvinfo : EIATTR_KPARAM_INFO
	.align		4
.L_3267:
        /*0048*/ 	.byte	0x04, 0x17
        /*004a*/ 	.short	(.L_3269 - .L_3268)
.L_3268:
        /*004c*/ 	.word	0x00000000
        /*0050*/ 	.short	0x000f
        /*0052*/ 	.short	0x0058
        /*0054*/ 	.byte	0x00, 0xf0, 0x11, 0x00


	//----- nvinfo : EIATTR_KPARAM_INFO
	.align		4
.L_3269:
        /*0058*/ 	.byte	0x04, 0x17
        /*005a*/ 	.short	(.L_3271 - .L_3270)
.L_3270:
        /*005c*/ 	.word	0x00000000
        /*0060*/ 	.short	0x000e
        /*0062*/ 	.short	0x0054
        /*0064*/ 	.byte	0x00, 0xf0, 0x11, 0x00


	//----- nvinfo : EIATTR_KPARAM_INFO
	.align		4
.L_3271:
        /*0068*/ 	.byte	0x04, 0x17
        /*006a*/ 	.short	(.L_3273 - .L_3272)
.L_3272:
        /*006c*/ 	.word	0x00000000
        /*0070*/ 	.short	0x000d
        /*0072*/ 	.short	0x0050
        /*0074*/ 	.byte	0x00, 0xf0, 0x11, 0x00


	//----- nvinfo : EIATTR_KPARAM_INFO
	.align		4
.L_3273:
        /*0078*/ 	.byte	0x04, 0x17
        /*007a*/ 	.short	(.L_3275 - .L_3274)
.L_3274:
        /*007c*/ 	.word	0x00000000
        /*0080*/ 	.short	0x000c
        /*0082*/ 	.short	0x004c
        /*0084*/ 	.byte	0x00, 0xf0, 0x11, 0x00


	//----- nvinfo : EIATTR_KPARAM_INFO
	.align		4
.L_3275:
        /*0088*/ 	.byte	0x04, 0x17
        /*008a*/ 	.short	(.L_3277 - .L_3276)
.L_3276:
        /*008c*/ 	.word	0x00000000
        /*0090*/ 	.short	0x000b
        /*0092*/ 	.short	0x0048
        /*0094*/ 	.byte	0x00, 0xf0, 0x11, 0x00


	//----- nvinfo : EIATTR_KPARAM_INFO
	.align		4
.L_3277:
        /*0098*/ 	.byte	0x04, 0x17
        /*009a*/ 	.short	(.L_3279 - .L_3278)
.L_3278:
        /*009c*/ 	.word	0x00000000
        /*00a0*/ 	.short	0x000a
        /*00a2*/ 	.short	0x0040
        /*00a4*/ 	.byte	0x00, 0xf0, 0x21, 0x00


	//----- nvinfo : EIATTR_KPARAM_INFO
	.align		4
.L_3279:
        /*00a8*/ 	.byte	0x04, 0x17
        /*00aa*/ 	.short	(.L_3281 - .L_3280)
.L_3280:
        /*00ac*/ 	.word	0x00000000
        /*00b0*/ 	.short	0x0009
        /*00b2*/ 	.short	0x0038
        /*00b4*/ 	.byte	0x00, 0xf0, 0x21, 0x00


	//----- nvinfo : EIATTR_KPARAM_INFO
	.align		4
.L_3281:
        /*00b8*/ 	.byte	0x04, 0x17
        /*00ba*/ 	.short	(.L_3283 - .L_3282)
.L_3282:
        /*00bc*/ 	.word	0x00000000
        /*00c0*/ 	.short	0x0008
        /*00c2*/ 	.short	0x0034
        /*00c4*/ 	.byte	0x00, 0xf0, 0x11, 0x00


	//----- nvinfo : EIATTR_KPARAM_INFO
	.align		4
.L_3283:
        /*00c8*/ 	.byte	0x04, 0x17
        /*00ca*/ 	.short	(.L_3285 - .L_3284)
.L_3284:
        /*00cc*/ 	.word	0x00000000
        /*00d0*/ 	.short	0x0007
        /*00d2*/ 	.short	0x0030
        /*00d4*/ 	.byte	0x00, 0xf0, 0x11, 0x00


	//----- nvinfo : EIATTR_KPARAM_INFO
	.align		4
.L_3285:
        /*00d8*/ 	.byte	0x04, 0x17
        /*00da*/ 	.short	(.L_3287 - .L_3286)
.L_3286:
        /*00dc*/ 	.word	0x00000000
        /*00e0*/ 	.short	0x0006
        /*00e2*/ 	.short	0x002c
        /*00e4*/ 	.byte	0x00, 0xf0, 0x11, 0x00


	//----- nvinfo : EIATTR_KPARAM_INFO
	.align		4
.L_3287:
        /*00e8*/ 	.byte	0x04, 0x17
        /*00ea*/ 	.short	(.L_3289 - .L_3288)
.L_3288:
        /*00ec*/ 	.word	0x00000000
        /*00f0*/ 	.short	0x0005
        /*00f2*/ 	.short	0x0028
        /*00f4*/ 	.byte	0x00, 0xf0, 0x11, 0x00


	//----- nvinfo : EIATTR_KPARAM_INFO
	.align		4
.L_3289:
        /*00f8*/ 	.byte	0x04, 0x17
        /*00fa*/ 	.short	(.L_3291 - .L_3290)
.L_3290:
        /*00fc*/ 	.word	0x00000000
        /*0100*/ 	.short	0x0004
        /*0102*/ 	.short	0x0020
        /*0104*/ 	.byte	0x00, 0xf0, 0x21, 0x00


	//----- nvinfo : EIATTR_KPARAM_INFO
	.align		4
.L_3291:
        /*0108*/ 	.byte	0x04, 0x17
        /*010a*/ 	.short	(.L_3293 - .L_3292)
.L_3292:
        /*010c*/ 	.word	0x00000000
        /*0110*/ 	.short	0x0003
        /*0112*/ 	.short	0x0018
        /*0114*/ 	.byte	0x00, 0xf0, 0x21, 0x00


	//----- nvinfo : EIATTR_KPARAM_INFO
	.align		4
.L_3293:
        /*0118*/ 	.byte	0x04, 0x17
        /*011a*/ 	.short	(.L_3295 - .L_3294)
.L_3294:
        /*011c*/ 	.word	0x00000000
        /*0120*/ 	.short	0x0002
        /*0122*/ 	.short	0x0010
        /*0124*/ 	.byte	0x00, 0xf0, 0x21, 0x00


	//----- nvinfo : EIATTR_KPARAM_INFO
	.align		4
.L_3295:
        /*0128*/ 	.byte	0x04, 0x17
        /*012a*/ 	.short	(.L_3297 - .L_3296)
.L_3296:
        /*012c*/ 	.word	0x00000000
        /*0130*/ 	.short	0x0001
        /*0132*/ 	.short	0x0008
        /*0134*/ 	.byte	0x00, 0xf0, 0x21, 0x00


	//----- nvinfo : EIATTR_KPARAM_INFO
	.align		4
.L_3297:
        /*0138*/ 	.byte	0x04, 0x17
        /*013a*/ 	.short	(.L_3299 - .L_3298)
.L_3298:
        /*013c*/ 	.word	0x00000000
        /*0140*/ 	.short	0x0000
        /*0142*/ 	.short	0x0000
        /*0144*/ 	.byte	0x00, 0xf0, 0x21, 0x00


	//----- nvinfo : EIATTR_SPARSE_MMA_MASK
	.align		4
.L_3299:
        /*0148*/ 	.byte	0x03, 0x50
        /*014a*/ 	.short	0x0000


	//----- nvinfo : EIATTR_MAXREG_COUNT
	.align		4
        /*014c*/ 	.byte	0x03, 0x1b
        /*014e*/ 	.short	0x00ff


	//----- nvinfo : EIATTR_NUM_BARRIERS
	.align		4
        /*0150*/ 	.byte	0x02, 0x4c
        /*0152*/ 	.byte	0x01
	.zero		1


	//----- nvinfo : EIATTR_MERCURY_ISA_VERSION
	.align		4
        /*0154*/ 	.byte	0x03, 0x5f
        /*0156*/ 	.short	0x0101


	//----- nvinfo : EIATTR_EXIT_INSTR_OFFSETS
	.align		4
        /*0158*/ 	.byte	0x04, 0x1c
        /*015a*/ 	.short	(.L_3301 - .L_3300)


	//   ....[0]....
.L_3300:
        /*015c*/ 	.word	0x000001d0


	//   ....[1]....
        /*0160*/ 	.word	0x00000900


	//   ....[2]....
        /*0164*/ 	.word	0x00006770


	//   ....[3]....
        /*0168*/ 	.word	0x00006a90


	//   ....[4]....
        /*016c*/ 	.word	0x00006c00


	//   ....[5]....
        /*0170*/ 	.word	0x00006ca0


	//   ....[6]....
        /*0174*/ 	.word	0x00006ce0


	//----- nvinfo : EIATTR_CRS_STACK_SIZE
	.align		4
.L_3301:
        /*0178*/ 	.byte	0x04, 0x1e
        /*017a*/ 	.short	(.L_3303 - .L_3302)
.L_3302:
        /*017c*/ 	.word	0x00000000


	//----- nvinfo : EIATTR_CBANK_PARAM_SIZE
	.align		4
.L_3303:
        /*0180*/ 	.byte	0x03, 0x19
        /*0182*/ 	.short	0x0074


	//----- nvinfo : EIATTR_PARAM_CBANK
	.align		4
        /*0184*/ 	.byte	0x04, 0x0a
        /*0186*/ 	.short	(.L_3305 - .L_3304)
	.align		4
.L_3304:
        /*0188*/ 	.word	index@(.nv.constant0._Z23gemm_half_q_half_kernelILi2ELi12ELb1ELb1ELi32EEvPK6__halfPKjS4_S2_PS0_iiiiPKtS7_iiiiiibS2_i)
        /*018c*/ 	.short	0x0210
        /*018e*/ 	.short	0x0074


	//----- nvinfo : EIATTR_SW_WAR
	.align		4
.L_3305:
        /*0190*/ 	.byte	0x04, 0x36
        /*0192*/ 	.short	(.L_3307 - .L_3306)
.L_3306:
        /*0194*/ 	.word	0x00000008
.L_3307:


//--------------------- .nv.info._Z23gemm_half_q_half_kernelILi2ELi14ELb1ELb1ELi32EEvPK6__halfPKjS4_S2_PS0_iiiiPKtS7_iiiiiibS2_i --------------------------
	.section	.nv.info._Z23gemm_half_q_half_kernelILi2ELi14ELb1ELb1ELi32EEvPK6__halfPKjS4_S2_PS0_iiiiPKtS7_iiiiiibS2_i,"",@"SHT_CUDA_INFO"
	.sectionflags	@""
	.align	4


	//----- nvinfo : EIATTR_CUDA_API_VERSION
	.align		4
        /*0000*/ 	.byte	0x04, 0x37
        /*0002*/ 	.short	(.L_3309 - .L_3308)
.L_3308:
        /*0004*/ 	.word	0x00000082


	//----- nvinfo : EIATTR_KPARAM_INFO
	.align		4
.L_3309:
        /*0008*/ 	.byte	0x04, 0x17
        /*000a*/ 	.short	(.L_3311 - .L_3310)
.L_3310:
        /*000c*/ 	.word	0x00000000
        /*0010*/ 	.short	0x0013
        /*0012*/ 	.short	0x0070
        /*0014*/ 	.byte	0x00, 0xf0, 0x11, 0x00


	//----- nvinfo : EIATTR_KPARAM_INFO
	.align		4
.L_3311:
        /*0018*/ 	.byte	0x04, 0x17
        /*001a*/ 	.short	(.L_3313 - .L_3312)
.L_3312:
        /*001c*/ 	.word	0x00000000
        /*0020*/ 	.short	0x0012
        /*0022*/ 	.short	0x0068
        /*0024*/ 	.byte	0x00, 0xf0, 0x21, 0x00


	//----- nvinfo : EIATTR_KPARAM_INFO
	.align		4
.L_3313:
        /*0028*/ 	.byte	0x04, 0x17
        /*002a*/ 	.short	(.L_3315 - .L_3314)
.L_3314:
        /*002c*/ 	.word	0x00000000
        /*0030*/ 	.short	0x0011
        /*0032*/ 	.short	0x0060
        /*0034*/ 	.byte	0x00, 0xf0, 0x05, 0x00


	//----- nvinfo : EIATTR_KPARAM_INFO
	.align		4
.L_3315:
        /*0038*/ 	.byte	0x04, 0x17
        /*003a*/ 	.short	(.L_3317 - .L_3316)
.L_3316:
        /*003c*/ 	.word	0x00000000
        /*0040*/ 	.short	0x0010
        /*0042*/ 	.short	0x005c
        /*0044*/ 	.byte	0x00, 0xf0, 0x11, 0x00


	//----- nvinfo : EIATTR_KPARAM_INFO
	.align		4
.L_3317:
        /*0048*/ 	.byte	0x04, 0x17
        /*004a*/ 	.short	(.L_3319 - .L_3318)
.L_3318:
        /*004c*/ 	.word	0x00000000
        /*0050*/ 	.short	0x000f
        /*0052*/ 	.short	0x0058
        /*0054*/ 	.byte	0x00, 0xf0, 0x11, 0x00


	//----- nvinfo : EIATTR_KPARAM_INFO
	.align		4
.L_3319:
        /*0058*/ 	.byte	0x04, 0x17
        /*005a*/ 	.short	(.L_3321 - .L_3320)
.L_3320:
        /*005c*/ 	.word	0x00000000
        /*0060*/ 	.short	0x000e
        /*0062*/ 	.short	0x0054
        /*0064*/ 	.byte	0x00, 0xf0, 0x11, 0x00


	//----- nvinfo : EIATTR_KPARAM_INFO
	.align		4
.L_3321:
        /*0068*/ 	.byte	0x04, 0x17
        /*006a*/ 	.short	(.L_3323 - .L_3322)
.L_3322:
        /*006c*/ 	.word	0x00000000
        /*0070*/ 	.short	0x000d
        /*0072*/ 	.short	0x0050
        /*0074*/ 	.byte	0x00, 0xf0, 0x11, 0x00


	//----- nvinfo : EIATTR_KPARAM_INFO
	.align		4
.L_3323:
        /*0078*/ 	.byte	0x04, 0x17
        /*007a*/ 	.short	(.L_3325 - .L_3324)
.L_3324:
        /*007c*/ 	.word	0x00000000
        /*0080*/ 	.short	0x000c
        /*0082*/ 	.short	0x004c
        /*0084*/ 	.byte	0x00, 0xf0, 0x11, 0x00


	//----- nvinfo : EIATTR_KPARAM_INFO
	.align		4
.L_3325:
        /*0088*/ 	.byte	0x04, 0x17
        /*008a*/ 	.short	(.L_3327 - .L_3326)
.L_3326:
        /*008c*/ 	.word	0x00000000
        /*0090*/ 	.short	0x000b
        /*0092*/ 	.short	0x0048
        /*0094*/ 	.byte	0x00, 0xf0, 0x11, 0x00


	//----- nvinfo : EIATTR_KPARAM_INFO
	.align		4
.L_3327:
        /*0098*/ 	.byte	0x04, 0x17
        /*009a*/ 	.short	(.L_3329 - .L_3328)
.L_3328:
        /*009c*/ 	.word	0x00000000
        /*00a0*/ 	.short	0x000a
        /*00a2*/ 	.short	0x0040
        /*00a4*/ 	.byte	0x00, 0xf0, 0x21, 0x00


	//----- nvinfo : EIATTR_KPARAM_INFO
	.align		4
.L_3329:
        /*00a8*/ 	.byte	0x04, 0x17
        /*00aa*/ 	.short	(.L_3331 - .L_3330)
.L_3330:
        /*00ac*/ 	.word	0x00000000
        /*00b0*/ 	.short	0x0009
        /*00b2*/ 	.short	0x0038
        /*00b4*/ 	.byte	0x00, 0xf0, 0x21, 0x00


	//----- nvinfo : EIATTR_KPARAM_INFO
	.align		4
.L_3331:
        /*00b8*/ 	.byte	0x04, 0x17
        /*00ba*/ 	.short	(.L_3333 - .L_3332)
.L_3332:
        /*00bc*/ 	.word	0x00000000
        /*00c0*/ 	.short	0x0008
        /*00c2*/ 	.short	0x0034
        /*00c4*/ 	.byte	0x00, 0xf0, 0x11, 0x00


	//----- nvinfo : EIATTR_KPARAM_INFO
	.align		4
.L_3333:
        /*00c8*/ 	.byte	0x04, 0x17
        /*00ca*/ 	.short	(.L_3335 - .L_3334)
.L_3334:
        /*00cc*/ 	.word	0x00000000
        /*00d0*/ 	.short	0x0007
        /*00d2*/ 	.short	0x0030
        /*00d4*/ 	.byte	0x00, 0xf0, 0x11, 0x00


	//----- nvinfo : EIATTR_KPARAM_INFO
	.align		4
.L_3335:
        /*00d8*/ 	.byte	0x04, 0x17
        /*00da*/ 	.short	(.L_3337 - .L_3336)
.L_3336:
        /*00dc*/ 	.word	0x00000000
        /*00e0*/ 	.short	0x0006
        /*00e2*/ 	.short	0x002c
        /*00e4*/ 	.byte	0x00, 0xf0, 0x11, 0x00


	//----- nvinfo : EIATTR_KPARAM_INFO
	.align		4
.L_3337:
        /*00e8*/ 	.byte	0x04, 0x17
        /*00ea*/ 	.short	(.L_3339 - .L_3338)
.L_3338:
        /*00ec*/ 	.word	0x00000000
        /*00f0*/ 	.short	0x0005
        /*00f2*/ 	.short	0x0028
        /*00f4*/ 	.byte	0x00, 0xf0, 0x11, 0x00


	//----- nvinfo : EIATTR_KPARAM_INFO
	.align		4
.L_3339:
        /*00f8*/ 	.byte	0x04, 0x17
        /*00fa*/ 	.short	(.L_3341 - .L_3340)
.L_3340:
        /*00fc*/ 	.word	0x00000000
        /*0100*/ 	.short	0x0004
        /*0102*/ 	.short	0x0020
        /*0104*/ 	.byte	0x00, 0xf0, 0x21, 0x00


	//----- nvinfo : EIATTR_KPARAM_INFO
	.align		4
.L_3341:
        /*0108*/ 	.byte	0x04, 0x17
        /*010a*/ 	.short	(.L_3343 - .L_3342)
.L_3342:
        /*010c*/ 	.word	0x00000000
        /*0110*/ 	.short	0x0003
        /*0112*/ 	.short	0x0018
        /*0114*/ 	.byte	0x00, 0xf0, 0x21, 0x00


	//----- nvinfo : EIATTR_KPARAM_INFO
	.align		4
.L_3343:
        /*0118*/ 	.byte	0x04, 0x17
        /*011a*/ 	.short	(.L_3345 - .L_3344)
.L_3344:
        /*011c*/ 	.word	0x00000000
        /*0120*/ 	.short	0x0002
        /*0122*/ 	.short	0x0010
        /*0124*/ 	.byte	0x00, 0xf0, 0x21, 0x00


	//----- nvinfo : EIATTR_KPARAM_INFO
	.align		4
.L_3345:
        /*0128*/ 	.byte	0x04, 0x17
        /*012a*/ 	.short	(.L_3347 - .L_3346)
.L_3346:
        /*012c*/ 	.word	0x00000000
        /*0130*/ 	.short	0x0001
        /*0132*/ 	.short	0x0008
        /*0134*/ 	.byte	0x00, 0xf0, 0x21, 0x00


	//----- nvinfo : EIATTR_KPARAM_INFO
	.align		4
.L_3347:
        /*0138*/ 	.byte	0x04, 0x17
        /*013a*/ 	.short	(.L_3349 - .L_3348)
.L_3348:
        /*013c*/ 	.word	0x00000000
        /*0140*/ 	.short	0x0000
        /*0142*/ 	.short	0x0000
        /*0144*/ 	.byte	0x00, 0xf0, 0x21, 0x00


	//----- nvinfo : EIATTR_SPARSE_MMA_MASK
	.align		4
.L_3349:
        /*0148*/ 	.byte	0x03, 0x50
        /*014a*/ 	.short	0x0000


	//----- nvinfo : EIATTR_MAXREG_COUNT
	.align		4
        /*014c*/ 	.byte	0x03, 0x1b
        /*014e*/ 	.short	0x00ff


	//----- nvinfo : EIATTR_NUM_BARRIERS
	.align		4
        /*0150*/ 	.byte	0x02, 0x4c
        /*0152*/ 	.byte	0x01
	.zero		1


	//----- nvinfo : EIATTR_MERCURY_ISA_VERSION
	.align		4
        /*0154*/ 	.byte	0x03, 0x5f
        /*0156*/ 	.short	0x0101


	//----- nvinfo : EIATTR_EXIT_INSTR_OFFSETS
	.align		4
        /*0158*/ 	.byte	0x04, 0x1c
        /*015a*/ 	.short	(.L_3351 - .L_3350)


	//   ....[0]....
.L_3350:
        /*015c*/ 	.word	0x000001d0


	//   ....[1]....
        /*0160*/ 	.word	0x00000900


	//   ....[2]....
        /*0164*/ 	.word	0x000075c0


	//   ....[3]....
        /*0168*/ 	.word	0x000078d0


	//   ....[4]....
        /*016c*/ 	.word	0x00007a40


	//   ....[5]....
        /*0170*/ 	.word	0x00007ad0


	//   ....[6]....
        /*0174*/ 	.word	0x00007b10


	//----- nvinfo : EIATTR_CRS_STACK_SIZE
	.align		4
.L_3351:
        /*0178*/ 	.byte	0x04, 0x1e
        /*017a*/ 	.short	(.L_3353 - .L_3352)
.L_3352:
        /*017c*/ 	.word	0x00000000


	//----- nvinfo : EIATTR_CBANK_PARAM_SIZE
	.align		4
.L_3353:
        /*0180*/ 	.byte	0x03, 0x19
        /*0182*/ 	.short	0x0074


	//----- nvinfo : EIATTR_PARAM_CBANK
	.align		4
        /*0184*/ 	.byte	0x04, 0x0a
        /*0186*/ 	.short	(.L_3355 - .L_3354)
	.align		4
.L_3354:
        /*0188*/ 	.word	index@(.nv.constant0._Z23gemm_half_q_half_kernelILi2ELi14ELb1ELb1ELi32EEvPK6__halfPKjS4_S2_PS0_iiiiPKtS7_iiiiiibS2_i)
        /*018c*/ 	.short	0x0210
        /*018e*/ 	.short	0x0074


	//----- nvinfo : EIATTR_SW_WAR
	.align		4
.L_3355:
        /*0190*/ 	.byte	0x04, 0x36
        /*0192*/ 	.short	(.L_3357 - .L_3356)
.L_3356:
        /*0194*/ 	.word	0x00000008
.L_3357:


//--------------------- .nv.info._Z23gemm_half_q_half_kernelILi2ELi4ELb1ELb1ELi32EEvPK6__halfPKjS4_S2_PS0_iiiiPKtS7_iiiiiibS2_i --------------------------
	.section	.nv.info._Z23gemm_half_q_half_kernelILi2ELi4ELb1ELb1ELi32EEvPK6__halfPKjS4_S2_PS0_iiiiPKtS7_iiiiiibS2_i,"",@"SHT_CUDA_INFO"
	.sectionflags	@""
	.align	4


	//----- nvinfo : EIATTR_CUDA_API_VERSION
	.align		4
        /*0000*/ 	.byte	0x04, 0x37
        /*0002*/ 	.short	(.L_3359 - .L_3358)
.L_3358:
        /*0004*/ 	.word	0x00000082


	//----- nvinfo : EIATTR_KPARAM_INFO
	.align		4
.L_3359:
        /*0008*/ 	.byte	0x04, 0x17
        /*000a*/ 	.short	(.L_3361 - .L_3360)
.L_3360:
        /*000c*/ 	.word	0x00000000
        /*0010*/ 	.short	0x0013
        /*0012*/ 	.short	0x0070
        /*0014*/ 	.byte	0x00, 0xf0, 0x11, 0x00


	//----- nvinfo : EIATTR_KPARAM_INFO
	.align		4
.L_3361:
        /*0018*/ 	.byte	0x04, 0x17
        /*001a*/ 	.short	(.L_3363 - .L_3362)
.L_3362:
        /*001c*/ 	.word	0x00000000
        /*0020*/ 	.short	0x0012
        /*0022*/ 	.short	0x0068
        /*0024*/ 	.byte	0x00, 0xf0, 0x21, 0x00


	//----- nvinfo : EIATTR_KPARAM_INFO
	.align		4
.L_3363:
        /*0028*/ 	.byte	0x04, 0x17
        /*002a*/ 	.short	(.L_3365 - .L_3364)
.L_3364:
        /*002c*/ 	.word	0x00000000
        /*0030*/ 	.short	0x0011
        /*0032*/ 	.short	0x0060
        /*0034*/ 	.byte	0x00, 0xf0, 0x05, 0x00


	//----- nvinfo : EIATTR_KPARAM_INFO
	.align		4
.L_3365:
        /*0038*/ 	.byte	0x04, 0x17
        /*003a*/ 	.short	(.L_3367 - .L_3366)
.L_3366:
        /*003c*/ 	.word	0x00000000
        /*0040*/ 	.short	0x0010
        /*0042*/ 	.short	0x005c
        /*0044*/ 	.byte	0x00, 0xf0, 0x11, 0x00


	//----- nvinfo : EIATTR_KPARAM_INFO
	.align		4
.L_3367:
        /*0048*/ 	.byte	0x04, 0x17
        /*004a*/ 	.short	(.L_3369 - .L_3368)
.L_3368:
        /*004c*/ 	.word	0x00000000
        /*0050*/ 	.short	0x000f
        /*0052*/ 	.short	0x0058
        /*0054*/ 	.byte	0x00, 0xf0, 0x11, 0x00


	//----- nvinfo : EIATTR_KPARAM_INFO
	.align		4
.L_3369:
        /*0058*/ 	.byte	0x04, 0x17
        /*005a*/ 	.short	(.L_3371 - .L_3370)
.L_3370:
        /*005c*/ 	.word	0x00000000
        /*0060*/ 	.short	0x000e
        /*0062*/ 	.short	0x0054
        /*0064*/ 	.byte	0x00, 0xf0, 0x11, 0x00


	//----- nvinfo : EIATTR_KPARAM_INFO
	.align		4
.L_3371:
        /*0068*/ 	.byte	0x04, 0x17
        /*006a*/ 	.short	(.L_3373 - .L_3372)
.L_3372:
        /*006c*/ 	.word	0x00000000
        /*0070*/ 	.short	0x000d
        /*0072*/ 	.short	0x0050
        /*0074*/ 	.byte	0x00, 0xf0, 0x11, 0x00


	//----- nvinfo : EIATTR_KPARAM_INFO
	.align		4
.L_3373:
        /*0078*/ 	.byte	0x04, 0x17
        /*007a*/ 	.short	(.L_3375 - .L_3374)
.L_3374:
        /*007c*/ 	.word	0x00000000
        /*0080*/ 	.short	0x000c
        /*0082*/ 	.short	0x004c
        /*0084*/ 	.byte	0x00, 0xf0, 0x11, 0x00


	//----- nvinfo : EIATTR_KPARAM_INFO
	.align		4
.L_3375:
        /*0088*/ 	.byte	0x04, 0x17
        /*008a*/ 	.short	(.L_3377 - .L_3376)
.L_3376:
        /*008c*/ 	.word	0x00000000
        /*0090*/ 	.short	0x000b
        /*0092*/ 	.short	0x0048
        /*0094*/ 	.byte	0x00, 0xf0, 0x11, 0x00


	//----- nvinfo : EIATTR_KPARAM_INFO
	.align		4
.L_3377:
        /*0098*/ 	.byte	0x04, 0x17
        /*009a*/ 	.short	(.L_3379 - .L_3378)
.L_3378:
        /*009c*/ 	.word	0x00000000
        /*00a0*/ 	.short	0x000a
        /*00a2*/ 	.short	0x0040
        /*00a4*/ 	.byte	0x00, 0xf0, 0x21, 0x00


	//----- nvinfo : EIATTR_KPARAM_INFO
	.align		4
.L_3379:
        /*00a8*/ 	.byte	0x04, 0x17
        /*00aa*/ 	.short	(.L_3381 - .L_3380)
.L_3380:
        /*00ac*/ 	.word	0x00000000
        /*00b0*/ 	.short	0x0009
        /*00b2*/ 	.short	0x0038
        /*00b4*/ 	.byte	0x00, 0xf0, 0x21, 0x00


	//----- nvinfo : EIATTR_KPARAM_INFO
	.align		4
.L_3381:
        /*00b8*/ 	.byte	0x04, 0x17
        /*00ba*/ 	.short	(.L_3383 - .L_3382)
.L_3382:
        /*00bc*/ 	.word	0x00000000
        /*00c0*/ 	.short	0x0008
        /*00c2*/ 	.short	0x0034
        /*00c4*/ 	.byte	0x00, 0xf0, 0x11, 0x00


	//----- nvinfo : EIATTR_KPARAM_INFO
	.align		4
.L_3383:
        /*00c8*/ 	.byte	0x04, 0x17
        /*00ca*/ 	.short	(.L_3385 - .L_3384)
.L_3384:
        /*00cc*/ 	.word	0x00000000
        /*00d0*/ 	.short	0x0007
        /*00d2*/ 	.short	0x0030
        /*00d4*/ 	.byte	0x00, 0xf0, 0x11, 0x00


	//----- nvinfo : EIATTR_KPARAM_INFO
	.align		4
.L_3385:
        /*00d8*/ 	.byte	0x04, 0x17
        /*00da*/ 	.short	(.L_3387 - .L_3386)
.L_3386:
        /*00dc*/ 	.word	0x00000000
        /*00e0*/ 	.short	0x0006
        /*00e2*/ 	.short	0x002c
        /*00e4*/ 	.byte	0x00, 0xf0, 0x11, 0x00


	//----- nvinfo : EIATTR_KPARAM_INFO
	.align		4
.L_3387:
        /*00e8*/ 	.byte	0x04, 0x17
        /*00ea*/ 	.short	(.L_3389 - .L_3388)
.L_3388:
        /*00ec*/ 	.word	0x00000000
        /*00f0*/ 	.short	0x0005
        /*00f2*/ 	.short	0x0028
        /*00f4*/ 	.byte	0x00, 0xf0, 0x11, 0x00


	//----- nvinfo : EIATTR_KPARAM_INFO
	.align		4
.L_3389:
        /*00f8*/ 	.byte	0x04, 0x17
        /*00fa*/ 	.short	(.L_3391 - .L_3390)
.L_3390:
        /*00fc*/ 	.word	0x00000000
        /*0100*/ 	.short	0x0004
        /*0102*/ 	.short	0x0020
        /*0104*/ 	.byte	0x00, 0xf0, 0x21, 0x00


	//----- nvinfo : EIATTR_KPARAM_INFO
	.align		4
.L_3391:
        /*0108*/ 	.byte	0x04, 0x17
        /*010a*/ 	.short	(.L_3393 - .L_3392)
.L_3392:
        /*010c*/ 	.word	0x00000000
        /*0110*/ 	.short	0x0003
        /*0112*/ 	.short	0x0018
        /*0114*/ 	.byte	0x00, 0xf0, 0x21, 0x00


	//----- nvinfo : EIATTR_KPARAM_INFO
	.align		4
.L_3393:
        /*0118*/ 	.byte	0x04, 0x17
        /*011a*/ 	.short	(.L_3395 - .L_3394)
.L_3394:
        /*011c*/ 	.word	0x00000000
        /*0120*/ 	.short	0x0002
        /*0122*/ 	.short	0x0010
        /*0124*/ 	.byte	0x00, 0xf0, 0x21, 0x00


	//----- nvinfo : EIATTR_KPARAM_INFO
	.align		4
.L_3395:
        /*0128*/ 	.byte	0x04, 0x17
        /*012a*/ 	.short	(.L_3397 - .L_3396)
.L_3396:
        /*012c*/ 	.word	0x00000000
        /*0130*/ 	.short	0x0001
        /*0132*/ 	.short	0x0008
        /*0134*/ 	.byte	0x00, 0xf0, 0x21, 0x00


	//----- nvinfo : EIATTR_KPARAM_INFO
	.align		4
.L_3397:
        /*0138*/ 	.byte	0x04, 0x17
        /*013a*/ 	.short	(.L_3399 - .L_3398)
.L_3398:
        /*013c*/ 	.word	0x00000000
        /*0140*/ 	.short	0x0000
        /*0142*/ 	.short	0x0000
        /*0144*/ 	.byte	0x00, 0xf0, 0x21, 0x00


	//----- nvinfo : EIATTR_SPARSE_MMA_MASK
	.align		4
.L_3399:
        /*0148*/ 	.byte	0x03, 0x50
        /*014a*/ 	.short	0x0000


	//----- nvinfo : EIATTR_MAXREG_COUNT
	.align		4
        /*014c*/ 	.byte	0x03, 0x1b
        /*014e*/ 	.short	0x00ff


	//----- nvinfo : EIATTR_NUM_BARRIERS
	.align		4
        /*0150*/ 	.byte	0x02, 0x4c
        /*0152*/ 	.byte	0x01
	.zero		1


	//----- nvinfo : EIATTR_MERCURY_ISA_VERSION
	.align		4
        /*0154*/ 	.byte	0x03, 0x5f
        /*0156*/ 	.short	0x0101


	//----- nvinfo : EIATTR_EXIT_INSTR_OFFSETS
	.align		4
        /*0158*/ 	.byte	0x04, 0x1c
        /*015a*/ 	.short	(.L_3401 - .L_3400)


	//   ....[0]....
.L_3400:
        /*015c*/ 	.word	0x000001d0


	//   ....[1]....
        /*0160*/ 	.word	0x00000900


	//   ....[2]....
        /*0164*/ 	.word	0x00002d10


	//   ....[3]....
        /*0168*/ 	.word	0x00003030


	//   ....[4]....
        /*016c*/ 	.word	0x000031a0


	//   ....[5]....
        /*0170*/ 	.word	0x00003240


	//   ....[6]....
        /*0174*/ 	.word	0x00003280


	//----- nvinfo : EIATTR_CRS_STACK_SIZE
	.align		4
.L_3401:
        /*0178*/ 	.byte	0x04, 0x1e
        /*017a*/ 	.short	(.L_3403 - .L_3402)
.L_3402:
        /*017c*/ 	.word	0x00000000


	//----- nvinfo : EIATTR_CBANK_PARAM_SIZE
	.align		4
.L_3403:
        /*0180*/ 	.byte	0x03, 0x19
        /*0182*/ 	.short	0x0074


	//----- nvinfo : EIATTR_PARAM_CBANK
	.align		4
        /*0184*/ 	.byte	0x04, 0x0a
        /*0186*/ 	.short	(.L_3405 - .L_3404)
	.align		4
.L_3404:
        /*0188*/ 	.word	index@(.nv.constant0._Z23gemm_half_q_half_kernelILi2ELi4ELb1ELb1ELi32EEvPK6__halfPKjS4_S2_PS0_iiiiPKtS7_iiiiiibS2_i)
        /*018c*/ 	.short	0x0210
        /*018e*/ 	.short	0x0074


	//----- nvinfo : EIATTR_SW_WAR
	.align		4
.L_3405:
        /*0190*/ 	.byte	0x04, 0x36
        /*0192*/ 	.short	(.L_3407 - .L_3406)
.L_3406:
        /*0194*/ 	.word	0x00000008
.L_3407:


//--------------------- .nv.info._Z23gemm_half_q_half_kernelILi2ELi6ELb1ELb1ELi32EEvPK6__halfPKjS4_S2_PS0_iiiiPKtS7_iiiiiibS2_i --------------------------
	.section	.nv.info._Z23gemm_half_q_half_kernelILi2ELi6ELb1ELb1ELi32EEvPK6__halfPKjS4_S2_PS0_iiiiPKtS7_iiiiiibS2_i,"",@"SHT_CUDA_INFO"
	.sectionflags	@""
	.align	4


	//----- nvinfo : EIATTR_CUDA_API_VERSION
	.align		4
        /*0000*/ 	.byte	0x04, 0x37
        /*0002*/ 	.short	(.L_3409 - .L_3408)
.L_3408:
        /*0004*/ 	.word	0x00000082


	//----- nvinfo : EIATTR_KPARAM_INFO
	.align		4
.L_3409:
        /*0008*/ 	.byte	0x04, 0x17
        /*000a*/ 	.short	(.L_3411 - .L_3410)
.L_3410:
        /*000c*/ 	.word	0x00000000
        /*0010*/ 	.short	0x0013
        /*0012*/ 	.short	0x0070
        /*0014*/ 	.byte	0x00, 0xf0, 0x11, 0x00


	//----- nvinfo : EIATTR_KPARAM_INFO
	.align		4
.L_3411:
        /*0018*/ 	.byte	0x04, 0x17
        /*001a*/ 	.short	(.L_3413 - .L_3412)
.L_3412:
        /*001c*/ 	.word	0x00000000
        /*0020*/ 	.short	0x0012
        /*0022*/ 	.short	0x0068
        /*0024*/ 	.byte	0x00, 0xf0, 0x21, 0x00


	//----- nvinfo : EIATTR_KPARAM_INFO
	.align		4
.L_3413:
        /*0028*/ 	.byte	0x04, 0x17
        /*002a*/ 	.short	(.L_3415 - .L_3414)
.L_3414:
        /*002c*/ 	.word	0x00000000
        /*0030*/ 	.short	0x0011
        /*0032*/ 	.short	0x0060
        /*0034*/ 	.byte	0x00, 0xf0, 0x05, 0x00


	//----- nvinfo : EIATTR_KPARAM_INFO
	.align		4
.L_3415:
        /*0038*/ 	.byte	0x04, 0x17
        /*003a*/ 	.short	(.L_3417 - .L_3416)
.L_3416:
        /*003c*/ 	.word	0x00000000
        /*0040*/ 	.short	0x0010
        /*0042*/ 	.short	0x005c
        /*0044*/ 	.byte	0x00, 0xf0, 0x11, 0x00


	//----- nvinfo : EIATTR_KPARAM_INFO
	.align		4
.L_3417:
        /*0048*/ 	.byte	0x04, 0x17
        /*004a*/ 	.short	(.L_3419 - .L_3418)
.L_3418:
        /*004c*/ 	.word	0x00000000
        /*0050*/ 	.short	0x000f
        /*0052*/ 	.short	0x0058
        /*0054*/ 	.byte	0x00, 0xf0, 0x11, 0x00


	//----- nvinfo : EIATTR_KPARAM_INFO
	.align		4
.L_3419:
        /*0058*/ 	.byte	0x04, 0x17
        /*005a*/ 	.short	(.L_3421 - .L_3420)
.L_3420:
        /*005c*/ 	.word	0x00000000
        /*0060*/ 	.short	0x000e
        /*0062*/ 	.short	0x0054
        /*0064*/ 	.byte	0x00, 0xf0, 0x11, 0x00


	//----- nvinfo : EIATTR_KPARAM_INFO
	.align		4
.L_3421:
        /*0068*/ 	.byte	0x04, 0x17
        /*006a*/ 	.short	(.L_3423 - .L_3422)
.L_3422:
        /*006c*/ 	.word	0x00000000
        /*0070*/ 	.short	0x000d
        /*0072*/ 	.short	0x0050
        /*0074*/ 	.byte	0x00, 0xf0, 0x11, 0x00


	//----- nvinfo : EIATTR_KPARAM_INFO
	.align		4
.L_3423:
        /*0078*/ 	.byte	0x04, 0x17
        /*007a*/ 	.short	(.L_3425 - .L_3424)
.L_3424:
        /*007c*/ 	.word	0x00000000
        /*0080*/ 	.short	0x000c
        /*0082*/ 	.short	0x004c
        /*0084*/ 	.byte	0x00, 0xf0, 0x11, 0x00


	//----- nvinfo : EIATTR_KPARAM_INFO
	.align		4
.L_3425:
        /*0088*/ 	.byte	0x04, 0x17
        /*008a*/ 	.short	(.L_3427 - .L_3426)
.L_3426:
        /*008c*/ 	.word	0x00000000
        /*0090*/ 	.short	0x000b
        /*0092*/ 	.short	0x0048
        /*0094*/ 	.byte	0x00, 0xf0, 0x11, 0x00


	//----- nvinfo : EIATTR_KPARAM_INFO
	.align		4
.L_3427:
        /*0098*/ 	.byte	0x04, 0x17
        /*009a*/ 	.short	(.L_3429 - .L_3428)
.L_3428:
        /*009c*/ 	.word	0x00000000
        /*00a0*/ 	.short	0x000a
        /*00a2*/ 	.short	0x0040
        /*00a4*/ 	.byte	0x00, 0xf0, 0x21, 0x00


	//----- nvinfo : EIATTR_KPARAM_INFO
	.align		4
.L_3429:
        /*00a8*/ 	.byte	0x04, 0x17
        /*00aa*/ 	.short	(.L_3431 - .L_3430)
.L_3430:
        /*00ac*/ 	.word	0x00000000
        /*00b0*/ 	.short	0x0009
        /*00b2*/ 	.short	0x0038
        /*00b4*/ 	.byte	0x00, 0xf0, 0x21, 0x00


	//----- nvinfo : EIATTR_KPARAM_INFO
	.align		4
.L_3431:
        /*00b8*/ 	.byte	0x04, 0x17
        /*00ba*/ 	.short	(.L_3433 - .L_3432)
.L_3432:
        /*00bc*/ 	.word	0x00000000
        /*00c0*/ 	.short	0x0008
        /*00c2*/ 	.short	0x0034
        /*00c4*/ 	.byte	0x00, 0xf0, 0x11, 0x00


	//----- nvinfo : EIATTR_KPARAM_INFO
	.align		4
.L_3433:
        /*00c8*/ 	.byte	0x04, 0x17
        /*00ca*/ 	.short	(.L_3435 - .L_3434)
.L_3434:
        /*00cc*/ 	.word	0x00000000
        /*00d0*/ 	.short	0x0007
        /*00d2*/ 	.short	0x0030
        /*00d4*/ 	.byte	0x00, 0xf0, 0x11, 0x00


	//----- nvinfo : EIATTR_KPARAM_INFO
	.align		4
.L_3435:
        /*00d8*/ 	.byte	0x04, 0x17
        /*00da*/ 	.short	(.L_3437 - .L_3436)
.L_3436:
        /*00dc*/ 	.word	0x00000000
        /*00e0*/ 	.short	0x0006
        /*00e2*/ 	.short	0x002c
        /*00e4*/ 	.byte	0x00, 0xf0, 0x11, 0x00


	//----- nvinfo : EIATTR_KPARAM_INFO
	.align		4
.L_3437:
        /*00e8*/ 	.byte	0x04, 0x17
        /*00ea*/ 	.short	(.L_3439 - .L_3438)
.L_3438:
        /*00ec*/ 	.word	0x00000000
        /*00f0*/ 	.short	0x0005
        /*00f2*/ 	.short	0x0028
        /*00f4*/ 	.byte	0x00, 0xf0, 0x11, 0x00


	//----- nvinfo : EIATTR_KPARAM_INFO
	.align		4
.L_3439:
        /*00f8*/ 	.byte	0x04, 0x17
        /*00fa*/ 	.short	(.L_3441 - .L_3440)
.L_3440:
        /*00fc*/ 	.word	0x00000000
        /*0100*/ 	.short	0x0004
        /*0102*/ 	.short	0x0020
        /*0104*/ 	.byte	0x00, 0xf0, 0x21, 0x00


	//----- nvinfo : EIATTR_KPARAM_INFO
	.align		4
.L_3441:
        /*0108*/ 	.byte	0x04, 0x17
        /*010a*/ 	.short	(.L_3443 - .L_3442)
.L_3442:
        /*010c*/ 	.word	0x00000000
        /*0110*/ 	.short	0x0003
        /*0112*/ 	.short	0x0018
        /*0114*/ 	.byte	0x00, 0xf0, 0x21, 0x00


	//----- nvinfo : EIATTR_KPARAM_INFO
	.align		4
.L_3443:
        /*0118*/ 	.byte	0x04, 0x17
        /*011a*/ 	.short	(.L_3445 - .L_3444)
.L_3444:
        /*011c*/ 	.word	0x00000000
        /*0120*/ 	.short	0x0002
        /*0122*/ 	.short	0x0010
        /*0124*/ 	.byte	0x00, 0xf0, 0x21, 0x00


	//----- nvinfo : EIATTR_KPARAM_INFO
	.align		4
.L_3445:
        /*0128*/ 	.byte	0x04, 0x17
        /*012a*/ 	.short	(.L_3447 - .L_3446)
.L_3446:
        /*012c*/ 	.word	0x00000000
        /*0130*/ 	.short	0x0001
        /*0132*/ 	.short	0x0008
        /*0134*/ 	.byte	0x00, 0xf0, 0x21, 0x00


	//----- nvinfo : EIATTR_KPARAM_INFO
	.align		4
.L_3447:
        /*0138*/ 	.byte	0x04, 0x17
        /*013a*/ 	.short	(.L_3449 - .L_3448)
.L_3448:
        /*013c*/ 	.word	0x00000000
        /*0140*/ 	.short	0x0000
        /*0142*/ 	.short	0x0000
        /*0144*/ 	.byte	0x00, 0xf0, 0x21, 0x00


	//----- nvinfo : EIATTR_SPARSE_MMA_MASK
	.align		4
.L_3449:
        /*0148*/ 	.byte	0x03, 0x50
        /*014a*/ 	.short	0x0000


	//----- nvinfo : EIATTR_MAXREG_COUNT
	.align		4
        /*014c*/ 	.byte	0x03, 0x1b
        /*014e*/ 	.short	0x00ff


	//----- nvinfo : EIATTR_NUM_BARRIERS
	.align		4
        /*0150*/ 	.byte	0x02, 0x4c
        /*0152*/ 	.byte	0x01
	.zero		1


	//----- nvinfo : EIATTR_MERCURY_ISA_VERSION
	.align		4
        /*0154*/ 	.byte	0x03, 0x5f
        /*0156*/ 	.short	0x0101


	//----- nvinfo : EIATTR_EXIT_INSTR_OFFSETS
	.align		4
        /*0158*/ 	.byte	0x04, 0x1c
        /*015a*/ 	.short	(.L_3451 - .L_3450)


	//   ....[0]....
.L_3450:
        /*015c*/ 	.word	0x000001d0


	//   ....[1]....
        /*0160*/ 	.word	0x00000900


	//   ....[2]....
        /*0164*/ 	.word	0x00003b00


	//   ....[3]....
        /*0168*/ 	.word	0x00003e10


	//   ....[4]....
        /*016c*/ 	.word	0x00003f80


	//   ....[5]....
        /*0170*/ 	.word	0x00004010


	//   ....[6]....
        /*0174*/ 	.word	0x00004050


	//----- nvinfo : EIATTR_CRS_STACK_SIZE
	.align		4
.L_3451:
        /*0178*/ 	.byte	0x04, 0x1e
        /*017a*/ 	.short	(.L_3453 - .L_3452)
.L_3452:
        /*017c*/ 	.word	0x00000000


	//----- nvinfo : EIATTR_CBANK_PARAM_SIZE
	.align		4
.L_3453:
        /*0180*/ 	.byte	0x03, 0x19
        /*0182*/ 	.short	0x0074


	//----- nvinfo : EIATTR_PARAM_CBANK
	.align		4
        /*0184*/ 	.byte	0x04, 0x0a
        /*0186*/ 	.short	(.L_3455 - .L_3454)
	.align		4
.L_3454:
        /*0188*/ 	.word	index@(.nv.constant0._Z23gemm_half_q_half_kernelILi2ELi6ELb1ELb1ELi32EEvPK6__halfPKjS4_S2_PS0_iiiiPKtS7_iiiiiibS2_i)
        /*018c*/ 	.short	0x0210
        /*018e*/ 	.short	0x0074


	//----- nvinfo : EIATTR_SW_WAR
	.align		4
.L_3455:
        /*0190*/ 	.byte	0x04, 0x36
        /*0192*/ 	.short	(.L_3457 - .L_3456)
.L_3456:
        /*0194*/ 	.word	0x00000008
.L_3457:


//--------------------- .nv.info._Z23gemm_half_q_half_kernelILi2ELi2ELb1ELb1ELi32EEvPK6__halfPKjS4_S2_PS0_iiiiPKtS7_iiiiiibS2_i --------------------------
	.section	.nv.info._Z23gemm_half_q_half_kernelILi2ELi2ELb1ELb1ELi32EEvPK6__halfPKjS4_S2_PS0_iiiiPKtS7_iiiiiibS2_i,"",@"SHT_CUDA_INFO"
	.sectionflags	@""
	.align	4


	//----- nvinfo : EIATTR_CUDA_API_VERSION
	.align		4
        /*0000*/ 	.byte	0x04, 0x37
        /*0002*/ 	.short	(.L_3459 - .L_3458)
.L_3458:
        /*0004*/ 	.word	0x00000082


	//----- nvinfo : EIATTR_KPARAM_INFO
	.align		4
.L_3459:
        /*0008*/ 	.byte	0x04, 0x17
        /*000a*/ 	.short	(.L_3461 - .L_3460)
.L_3460:
        /*000c*/ 	.word	0x00000000
        /*0010*/ 	.short	0x0013
        /*0012*/ 	.short	0x0070
        /*0014*/ 	.byte	0x00, 0xf0, 0x11, 0x00


	//----- nvinfo : EIATTR_KPARAM_INFO
	.align		4
.L_3461:
        /*0018*/ 	.byte	0x04, 0x17
        /*001a*/ 	.short	(.L_3463 - .L_3462)
.L_3462:
        /*001c*/ 	.word	0x00000000
        /*0020*/ 	.short	0x0012
        /*0022*/ 	.short	0x0068
        /*0024*/ 	.byte	0x00, 0xf0, 0x21, 0x00


	//----- nvinfo : EIATTR_KPARAM_INFO
	.align		4
.L_3463:
        /*0028*/ 	.byte	0x04, 0x17
        /*002a*/ 	.short	(.L_3465 - .L_3464)
.L_3464:
        /*002c*/ 	.word	0x00000000
        /*0030*/ 	.short	0x0011
        /*0032*/ 	.short	0x0060
        /*0034*/ 	.byte	0x00, 0xf0, 0x05, 0x00


	//----- nvinfo : EIATTR_KPARAM_INFO
	.align		4
.L_3465:
        /*0038*/ 	.byte	0x04, 0x17
        /*003a*/ 	.short	(.L_3467 - .L_3466)
.L_3466:
        /*003c*/ 	.word	0x00000000
        /*0040*/ 	.short	0x0010
        /*0042*/ 	.short	0x005c
        /*0044*/ 	.byte	0x00, 0xf0, 0x11, 0x00


	//----- nvinfo : EIATTR_KPARAM_INFO
	.align		4
.L_3467:
        /*0048*/ 	.byte	0x04, 0x17
        /*004a*/ 	.short	(.L_3469 - .L_3468)
.L_3468:
        /*004c*/ 	.word	0x00000000
        /*0050*/ 	.short	0x000f
        /*0052*/ 	.short	0x0058
        /*0054*/ 	.byte	0x00, 0xf0, 0x11, 0x00


	//----- nvinfo : EIATTR_KPARAM_INFO
	.align		4
.L_3469:
        /*0058*/ 	.byte	0x04, 0x17
        /*005a*/ 	.short	(.L_3471 - .L_3470)
.L_3470:
        /*005c*/ 	.word	0x00000000
        /*0060*/ 	.short	0x000e
        /*0062*/ 	.short	0x0054
        /*0064*/ 	.byte	0x00, 0xf0, 0x11, 0x00


	//----- nvinfo : EIATTR_KPARAM_INFO
	.align		4
.L_3471:
        /*0068*/ 	.byte	0x04, 0x17
        /*006a*/ 	.short	(.L_3473 - .L_3472)
.L_3472:
        /*006c*/ 	.word	0x00000000
        /*0070*/ 	.short	0x000d
        /*0072*/ 	.short	0x0050
        /*0074*/ 	.byte	0x00, 0xf0, 0x11, 0x00


	//----- nvinfo : EIATTR_KPARAM_INFO
	.align		4
.L_3473:
        /*0078*/ 	.byte	0x04, 0x17
        /*007a*/ 	.short	(.L_3475 - .L_3474)
.L_3474:
        /*007c*/ 	.word	0x00000000
        /*0080*/ 	.short	0x000c
        /*0082*/ 	.short	0x004c
        /*0084*/ 	.byte	0x00, 0xf0, 0x11, 0x00


	//----- nvinfo : EIATTR_KPARAM_INFO
	.align		4
.L_3475:
        /*0088*/ 	.byte	0x04, 0x17
        /*008a*/ 	.short	(.L_3477 - .L_3476)
.L_3476:
        /*008c*/ 	.word	0x00000000
        /*0090*/ 	.short	0x000b
        /*0092*/ 	.short	0x0048
        /*0094*/ 	.byte	0x00, 0xf0, 0x11, 0x00


	//----- nvinfo : EIATTR_KPARAM_INFO
	.align		4
.L_3477:
        /*0098*/ 	.byte	0x04, 0x17
        /*009a*/ 	.short	(.L_3479 - .L_3478)
.L_3478:
        /*009c*/ 	.word	0x00000000
        /*00a0*/ 	.short	0x000a
        /*00a2*/ 	.short	0x0040
        /*00a4*/ 	.byte	0x00, 0xf0, 0x21, 0x00


	//----- nvinfo : EIATTR_KPARAM_INFO
	.align		4
.L_3479:
        /*00a8*/ 	.byte	0x04, 0x17
        /*00aa*/ 	.short	(.L_3481 - .L_3480)
.L_3480:
        /*00ac*/ 	.word	0x00000000
        /*00b0*/ 	.short	0x0009
        /*00b2*/ 	.short	0x0038
        /*00b4*/ 	.byte	0x00, 0xf0, 0x21, 0x00


	//----- nvinfo : EIATTR_KPARAM_INFO
	.align		4
.L_3481:
        /*00b8*/ 	.byte	0x04, 0x17
        /*00ba*/ 	.short	(.L_3483 - .L_3482)
.L_3482:
        /*00bc*/ 	.word	0x00000000
        /*00c0*/ 	.short	0x0008
        /*00c2*/ 	.short	0x0034
        /*00c4*/ 	.byte	0x00, 0xf0, 0x11, 0x00


	//----- nvinfo : EIATTR_KPARAM_INFO
	.align		4
.L_3483:
        /*00c8*/ 	.byte	0x04, 0x17
        /*00ca*/ 	.short	(.L_3485 - .L_3484)
.L_3484:
        /*00cc*/ 	.word	0x00000000
        /*00d0*/ 	.short	0x0007
        /*00d2*/ 	.short	0x0030
        /*00d4*/ 	.byte	0x00, 0xf0, 0x11, 0x00


	//----- nvinfo : EIATTR_KPARAM_INFO
	.align		4
.L_3485:
        /*00d8*/ 	.byte	0x04, 0x17
        /*00da*/ 	.short	(.L_3487 - .L_3486)
.L_3486:
        /*00dc*/ 	.word	0x00000000
        /*00e0*/ 	.short	0x0006
        /*00e2*/ 	.short	0x002c
        /*00e4*/ 	.byte	0x00, 0xf0, 0x11, 0x00


	//----- nvinfo : EIATTR_KPARAM_INFO
	.align		4
.L_3487:
        /*00e8*/ 	.byte	0x04, 0x17
        /*00ea*/ 	.short	(.L_3489 - .L_3488)
.L_3488:
        /*00ec*/ 	.word	0x00000000
        /*00f0*/ 	.short	0x0005
        /*00f2*/ 	.short	0x0028
        /*00f4*/ 	.byte	0x00, 0xf0, 0x11, 0x00


	//----- nvinfo : EIATTR_KPARAM_INFO
	.align		4
.L_3489:
        /*00f8*/ 	.byte	0x04, 0x17
        /*00fa*/ 	.short	(.L_3491 - .L_3490)
.L_3490:
        /*00fc*/ 	.word	0x00000000
        /*0100*/ 	.short	0x0004
        /*0102*/ 	.short	0x0020
        /*0104*/ 	.byte	0x00, 0xf0, 0x21, 0x00


	//----- nvinfo : EIATTR_KPARAM_INFO
	.align		4
.L_3491:
        /*0108*/ 	.byte	0x04, 0x17
        /*010a*/ 	.short	(.L_3493 - .L_3492)
.L_3492:
        /*010c*/ 	.word	0x00000000
        /*0110*/ 	.short	0x0003
        /*0112*/ 	.short	0x0018
        /*0114*/ 	.byte	0x00, 0xf0, 0x21, 0x00


	//----- nvinfo : EIATTR_KPARAM_INFO
	.align		4
.L_3493:
        /*0118*/ 	.byte	0x04, 0x17
        /*011a*/ 	.short	(.L_3495 - .L_3494)
.L_3494:
        /*011c*/ 	.word	0x00000000
        /*0120*/ 	.short	0x0002
        /*0122*/ 	.short	0x0010
        /*0124*/ 	.byte	0x00, 0xf0, 0x21, 0x00


	//----- nvinfo : EIATTR_KPARAM_INFO
	.align		4
.L_3495:
        /*0128*/ 	.byte	0x04, 0x17
        /*012a*/ 	.short	(.L_3497 - .L_3496)
.L_3496:
        /*012c*/ 	.word	0x00000000
        /*0130*/ 	.short	0x0001
        /*0132*/ 	.short	0x0008
        /*0134*/ 	.byte	0x00, 0xf0, 0x21, 0x00


	//----- nvinfo : EIATTR_KPARAM_INFO
	.align		4
.L_3497:
        /*0138*/ 	.byte	0x04, 0x17
        /*013a*/ 	.short	(.L_3499 - .L_3498)
.L_3498:
        /*013c*/ 	.word	0x00000000
        /*0140*/ 	.short	0x0000
        /*0142*/ 	.short	0x0000
        /*0144*/ 	.byte	0x00, 0xf0, 0x21, 0x00


	//----- nvinfo : EIATTR_SPARSE_MMA_MASK
	.align		4
.L_3499:
        /*0148*/ 	.byte	0x03, 0x50
        /*014a*/ 	.short	0x0000


	//----- nvinfo : EIATTR_MAXREG_COUNT
	.align		4
        /*014c*/ 	.byte	0x03, 0x1b
        /*014e*/ 	.short	0x00ff


	//----- nvinfo : EIATTR_NUM_BARRIERS
	.align		4
        /*0150*/ 	.byte	0x02, 0x4c
        /*0152*/ 	.byte	0x01
	.zero		1


	//----- nvinfo : EIATTR_MERCURY_ISA_VERSION
	.align		4
        /*0154*/ 	.byte	0x03, 0x5f
        /*0156*/ 	.short	0x0101


	//----- nvinfo : EIATTR_EXIT_INSTR_OFFSETS
	.align		4
        /*0158*/ 	.byte	0x04, 0x1c
        /*015a*/ 	.short	(.L_3501 - .L_3500)


	//   ....[0]....
.L_3500:
        /*015c*/ 	.word	0x000001d0


	//   ....[1]....
        /*0160*/ 	.word	0x000008f0


	//   ....[2]....
        /*0164*/ 	.word	0x00002110


	//   ....[3]....
        /*0168*/ 	.word	0x00002420


	//   ....[4]....
        /*016c*/ 	.word	0x00002590


	//   ....[5]....
        /*0170*/ 	.word	0x00002620


	//   ....[6]....
        /*0174*/ 	.word	0x00002660


	//----- nvinfo : EIATTR_CRS_STACK_SIZE
	.align		4
.L_3501:
        /*0178*/ 	.byte	0x04, 0x1e
        /*017a*/ 	.short	(.L_3503 - .L_3502)
.L_3502:
        /*017c*/ 	.word	0x00000000


	//----- nvinfo : EIATTR_CBANK_PARAM_SIZE
	.align		4
.L_3503:
        /*0180*/ 	.byte	0x03, 0x19
        /*0182*/ 	.short	0x0074


	//----- nvinfo : EIATTR_PARAM_CBANK
	.align		4
        /*0184*/ 	.byte	0x04, 0x0a
        /*0186*/ 	.short	(.L_3505 - .L_3504)
	.align		4
.L_3504:
        /*0188*/ 	.word	index@(.nv.constant0._Z23gemm_half_q_half_kernelILi2ELi2ELb1ELb1ELi32EEvPK6__halfPKjS4_S2_PS0_iiiiPKtS7_iiiiiibS2_i)
        /*018c*/ 	.short	0x0210
        /*018e*/ 	.short	0x0074


	//----- nvinfo : EIATTR_SW_WAR
	.align		4
.L_3505:
        /*0190*/ 	.byte	0x04, 0x36
        /*0192*/ 	.short	(.L_3507 - .L_3506)
.L_3506:
        /*0194*/ 	.word	0x00000008
.L_3507:


//--------------------- .nv.info._Z23gemm_half_q_half_kernelILi1ELi32ELb1ELb1ELi64EEvPK6__halfPKjS4_S2_PS0_iiiiPKtS7_iiiiiibS2_i --------------------------
	.section	.nv.info._Z23gemm_half_q_half_kernelILi1ELi32ELb1ELb1ELi64EEvPK6__halfPKjS4_S2_PS0_iiiiPKtS7_iiiiiibS2_i,"",@"SHT_CUDA_INFO"
	.sectionflags	@""
	.align	4


	//----- nvinfo : EIATTR_CUDA_API_VERSION
	.align		4
        /*0000*/ 	.byte	0x04, 0x37
        /*0002*/ 	.short	(.L_3509 - .L_3508)
.L_3508:
        /*0004*/ 	.word	0x00000082


	//----- nvinfo : EIATTR_KPARAM_INFO
	.align		4
.L_3509:
        /*0008*/ 	.byte	0x04, 0x17
        /*000a*/ 	.short	(.L_3511 - .L_3510)
.L_3510:
        /*000c*/ 	.word	0x00000000
        /*0010*/ 	.short	0x0013
        /*0012*/ 	.short	0x0070
        /*0014*/ 	.byte	0x00, 0xf0, 0x11, 0x00


	//----- nvinfo : EIATTR_KPARAM_INFO
	.align		4
.L_3511:
        /*0018*/ 	.byte	0x04, 0x17
        /*001a*/ 	.short	(.L_3513 - .L_3512)
.L_3512:
        /*001c*/ 	.word	0x00000000
        /*0020*/ 	.short	0x0012
        /*0022*/ 	.short	0x0068
        /*0024*/ 	.byte	0x00, 0xf0, 0x21, 0x00


	//----- nvinfo : EIATTR_KPARAM_INFO
	.align		4
.L_3513:
        /*0028*/ 	.byte	0x04, 0x17
        /*002a*/ 	.short	(.L_3515 - .L_3514)
.L_3514:
        /*002c*/ 	.word	0x00000000
        /*0030*/ 	.short	0x0011
        /*0032*/ 	.short	0x0060
        /*0034*/ 	.byte	0x00, 0xf0, 0x05, 0x00


	//----- nvinfo : EIATTR_KPARAM_INFO
	.align		4
.L_3515:
        /*0038*/ 	.byte	0x04, 0x17
        /*003a*/ 	.short	(.L_3517 - .L_3516)
.L_3516:
        /*003c*/ 	.word	0x00000000
        /*0040*/ 	.short	0x0010
        /*0042*/ 	.short	0x005c
        /*0044*/ 	.byte	0x00, 0xf0, 0x11, 0x00


	//----- nvinfo : EIATTR_KPARAM_INFO
	.align		4
.L_3517:
        /*0048*/ 	.byte	0x04, 0x17
        /*004a*/ 	.short	(.L_3519 - .L_3518)
.L_3518:
        /*004c*/ 	.word	0x00000000
        /*0050*/ 	.short	0x000f
        /*0052*/ 	.short	0x0058
        /*0054*/ 	.byte	0x00, 0xf0, 0x11, 0x00


	//----- nvinfo : EIATTR_KPARAM_INFO
	.align		4
.L_3519:
        /*0058*/ 	.byte	0x04, 0x17
        /*005a*/ 	.short	(.L_3521 - .L_3520)
.L_3520:
        /*005c*/ 	.word	0x00000000
        /*0060*/ 	.short	0x000e
        /*0062*/ 	.short	0x0054
        /*0064*/ 	.byte	0x00, 0xf0, 0x11, 0x00


	//----- nvinfo : EIATTR_KPARAM_INFO
	.align		4
.L_3521:
        /*0068*/ 	.byte	0x04, 0x17
        /*006a*/ 	.short	(.L_3523 - .L_3522)
.L_3522:
        /*006c*/ 	.word	0x00000000
        /*0070*/ 	.short	0x000d
        /*0072*/ 	.short	0x0050
        /*0074*/ 	.byte	0x00, 0xf0, 0x11, 0x00


	//----- nvinfo : EIATTR_KPARAM_INFO
	.align		4
.L_3523:
        /*0078*/ 	.byte	0x04, 0x17
        /*007a*/ 	.short	(.L_3525 - .L_3524)
.L_3524:
        /*007c*/ 	.word	0x00000000
        /*0080*/ 	.short	0x000c
        /*0082*/ 	.short	0x004c
        /*0084*/ 	.byte	0x00, 0xf0, 0x11, 0x00


	//----- nvinfo : EIATTR_KPARAM_INFO
	.align		4
.L_3525:
        /*0088*/ 	.byte	0x04, 0x17
        /*008a*/ 	.short	(.L_3527 - .L_3526)
.L_3526:
        /*008c*/ 	.word	0x00000000
        /*0090*/ 	.short	0x000b
        /*0092*/ 	.short	0x0048
        /*0094*/ 	.byte	0x00, 0xf0, 0x11, 0x00


	//----- nvinfo : EIATTR_KPARAM_INFO
	.align		4
.L_3527:
        /*0098*/ 	.byte	0x04, 0x17
        /*009a*/ 	.short	(.L_3529 - .L_3528)
.L_3528:
        /*009c*/ 	.word	0x00000000
        /*00a0*/ 	.short	0x000a
        /*00a2*/ 	.short	0x0040
        /*00a4*/ 	.byte	0x00, 0xf0, 0x21, 0x00


	//----- nvinfo : EIATTR_KPARAM_INFO
	.align		4
.L_3529:
        /*00a8*/ 	.byte	0x04, 0x17
        /*00aa*/ 	.short	(.L_3531 - .L_3530)
.L_3530:
        /*00ac*/ 	.word	0x00000000
        /*00b0*/ 	.short	0x0009
        /*00b2*/ 	.short	0x0038
        /*00b4*/ 	.byte	0x00, 0xf0, 0x21, 0x00


	//----- nvinfo : EIATTR_KPARAM_INFO
	.align		4
.L_3531:
        /*00b8*/ 	.byte	0x04, 0x17
        /*00ba*/ 	.short	(.L_3533 - .L_3532)
.L_3532:
        /*00bc*/ 	.word	0x00000000
        /*00c0*/ 	.short	0x0008
        /*00c2*/ 	.short	0x0034
        /*00c4*/ 	.byte	0x00, 0xf0, 0x11, 0x00


	//----- nvinfo : EIATTR_KPARAM_INFO
	.align		4
.L_3533:
        /*00c8*/ 	.byte	0x04, 0x17
        /*00ca*/ 	.short	(.L_3535 - .L_3534)
.L_3534:
        /*00cc*/ 	.word	0x00000000
        /*00d0*/ 	.short	0x0007
        /*00d2*/ 	.short	0x0030
        /*00d4*/ 	.byte	0x00, 0xf0, 0x11, 0x00


	//----- nvinfo : EIATTR_KPARAM_INFO
	.align		4
.L_3535:
        /*00d8*/ 	.byte	0x04, 0x17
        /*00da*/ 	.short	(.L_3537 - .L_3536)
.L_3536:
        /*00dc*/ 	.word	0x00000000
        /*00e0*/ 	.short	0x0006
        /*00e2*/ 	.short	0x002c
        /*00e4*/ 	.byte	0x00, 0xf0, 0x11, 0x00


	//----- nvinfo : EIATTR_KPARAM_INFO
	.align		4
.L_3537:
        /*00e8*/ 	.byte	0x04, 0x17
        /*00ea*/ 	.short	(.L_3539 - .L_3538)
.L_3538:
        /*00ec*/ 	.word	0x00000000
        /*00f0*/ 	.short	0x0005
        /*00f2*/ 	.short	0x0028
        /*00f4*/ 	.byte	0x00, 0xf0, 0x11, 0x00


	//----- nvinfo : EIATTR_KPARAM_INFO
	.align		4
.L_3539:
        /*00f8*/ 	.byte	0x04, 0x17
        /*00fa*/ 	.short	(.L_3541 - .L_3540)
.L_3540:
        /*00fc*/ 	.word	0x00000000
        /*0100*/ 	.short	0x0004
        /*0102*/ 	.short	0x0020
        /*0104*/ 	.byte	0x00, 0xf0, 0x21, 0x00


	//----- nvinfo : EIATTR_KPARAM_INFO
	.align		4
.L_3541:
        /*0108*/ 	.byte	0x04, 0x17
        /*010a*/ 	.short	(.L_3543 - .L_3542)
.L_3542:
        /*010c*/ 	.word	0x00000000
        /*0110*/ 	.short	0x0003
        /*0112*/ 	.short	0x0018
        /*0114*/ 	.byte	0x00, 0xf0, 0x21, 0x00


	//----- nvinfo : EIATTR_KPARAM_INFO
	.align		4
.L_3543:
        /*0118*/ 	.byte	0x04, 0x17
        /*011a*/ 	.short	(.L_3545 - .L_3544)
.L_3544:
        /*011c*/ 	.word	0x00000000
        /*0120*/ 	.short	0x0002
        /*0122*/ 	.short	0x0010
        /*0124*/ 	.byte	0x00, 0xf0, 0x21, 0x00


	//----- nvinfo : EIATTR_KPARAM_INFO
	.align		4
.L_3545:
        /*0128*/ 	.byte	0x04, 0x17
        /*012a*/ 	.short	(.L_3547 - .L_3546)
.L_3546:
        /*012c*/ 	.word	0x00000000
        /*0130*/ 	.short	0x0001
        /*0132*/ 	.short	0x0008
        /*0134*/ 	.byte	0x00, 0xf0, 0x21, 0x00


	//----- nvinfo : EIATTR_KPARAM_INFO
	.align		4
.L_3547:
        /*0138*/ 	.byte	0x04, 0x17
        /*013a*/ 	.short	(.L_3549 - .L_3548)
.L_3548:
        /*013c*/ 	.word	0x00000000
        /*0140*/ 	.short	0x0000
        /*0142*/ 	.short	0x0000
        /*0144*/ 	.byte	0x00, 0xf0, 0x21, 0x00


	//----- nvinfo : EIATTR_SPARSE_MMA_MASK
	.align		4
.L_3549:
        /*0148*/ 	.byte	0x03, 0x50
        /*014a*/ 	.short	0x0000


	//----- nvinfo : EIATTR_MAXREG_COUNT
	.align		4
        /*014c*/ 	.byte	0x03, 0x1b
        /*014e*/ 	.short	0x00ff


	//----- nvinfo : EIATTR_NUM_BARRIERS
	.align		4
        /*0150*/ 	.byte	0x02, 0x4c
        /*0152*/ 	.byte	0x01
	.zero		1


	//----- nvinfo : EIATTR_MERCURY_ISA_VERSION
	.align		4
        /*0154*/ 	.byte	0x03, 0x5f
        /*0156*/ 	.short	0x0101


	//----- nvinfo : EIATTR_EXIT_INSTR_OFFSETS
	.align		4
        /*0158*/ 	.byte	0x04, 0x1c
        /*015a*/ 	.short	(.L_3551 - .L_3550)


	//   ....[0]....
.L_3550:
        /*015c*/ 	.word	0x000000a0


	//   ....[1]....
        /*0160*/ 	.word	0x00000350


	//   ....[2]....
        /*0164*/ 	.word	0x000024e0


	//   ....[3]....
        /*0168*/ 	.word	0x000026b0


	//   ....[4]....
        /*016c*/ 	.word	0x00002750


	//   ....[5]....
        /*0170*/ 	.word	0x00002790


	//----- nvinfo : EIATTR_CRS_STACK_SIZE
	.align		4
.L_3551:
        /*0174*/ 	.byte	0x04, 0x1e
        /*0176*/ 	.short	(.L_3553 - .L_3552)
.L_3552:
        /*0178*/ 	.word	0x00000000


	//----- nvinfo : EIATTR_CBANK_PARAM_SIZE
	.align		4
.L_3553:
        /*017c*/ 	.byte	0x03, 0x19
        /*017e*/ 	.short	0x0074


	//----- nvinfo : EIATTR_PARAM_CBANK
	.align		4
        /*0180*/ 	.byte	0x04, 0x0a
        /*0182*/ 	.short	(.L_3555 - .L_3554)
	.align		4
.L_3554:
        /*0184*/ 	.word	index@(.nv.constant0._Z23gemm_half_q_half_kernelILi1ELi32ELb1ELb1ELi64EEvPK6__halfPKjS4_S2_PS0_iiiiPKtS7_iiiiiibS2_i)
        /*0188*/ 	.short	0x0210
        /*018a*/ 	.short	0x0074


	//----- nvinfo : EIATTR_SW_WAR
	.align		4
.L_3555:
        /*018c*/ 	.byte	0x04, 0x36
        /*018e*/ 	.short	(.L_3557 - .L_3556)
.L_3556:
        /*0190*/ 	.word	0x00000008
.L_3557:


//--------------------- .nv.info._Z23gemm_half_q_half_kernelILi1ELi48ELb1ELb1ELi64EEvPK6__halfPKjS4_S2_PS0_iiiiPKtS7_iiiiiibS2_i --------------------------
	.section	.nv.info._Z23gemm_half_q_half_kernelILi1ELi48ELb1ELb1ELi64EEvPK6__halfPKjS4_S2_PS0_iiiiPKtS7_iiiiiibS2_i,"",@"SHT_CUDA_INFO"
	.sectionflags	@""
	.align	4


	//----- nvinfo : EIATTR_CUDA_API_VERSION
	.align		4
        /*0000*/ 	.byte	0x04, 0x37
        /*0002*/ 	.short	(.L_3559 - .L_3558)
.L_3558:
        /*0004*/ 	.word	0x00000082


	//----- nvinfo : EIATTR_KPARAM_INFO
	.align		4
.L_3559:
        /*0008*/ 	.byte	0x04, 0x17
        /*000a*/ 	.short	(.L_3561 - .L_3560)
.L_3560:
        /*000c*/ 	.word	0x00000000
        /*0010*/ 	.short	0x0013
        /*0012*/ 	.short	0x0070
        /*0014*/ 	.byte	0x00, 0xf0, 0x11, 0x00


	//----- nvinfo : EIATTR_KPARAM_INFO
	.align		4
.L_3561:
        /*0018*/ 	.byte	0x04, 0x17
        /*001a*/ 	.short	(.L_3563 - .L_3562)
.L_3562:
        /*001c*/ 	.word	0x00000000
        /*0020*/ 	.short	0x0012
        /*0022*/ 	.short	0x0068
        /*0024*/ 	.byte	0x00, 0xf0, 0x21, 0x00


	//----- nvinfo : EIATTR_KPARAM_INFO
	.align		4
.L_3563:
        /*0028*/ 	.byte	0x04, 0x17
        /*002a*/ 	.short	(.L_3565 - .L_3564)
.L_3564:
        /*002c*/ 	.word	0x00000000
        /*0030*/ 	.short	0x0011
        /*0032*/ 	.short	0x0060
        /*0034*/ 	.byte	0x00, 0xf0, 0x05, 0x00


	//----- nvinfo : EIATTR_KPARAM_INFO
	.align		4
.L_3565:
        /*0038*/ 	.byte	0x04, 0x17
        /*003a*/ 	.short	(.L_3567 - .L_3566)
.L_3566:
        /*003c*/ 	.word	0x00000000
        /*0040*/ 	.short	0x0010
        /*0042*/ 	.short	0x005c
        /*0044*/ 	.byte	0x00, 0xf0, 0x11, 0x00


	//----- nvinfo : EIATTR_KPARAM_INFO
	.align		4
.L_3567:
        /*0048*/ 	.byte	0x04, 0x17
        /*004a*/ 	.short	(.L_3569 - .L_3568)
.L_3568:
        /*004c*/ 	.word	0x00000000
        /*0050*/ 	.short	0x000f
        /*0052*/ 	.short	0x0058
        /*0054*/ 	.byte	0x00, 0xf0, 0x11, 0x00


	//----- nvinfo : EIATTR_KPARAM_INFO
	.align		4
.L_3569:
        /*0058*/ 	.byte	0x04, 0x17
        /*005a*/ 	.short	(.L_3571 - .L_3570)
.L_3570:
        /*005c*/ 	.word	0x00000000
        /*0060*/ 	.short	0x000e
        /*0062*/ 	.short	0x0054
        /*0064*/ 	.byte	0x00, 0xf0, 0x11, 0x00


	//----- nvinfo : EIATTR_KPARAM_INFO
	.align		4
.L_3571:
        /*0068*/ 	.byte	0x04, 0x17
        /*006a*/ 	.short	(.L_3573 - .L_3572)
.L_3572:
        /*006c*/ 	.word	0x00000000
        /*0070*/ 	.short	0x000d
        /*0072*/ 	.short	0x0050
        /*0074*/ 	.byte	0x00, 0xf0, 0x11, 0x00


	//----- nvinfo : EIATTR_KPARAM_INFO
	.align		4
.L_3573:
        /*0078*/ 	.byte	0x04, 0x17
        /*007a*/ 	.short	(.L_3575 - .L_3574)
.L_3574:
        /*007c*/ 	.word	0x00000000
        /*0080*/ 	.short	0x000c
        /*0082*/ 	.short	0x004c
        /*0084*/ 	.byte	0x00, 0xf0, 0x11, 0x00


	//----- nvinfo : EIATTR_KPARAM_INFO
	.align		4
.L_3575:
        /*0088*/ 	.byte	0x04, 0x17
        /*008a*/ 	.short	(.L_3577 - .L_3576)
.L_3576:
        /*008c*/ 	.word	0x00000000
        /*0090*/ 	.short	0x000b
        /*0092*/ 	.short	0x0048
        /*0094*/ 	.byte	0x00, 0xf0, 0x11, 0x00


	//----- nvinfo : EIATTR_KPARAM_INFO
	.align		4
.L_3577:
        /*0098*/ 	.byte	0x04, 0x17
        /*009a*/ 	.short	(.L_3579 - .L_3578)
.L_3578:
        /*009c*/ 	.word	0x00000000
        /*00a0*/ 	.short	0x000a
        /*00a2*/ 	.short	0x0040
        /*00a4*/ 	.byte	0x00, 0xf0, 0x21, 0x00


	//----- nvinfo : EIATTR_KPARAM_INFO
	.align		4
.L_3579:
        /*00a8*/ 	.byte	0x04, 0x17
        /*00aa*/ 	.short	(.L_3581 - .L_3580)
.L_3580:
        /*00ac*/ 	.word	0x00000000
        /*00b0*/ 	.short	0x0009
        /*00b2*/ 	.short	0x0038
        /*00b4*/ 	.byte	0x00, 0xf0, 0x21, 0x00


	//----- nvinfo : EIATTR_KPARAM_INFO
	.align		4
.L_3581:
        /*00b8*/ 	.byte	0x04, 0x17
        /*00ba*/ 	.short	(.L_3583 - .L_3582)
.L_3582:
        /*00bc*/ 	.word	0x00000000
        /*00c0*/ 	.short	0x0008
        /*00c2*/ 	.short	0x0034
        /*00c4*/ 	.byte	0x00, 0xf0, 0x11, 0x00


	//----- nvinfo : EIATTR_KPARAM_INFO
	.align		4
.L_3583:
        /*00c8*/ 	.byte	0x04, 0x17
        /*00ca*/ 	.short	(.L_3585 - .L_3584)
.L_3584:
        /*00cc*/ 	.word	0x00000000
        /*00d0*/ 	.short	0x0007
        /*00d2*/ 	.short	0x0030
        /*00d4*/ 	.byte	0x00, 0xf0, 0x11, 0x00


	//----- nvinfo : EIATTR_KPARAM_INFO
	.align		4
.L_3585:
        /*00d8*/ 	.byte	0x04, 0x17
        /*00da*/ 	.short	(.L_3587 - .L_3586)
.L_3586:
        /*00dc*/ 	.word	0x00000000
        /*00e0*/ 	.short	0x0006
        /*00e2*/ 	.short	0x002c
        /*00e4*/ 	.byte	0x00, 0xf0, 0x11, 0x00


	//----- nvinfo : EIATTR_KPARAM_INFO
	.align		4
.L_3587:
        /*00e8*/ 	.byte	0x04, 0x17
        /*00ea*/ 	.short	(.L_3589 - .L_3588)
.L_3588:
        /*00ec*/ 	.word	0x00000000
        /*00f0*/ 	.short	0x0005
        /*00f2*/ 	.short	0x0028
        /*00f4*/ 	.byte	0x00, 0xf0, 0x11, 0x00


	//----- nvinfo : EIATTR_KPARAM_INFO
	.align		4
.L_3589:
        /*00f8*/ 	.byte	0x04, 0x17
        /*00fa*/ 	.short	(.L_3591 - .L_3590)
.L_3590:
        /*00fc*/ 	.word	0x00000000
        /*0100*/ 	.short	0x0004
        /*0102*/ 	.short	0x0020
        /*0104*/ 	.byte	0x00, 0xf0, 0x21, 0x00


	//----- nvinfo : EIATTR_KPARAM_INFO
	.align		4
.L_3591:
        /*0108*/ 	.byte	0x04, 0x17
        /*010a*/ 	.short	(.L_3593 - .L_3592)
.L_3592:
        /*010c*/ 	.word	0x00000000
        /*0110*/ 	.short	0x0003
        /*0112*/ 	.short	0x0018
        /*0114*/ 	.byte	0x00, 0xf0, 0x21, 0x00


	//----- nvinfo : EIATTR_KPARAM_INFO
	.align		4
.L_3593:
        /*0118*/ 	.byte	0x04, 0x17
        /*011a*/ 	.short	(.L_3595 - .L_3594)
.L_3594:
        /*011c*/ 	.word	0x00000000
        /*0120*/ 	.short	0x0002
        /*0122*/ 	.short	0x0010
        /*0124*/ 	.byte	0x00, 0xf0, 0x21, 0x00


	//----- nvinfo : EIATTR_KPARAM_INFO
	.align		4
.L_3595:
        /*0128*/ 	.byte	0x04, 0x17
        /*012a*/ 	.short	(.L_3597 - .L_3596)
.L_3596:
        /*012c*/ 	.word	0x00000000
        /*0130*/ 	.short	0x0001
        /*0132*/ 	.short	0x0008
        /*0134*/ 	.byte	0x00, 0xf0, 0x21, 0x00


	//----- nvinfo : EIATTR_KPARAM_INFO
	.align		4
.L_3597:
        /*0138*/ 	.byte	0x04, 0x17
        /*013a*/ 	.short	(.L_3599 - .L_3598)
.L_3598:
        /*013c*/ 	.word	0x00000000
        /*0140*/ 	.short	0x0000
        /*0142*/ 	.short	0x0000
        /*0144*/ 	.byte	0x00, 0xf0, 0x21, 0x00


	//----- nvinfo : EIATTR_SPARSE_MMA_MASK
	.align		4
.L_3599:
        /*0148*/ 	.byte	0x03, 0x50
        /*014a*/ 	.short	0x0000


	//----- nvinfo : EIATTR_MAXREG_COUNT
	.align		4
        /*014c*/ 	.byte	0x03, 0x1b
        /*014e*/ 	.short	0x00ff


	//----- nvinfo : EIATTR_NUM_BARRIERS
	.align		4
        /*0150*/ 	.byte	0x02, 0x4c
        /*0152*/ 	.byte	0x01
	.zero		1


	//----- nvinfo : EIATTR_MERCURY_ISA_VERSION
	.align		4
        /*0154*/ 	.byte	0x03, 0x5f
        /*0156*/ 	.short	0x0101


	//----- nvinfo : EIATTR_EXIT_INSTR_OFFSETS
	.align		4
        /*0158*/ 	.byte	0x04, 0x1c
        /*015a*/ 	.short	(.L_3601 - .L_3600)


	//   ....[0]....
.L_3600:
        /*015c*/ 	.word	0x000000a0


	//   ....[1]....
        /*0160*/ 	.word	0x00000350


	//   ....[2]....
        /*0164*/ 	.word	0x00003c30


	//   ....[3]....
        /*0168*/ 	.word	0x00003e00


	//   ....[4]....
        /*016c*/ 	.word	0x00003ea0


	//   ....[5]....
        /*0170*/ 	.word	0x00003ee0


	//----- nvinfo : EIATTR_CRS_STACK_SIZE
	.align		4
.L_3601:
        /*0174*/ 	.byte	0x04, 0x1e
        /*0176*/ 	.short	(.L_3603 - .L_3602)
.L_3602:
        /*0178*/ 	.word	0x00000000


	//----- nvinfo : EIATTR_CBANK_PARAM_SIZE
	.align		4
.L_3603:
        /*017c*/ 	.byte	0x03, 0x19
        /*017e*/ 	.short	0x0074


	//----- nvinfo : EIATTR_PARAM_CBANK
	.align		4
        /*0180*/ 	.byte	0x04, 0x0a
        /*0182*/ 	.short	(.L_3605 - .L_3604)
	.align		4
.L_3604:
        /*0184*/ 	.word	index@(.nv.constant0._Z23gemm_half_q_half_kernelILi1ELi48ELb1ELb1ELi64EEvPK6__halfPKjS4_S2_PS0_iiiiPKtS7_iiiiiibS2_i)
        /*0188*/ 	.short	0x0210
        /*018a*/ 	.short	0x0074


	//----- nvinfo : EIATTR_SW_WAR
	.align		4
.L_3605:
        /*018c*/ 	.byte	0x04, 0x36
        /*018e*/ 	.short	(.L_3607 - .L_3606)
.L_3606:
        /*0190*/ 	.word	0x00000008
.L_3607:


//--------------------- .nv.info._Z23gemm_half_q_half_kernelILi1ELi16ELb1ELb1ELi64EEvPK6__halfPKjS4_S2_PS0_iiiiPKtS7_iiiiiibS2_i --------------------------
	.section	.nv.info._Z23gemm_half_q_half_kernelILi1ELi16ELb1ELb1ELi64EEvPK6__halfPKjS4_S2_PS0_iiiiPKtS7_iiiiiibS2_i,"",@"SHT_CUDA_INFO"
	.sectionflags	@""
	.align	4


	//----- nvinfo : EIATTR_CUDA_API_VERSION
	.align		4
        /*0000*/ 	.byte	0x04, 0x37
        /*0002*/ 	.short	(.L_3609 - .L_3608)
.L_3608:
        /*0004*/ 	.word	0x00000082


	//----- nvinfo : EIATTR_KPARAM_INFO
	.align		4
.L_3609:
        /*0008*/ 	.byte	0x04, 0x17
        /*000a*/ 	.short	(.L_3611 - .L_3610)
.L_3610:
        /*000c*/ 	.word	0x00000000
        /*0010*/ 	.short	0x0013
        /*0012*/ 	.short	0x0070
        /*0014*/ 	.byte	0x00, 0xf0, 0x11, 0x00


	//----- nvinfo : EIATTR_KPARAM_INFO
	.align		4
.L_3611:
        /*0018*/ 	.byte	0x04, 0x17
        /*001a*/ 	.short	(.L_3613 - .L_3612)
.L_3612:
        /*001c*/ 	.word	0x00000000
        /*0020*/ 	.short	0x0012
        /*0022*/ 	.short	0x0068
        /*0024*/ 	.byte	0x00, 0xf0, 0x21, 0x00


	//----- nvinfo : EIATTR_KPARAM_INFO
	.align		4
.L_3613:
        /*0028*/ 	.byte	0x04, 0x17
        /*002a*/ 	.short	(.L_3615 - .L_3614)
.L_3614:
        /*002c*/ 	.word	0x00000000
        /*0030*/ 	.short	0x0011
        /*0032*/ 	.short	0x0060
        /*0034*/ 	.byte	0x00, 0xf0, 0x05, 0x00


	//----- nvinfo : EIATTR_KPARAM_INFO
	.align		4
.L_3615:
        /*0038*/ 	.byte	0x04, 0x17
        /*003a*/ 	.short	(.L_3617 - .L_3616)
.L_3616:
        /*003c*/ 	.word	0x00000000
        /*0040*/ 	.short	0x0010
        /*0042*/ 	.short	0x005c
        /*0044*/ 	.byte	0x00, 0xf0, 0x11, 0x00


	//----- nvinfo : EIATTR_KPARAM_INFO
	.align		4
.L_3617:
        /*0048*/ 	.byte	0x04, 0x17
        /*004a*/ 	.short	(.L_3619 - .L_3618)
.L_3618:
        /*004c*/ 	.word	0x00000000
        /*0050*/ 	.short	0x000f
        /*0052*/ 	.short	0x0058
        /*0054*/ 	.byte	0x00, 0xf0, 0x11, 0x00


	//----- nvinfo : EIATTR_KPARAM_INFO
	.align		4
.L_3619:
        /*0058*/ 	.byte	0x04, 0x17
        /*005a*/ 	.short	(.L_3621 - .L_3620)
.L_3620:
        /*005c*/ 	.word	0x00000000
        /*0060*/ 	.short	0x000e
        /*0062*/ 	.short	0x0054
        /*0064*/ 	.byte	0x00, 0xf0, 0x11, 0x00


	//----- nvinfo : EIATTR_KPARAM_INFO
	.align		4
.L_3621:
        /*0068*/ 	.byte	0x04, 0x17
        /*006a*/ 	.short	(.L_3623 - .L_3622)
.L_3622:
        /*006c*/ 	.word	0x00000000
        /*0070*/ 	.short	0x000d
        /*0072*/ 	.short	0x0050
        /*0074*/ 	.byte	0x00, 0xf0, 0x11, 0x00


	//----- nvinfo : EIATTR_KPARAM_INFO
	.align		4
.L_3623:
        /*0078*/ 	.byte	0x04, 0x17
        /*007a*/ 	.short	(.L_3625 - .L_3624)
.L_3624:
        /*007c*/ 	.word	0x00000000
        /*0080*/ 	.short	0x000c
        /*0082*/ 	.short	0x004c
        /*0084*/ 	.byte	0x00, 0xf0, 0x11, 0x00


	//----- nvinfo : EIATTR_KPARAM_INFO
	.align		4
.L_3625:
        /*0088*/ 	.byte	0x04, 0x17
        /*008a*/ 	.short	(.L_3627 - .L_3626)
.L_3626:
        /*008c*/ 	.word	0x00000000
        /*0090*/ 	.short	0x000b
        /*0092*/ 	.short	0x0048
        /*0094*/ 	.byte	0x00, 0xf0, 0x11, 0x00


	//----- nvinfo : EIATTR_KPARAM_INFO
	.align		4
.L_3627:
        /*0098*/ 	.byte	0x04, 0x17
        /*009a*/ 	.short	(.L_3629 - .L_3628)
.L_3628:
        /*009c*/ 	.word	0x00000000
        /*00a0*/ 	.short	0x000a
        /*00a2*/ 	.short	0x0040
        /*00a4*/ 	.byte	0x00, 0xf0, 0x21, 0x00


	//----- nvinfo : EIATTR_KPARAM_INFO
	.align		4
.L_3629:
        /*00a8*/ 	.byte	0x04, 0x17
        /*00aa*/ 	.short	(.L_3631 - .L_3630)
.L_3630:
        /*00ac*/ 	.word	0x00000000
        /*00b0*/ 	.short	0x0009
        /*00b2*/ 	.short	0x0038
        /*00b4*/ 	.byte	0x00, 0xf0, 0x21, 0x00


	//----- nvinfo : EIATTR_KPARAM_INFO
	.align		4
.L_3631:
        /*00b8*/ 	.byte	0x04, 0x17
        /*00ba*/ 	.short	(.L_3633 - .L_3632)
.L_3632:
        /*00bc*/ 	.word	0x00000000
        /*00c0*/ 	.short	0x0008
        /*00c2*/ 	.short	0x0034
        /*00c4*/ 	.byte	0x00, 0xf0, 0x11, 0x00


	//----- nvinfo : EIATTR_KPARAM_INFO
	.align		4
.L_3633:
        /*00c8*/ 	.byte	0x04, 0x17
        /*00ca*/ 	.short	(.L_3635 - .L_3634)
.L_3634:
        /*00cc*/ 	.word	0x00000000
        /*00d0*/ 	.short	0x0007
        /*00d2*/ 	.short	0x0030
        /*00d4*/ 	.byte	0x00, 0xf0, 0x11, 0x00


	//----- nvinfo : EIATTR_KPARAM_INFO
	.align		4
.L_3635:
        /*00d8*/ 	.byte	0x04, 0x17
        /*00da*/ 	.short	(.L_3637 - .L_3636)
.L_3636:
        /*00dc*/ 	.word	0x00000000
        /*00e0*/ 	.short	0x0006
        /*00e2*/ 	.short	0x002c
        /*00e4*/ 	.byte	0x00, 0xf0, 0x11, 0x00


	//----- nvinfo : EIATTR_KPARAM_INFO
	.align		4
.L_3637:
        /*00e8*/ 	.byte	0x04, 0x17
        /*00ea*/ 	.short	(.L_3639 - .L_3638)
.L_3638:
        /*00ec*/ 	.word	0x00000000
        /*00f0*/ 	.short	0x0005
        /*00f2*/ 	.short	0x0028
        /*00f4*/ 	.byte	0x00, 0xf0, 0x11, 0x00


	//----- nvinfo : EIATTR_KPARAM_INFO
	.align		4
.L_3639:
        /*00f8*/ 	.byte	0x04, 0x17
        /*00fa*/ 	.short	(.L_3641 - .L_3640)
.L_3640:
        /*00fc*/ 	.word	0x00000000
        /*0100*/ 	.short	0x0004
        /*0102*/ 	.short	0x0020
        /*0104*/ 	.byte	0x00, 0xf0, 0x21, 0x00


	//----- nvinfo : EIATTR_KPARAM_INFO
	.align		4
.L_3641:
        /*0108*/ 	.byte	0x04, 0x17
        /*010a*/ 	.short	(.L_3643 - .L_3642)
.L_3642:
        /*010c*/ 	.word	0x00000000
        /*0110*/ 	.short	0x0003
        /*0112*/ 	.short	0x0018
        /*0114*/ 	.byte	0x00, 0xf0, 0x21, 0x00


	//----- nvinfo : EIATTR_KPARAM_INFO
	.align		4
.L_3643:
        /*0118*/ 	.byte	0x04, 0x17
        /*011a*/ 	.short	(.L_3645 - .L_3644)
.L_3644:
        /*011c*/ 	.word	0x00000000
        /*0120*/ 	.short	0x0002
        /*0122*/ 	.short	0x0010
        /*0124*/ 	.byte	0x00, 0xf0, 0x21, 0x00


	//----- nvinfo : EIATTR_KPARAM_INFO
	.align		4
.L_3645:
        /*0128*/ 	.byte	0x04, 0x17
        /*012a*/ 	.short	(.L_3647 - .L_3646)
.L_3646:
        /*012c*/ 	.word	0x00000000
        /*0130*/ 	.short	0x0001
        /*0132*/ 	.short	0x0008
        /*0134*/ 	.byte	0x00, 0xf0, 0x21, 0x00


	//----- nvinfo : EIATTR_KPARAM_INFO
	.align		4
.L_3647:
        /*0138*/ 	.byte	0x04, 0x17
        /*013a*/ 	.short	(.L_3649 - .L_3648)
.L_3648:
        /*013c*/ 	.word	0x00000000
        /*0140*/ 	.short	0x0000
        /*0142*/ 	.short	0x0000
        /*0144*/ 	.byte	0x00, 0xf0, 0x21, 0x00


	//----- nvinfo : EIATTR_SPARSE_MMA_MASK
	.align		4
.L_3649:
        /*0148*/ 	.byte	0x03, 0x50
        /*014a*/ 	.short	0x0000


	//----- nvinfo : EIATTR_MAXREG_COUNT
	.align		4
        /*014c*/ 	.byte	0x03, 0x1b
        /*014e*/ 	.short	0x00ff


	//----- nvinfo : EIATTR_NUM_BARRIERS
	.align		4
        /*0150*/ 	.byte	0x02, 0x4c
        /*0152*/ 	.byte	0x01
	.zero		1


	//----- nvinfo : EIATTR_MERCURY_ISA_VERSION
	.align		4
        /*0154*/ 	.byte	0x03, 0x5f
        /*0156*/ 	.short	0x0101


	//----- nvinfo : EIATTR_EXIT_INSTR_OFFSETS
	.align		4
        /*0158*/ 	.byte	0x04, 0x1c
        /*015a*/ 	.short	(.L_3651 - .L_3650)


	//   ....[0]....
.L_3650:
        /*015c*/ 	.word	0x000000a0


	//   ....[1]....
        /*0160*/ 	.word	0x00000350


	//   ....[2]....
        /*0164*/ 	.word	0x00002310


	//   ....[3]....
        /*0168*/ 	.word	0x000024e0


	//   ....[4]....
        /*016c*/ 	.word	0x00002580


	//   ....[5]....
        /*0170*/ 	.word	0x000025c0


	//----- nvinfo : EIATTR_CRS_STACK_SIZE
	.align		4
.L_3651:
        /*0174*/ 	.byte	0x04, 0x1e
        /*0176*/ 	.short	(.L_3653 - .L_3652)
.L_3652:
        /*0178*/ 	.word	0x00000000


	//----- nvinfo : EIATTR_CBANK_PARAM_SIZE
	.align		4
.L_3653:
        /*017c*/ 	.byte	0x03, 0x19
        /*017e*/ 	.short	0x0074


	//----- nvinfo : EIATTR_PARAM_CBANK
	.align		4
        /*0180*/ 	.byte	0x04, 0x0a
        /*0182*/ 	.short	(.L_3655 - .L_3654)
	.align		4
.L_3654:
        /*0184*/ 	.word	index@(.nv.constant0._Z23gemm_half_q_half_kernelILi1ELi16ELb1ELb1ELi64EEvPK6__halfPKjS4_S2_PS0_iiiiPKtS7_iiiiiibS2_i)
        /*0188*/ 	.short	0x0210
        /*018a*/ 	.short	0x0074


	//----- nvinfo : EIATTR_SW_WAR
	.align		4
.L_3655:
        /*018c*/ 	.byte	0x04, 0x36
        /*018e*/ 	.short	(.L_3657 - .L_3656)
.L_3656:
        /*0190*/ 	.word	0x00000008
.L_3657:


//--------------------- .nv.info._Z23gemm_half_q_half_kernelILi1ELi24ELb1ELb1ELi64EEvPK6__halfPKjS4_S2_PS0_iiiiPKtS7_iiiiiibS2_i --------------------------
	.section	.nv.info._Z23gemm_half_q_half_kernelILi1ELi24ELb1ELb1ELi64EEvPK6__halfPKjS4_S2_PS0_iiiiPKtS7_iiiiiibS2_i,"",@"SHT_CUDA_INFO"
	.sectionflags	@""
	.align	4


	//----- nvinfo : EIATTR_CUDA_API_VERSION
	.align		4
        /*0000*/ 	.byte	0x04, 0x37
        /*0002*/ 	.short	(.L_3659 - .L_3658)
.L_3658:
        /*0004*/ 	.word	0x00000082


	//----- nvinfo : EIATTR_KPARAM_INFO
	.align		4
.L_3659:
        /*0008*/ 	.byte	0x04, 0x17
        /*000a*/ 	.short	(.L_3661 - .L_3660)
.L_3660:
        /*000c*/ 	.word	0x00000000
        /*0010*/ 	.short	0x0013
        /*0012*/ 	.short	0x0070
        /*0014*/ 	.byte	0x00, 0xf0, 0x11, 0x00


	//----- nvinfo : EIATTR_KPARAM_INFO
	.align		4
.L_3661:
        /*0018*/ 	.byte	0x04, 0x17
        /*001a*/ 	.short	(.L_3663 - .L_3662)
.L_3662:
        /*001c*/ 	.word	0x00000000
        /*0020*/ 	.short	0x0012
        /*0022*/ 	.short	0x0068
        /*0024*/ 	.byte	0x00, 0xf0, 0x21, 0x00


	//----- nvinfo : EIATTR_KPARAM_INFO
	.align		4
.L_3663:
        /*0028*/ 	.byte	0x04, 0x17
        /*002a*/ 	.short	(.L_3665 - .L_3664)
.L_3664:
        /*002c*/ 	.word	0x00000000
        /*0030*/ 	.short	0x0011
        /*0032*/ 	.short	0x0060
        /*0034*/ 	.byte	0x00, 0xf0, 0x05, 0x00


	//----- nvinfo : EIATTR_KPARAM_INFO
	.align		4
.L_3665:
        /*0038*/ 	.byte	0x04, 0x17
        /*003a*/ 	.short	(.L_3667 - .L_3666)
.L_3666:
        /*003c*/ 	.word	0x00000000
        /*0040*/ 	.short	0x0010
        /*0042*/ 	.short	0x005c
        /*0044*/ 	.byte	0x00, 0xf0, 0x11, 0x00


	//----- nvinfo : EIATTR_KPARAM_INFO
	.align		4
.L_3667:
        /*0048*/ 	.byte	0x04, 0x17
        /*004a*/ 	.short	(.L_3669 - .L_3668)
.L_3668:
        /*004c*/ 	.word	0x00000000
        /*0050*/ 	.short	0x000f
        /*0052*/ 	.short	0x0058
        /*0054*/ 	.byte	0x00, 0xf0, 0x11, 0x00


	//----- nvinfo : EIATTR_KPARAM_INFO
	.align		4
.L_3669:
        /*0058*/ 	.byte	0x04, 0x17
        /*005a*/ 	.short	(.L_3671 - .L_3670)
.L_3670:
        /*005c*/ 	.word	0x00000000
        /*0060*/ 	.short	0x000e
        /*0062*/ 	.short	0x0054
        /*0064*/ 	.byte	0x00, 0xf0, 0x11, 0x00


	//----- nvinfo : EIATTR_KPARAM_INFO
	.align		4
.L_3671:
        /*0068*/ 	.byte	0x04, 0x17
        /*006a*/ 	.short	(.L_3673 - .L_3672)
.L_3672:
        /*006c*/ 	.word	0x00000000
        /*0070*/ 	.short	0x000d
        /*0072*/ 	.short	0x0050
        /*0074*/ 	.byte	0x00, 0xf0, 0x11, 0x00


	//----- nvinfo : EIATTR_KPARAM_INFO
	.align		4
.L_3673:
        /*0078*/ 	.byte	0x04, 0x17
        /*007a*/ 	.short	(.L_3675 - .L_3674)
.L_3674:
        /*007c*/ 	.word	0x00000000
        /*0080*/ 	.short	0x000c
        /*0082*/ 	.short	0x004c
        /*0084*/ 	.byte	0x00, 0xf0, 0x11, 0x00


	//----- nvinfo : EIATTR_KPARAM_INFO
	.align		4
.L_3675:
        /*0088*/ 	.byte	0x04, 0x17
        /*008a*/ 	.short	(.L_3677 - .L_3676)
.L_3676:
        /*008c*/ 	.word	0x00000000
        /*0090*/ 	.short	0x000b
        /*0092*/ 	.short	0x0048
        /*0094*/ 	.byte	0x00, 0xf0, 0x11, 0x00


	//----- nvinfo : EIATTR_KPARAM_INFO
	.align		4
.L_3677:
        /*0098*/ 	.byte	0x04, 0x17
        /*009a*/ 	.short	(.L_3679 - .L_3678)
.L_3678:
        /*009c*/ 	.word	0x00000000
        /*00a0*/ 	.short	0x000a
        /*00a2*/ 	.short	0x0040
        /*00a4*/ 	.byte	0x00, 0xf0, 0x21, 0x00


	//----- nvinfo : EIATTR_KPARAM_INFO
	.align		4
.L_3679:
        /*00a8*/ 	.byte	0x04, 0x17
        /*00aa*/ 	.short	(.L_3681 - .L_3680)
.L_3680:
        /*00ac*/ 	.word	0x00000000
        /*00b0*/ 	.short	0x0009
        /*00b2*/ 	.short	0x0038
        /*00b4*/ 	.byte	0x00, 0xf0, 0x21, 0x00


	//----- nvinfo : EIATTR_KPARAM_INFO
	.align		4
.L_3681:
        /*00b8*/ 	.byte	0x04, 0x17
        /*00ba*/ 	.short	(.L_3683 - .L_3682)
.L_3682:
        /*00bc*/ 	.word	0x00000000
        /*00c0*/ 	.short	0x0008
        /*00c2*/ 	.short	0x0034
        /*00c4*/ 	.byte	0x00, 0xf0, 0x11, 0x00


	//----- nvinfo : EIATTR_KPARAM_INFO
	.align		4
.L_3683:
        /*00c8*/ 	.byte	0x04, 0x17
        /*00ca*/ 	.short	(.L_3685 - .L_3684)
.L_3684:
        /*00cc*/ 	.word	0x00000000
        /*00d0*/ 	.short	0x0007
        /*00d2*/ 	.short	0x0030
        /*00d4*/ 	.byte	0x00, 0xf0, 0x11, 0x00


	//----- nvinfo : EIATTR_KPARAM_INFO
	.align		4
.L_3685:
        /*00d8*/ 	.byte	0x04, 0x17
        /*00da*/ 	.short	(.L_3687 - .L_3686)
.L_3686:
        /*00dc*/ 	.word	0x00000000
        /*00e0*/ 	.short	0x0006
        /*00e2*/ 	.short	0x002c
        /*00e4*/ 	.byte	0x00, 0xf0, 0x11, 0x00


	//----- nvinfo : EIATTR_KPARAM_INFO
	.align		4
.L_3687:
        /*00e8*/ 	.byte	0x04, 0x17
        /*00ea*/ 	.short	(.L_3689 - .L_3688)
.L_3688:
        /*00ec*/ 	.word	0x00000000
        /*00f0*/ 	.short	0x0005
        /*00f2*/ 	.short	0x0028
        /*00f4*/ 	.byte	0x00, 0xf0, 0x11, 0x00


	//----- nvinfo : EIATTR_KPARAM_INFO
	.align		4
.L_3689:
        /*00f8*/ 	.byte	0x04, 0x17
        /*00fa*/ 	.short	(.L_3691 - .L_3690)
.L_3690:
        /*00fc*/ 	.word	0x00000000
        /*0100*/ 	.short	0x0004
        /*0102*/ 	.short	0x0020
        /*0104*/ 	.byte	0x00, 0xf0, 0x21, 0x00


	//----- nvinfo : EIATTR_KPARAM_INFO
	.align		4
.L_3691:
        /*0108*/ 	.byte	0x04, 0x17
        /*010a*/ 	.short	(.L_3693 - .L_3692)
.L_3692:
        /*010c*/ 	.word	0x00000000
        /*0110*/ 	.short	0x0003
        /*0112*/ 	.short	0x0018
        /*0114*/ 	.byte	0x00, 0xf0, 0x21, 0x00


	//----- nvinfo : EIATTR_KPARAM_INFO
	.align		4
.L_3693:
        /*0118*/ 	.byte	0x04, 0x17
        /*011a*/ 	.short	(.L_3695 - .L_3694)
.L_3694:
        /*011c*/ 	.word	0x00000000
        /*0120*/ 	.short	0x0002
        /*0122*/ 	.short	0x0010
        /*0124*/ 	.byte	0x00, 0xf0, 0x21, 0x00


	//----- nvinfo : EIATTR_KPARAM_INFO
	.align		4
.L_3695:
        /*0128*/ 	.byte	0x04, 0x17
        /*012a*/ 	.short	(.L_3697 - .L_3696)
.L_3696:
        /*012c*/ 	.word	0x00000000
        /*0130*/ 	.short	0x0001
        /*0132*/ 	.short	0x0008
        /*0134*/ 	.byte	0x00, 0xf0, 0x21, 0x00


	//----- nvinfo : EIATTR_KPARAM_INFO
	.align		4
.L_3697:
        /*0138*/ 	.byte	0x04, 0x17
        /*013a*/ 	.short	(.L_3699 - .L_3698)
.L_3698:
        /*013c*/ 	.word	0x00000000
        /*0140*/ 	.short	0x0000
        /*0142*/ 	.short	0x0000
        /*0144*/ 	.byte	0x00, 0xf0, 0x21, 0x00


	//----- nvinfo : EIATTR_SPARSE_MMA_MASK
	.align		4
.L_3699:
        /*0148*/ 	.byte	0x03, 0x50
        /*014a*/ 	.short	0x0000


	//----- nvinfo : EIATTR_MAXREG_COUNT
	.align		4
        /*014c*/ 	.byte	0x03, 0x1b
        /*014e*/ 	.short	0x00ff


	//----- nvinfo : EIATTR_NUM_BARRIERS
	.align		4
        /*0150*/ 	.byte	0x02, 0x4c
        /*0152*/ 	.byte	0x01
	.zero		1


	//----- nvinfo : EIATTR_MERCURY_ISA_VERSION
	.align		4
        /*0154*/ 	.byte	0x03, 0x5f
        /*0156*/ 	.short	0x0101


	//----- nvinfo : EIATTR_EXIT_INSTR_OFFSETS
	.align		4
        /*0158*/ 	.byte	0x04, 0x1c
        /*015a*/ 	.short	(.L_3701 - .L_3700)


	//   ....[0]....
.L_3700:
        /*015c*/ 	.word	0x000000a0


	//   ....[1]....
        /*0160*/ 	.word	0x00000350


	//   ....[2]....
        /*0164*/ 	.word	0x00004a00


	//   ....[3]....
        /*0168*/ 	.word	0x00004be0


	//   ....[4]....
        /*016c*/ 	.word	0x00004c80


	//   ....[5]....
        /*0170*/ 	.word	0x00004cc0


	//----- nvinfo : EIATTR_CRS_STACK_SIZE
	.align		4
.L_3701:
        /*0174*/ 	.byte	0x04, 0x1e
        /*0176*/ 	.short	(.L_3703 - .L_3702)
.L_3702:
        /*0178*/ 	.word	0x00000000


	//----- nvinfo : EIATTR_CBANK_PARAM_SIZE
	.align		4
.L_3703:
        /*017c*/ 	.byte	0x03, 0x19
        /*017e*/ 	.short	0x0074


	//----- nvinfo : EIATTR_PARAM_CBANK
	.align		4
        /*0180*/ 	.byte	0x04, 0x0a
        /*0182*/ 	.short	(.L_3705 - .L_3704)
	.align		4
.L_3704:
        /*0184*/ 	.word	index@(.nv.constant0._Z23gemm_half_q_half_kernelILi1ELi24ELb1ELb1ELi64EEvPK6__halfPKjS4_S2_PS0_iiiiPKtS7_iiiiiibS2_i)
        /*0188*/ 	.short	0x0210
        /*018a*/ 	.short	0x0074


	//----- nvinfo : EIATTR_SW_WAR
	.align		4
.L_3705:
        /*018c*/ 	.byte	0x04, 0x36
        /*018e*/ 	.short	(.L_3707 - .L_3706)
.L_3706:
        /*0190*/ 	.word	0x00000008
.L_3707:


//--------------------- .nv.info._Z23gemm_half_q_half_kernelILi1ELi8ELb1ELb1ELi64EEvPK6__halfPKjS4_S2_PS0_iiiiPKtS7_iiiiiibS2_i --------------------------
	.section	.nv.info._Z23gemm_half_q_half_kernelILi1ELi8ELb1ELb1ELi64EEvPK6__halfPKjS4_S2_PS0_iiiiPKtS7_iiiiiibS2_i,"",@"SHT_CUDA_INFO"
	.sectionflags	@""
	.align	4


	//----- nvinfo : EIATTR_CUDA_API_VERSION
	.align		4
        /*0000*/ 	.byte	0x04, 0x37
        /*0002*/ 	.short	(.L_3709 - .L_3708)
.L_3708:
        /*0004*/ 	.word	0x00000082


	//----- nvinfo : EIATTR_KPARAM_INFO
	.align		4
.L_3709:
        /*0008*/ 	.byte	0x04, 0x17
        /*000a*/ 	.short	(.L_3711 - .L_3710)
.L_3710:
        /*000c*/ 	.word	0x00000000
        /*0010*/ 	.short	0x0013
        /*0012*/ 	.short	0x0070
        /*0014*/ 	.byte	0x00, 0xf0, 0x11, 0x00


	//----- nvinfo : EIATTR_KPARAM_INFO
	.align		4
.L_3711:
        /*0018*/ 	.byte	0x04, 0x17
        /*001a*/ 	.short	(.L_3713 - .L_3712)
.L_3712:
        /*001c*/ 	.word	0x00000000
        /*0020*/ 	.short	0x0012
        /*0022*/ 	.short	0x0068
        /*0024*/ 	.byte	0x00, 0xf0, 0x21, 0x00


	//----- nvinfo : EIATTR_KPARAM_INFO
	.align		4
.L_3713:
        /*0028*/ 	.byte	0x04, 0x17
        /*002a*/ 	.short	(.L_3715 - .L_3714)
.L_3714:
        /*002c*/ 	.word	0x00000000
        /*0030*/ 	.short	0x0011
        /*0032*/ 	.short	0x0060
        /*0034*/ 	.byte	0x00, 0xf0, 0x05, 0x00


	//----- nvinfo : EIATTR_KPARAM_INFO
	.align		4
.L_3715:
        /*0038*/ 	.byte	0x04, 0x17
        /*003a*/ 	.short	(.L_3717 - .L_3716)
.L_3716:
        /*003c*/ 	.word	0x00000000
        /*0040*/ 	.short	0x0010
        /*0042*/ 	.short	0x005c
        /*0044*/ 	.byte	0x00, 0xf0, 0x11, 0x00


	//----- nvinfo : EIATTR_KPARAM_INFO
	.align		4
.L_3717:
        /*0048*/ 	.byte	0x04, 0x17
        /*004a*/ 	.short	(.L_3719 - .L_3718)
.L_3718:
        /*004c*/ 	.word	0x00000000
        /*0050*/ 	.short	0x000f
        /*0052*/ 	.short	0x0058
        /*0054*/ 	.byte	0x00, 0xf0, 0x11, 0x00


	//----- nvinfo : EIATTR_KPARAM_INFO
	.align		4
.L_3719:
        /*0058*/ 	.byte	0x04, 0x17
        /*005a*/ 	.short	(.L_3721 - .L_3720)
.L_3720:
        /*005c*/ 	.word	0x00000000
        /*0060*/ 	.short	0x000e
        /*0062*/ 	.short	0x0054
        /*0064*/ 	.byte	0x00, 0xf0, 0x11, 0x00


	//----- nvinfo : EIATTR_KPARAM_INFO
	.align		4
.L_3721:
        /*0068*/ 	.byte	0x04, 0x17
        /*006a*/ 	.short	(.L_3723 - .L_3722)
.L_3722:
        /*006c*/ 	.word	0x00000000
        /*0070*/ 	.short	0x000d
        /*0072*/ 	.short	0x0050
        /*0074*/ 	.byte	0x00, 0xf0, 0x11, 0x00


	//----- nvinfo : EIATTR_KPARAM_INFO
	.align		4
.L_3723:
        /*0078*/ 	.byte	0x04, 0x17
        /*007a*/ 	.short	(.L_3725 - .L_3724)
.L_3724:
        /*007c*/ 	.word	0x00000000
        /*0080*/ 	.short	0x000c
        /*0082*/ 	.short	0x004c
        /*0084*/ 	.byte	0x00, 0xf0, 0x11, 0x00


	//----- nvinfo : EIATTR_KPARAM_INFO
	.align		4
.L_3725:
        /*0088*/ 	.byte	0x04, 0x17
        /*008a*/ 	.short	(.L_3727 - .L_3726)
.L_3726:
        /*008c*/ 	.word	0x00000000
        /*0090*/ 	.short	0x000b
        /*0092*/ 	.short	0x0048
        /*0094*/ 	.byte	0x00, 0xf0, 0x11, 0x00


	//----- nvinfo : EIATTR_KPARAM_INFO
	.align		4
.L_3727:
        /*0098*/ 	.byte	0x04, 0x17
        /*009a*/ 	.short	(.L_3729 - .L_3728)
.L_3728:
        /*009c*/ 	.word	0x00000000
        /*00a0*/ 	.short	0x000a
        /*00a2*/ 	.short	0x0040
        /*00a4*/ 	.byte	0x00, 0xf0, 0x21, 0x00


	//----- nvinfo : EIATTR_KPARAM_INFO
	.align		4
.L_3729:
        /*00a8*/ 	.byte	0x04, 0x17
        /*00aa*/ 	.short	(.L_3731 - .L_3730)
.L_3730:
        /*00ac*/ 	.word	0x00000000
        /*00b0*/ 	.short	0x0009
        /*00b2*/ 	.short	0x0038
        /*00b4*/ 	.byte	0x00, 0xf0, 0x21, 0x00


	//----- nvinfo : EIATTR_KPARAM_INFO
	.align		4
.L_3731:
        /*00b8*/ 	.byte	0x04, 0x17
        /*00ba*/ 	.short	(.L_3733 - .L_3732)
.L_3732:
        /*00bc*/ 	.word	0x00000000
        /*00c0*/ 	.short	0x0008
        /*00c2*/ 	.short	0x0034
        /*00c4*/ 	.byte	0x00, 0xf0, 0x11, 0x00


	//----- nvinfo : EIATTR_KPARAM_INFO
	.align		4
.L_3733:
        /*00c8*/ 	.byte	0x04, 0x17
        /*00ca*/ 	.short	(.L_3735 - .L_3734)
.L_3734:
        /*00cc*/ 	.word	0x00000000
        /*00d0*/ 	.short	0x0007
        /*00d2*/ 	.short	0x0030
        /*00d4*/ 	.byte	0x00, 0xf0, 0x11, 0x00


	//----- nvinfo : EIATTR_KPARAM_INFO
	.align		4
.L_3735:
        /*00d8*/ 	.byte	0x04, 0x17
        /*00da*/ 	.short	(.L_3737 - .L_3736)
.L_3736:
        /*00dc*/ 	.word	0x00000000
        /*00e0*/ 	.short	0x0006
        /*00e2*/ 	.short	0x002c
        /*00e4*/ 	.byte	0x00, 0xf0, 0x11, 0x00


	//----- nvinfo : EIATTR_KPARAM_INFO
	.align		4
.L_3737:
        /*00e8*/ 	.byte	0x04, 0x17
        /*00ea*/ 	.short	(.L_3739 - .L_3738)
.L_3738:
        /*00ec*/ 	.word	0x00000000
        /*00f0*/ 	.short	0x0005
        /*00f2*/ 	.short	0x0028
        /*00f4*/ 	.byte	0x00, 0xf0, 0x11, 0x00


	//----- nvinfo : EIATTR_KPARAM_INFO
	.align		4
.L_3739:
        /*00f8*/ 	.byte	0x04, 0x17
        /*00fa*/ 	.short	(.L_3741 - .L_3740)
.L_3740:
        /*00fc*/ 	.word	0x00000000
        /*0100*/ 	.short	0x0004
        /*0102*/ 	.short	0x0020
        /*0104*/ 	.byte	0x00, 0xf0, 0x21, 0x00


	//----- nvinfo : EIATTR_KPARAM_INFO
	.align		4
.L_3741:
        /*0108*/ 	.byte	0x04, 0x17
        /*010a*/ 	.short	(.L_3743 - .L_3742)
.L_3742:
        /*010c*/ 	.word	0x00000000
        /*0110*/ 	.short	0x0003
        /*0112*/ 	.short	0x0018
        /*0114*/ 	.byte	0x00, 0xf0, 0x21, 0x00


	//----- nvinfo : EIATTR_KPARAM_INFO
	.align		4
.L_3743:
        /*0118*/ 	.byte	0x04, 0x17
        /*011a*/ 	.short	(.L_3745 - .L_3744)
.L_3744:
        /*011c*/ 	.word	0x00000000
        /*0120*/ 	.short	0x0002
        /*0122*/ 	.short	0x0010
        /*0124*/ 	.byte	0x00, 0xf0, 0x21, 0x00


	//----- nvinfo : EIATTR_KPARAM_INFO
	.align		4
.L_3745:
        /*0128*/ 	.byte	0x04, 0x17
        /*012a*/ 	.short	(.L_3747 - .L_3746)
.L_3746:
        /*012c*/ 	.word	0x00000000
        /*0130*/ 	.short	0x0001
        /*0132*/ 	.short	0x0008
        /*0134*/ 	.byte	0x00, 0xf0, 0x21, 0x00


	//----- nvinfo : EIATTR_KPARAM_INFO
	.align		4
.L_3747:
        /*0138*/ 	.byte	0x04, 0x17
        /*013a*/ 	.short	(.L_3749 - .L_3748)
.L_3748:
        /*013c*/ 	.word	0x00000000
        /*0140*/ 	.short	0x0000
        /*0142*/ 	.short	0x0000
        /*0144*/ 	.byte	0x00, 0xf0, 0x21, 0x00


	//----- nvinfo : EIATTR_SPARSE_MMA_MASK
	.align		4
.L_3749:
        /*0148*/ 	.byte	0x03, 0x50
        /*014a*/ 	.short	0x0000


	//----- nvinfo : EIATTR_MAXREG_COUNT
	.align		4
        /*014c*/ 	.byte	0x03, 0x1b
        /*014e*/ 	.short	0x00ff


	//----- nvinfo : EIATTR_NUM_BARRIERS
	.align		4
        /*0150*/ 	.byte	0x02, 0x4c
        /*0152*/ 	.byte	0x01
	.zero		1


	//----- nvinfo : EIATTR_MERCURY_ISA_VERSION
	.align		4
        /*0154*/ 	.byte	0x03, 0x5f
        /*0156*/ 	.short	0x0101


	//----- nvinfo : EIATTR_EXIT_INSTR_OFFSETS
	.align		4
        /*0158*/ 	.byte	0x04, 0x1c
        /*015a*/ 	.short	(.L_3751 - .L_3750)


	//   ....[0]....
.L_3750:
        /*015c*/ 	.word	0x000000a0


	//   ....[1]....
        /*0160*/ 	.word	0x00000350


	//   ....[2]....
        /*0164*/ 	.word	0x000032a0


	//   ....[3]....
        /*0168*/ 	.word	0x00003480


	//   ....[4]....
        /*016c*/ 	.word	0x00003520


	//   ....[5]....
        /*0170*/ 	.word	0x00003560


	//----- nvinfo : EIATTR_CRS_STACK_SIZE
	.align		4
.L_3751:
        /*0174*/ 	.byte	0x04, 0x1e
        /*0176*/ 	.short	(.L_3753 - .L_3752)
.L_3752:
        /*0178*/ 	.word	0x00000000


	//----- nvinfo : EIATTR_CBANK_PARAM_SIZE
	.align		4
.L_3753:
        /*017c*/ 	.byte	0x03, 0x19
        /*017e*/ 	.short	0x0074


	//----- nvinfo : EIATTR_PARAM_CBANK
	.align		4
        /*0180*/ 	.byte	0x04, 0x0a
        /*0182*/ 	.short	(.L_3755 - .L_3754)
	.align		4
.L_3754:
        /*0184*/ 	.word	index@(.nv.constant0._Z23gemm_half_q_half_kernelILi1ELi8ELb1ELb1ELi64EEvPK6__halfPKjS4_S2_PS0_iiiiPKtS7_iiiiiibS2_i)
        /*0188*/ 	.short	0x0210
        /*018a*/ 	.short	0x0074


	//----- nvinfo : EIATTR_SW_WAR
	.align		4
.L_3755:
        /*018c*/ 	.byte	0x04, 0x36
        /*018e*/ 	.short	(.L_3757 - .L_3756)
.L_3756:
        /*0190*/ 	.word	0x00000008
.L_3757:


//--------------------- .nv.info._Z23gemm_half_q_half_kernelILi1ELi12ELb1ELb1ELi64EEvPK6__halfPKjS4_S2_PS0_iiiiPKtS7_iiiiiibS2_i --------------------------
	.section	.nv.info._Z23gemm_half_q_half_kernelILi1ELi12ELb1ELb1ELi64EEvPK6__halfPKjS4_S2_PS0_iiiiPKtS7_iiiiiibS2_i,"",@"SHT_CUDA_INFO"
	.sectionflags	@""
	.align	4


	//----- nvinfo : EIATTR_CUDA_API_VERSION
	.align		4
        /*0000*/ 	.byte	0x04, 0x37
        /*0002*/ 	.short	(.L_3759 - .L_3758)
.L_3758:
        /*0004*/ 	.word	0x00000082


	//----- nvinfo : EIATTR_KPARAM_INFO
	.align		4
.L_3759:
        /*0008*/ 	.byte	0x04, 0x17
        /*000a*/ 	.short	(.L_3761 - .L_3760)
.L_3760:
        /*000c*/ 	.word	0x00000000
        /*0010*/ 	.short	0x0013
        /*0012*/ 	.short	0x0070
        /*0014*/ 	.byte	0x00, 0xf0, 0x11, 0x00


	//----- nvinfo : EIATTR_KPARAM_INFO
	.align		4
.L_3761:
        /*0018*/ 	.byte	0x04, 0x17
        /*001a*/ 	.short	(.L_3763 - .L_3762)
.L_3762:
        /*001c*/ 	.word	0x00000000
        /*0020*/ 	.short	0x0012
        /*0022*/ 	.short	0x0068
        /*0024*/ 	.byte	0x00, 0xf0, 0x21, 0x00


	//----- nvinfo : EIATTR_KPARAM_INFO
	.align		4
.L_3763:
        /*0028*/ 	.byte	0x04, 0x17
        /*002a*/ 	.short	(.L_3765 - .L_3764)
.L_3764:
        /*002c*/ 	.word	0x00000000
        /*0030*/ 	.short	0x0011
        /*0032*/ 	.short	0x0060
        /*0034*/ 	.byte	0x00, 0xf0, 0x05, 0x00


	//----- nvinfo : EIATTR_KPARAM_INFO
	.align		4
.L_3765:
        /*0038*/ 	.byte	0x04, 0x17
        /*003a*/ 	.short	(.L_3767 - .L_3766)
.L_3766:
        /*003c*/ 	.word	0x00000000
        /*0040*/ 	.short	0x0010
        /*0042*/ 	.short	0x005c
        /*0044*/ 	.byte	0x00, 0xf0, 0x11, 0x00


	//----- nvinfo : EIATTR_KPARAM_INFO
	.align		4
.L_3767:
        /*0048*/ 	.byte	0x04, 0x17
        /*004a*/ 	.short	(.L_3769 - .L_3768)
.L_3768:
        /*004c*/ 	.word	0x00000000
        /*0050*/ 	.short	0x000f
        /*0052*/ 	.short	0x0058
        /*0054*/ 	.byte	0x00, 0xf0, 0x11, 0x00


	//----- nvinfo : EIATTR_KPARAM_INFO
	.align		4
.L_3769:
        /*0058*/ 	.byte	0x04, 0x17
        /*005a*/ 	.short	(.L_3771 - .L_3770)
.L_3770:
        /*005c*/ 	.word	0x00000000
        /*0060*/ 	.short	0x000e
        /*0062*/ 	.short	0x0054
        /*0064*/ 	.byte	0x00, 0xf0, 0x11, 0x00


	//----- nvinfo : EIATTR_KPARAM_INFO
	.align		4
.L_3771:
        /*0068*/ 	.byte	0x04, 0x17
        /*006a*/ 	.short	(.L_3773 - .L_3772)
.L_3772:
        /*006c*/ 	.word	0x00000000
        /*0070*/ 	.short	0x000d
        /*0072*/ 	.short	0x0050
        /*0074*/ 	.byte	0x00, 0xf0, 0x11, 0x00


	//----- nvinfo : EIATTR_KPARAM_INFO
	.align		4
.L_3773:
        /*0078*/ 	.byte	0x04, 0x17
        /*007a*/ 	.short	(.L_3775 - .L_3774)
.L_3774:
        /*007c*/ 	.word	0x00000000
        /*0080*/ 	.short	0x000c
        /*0082*/ 	.short	0x004c
        /*0084*/ 	.byte	0x00, 0xf0, 0x11, 0x00


	//----- nvinfo : EIATTR_KPARAM_INFO
	.align		4
.L_3775:
        /*0088*/ 	.byte	0x04, 0x17
        /*008a*/ 	.short	(.L_3777 - .L_3776)
.L_3776:
        /*008c*/ 	.word	0x00000000
        /*0090*/ 	.short	0x000b
        /*0092*/ 	.short	0x0048
        /*0094*/ 	.byte	0x00, 0xf0, 0x11, 0x00


	//----- nvinfo : EIATTR_KPARAM_INFO
	.align		4
.L_3777:
        /*0098*/ 	.byte	0x04, 0x17
        /*009a*/ 	.short	(.L_3779 - .L_3778)
.L_3778:
        /*009c*/ 	.word	0x00000000
        /*00a0*/ 	.short	0x000a
        /*00a2*/ 	.short	0x0040
        /*00a4*/ 	.byte	0x00, 0xf0, 0x21, 0x00


	//----- nvinfo : EIATTR_KPARAM_INFO
	.align		4
.L_3779:
        /*00a8*/ 	.byte	0x04, 0x17
        /*00aa*/ 	.short	(.L_3781 - .L_3780)
.L_3780:
        /*00ac*/ 	.word	0x00000000
        /*00b0*/ 	.short	0x0009
        /*00b2*/ 	.short	0x0038
        /*00b4*/ 	.byte	0x00, 0xf0, 0x21, 0x00


	//----- nvinfo : EIATTR_KPARAM_INFO
	.align		4
.L_3781:
        /*00b8*/ 	.byte	0x04, 0x17
        /*00ba*/ 	.short	(.L_3783 - .L_3782)
.L_3782:
        /*00bc*/ 	.word	0x00000000
        /*00c0*/ 	.short	0x0008
        /*00c2*/ 	.short	0x0034
        /*00c4*/ 	.byte	0x00, 0xf0, 0x11, 0x00


	//----- nvinfo : EIATTR_KPARAM_INFO
	.align		4
.L_3783:
        /*00c8*/ 	.byte	0x04, 0x17
        /*00ca*/ 	.short	(.L_3785 - .L_3784)
.L_3784:
        /*00cc*/ 	.word	0x00000000
        /*00d0*/ 	.short	0x0007
        /*00d2*/ 	.short	0x0030
        /*00d4*/ 	.byte	0x00, 0xf0, 0x11, 0x00


	//----- nvinfo : EIATTR_KPARAM_INFO
	.align		4
.L_3785:
        /*00d8*/ 	.byte	0x04, 0x17
        /*00da*/ 	.short	(.L_3787 - .L_3786)
.L_3786:
        /*00dc*/ 	.word	0x00000000
        /*00e0*/ 	.short	0x0006
        /*00e2*/ 	.short	0x002c
        /*00e4*/ 	.byte	0x00, 0xf0, 0x11, 0x00


	//----- nvinfo : EIATTR_KPARAM_INFO
	.align		4
.L_3787:
        /*00e8*/ 	.byte	0x04, 0x17
        /*00ea*/ 	.short	(.L_3789 - .L_3788)
.L_3788:
        /*00ec*/ 	.word	0x00000000
        /*00f0*/ 	.short	0x0005
        /*00f2*/ 	.short	0x0028
        /*00f4*/ 	.byte	0x00, 0xf0, 0x11, 0x00


	//----- nvinfo : EIATTR_KPARAM_INFO
	.align		4
.L_3789:
        /*00f8*/ 	.byte	0x04, 0x17
        /*00fa*/ 	.short	(.L_3791 - .L_3790)
.L_3790:
        /*00fc*/ 	.word	0x00000000
        /*0100*/ 	.short	0x0004
        /*0102*/ 	.short	0x0020
        /*0104*/ 	.byte	0x00, 0xf0, 0x21, 0x00


	//----- nvinfo : EIATTR_KPARAM_INFO
	.align		4
.L_3791:
        /*0108*/ 	.byte	0x04, 0x17
        /*010a*/ 	.short	(.L_3793 - .L_3792)
.L_3792:
        /*010c*/ 	.word	0x00000000
        /*0110*/ 	.short	0x0003
        /*0112*/ 	.short	0x0018
        /*0114*/ 	.byte	0x00, 0xf0, 0x21, 0x00


	//----- nvinfo : EIATTR_KPARAM_INFO
	.align		4
.L_3793:
        /*0118*/ 	.byte	0x04, 0x17
        /*011a*/ 	.short	(.L_3795 - .L_3794)
.L_3794:
        /*011c*/ 	.word	0x00000000
        /*0120*/ 	.short	0x0002
        /*0122*/ 	.short	0x0010
        /*0124*/ 	.byte	0x00, 0xf0, 0x21, 0x00


	//----- nvinfo : EIATTR_KPARAM_INFO
	.align		4
.L_3795:
        /*0128*/ 	.byte	0x04, 0x17
        /*012a*/ 	.short	(.L_3797 - .L_3796)
.L_3796:
        /*012c*/ 	.word	0x00000000
        /*0130*/ 	.short	0x0001
        /*0132*/ 	.short	0x0008
        /*0134*/ 	.byte	0x00, 0xf0, 0x21, 0x00


	//----- nvinfo : EIATTR_KPARAM_INFO
	.align		4
.L_3797:
        /*0138*/ 	.byte	0x04, 0x17
        /*013a*/ 	.short	(.L_3799 - .L_3798)
.L_3798:
        /*013c*/ 	.word	0x00000000
        /*0140*/ 	.short	0x0000
        /*0142*/ 	.short	0x0000
        /*0144*/ 	.byte	0x00, 0xf0, 0x21, 0x00


	//----- nvinfo : EIATTR_SPARSE_MMA_MASK
	.align		4
.L_3799:
        /*0148*/ 	.byte	0x03, 0x50
        /*014a*/ 	.short	0x0000


	//----- nvinfo : EIATTR_MAXREG_COUNT
	.align		4
        /*014c*/ 	.byte	0x03, 0x1b
        /*014e*/ 	.short	0x00ff


	//----- nvinfo : EIATTR_NUM_BARRIERS
	.align		4
        /*0150*/ 	.byte	0x02, 0x4c
        /*0152*/ 	.byte	0x01
	.zero		1


	//----- nvinfo : EIATTR_MERCURY_ISA_VERSION
	.align		4
        /*0154*/ 	.byte	0x03, 0x5f
        /*0156*/ 	.short	0x0101


	//----- nvinfo : EIATTR_EXIT_INSTR_OFFSETS
	.align		4
        /*0158*/ 	.byte	0x04, 0x1c
        /*015a*/ 	.short	(.L_3801 - .L_3800)


	//   ....[0]....
.L_3800:
        /*015c*/ 	.word	0x000000a0


	//   ....[1]....
        /*0160*/ 	.word	0x00000350


	//   ....[2]....
        /*0164*/ 	.word	0x00004820


	//   ....[3]....
        /*0168*/ 	.word	0x00004a00


	//   ....[4]....
        /*016c*/ 	.word	0x00004aa0


	//   ....[5]....
        /*0170*/ 	.word	0x00004ae0


	//----- nvinfo : EIATTR_CRS_STACK_SIZE
	.align		4
.L_3801:
        /*0174*/ 	.byte	0x04, 0x1e
        /*0176*/ 	.short	(.L_3803 - .L_3802)
.L_3802:
        /*0178*/ 	.word	0x00000000


	//----- nvinfo : EIATTR_CBANK_PARAM_SIZE
	.align		4
.L_3803:
        /*017c*/ 	.byte	0x03, 0x19
        /*017e*/ 	.short	0x0074


	//----- nvinfo : EIATTR_PARAM_CBANK
	.align		4
        /*0180*/ 	.byte	0x04, 0x0a
        /*0182*/ 	.short	(.L_3805 - .L_3804)
	.align		4
.L_3804:
        /*0184*/ 	.word	index@(.nv.constant0._Z23gemm_half_q_half_kernelILi1ELi12ELb1ELb1ELi64EEvPK6__halfPKjS4_S2_PS0_iiiiPKtS7_iiiiiibS2_i)
        /*0188*/ 	.short	0x0210
        /*018a*/ 	.short	0x0074


	//----- nvinfo : EIATTR_SW_WAR
	.align		4
.L_3805:
        /*018c*/ 	.byte	0x04, 0x36
        /*018e*/ 	.short	(.L_3807 - .L_3806)
.L_3806:
        /*0190*/ 	.word	0x00000008
.L_3807:


//--------------------- .nv.info._Z23gemm_half_q_half_kernelILi1ELi14ELb1ELb1ELi64EEvPK6__halfPKjS4_S2_PS0_iiiiPKtS7_iiiiiibS2_i --------------------------
	.section	.nv.info._Z23gemm_half_q_half_kernelILi1ELi14ELb1ELb1ELi64EEvPK6__halfPKjS4_S2_PS0_iiiiPKtS7_iiiiiibS2_i,"",@"SHT_CUDA_INFO"
	.sectionflags	@""
	.align	4


	//----- nvinfo : EIATTR_CUDA_API_VERSION
	.align		4
        /*0000*/ 	.byte	0x04, 0x37
        /*0002*/ 	.short	(.L_3809 - .L_3808)
.L_3808:
        /*0004*/ 	.word	0x00000082


	//----- nvinfo : EIATTR_KPARAM_INFO
	.align		4
.L_3809:
        /*0008*/ 	.byte	0x04, 0x17
        /*000a*/ 	.short	(.L_3811 - .L_3810)
.L_3810:
        /*000c*/ 	.word	0x00000000
        /*0010*/ 	.short	0x0013
        /*0012*/ 	.short	0x0070
        /*0014*/ 	.byte	0x00, 0xf0, 0x11, 0x00


	//----- nvinfo : EIATTR_KPARAM_INFO
	.align		4
.L_3811:
        /*0018*/ 	.byte	0x04, 0x17
        /*001a*/ 	.short	(.L_3813 - .L_3812)
.L_3812:
        /*001c*/ 	.word	0x00000000
        /*0020*/ 	.short	0x0012
        /*0022*/ 	.short	0x0068
        /*0024*/ 	.byte	0x00, 0xf0, 0x21, 0x00


	//----- nvinfo : EIATTR_KPARAM_INFO
	.align		4
.L_3813:
        /*0028*/ 	.byte	0x04, 0x17
        /*002a*/ 	.short	(.L_3815 - .L_3814)
.L_3814:
        /*002c*/ 	.word	0x00000000
        /*0030*/ 	.short	0x0011
        /*0032*/ 	.short	0x0060
        /*0034*/ 	.byte	0x00, 0xf0, 0x05, 0x00


	//----- nvinfo : EIATTR_KPARAM_INFO
	.align		4
.L_3815:
        /*0038*/ 	.byte	0x04, 0x17
        /*003a*/ 	.short	(.L_3817 - .L_3816)
.L_3816:
        /*003c*/ 	.word	0x00000000
        /*0040*/ 	.short	0x0010
        /*0042*/ 	.short	0x005c
        /*0044*/ 	.byte	0x00, 0xf0, 0x11, 0x00


	//----- nvinfo : EIATTR_KPARAM_INFO
	.align		4
.L_3817:
        /*0048*/ 	.byte	0x04, 0x17
        /*004a*/ 	.short	(.L_3819 - .L_3818)
.L_3818:
        /*004c*/ 	.word	0x00000000
        /*0050*/ 	.short	0x000f
        /*0052*/ 	.short	0x0058
        /*0054*/ 	.byte	0x00, 0xf0, 0x11, 0x00


	//----- nvinfo : EIATTR_KPARAM_INFO
	.align		4
.L_3819:
        /*0058*/ 	.byte	0x04, 0x17
        /*005a*/ 	.short	(.L_3821 - .L_3820)
.L_3820:
        /*005c*/ 	.word	0x00000000
        /*0060*/ 	.short	0x000e
        /*0062*/ 	.short	0x0054
        /*0064*/ 	.byte	0x00, 0xf0, 0x11, 0x00


	//----- nvinfo : EIATTR_KPARAM_INFO
	.align		4
.L_3821:
        /*0068*/ 	.byte	0x04, 0x17
        /*006a*/ 	.short	(.L_3823 - .L_3822)
.L_3822:
        /*006c*/ 	.word	0x00000000
        /*0070*/ 	.short	0x000d
        /*0072*/ 	.short	0x0050
        /*0074*/ 	.byte	0x00, 0xf0, 0x11, 0x00


	//----- nvinfo : EIATTR_KPARAM_INFO
	.align		4
.L_3823:
        /*0078*/ 	.byte	0x04, 0x17
        /*007a*/ 	.short	(.L_3825 - .L_3824)
.L_3824:
        /*007c*/ 	.word	0x00000000
        /*0080*/ 	.short	0x000c
        /*0082*/ 	.short	0x004c
        /*0084*/ 	.byte	0x00, 0xf0, 0x11, 0x00


	//----- nvinfo : EIATTR_KPARAM_INFO
	.align		4
.L_3825:
        /*0088*/ 	.byte	0x04, 0x17
        /*008a*/ 	.short	(.L_3827 - .L_3826)
.L_3826:
        /*008c*/ 	.word	0x00000000
        /*0090*/ 	.short	0x000b
        /*0092*/ 	.short	0x0048
        /*0094*/ 	.byte	0x00, 0xf0, 0x11, 0x00


	//----- nvinfo : EIATTR_KPARAM_INFO
	.align		4
.L_3827:
        /*0098*/ 	.byte	0x04, 0x17
        /*009a*/ 	.short	(.L_3829 - .L_3828)
.L_3828:
        /*009c*/ 	.word	0x00000000
        /*00a0*/ 	.short	0x000a
        /*00a2*/ 	.short	0x0040
        /*00a4*/ 	.byte	0x00, 0xf0, 0x21, 0x00


	//----- nvinfo : EIATTR_KPARAM_INFO
	.align		4
.L_3829:
        /*00a8*/ 	.byte	0x04, 0x17
        /*00aa*/ 	.short	(.L_3831 - .L_3830)
.L_3830:
        /*00ac*/ 	.word	0x00000000
        /*00b0*/ 	.short	0x0009
        /*00b2*/ 	.short	0x0038
        /*00b4*/ 	.byte	0x00, 0xf0, 0x21, 0x00


	//----- nvinfo : EIATTR_KPARAM_INFO
	.align		4
.L_3831:
        /*00b8*/ 	.byte	0x04, 0x17
        /*00ba*/ 	.short	(.L_3833 - .L_3832)
.L_3832:
        /*00bc*/ 	.word	0x00000000
        /*00c0*/ 	.short	0x0008
        /*00c2*/ 	.short	0x0034
        /*00c4*/ 	.byte	0x00, 0xf0, 0x11, 0x00


	//----- nvinfo : EIATTR_KPARAM_INFO
	.align		4
.L_3833:
        /*00c8*/ 	.byte	0x04, 0x17
        /*00ca*/ 	.short	(.L_3835 - .L_3834)
.L_3834:
        /*00cc*/ 	.word	0x00000000
        /*00d0*/ 	.short	0x0007
        /*00d2*/ 	.short	0x0030
        /*00d4*/ 	.byte	0x00, 0xf0, 0x11, 0x00


	//----- nvinfo : EIATTR_KPARAM_INFO
	.align		4
.L_3835:
        /*00d8*/ 	.byte	0x04, 0x17
        /*00da*/ 	.short	(.L_3837 - .L_3836)
.L_3836:
        /*00dc*/ 	.word	0x00000000
        /*00e0*/ 	.short	0x0006
        /*00e2*/ 	.short	0x002c
        /*00e4*/ 	.byte	0x00, 0xf0, 0x11, 0x00


	//----- nvinfo : EIATTR_KPARAM_INFO
	.align		4
.L_3837:
        /*00e8*/ 	.byte	0x04, 0x17
        /*00ea*/ 	.short	(.L_3839 - .L_3838)
.L_3838:
        /*00ec*/ 	.word	0x00000000
        /*00f0*/ 	.short	0x0005
        /*00f2*/ 	.short	0x0028
        /*00f4*/ 	.byte	0x00, 0xf0, 0x11, 0x00


	//----- nvinfo : EIATTR_KPARAM_INFO
	.align		4
.L_3839:
        /*00f8*/ 	.byte	0x04, 0x17
        /*00fa*/ 	.short	(.L_3841 - .L_3840)
.L_3840:
        /*00fc*/ 	.word	0x00000000
        /*0100*/ 	.short	0x0004
        /*0102*/ 	.short	0x0020
        /*0104*/ 	.byte	0x00, 0xf0, 0x21, 0x00


	//----- nvinfo : EIATTR_KPARAM_INFO
	.align		4
.L_3841:
        /*0108*/ 	.byte	0x04, 0x17
        /*010a*/ 	.short	(.L_3843 - .L_3842)
.L_3842:
        /*010c*/ 	.word	0x00000000
        /*0110*/ 	.short	0x0003
        /*0112*/ 	.short	0x0018
        /*0114*/ 	.byte	0x00, 0xf0, 0x21, 0x00


	//----- nvinfo : EIATTR_KPARAM_INFO
	.align		4
.L_3843:
        /*0118*/ 	.byte	0x04, 0x17
        /*011a*/ 	.short	(.L_3845 - .L_3844)
.L_3844:
        /*011c*/ 	.word	0x00000000
        /*0120*/ 	.short	0x0002
        /*0122*/ 	.short	0x0010
        /*0124*/ 	.byte	0x00, 0xf0, 0x21, 0x00


	//----- nvinfo : EIATTR_KPARAM_INFO
	.align		4
.L_3845:
        /*0128*/ 	.byte	0x04, 0x17
        /*012a*/ 	.short	(.L_3847 - .L_3846)
.L_3846:
        /*012c*/ 	.word	0x00000000
        /*0130*/ 	.short	0x0001
        /*0132*/ 	.short	0x0008
        /*0134*/ 	.byte	0x00, 0xf0, 0x21, 0x00


	//----- nvinfo : EIATTR_KPARAM_INFO
	.align		4
.L_3847:
        /*0138*/ 	.byte	0x04, 0x17
        /*013a*/ 	.short	(.L_3849 - .L_3848)
.L_3848:
        /*013c*/ 	.word	0x00000000
        /*0140*/ 	.short	0x0000
        /*0142*/ 	.short	0x0000
        /*0144*/ 	.byte	0x00, 0xf0, 0x21, 0x00


	//----- nvinfo : EIATTR_SPARSE_MMA_MASK
	.align		4
.L_3849:
        /*0148*/ 	.byte	0x03, 0x50
        /*014a*/ 	.short	0x0000


	//----- nvinfo : EIATTR_MAXREG_COUNT
	.align		4
        /*014c*/ 	.byte	0x03, 0x1b
        /*014e*/ 	.short	0x00ff


	//----- nvinfo : EIATTR_NUM_BARRIERS
	.align		4
        /*0150*/ 	.byte	0x02, 0x4c
        /*0152*/ 	.byte	0x01
	.zero		1


	//----- nvinfo : EIATTR_MERCURY_ISA_VERSION
	.align		4
        /*0154*/ 	.byte	0x03, 0x5f
        /*0156*/ 	.short	0x0101


	//----- nvinfo : EIATTR_EXIT_INSTR_OFFSETS
	.align		4
        /*0158*/ 	.byte	0x04, 0x1c
        /*015a*/ 	.short	(.L_3851 - .L_3850)


	//   ....[0]....
.L_3850:
        /*015c*/ 	.word	0x000000b0


	//   ....[1]....
        /*0160*/ 	.word	0x00000360


	//   ....[2]....
        /*0164*/ 	.word	0x00005220


	//   ....[3]....
        /*0168*/ 	.word	0x00005400


	//   ....[4]....
        /*016c*/ 	.word	0x000054a0


	//   ....[5]....
        /*0170*/ 	.word	0x000054e0


	//----- nvinfo : EIATTR_CRS_STACK_SIZE
	.align		4
.L_3851:
        /*0174*/ 	.byte	0x04, 0x1e
        /*0176*/ 	.short	(.L_3853 - .L_3852)
.L_3852:
        /*0178*/ 	.word	0x00000000


	//----- nvinfo : EIATTR_CBANK_PARAM_SIZE
	.align		4
.L_3853:
        /*017c*/ 	.byte	0x03, 0x19
        /*017e*/ 	.short	0x0074


	//----- nvinfo : EIATTR_PARAM_CBANK
	.align		4
        /*0180*/ 	.byte	0x04, 0x0a
        /*0182*/ 	.short	(.L_3855 - .L_3854)
	.align		4
.L_3854:
        /*0184*/ 	.word	index@(.nv.constant0._Z23gemm_half_q_half_kernelILi1ELi14ELb1ELb1ELi64EEvPK6__halfPKjS4_S2_PS0_iiiiPKtS7_iiiiiibS2_i)
        /*0188*/ 	.short	0x0210
        /*018a*/ 	.short	0x0074


	//----- nvinfo : EIATTR_SW_WAR
	.align		4
.L_3855:
        /*018c*/ 	.byte	0x04, 0x36
        /*018e*/ 	.short	(.L_3857 - .L_3856)
.L_3856:
        /*0190*/ 	.word	0x00000008
.L_3857:


//--------------------- .nv.info._Z23gemm_half_q_half_kernelILi1ELi4ELb1ELb1ELi64EEvPK6__halfPKjS4_S2_PS0_iiiiPKtS7_iiiiiibS2_i --------------------------
	.section	.nv.info._Z23gemm_half_q_half_kernelILi1ELi4ELb1ELb1ELi64EEvPK6__halfPKjS4_S2_PS0_iiiiPKtS7_iiiiiibS2_i,"",@"SHT_CUDA_INFO"
	.sectionflags	@""
	.align	4


	//----- nvinfo : EIATTR_CUDA_API_VERSION
	.align		4
        /*0000*/ 	.byte	0x04, 0x37
        /*0002*/ 	.short	(.L_3859 - .L_3858)
.L_3858:
        /*0004*/ 	.word	0x00000082


	//----- nvinfo : EIATTR_KPARAM_INFO
	.align		4
.L_3859:
        /*0008*/ 	.byte	0x04, 0x17
        /*000a*/ 	.short	(.L_3861 - .L_3860)
.L_3860:
        /*000c*/ 	.word	0x00000000
        /*0010*/ 	.short	0x0013
        /*0012*/ 	.short	0x0070
        /*0014*/ 	.byte	0x00, 0xf0, 0x11, 0x00


	//----- nvinfo : EIATTR_KPARAM_INFO
	.align		4
.L_3861:
        /*0018*/ 	.byte	0x04, 0x17
        /*001a*/ 	.short	(.L_3863 - .L_3862)
.L_3862:
        /*001c*/ 	.word	0x00000000
        /*0020*/ 	.short	0x0012
        /*0022*/ 	.short	0x0068
        /*0024*/ 	.byte	0x00, 0xf0, 0x21, 0x00


	//----- nvinfo : EIATTR_KPARAM_INFO
	.align		4
.L_3863:
        /*0028*/ 	.byte	0x04, 0x17
        /*002a*/ 	.short	(.L_3865 - .L_3864)
.L_3864:
        /*002c*/ 	.word	0x00000000
        /*0030*/ 	.short	0x0011
        /*0032*/ 	.short	0x0060
        /*0034*/ 	.byte	0x00, 0xf0, 0x05, 0x00


	//----- nvinfo : EIATTR_KPARAM_INFO
	.align		4
.L_3865:
        /*0038*/ 	.byte	0x04, 0x17
        /*003a*/ 	.short	(.L_3867 - .L_3866)
.L_3866:
        /*003c*/ 	.word	0x00000000
        /*0040*/ 	.short	0x0010
        /*0042*/ 	.short	0x005c
        /*0044*/ 	.byte	0x00, 0xf0, 0x11, 0x00


	//----- nvinfo : EIATTR_KPARAM_INFO
	.align		4
.L_3867:
        /*0048*/ 	.byte	0x04, 0x17
        /*004a*/ 	.short	(.L_3869 - .L_3868)
.L_3868:
        /*004c*/ 	.word	0x00000000
        /*0050*/ 	.short	0x000f
        /*0052*/ 	.short	0x0058
        /*0054*/ 	.byte	0x00, 0xf0, 0x11, 0x00


	//----- nvinfo : EIATTR_KPARAM_INFO
	.align		4
.L_3869:
        /*0058*/ 	.byte	0x04, 0x17
        /*005a*/ 	.short	(.L_3871 - .L_3870)
.L_3870:
        /*005c*/ 	.word	0x00000000
        /*0060*/ 	.short	0x000e
        /*0062*/ 	.short	0x0054
        /*0064*/ 	.byte	0x00, 0xf0, 0x11, 0x00


	//----- nvinfo : EIATTR_KPARAM_INFO
	.align		4
.L_3871:
        /*0068*/ 	.byte	0x04, 0x17
        /*006a*/ 	.short	(.L_3873 - .L_3872)
.L_3872:
        /*006c*/ 	.word	0x00000000
        /*0070*/ 	.short	0x000d
        /*0072*/ 	.short	0x0050
        /*0074*/ 	.byte	0x00, 0xf0, 0x11, 0x00


	//----- nvinfo : EIATTR_KPARAM_INFO
	.align		4
.L_3873:
        /*0078*/ 	.byte	0x04, 0x17
        /*007a*/ 	.short	(.L_3875 - .L_3874)
.L_3874:
        /*007c*/ 	.word	0x00000000
        /*0080*/ 	.short	0x000c
        /*0082*/ 	.short	0x004c
        /*0084*/ 	.byte	0x00, 0xf0, 0x11, 0x00


	//----- nvinfo : EIATTR_KPARAM_INFO
	.align		4
.L_3875:
        /*0088*/ 	.byte	0x04, 0x17
        /*008a*/ 	.short	(.L_3877 - .L_3876)
.L_3876:
        /*008c*/ 	.word	0x00000000
        /*0090*/ 	.short	0x000b
        /*0092*/ 	.short	0x0048
        /*0094*/ 	.byte	0x00, 0xf0, 0x11, 0x00


	//----- nvinfo : EIATTR_KPARAM_INFO
	.align		4
.L_3877:
        /*0098*/ 	.byte	0x04, 0x17
        /*009a*/ 	.short	(.L_3879 - .L_3878)
.L_3878:
        /*009c*/ 	.word	0x00000000
        /*00a0*/ 	.short	0x000a
        /*00a2*/ 	.short	0x0040
        /*00a4*/ 	.byte	0x00, 0xf0, 0x21, 0x00


	//----- nvinfo : EIATTR_KPARAM_INFO
	.align		4
.L_3879:
        /*00a8*/ 	.byte	0x04, 0x17
        /*00aa*/ 	.short	(.L_3881 - .L_3880)
.L_3880:
        /*00ac*/ 	.word	0x00000000
        /*00b0*/ 	.short	0x0009
        /*00b2*/ 	.short	0x0038
        /*00b4*/ 	.byte	0x00, 0xf0, 0x21, 0x00


	//----- nvinfo : EIATTR_KPARAM_INFO
	.align		4
.L_3881:
        /*00b8*/ 	.byte	0x04, 0x17
        /*00ba*/ 	.short	(.L_3883 - .L_3882)
.L_3882:
        /*00bc*/ 	.word	0x00000000
        /*00c0*/ 	.short	0x0008
        /*00c2*/ 	.short	0x0034
        /*00c4*/ 	.byte	0x00, 0xf0, 0x11, 0x00


	//----- nvinfo : EIATTR_KPARAM_INFO
	.align		4
.L_3883:
        /*00c8*/ 	.byte	0x04, 0x17
        /*00ca*/ 	.short	(.L_3885 - .L_3884)
.L_3884:
        /*00cc*/ 	.word	0x00000000
        /*00d0*/ 	.short	0x0007
        /*00d2*/ 	.short	0x0030
        /*00d4*/ 	.byte	0x00, 0xf0, 0x11, 0x00


	//----- nvinfo : EIATTR_KPARAM_INFO
	.align		4
.L_3885:
        /*00d8*/ 	.byte	0x04, 0x17
        /*00da*/ 	.short	(.L_3887 - .L_3886)
.L_3886:
        /*00dc*/ 	.word	0x00000000
        /*00e0*/ 	.short	0x0006
        /*00e2*/ 	.short	0x002c
        /*00e4*/ 	.byte	0x00, 0xf0, 0x11, 0x00


	//----- nvinfo : EIATTR_KPARAM_INFO
	.align		4
.L_3887:
        /*00e8*/ 	.byte	0x04, 0x17
        /*00ea*/ 	.short	(.L_3889 - .L_3888)
.L_3888:
        /*00ec*/ 	.word	0x00000000
        /*00f0*/ 	.short	0x0005
        /*00f2*/ 	.short	0x0028
        /*00f4*/ 	.byte	0x00, 0xf0, 0x11, 0x00


	//----- nvinfo : EIATTR_KPARAM_INFO
	.align		4
.L_3889:
        /*00f8*/ 	.byte	0x04, 0x17
        /*00fa*/ 	.short	(.L_3891 - .L_3890)
.L_3890:
        /*00fc*/ 	.word	0x00000000
        /*0100*/ 	.short	0x0004
        /*0102*/ 	.short	0x0020
        /*0104*/ 	.byte	0x00, 0xf0, 0x21, 0x00


	//----- nvinfo : EIATTR_KPARAM_INFO
	.align		4
.L_3891:
        /*0108*/ 	.byte	0x04, 0x17
        /*010a*/ 	.short	(.L_3893 - .L_3892)
.L_3892:
        /*010c*/ 	.word	0x00000000
        /*0110*/ 	.short	0x0003
        /*0112*/ 	.short	0x0018
        /*0114*/ 	.byte	0x00, 0xf0, 0x21, 0x00


	//----- nvinfo : EIATTR_KPARAM_INFO
	.align		4
.L_3893:
        /*0118*/ 	.byte	0x04, 0x17
        /*011a*/ 	.short	(.L_3895 - .L_3894)
.L_3894:
        /*011c*/ 	.word	0x00000000
        /*0120*/ 	.short	0x0002
        /*0122*/ 	.short	0x0010
        /*0124*/ 	.byte	0x00, 0xf0, 0x21, 0x00


	//----- nvinfo : EIATTR_KPARAM_INFO
	.align		4
.L_3895:
        /*0128*/ 	.byte	0x04, 0x17
        /*012a*/ 	.short	(.L_3897 - .L_3896)
.L_3896:
        /*012c*/ 	.word	0x00000000
        /*0130*/ 	.short	0x0001
        /*0132*/ 	.short	0x0008
        /*0134*/ 	.byte	0x00, 0xf0, 0x21, 0x00


	//----- nvinfo : EIATTR_KPARAM_INFO
	.align		4
.L_3897:
        /*0138*/ 	.byte	0x04, 0x17
        /*013a*/ 	.short	(.L_3899 - .L_3898)
.L_3898:
        /*013c*/ 	.word	0x00000000
        /*0140*/ 	.short	0x0000
        /*0142*/ 	.short	0x0000
        /*0144*/ 	.byte	0x00, 0xf0, 0x21, 0x00


	//----- nvinfo : EIATTR_SPARSE_MMA_MASK
	.align		4
.L_3899:
        /*0148*/ 	.byte	0x03, 0x50
        /*014a*/ 	.short	0x0000


	//----- nvinfo : EIATTR_MAXREG_COUNT
	.align		4
        /*014c*/ 	.byte	0x03, 0x1b
        /*014e*/ 	.short	0x00ff


	//----- nvinfo : EIATTR_NUM_BARRIERS
	.align		4
        /*0150*/ 	.byte	0x02, 0x4c
        /*0152*/ 	.byte	0x01
	.zero		1


	//----- nvinfo : EIATTR_MERCURY_ISA_VERSION
	.align		4
        /*0154*/ 	.byte	0x03, 0x5f
        /*0156*/ 	.short	0x0101


	//----- nvinfo : EIATTR_EXIT_INSTR_OFFSETS
	.align		4
        /*0158*/ 	.byte	0x04, 0x1c
        /*015a*/ 	.short	(.L_3901 - .L_3900)


	//   ....[0]....
.L_3900:
        /*015c*/ 	.word	0x000000a0


	//   ....[1]....
        /*0160*/ 	.word	0x00000350


	//   ....[2]....
        /*0164*/ 	.word	0x00002170


	//   ....[3]....
        /*0168*/ 	.word	0x00002340


	//   ....[4]....
        /*016c*/ 	.word	0x000023e0


	//   ....[5]....
        /*0170*/ 	.word	0x00002420


	//----- nvinfo : EIATTR_CRS_STACK_SIZE
	.align		4
.L_3901:
        /*0174*/ 	.byte	0x04, 0x1e
        /*0176*/ 	.short	(.L_3903 - .L_3902)
.L_3902:
        /*0178*/ 	.word	0x00000000


	//----- nvinfo : EIATTR_CBANK_PARAM_SIZE
	.align		4
.L_3903:
        /*017c*/ 	.byte	0x03, 0x19
        /*017e*/ 	.short	0x0074


	//----- nvinfo : EIATTR_PARAM_CBANK
	.align		4
        /*0180*/ 	.byte	0x04, 0x0a
        /*0182*/ 	.short	(.L_3905 - .L_3904)
	.align		4
.L_3904:
        /*0184*/ 	.word	index@(.nv.constant0._Z23gemm_half_q_half_kernelILi1ELi4ELb1ELb1ELi64EEvPK6__halfPKjS4_S2_PS0_iiiiPKtS7_iiiiiibS2_i)
        /*0188*/ 	.short	0x0210
        /*018a*/ 	.short	0x0074


	//----- nvinfo : EIATTR_SW_WAR
	.align		4
.L_3905:
        /*018c*/ 	.byte	0x04, 0x36
        /*018e*/ 	.short	(.L_3907 - .L_3906)
.L_3906:
        /*0190*/ 	.word	0x00000008
.L_3907:


//--------------------- .nv.info._Z23gemm_half_q_half_kernelILi1ELi6ELb1ELb1ELi64EEvPK6__halfPKjS4_S2_PS0_iiiiPKtS7_iiiiiibS2_i --------------------------
	.section	.nv.info._Z23gemm_half_q_half_kernelILi1ELi6ELb1ELb1ELi64EEvPK6__halfPKjS4_S2_PS0_iiiiPKtS7_iiiiiibS2_i,"",@"SHT_CUDA_INFO"
	.sectionflags	@""
	.align	4


	//----- nvinfo : EIATTR_CUDA_API_VERSION
	.align		4
        /*0000*/ 	.byte	0x04, 0x37
        /*0002*/ 	.short	(.L_3909 - .L_3908)
.L_3908:
        /*0004*/ 	.word	0x00000082


	//----- nvinfo : EIATTR_KPARAM_INFO
	.align		4
.L_3909:
        /*0008*/ 	.byte	0x04, 0x17
        /*000a*/ 	.short	(.L_3911 - .L_3910)
.L_3910:
        /*000c*/ 	.word	0x00000000
        /*0010*/ 	.short	0x0013
        /*0012*/ 	.short	0x0070
        /*0014*/ 	.byte	0x00, 0xf0, 0x11, 0x00


	//----- nvinfo : EIATTR_KPARAM_INFO
	.align		4
.L_3911:
        /*0018*/ 	.byte	0x04, 0x17
        /*001a*/ 	.short	(.L_3913 - .L_3912)
.L_3912:
        /*001c*/ 	.word	0x00000000
        /*0020*/ 	.short	0x0012
        /*0022*/ 	.short	0x0068
        /*0024*/ 	.byte	0x00, 0xf0, 0x21, 0x00


	//----- nvinfo : EIATTR_KPARAM_INFO
	.align		4
.L_3913:
        /*0028*/ 	.byte	0x04, 0x17
        /*002a*/ 	.short	(.L_3915 - .L_3914)
.L_3914:
        /*002c*/ 	.word	0x00000000
        /*0030*/ 	.short	0x0011
        /*0032*/ 	.short	0x0060
        /*0034*/ 	.byte	0x00, 0xf0, 0x05, 0x00


	//----- nvinfo : EIATTR_KPARAM_INFO
	.align		4
.L_3915:
        /*0038*/ 	.byte	0x04, 0x17
        /*003a*/ 	.short	(.L_3917 - .L_3916)
.L_3916:
        /*003c*/ 	.word	0x00000000
        /*0040*/ 	.short	0x0010
        /*0042*/ 	.short	0x005c
        /*0044*/ 	.byte	0x00, 0xf0, 0x11, 0x00


	//----- nvinfo : EIATTR_KPARAM_INFO
	.align		4
.L_3917:
        /*0048*/ 	.byte	0x04, 0x17
        /*004a*/ 	.short	(.L_3919 - .L_3918)
.L_3918:
        /*004c*/ 	.word	0x00000000
        /*0050*/ 	.short	0x000f
        /*0052*/ 	.short	0x0058
        /*0054*/ 	.byte	0x00, 0xf0, 0x11, 0x00


	//----- nvinfo : EIATTR_KPARAM_INFO
	.align		4
.L_3919:
        /*0058*/ 	.byte	0x04, 0x17
        /*005a*/ 	.short	(.L_3921 - .L_3920)
.L_3920:
        /*005c*/ 	.word	0x00000000
        /*0060*/ 	.short	0x000e
        /*0062*/ 	.short	0x0054
        /*0064*/ 	.byte	0x00, 0xf0, 0x11, 0x00


	//----- nvinfo : EIATTR_KPARAM_INFO
	.align		4
.L_3921:
        /*0068*/ 	.byte	0x04, 0x17
        /*006a*/ 	.short	(.L_3923 - .L_3922)
.L_3922:
        /*006c*/ 	.word	0x00000000
        /*0070*/ 	.short	0x000d
        /*0072*/ 	.short	0x0050
        /*0074*/ 	.byte	0x00, 0xf0, 0x11, 0x00


	//----- nvinfo : EIATTR_KPARAM_INFO
	.align		4
.L_3923:
        /*0078*/ 	.byte	0x04, 0x17
        /*007a*/ 	.short	(.L_3925 - .L_3924)
.L_3924:
        /*007c*/ 	.word	0x00000000
        /*0080*/ 	.short	0x000c
        /*0082*/ 	.short	0x004c
        /*0084*/ 	.byte	0x00, 0xf0, 0x11, 0x00


	//----- nvinfo : EIATTR_KPARAM_INFO
	.align		4
.L_3925:
        /*0088*/ 	.byte	0x04, 0x17
        /*008a*/ 	.short	(.L_3927 - .L_3926)
.L_3926:
        /*008c*/ 	.word	0x00000000
        /*0090*/ 	.short	0x000b
        /*0092*/ 	.short	0x0048
        /*0094*/ 	.byte	0x00, 0xf0, 0x11, 0x00


	//----- nvinfo : EIATTR_KPARAM_INFO
	.align		4
.L_3927:
        /*0098*/ 	.byte	0x04, 0x17
        /*009a*/ 	.short	(.L_3929 - .L_3928)
.L_3928:
        /*009c*/ 	.word	0x00000000
        /*00a0*/ 	.short	0x000a
        /*00a2*/ 	.short	0x0040
        /*00a4*/ 	.byte	0x00, 0xf0, 0x21, 0x00


	//----- nvinfo : EIATTR_KPARAM_INFO
	.align		4
.L_3929:
        /*00a8*/ 	.byte	0x04, 0x17
        /*00aa*/ 	.short	(.L_3931 - .L_3930)
.L_3930:
        /*00ac*/ 	.word	0x00000000
        /*00b0*/ 	.short	0x0009
        /*00b2*/ 	.short	0x0038
        /*00b4*/ 	.byte	0x00, 0xf0, 0x21, 0x00


	//----- nvinfo : EIATTR_KPARAM_INFO
	.align		4
.L_3931:
        /*00b8*/ 	.byte	0x04, 0x17
        /*00ba*/ 	.short	(.L_3933 - .L_3932)
.L_3932:
        /*00bc*/ 	.word	0x00000000
        /*00c0*/ 	.short	0x0008
        /*00c2*/ 	.short	0x0034
        /*00c4*/ 	.byte	0x00, 0xf0, 0x11, 0x00


	//----- nvinfo : EIATTR_KPARAM_INFO
	.align		4
.L_3933:
        /*00c8*/ 	.byte	0x04, 0x17
        /*00ca*/ 	.short	(.L_3935 - .L_3934)
.L_3934:
        /*00cc*/ 	.word	0x00000000
        /*00d0*/ 	.short	0x0007
        /*00d2*/ 	.short	0x0030
        /*00d4*/ 	.byte	0x00, 0xf0, 0x11, 0x00


	//----- nvinfo : EIATTR_KPARAM_INFO
	.align		4
.L_3935:
        /*00d8*/ 	.byte	0x04, 0x17
        /*00da*/ 	.short	(.L_3937 - .L_3936)
.L_3936:
        /*00dc*/ 	.word	0x00000000
        /*00e0*/ 	.short	0x0006
        /*00e2*/ 	.short	0x002c
        /*00e4*/ 	.byte	0x00, 0xf0, 0x11, 0x00


	//----- nvinfo : EIATTR_KPARAM_INFO
	.align		4
.L_3937:
        /*00e8*/ 	.byte	0x04, 0x17
        /*00ea*/ 	.short	(.L_3939 - .L_3938)
.L_3938:
        /*00ec*/ 	.word	0x00000000
        /*00f0*/ 	.short	0x0005
        /*00f2*/ 	.short	0x0028
        /*00f4*/ 	.byte	0x00, 0xf0, 0x11, 0x00


	//----- nvinfo : EIATTR_KPARAM_INFO
	.align		4
.L_3939:
        /*00f8*/ 	.byte	0x04, 0x17
        /*00fa*/ 	.short	(.L_3941 - .L_3940)
.L_3940:
        /*00fc*/ 	.word	0x00000000
        /*0100*/ 	.short	0x0004
        /*0102*/ 	.short	0x0020
        /*0104*/ 	.byte	0x00, 0xf0, 0x21, 0x00


	//----- nvinfo : EIATTR_KPARAM_INFO
	.align		4
.L_3941:
        /*0108*/ 	.byte	0x04, 0x17
        /*010a*/ 	.short	(.L_3943 - .L_3942)
.L_3942:
        /*010c*/ 	.word	0x00000000
        /*0110*/ 	.short	0x0003
        /*0112*/ 	.short	0x0018
        /*0114*/ 	.byte	0x00, 0xf0, 0x21, 0x00


	//----- nvinfo : EIATTR_KPARAM_INFO
	.align		4
.L_3943:
        /*0118*/ 	.byte	0x04, 0x17
        /*011a*/ 	.short	(.L_3945 - .L_3944)
.L_3944:
        /*011c*/ 	.word	0x00000000
        /*0120*/ 	.short	0x0002
        /*0122*/ 	.short	0x0010
        /*0124*/ 	.byte	0x00, 0xf0, 0x21, 0x00


	//----- nvinfo : EIATTR_KPARAM_INFO
	.align		4
.L_3945:
        /*0128*/ 	.byte	0x04, 0x17
        /*012a*/ 	.short	(.L_3947 - .L_3946)
.L_3946:
        /*012c*/ 	.word	0x00000000
        /*0130*/ 	.short	0x0001
        /*0132*/ 	.short	0x0008
        /*0134*/ 	.byte	0x00, 0xf0, 0x21, 0x00


	//----- nvinfo : EIATTR_KPARAM_INFO
	.align		4
.L_3947:
        /*0138*/ 	.byte	0x04, 0x17
        /*013a*/ 	.short	(.L_3949 - .L_3948)
.L_3948:
        /*013c*/ 	.word	0x00000000
        /*0140*/ 	.short	0x0000
        /*0142*/ 	.short	0x0000
        /*0144*/ 	.byte	0x00, 0xf0, 0x21, 0x00


	//----- nvinfo : EIATTR_SPARSE_MMA_MASK
	.align		4
.L_3949:
        /*0148*/ 	.byte	0x03, 0x50
        /*014a*/ 	.short	0x0000


	//----- nvinfo : EIATTR_MAXREG_COUNT
	.align		4
        /*014c*/ 	.byte	0x03, 0x1b
        /*014e*/ 	.short	0x00ff


	//----- nvinfo : EIATTR_NUM_BARRIERS
	.align		4
        /*0150*/ 	.byte	0x02, 0x4c
        /*0152*/ 	.byte	0x01
	.zero		1


	//----- nvinfo : EIATTR_MERCURY_ISA_VERSION
	.align		4
        /*0154*/ 	.byte	0x03, 0x5f
        /*0156*/ 	.short	0x0101


	//----- nvinfo : EIATTR_EXIT_INSTR_OFFSETS
	.align		4
        /*0158*/ 	.byte	0x04, 0x1c
        /*015a*/ 	.short	(.L_3951 - .L_3950)


	//   ....[0]....
.L_3950:
        /*015c*/ 	.word	0x000000a0


	//   ....[1]....
        /*0160*/ 	.word	0x00000350


	//   ....[2]....
        /*0164*/ 	.word	0x00002d30


	//   ....[3]....
        /*0168*/ 	.word	0x00002f10


	//   ....[4]....
        /*016c*/ 	.word	0x00002fb0


	//   ....[5]....
        /*0170*/ 	.word	0x00002ff0


	//----- nvinfo : EIATTR_CRS_STACK_SIZE
	.align		4
.L_3951:
        /*0174*/ 	.byte	0x04, 0x1e
        /*0176*/ 	.short	(.L_3953 - .L_3952)
.L_3952:
        /*0178*/ 	.word	0x00000000


	//----- nvinfo : EIATTR_CBANK_PARAM_SIZE
	.align		4
.L_3953:
        /*017c*/ 	.byte	0x03, 0x19
        /*017e*/ 	.short	0x0074


	//----- nvinfo : EIATTR_PARAM_CBANK
	.align		4
        /*0180*/ 	.byte	0x04, 0x0a
        /*0182*/ 	.short	(.L_3955 - .L_3954)
	.align		4
.L_3954:
        /*0184*/ 	.word	index@(.nv.constant0._Z23gemm_half_q_half_kernelILi1ELi6ELb1ELb1ELi64EEvPK6__halfPKjS4_S2_PS0_iiiiPKtS7_iiiiiibS2_i)
        /*0188*/ 	.short	0x0210
        /*018a*/ 	.short	0x0074


	//----- nvinfo : EIATTR_SW_WAR
	.align		4
.L_3955:
        /*018c*/ 	.byte	0x04, 0x36
        /*018e*/ 	.short	(.L_3957 - .L_3956)
.L_3956:
        /*0190*/ 	.word	0x00000008
.L_3957:


//--------------------- .nv.info._Z23gemm_half_q_half_kernelILi1ELi2ELb1ELb1ELi64EEvPK6__halfPKjS4_S2_PS0_iiiiPKtS7_iiiiiibS2_i --------------------------
	.section	.nv.info._Z23gemm_half_q_half_kernelILi1ELi2ELb1ELb1ELi64EEvPK6__halfPKjS4_S2_PS0_iiiiPKtS7_iiiiiibS2_i,"",@"SHT_CUDA_INFO"
	.sectionflags	@""
	.align	4


	//----- nvinfo : EIATTR_CUDA_API_VERSION
	.align		4
        /*0000*/ 	.byte	0x04, 0x37
        /*0002*/ 	.short	(.L_3959 - .L_3958)
.L_3958:
        /*0004*/ 	.word	0x00000082


	//----- nvinfo : EIATTR_KPARAM_INFO
	.align		4
.L_3959:
        /*0008*/ 	.byte	0x04, 0x17
        /*000a*/ 	.short	(.L_3961 - .L_3960)
.L_3960:
        /*000c*/ 	.word	0x00000000
        /*0010*/ 	.short	0x0013
        /*0012*/ 	.short	0x0070
        /*0014*/ 	.byte	0x00, 0xf0, 0x11, 0x00


	//----- nvinfo : EIATTR_KPARAM_INFO
	.align		4
.L_3961:
        /*0018*/ 	.byte	0x04, 0x17
        /*001a*/ 	.short	(.L_3963 - .L_3962)
.L_3962:
        /*001c*/ 	.word	0x00000000
        /*0020*/ 	.short	0x0012
        /*0022*/ 	.short	0x0068
        /*0024*/ 	.byte	0x00, 0xf0, 0x21, 0x00


	//----- nvinfo : EIATTR_KPARAM_INFO
	.align		4
.L_3963:
        /*0028*/ 	.byte	0x04, 0x17
        /*002a*/ 	.short	(.L_3965 - .L_3964)
.L_3964:
        /*002c*/ 	.word	0x00000000
        /*0030*/ 	.short	0x0011
        /*0032*/ 	.short	0x0060
        /*0034*/ 	.byte	0x00, 0xf0, 0x05, 0x00


	//----- nvinfo : EIATTR_KPARAM_INFO
	.align		4
.L_3965:
        /*0038*/ 	.byte	0x04, 0x17
        /*003a*/ 	.short	(.L_3967 - .L_3966)
.L_3966:
        /*003c*/ 	.word	0x00000000
        /*0040*/ 	.short	0x0010
        /*0042*/ 	.short	0x005c
        /*0044*/ 	.byte	0x00, 0xf0, 0x11, 0x00


	//----- nvinfo : EIATTR_KPARAM_INFO
	.align		4
.L_3967:
        /*0048*/ 	.byte	0x04, 0x17
        /*004a*/ 	.short	(.L_3969 - .L_3968)
.L_3968:
        /*004c*/ 	.word	0x00000000
        /*0050*/ 	.short	0x000f
        /*0052*/ 	.short	0x0058
        /*0054*/ 	.byte	0x00, 0xf0, 0x11, 0x00


	//----- nvinfo : EIATTR_KPARAM_INFO
	.align		4
.L_3969:
        /*0058*/ 	.byte	0x04, 0x17
        /*005a*/ 	.short	(.L_3971 - .L_3970)
.L_3970:
        /*005c*/ 	.word	0x00000000
        /*0060*/ 	.short	0x000e
        /*0062*/ 	.short	0x0054
        /*0064*/ 	.byte	0x00, 0xf0, 0x11, 0x00


	//----- nvinfo : EIATTR_KPARAM_INFO
	.align		4
.L_3971:
        /*0068*/ 	.byte	0x04, 0x17
        /*006a*/ 	.short	(.L_3973 - .L_3972)
.L_3972:
        /*006c*/ 	.word	0x00000000
        /*0070*/ 	.short	0x000d
        /*0072*/ 	.short	0x0050
        /*0074*/ 	.byte	0x00, 0xf0, 0x11, 0x00


	//----- nvinfo : EIATTR_KPARAM_INFO
	.align		4
.L_3973:
        /*0078*/ 	.byte	0x04, 0x17
        /*007a*/ 	.short	(.L_3975 - .L_3974)
.L_3974:
        /*007c*/ 	.word	0x00000000
        /*0080*/ 	.short	0x000c
        /*0082*/ 	.short	0x004c
        /*0084*/ 	.byte	0x00, 0xf0, 0x11, 0x00


	//----- nvinfo : EIATTR_KPARAM_INFO
	.align		4
.L_3975:
        /*0088*/ 	.byte	0x04, 0x17
        /*008a*/ 	.short	(.L_3977 - .L_3976)
.L_3976:
        /*008c*/ 	.word	0x00000000
        /*0090*/ 	.short	0x000b
        /*0092*/ 	.short	0x0048
        /*0094*/ 	.byte	0x00, 0xf0, 0x11, 0x00


	//----- nvinfo : EIATTR_KPARAM_INFO
	.align		4
.L_3977:
        /*0098*/ 	.byte	0x04, 0x17
        /*009a*/ 	.short	(.L_3979 - .L_3978)
.L_3978:
        /*009c*/ 	.word	0x00000000
        /*00a0*/ 	.short	0x000a
        /*00a2*/ 	.short	0x0040
        /*00a4*/ 	.byte	0x00, 0xf0, 0x21, 0x00


	//----- nvinfo : EIATTR_KPARAM_INFO
	.align		4
.L_3979:
        /*00a8*/ 	.byte	0x04, 0x17
        /*00aa*/ 	.short	(.L_3981 - .L_3980)
.L_3980:
        /*00ac*/ 	.word	0x00000000
        /*00b0*/ 	.short	0x0009
        /*00b2*/ 	.short	0x0038
        /*00b4*/ 	.byte	0x00, 0xf0, 0x21, 0x00


	//----- nvinfo : EIATTR_KPARAM_INFO
	.align		4
.L_3981:
        /*00b8*/ 	.byte	0x04, 0x17
        /*00ba*/ 	.short	(.L_3983 - .L_3982)
.L_3982:
        /*00bc*/ 	.word	0x00000000
        /*00c0*/ 	.short	0x0008
        /*00c2*/ 	.short	0x0034
        /*00c4*/ 	.byte	0x00, 0xf0, 0x11, 0x00


	//----- nvinfo : EIATTR_KPARAM_INFO
	.align		4
.L_3983:
        /*00c8*/ 	.byte	0x04, 0x17
        /*00ca*/ 	.short	(.L_3985 - .L_3984)
.L_3984:
        /*00cc*/ 	.word	0x00000000
        /*00d0*/ 	.short	0x0007
        /*00d2*/ 	.short	0x0030
        /*00d4*/ 	.byte	0x00, 0xf0, 0x11, 0x00


	//----- nvinfo : EIATTR_KPARAM_INFO
	.align		4
.L_3985:
        /*00d8*/ 	.byte	0x04, 0x17
        /*00da*/ 	.short	(.L_3987 - .L_3986)
.L_3986:
        /*00dc*/ 	.word	0x00000000
        /*00e0*/ 	.short	0x0006
        /*00e2*/ 	.short	0x002c
        /*00e4*/ 	.byte	0x00, 0xf0, 0x11, 0x00


	//----- nvinfo : EIATTR_KPARAM_INFO
	.align		4
.L_3987:
        /*00e8*/ 	.byte	0x04, 0x17
        /*00ea*/ 	.short	(.L_3989 - .L_3988)
.L_3988:
        /*00ec*/ 	.word	0x00000000
        /*00f0*/ 	.short	0x0005
        /*00f2*/ 	.short	0x0028
        /*00f4*/ 	.byte	0x00, 0xf0, 0x11, 0x00


	//----- nvinfo : EIATTR_KPARAM_INFO
	.align		4
.L_3989:
        /*00f8*/ 	.byte	0x04, 0x17
        /*00fa*/ 	.short	(.L_3991 - .L_3990)
.L_3990:
        /*00fc*/ 	.word	0x00000000
        /*0100*/ 	.short	0x0004
        /*0102*/ 	.short	0x0020
        /*0104*/ 	.byte	0x00, 0xf0, 0x21, 0x00


	//----- nvinfo : EIATTR_KPARAM_INFO
	.align		4
.L_3991:
        /*0108*/ 	.byte	0x04, 0x17
        /*010a*/ 	.short	(.L_3993 - .L_3992)
.L_3992:
        /*010c*/ 	.word	0x00000000
        /*0110*/ 	.short	0x0003
        /*0112*/ 	.short	0x0018
        /*0114*/ 	.byte	0x00, 0xf0, 0x21, 0x00


	//----- nvinfo : EIATTR_KPARAM_INFO
	.align		4
.L_3993:
        /*0118*/ 	.byte	0x04, 0x17
        /*011a*/ 	.short	(.L_3995 - .L_3994)
.L_3994:
        /*011c*/ 	.word	0x00000000
        /*0120*/ 	.short	0x0002
        /*0122*/ 	.short	0x0010
        /*0124*/ 	.byte	0x00, 0xf0, 0x21, 0x00


	//----- nvinfo : EIATTR_KPARAM_INFO
	.align		4
.L_3995:
        /*0128*/ 	.byte	0x04, 0x17
        /*012a*/ 	.short	(.L_3997 - .L_3996)
.L_3996:
        /*012c*/ 	.word	0x00000000
        /*0130*/ 	.short	0x0001
        /*0132*/ 	.short	0x0008
        /*0134*/ 	.byte	0x00, 0xf0, 0x21, 0x00


	//----- nvinfo : EIATTR_KPARAM_INFO
	.align		4
.L_3997:
        /*0138*/ 	.byte	0x04, 0x17
        /*013a*/ 	.short	(.L_3999 - .L_3998)
.L_3998:
        /*013c*/ 	.word	0x00000000
        /*0140*/ 	.short	0x0000
        /*0142*/ 	.short	0x0000
        /*0144*/ 	.byte	0x00, 0xf0, 0x21, 0x00


	//----- nvinfo : EIATTR_SPARSE_MMA_MASK
	.align		4
.L_3999:
        /*0148*/ 	.byte	0x03, 0x50
        /*014a*/ 	.short	0x0000


	//----- nvinfo : EIATTR_MAXREG_COUNT
	.align		4
        /*014c*/ 	.byte	0x03, 0x1b
        /*014e*/ 	.short	0x00ff


	//----- nvinfo : EIATTR_NUM_BARRIERS
	.align		4
        /*0150*/ 	.byte	0x02, 0x4c
        /*0152*/ 	.byte	0x01
	.zero		1


	//----- nvinfo : EIATTR_MERCURY_ISA_VERSION
	.align		4
        /*0154*/ 	.byte	0x03, 0x5f
        /*0156*/ 	.short	0x0101


	//----- nvinfo : EIATTR_EXIT_INSTR_OFFSETS
	.align		4
        /*0158*/ 	.byte	0x04, 0x1c
        /*015a*/ 	.short	(.L_4001 - .L_4000)


	//   ....[0]....
.L_4000:
        /*015c*/ 	.word	0x000000a0


	//   ....[1]....
        /*0160*/ 	.word	0x00000340


	//   ....[2]....
        /*0164*/ 	.word	0x00001780


	//   ....[3]....
        /*0168*/ 	.word	0x00001960


	//   ....[4]....
        /*016c*/ 	.word	0x00001a00


	//   ....[5]....
        /*0170*/ 	.word	0x00001a40


	//----- nvinfo : EIATTR_CRS_STACK_SIZE
	.align		4
.L_4001:
        /*0174*/ 	.byte	0x04, 0x1e
        /*0176*/ 	.short	(.L_4003 - .L_4002)
.L_4002:
        /*0178*/ 	.word	0x00000000


	//----- nvinfo : EIATTR_CBANK_PARAM_SIZE
	.align		4
.L_4003:
        /*017c*/ 	.byte	0x03, 0x19
        /*017e*/ 	.short	0x0074


	//----- nvinfo : EIATTR_PARAM_CBANK
	.align		4
        /*0180*/ 	.byte	0x04, 0x0a
        /*0182*/ 	.short	(.L_4005 - .L_4004)
	.align		4
.L_4004:
        /*0184*/ 	.word	index@(.nv.constant0._Z23gemm_half_q_half_kernelILi1ELi2ELb1ELb1ELi64EEvPK6__halfPKjS4_S2_PS0_iiiiPKtS7_iiiiiibS2_i)
        /*0188*/ 	.short	0x0210
        /*018a*/ 	.short	0x0074


	//----- nvinfo : EIATTR_SW_WAR
	.align		4
.L_4005:
        /*018c*/ 	.byte	0x04, 0x36
        /*018e*/ 	.short	(.L_4007 - .L_4006)
.L_4006:
        /*0190*/ 	.word	0x00000008
.L_4007:


//--------------------- .nv.info._Z23gemm_half_q_half_kernelILi1ELi32ELb1ELb1ELi32EEvPK6__halfPKjS4_S2_PS0_iiiiPKtS7_iiiiiibS2_i --------------------------
	.section	.nv.info._Z23gemm_half_q_half_kernelILi1ELi32ELb1ELb1ELi32EEvPK6__halfPKjS4_S2_PS0_iiiiPKtS7_iiiiiibS2_i,"",@"SHT_CUDA_INFO"
	.sectionflags	@""
	.align	4


	//----- nvinfo : EIATTR_CUDA_API_VERSION
	.align		4
        /*0000*/ 	.byte	0x04, 0x37
        /*0002*/ 	.short	(.L_4009 - .L_4008)
.L_4008:
        /*0004*/ 	.word	0x00000082


	//----- nvinfo : EIATTR_KPARAM_INFO
	.align		4
.L_4009:
        /*0008*/ 	.byte	0x04, 0x17
        /*000a*/ 	.short	(.L_4011 - .L_4010)
.L_4010:
        /*000c*/ 	.word	0x00000000
        /*0010*/ 	.short	0x0013
        /*0012*/ 	.short	0x0070
        /*0014*/ 	.byte	0x00, 0xf0, 0x11, 0x00


	//----- nvinfo : EIATTR_KPARAM_INFO
	.align		4
.L_4011:
        /*0018*/ 	.byte	0x04, 0x17
        /*001a*/ 	.short	(.L_4013 - .L_4012)
.L_4012:
        /*001c*/ 	.word	0x00000000
        /*0020*/ 	.short	0x0012
        /*0022*/ 	.short	0x0068
        /*0024*/ 	.byte	0x00, 0xf0, 0x21, 0x00


	//----- nvinfo : EIATTR_KPARAM_INFO
	.align		4
.L_4013:
        /*0028*/ 	.byte	0x04, 0x17
        /*002a*/ 	.short	(.L_4015 - .L_4014)
.L_4014:
        /*002c*/ 	.word	0x00000000
        /*0030*/ 	.short	0x0011
        /*0032*/ 	.short	0x0060
        /*0034*/ 	.byte	0x00, 0xf0, 0x05, 0x00


	//----- nvinfo : EIATTR_KPARAM_INFO
	.align		4
.L_4015:
        /*0038*/ 	.byte	0x04, 0x17
        /*003a*/ 	.short	(.L_4017 - .L_4016)
.L_4016:
        /*003c*/ 	.word	0x00000000
        /*0040*/ 	.short	0x0010
        /*0042*/ 	.short	0x005c
        /*0044*/ 	.byte	0x00, 0xf0, 0x11, 0x00


	//----- nvinfo : EIATTR_KPARAM_INFO
	.align		4
.L_4017:
        /*0048*/ 	.byte	0x04, 0x17
        /*004a*/ 	.short	(.L_4019 - .L_4018)
.L_4018:
        /*004c*/ 	.word	0x00000000
        /*0050*/ 	.short	0x000f
        /*0052*/ 	.short	0x0058
        /*0054*/ 	.byte	0x00, 0xf0, 0x11, 0x00


	//----- nvinfo : EIATTR_KPARAM_INFO
	.align		4
.L_4019:
        /*0058*/ 	.byte	0x04, 0x17
        /*005a*/ 	.short	(.L_4021 - .L_4020)
.L_4020:
        /*005c*/ 	.word	0x00000000
        /*0060*/ 	.short	0x000e
        /*0062*/ 	.short	0x0054
        /*0064*/ 	.byte	0x00, 0xf0, 0x11, 0x00


	//----- nvinfo : EIATTR_KPARAM_INFO
	.align		4
.L_4021:
        /*0068*/ 	.byte	0x04, 0x17
        /*006a*/ 	.short	(.L_4023 - .L_4022)
.L_4022:
        /*006c*/ 	.word	0x00000000
        /*0070*/ 	.short	0x000d
        /*0072*/ 	.short	0x0050
        /*0074*/ 	.byte	0x00, 0xf0, 0x11, 0x00


	//----- nvinfo : EIATTR_KPARAM_INFO
	.align		4
.L_4023:
        /*0078*/ 	.byte	0x04, 0x17
        /*007a*/ 	.short	(.L_4025 - .L_4024)
.L_4024:
        /*007c*/ 	.word	0x00000000
        /*0080*/ 	.short	0x000c
        /*0082*/ 	.short	0x004c
        /*0084*/ 	.byte	0x00, 0xf0, 0x11, 0x00


	//----- nvinfo : EIATTR_KPARAM_INFO
	.align		4
.L_4025:
        /*0088*/ 	.byte	0x04, 0x17
        /*008a*/ 	.short	(.L_4027 - .L_4026)
.L_4026:
        /*008c*/ 	.word	0x00000000
        /*0090*/ 	.short	0x000b
        /*0092*/ 	.short	0x0048
        /*0094*/ 	.byte	0x00, 0xf0, 0x11, 0x00


	//----- nvinfo : EIATTR_KPARAM_INFO
	.align		4
.L_4027:
        /*0098*/ 	.byte	0x04, 0x17
        /*009a*/ 	.short	(.L_4029 - .L_4028)
.L_4028:
        /*009c*/ 	.word	0x00000000
        /*00a0*/ 	.short	0x000a
        /*00a2*/ 	.short	0x0040
        /*00a4*/ 	.byte	0x00, 0xf0, 0x21, 0x00


	//----- nvinfo : EIATTR_KPARAM_INFO
	.align		4
.L_4029:
        /*00a8*/ 	.byte	0x04, 0x17
        /*00aa*/ 	.short	(.L_4031 - .L_4030)
.L_4030:
        /*00ac*/ 	.word	0x00000000
        /*00b0*/ 	.short	0x0009
        /*00b2*/ 	.short	0x0038
        /*00b4*/ 	.byte	0x00, 0xf0, 0x21, 0x00


	//----- nvinfo : EIATTR_KPARAM_INFO
	.align		4
.L_4031:
        /*00b8*/ 	.byte	0x04, 0x17
        /*00ba*/ 	.short	(.L_4033 - .L_4032)
.L_4032:
        /*00bc*/ 	.word	0x00000000
        /*00c0*/ 	.short	0x0008
        /*00c2*/ 	.short	0x0034
        /*00c4*/ 	.byte	0x00, 0xf0, 0x11, 0x00


	//----- nvinfo : EIATTR_KPARAM_INFO
	.align		4
.L_4033:
        /*00c8*/ 	.byte	0x04, 0x17
        /*00ca*/ 	.short	(.L_4035 - .L_4034)
.L_4034:
        /*00cc*/ 	.word	0x00000000
        /*00d0*/ 	.short	0x0007
        /*00d2*/ 	.short	0x0030
        /*00d4*/ 	.byte	0x00, 0xf0, 0x11, 0x00


	//----- nvinfo : EIATTR_KPARAM_INFO
	.align		4
.L_4035:
        /*00d8*/ 	.byte	0x04, 0x17
        /*00da*/ 	.short	(.L_4037 - .L_4036)
.L_4036:
        /*00dc*/ 	.word	0x00000000
        /*00e0*/ 	.short	0x0006
        /*00e2*/ 	.short	0x002c
        /*00e4*/ 	.byte	0x00, 0xf0, 0x11, 0x00


	//----- nvinfo : EIATTR_KPARAM_INFO
	.align		4
.L_4037:
        /*00e8*/ 	.byte	0x04, 0x17
        /*00ea*/ 	.short	(.L_4039 - .L_4038)
.L_4038:
        /*00ec*/ 	.word	0x00000000
        /*00f0*/ 	.short	0x0005
        /*00f2*/ 	.short	0x0028
        /*00f4*/ 	.byte	0x00, 0xf0, 0x11, 0x00


	//----- nvinfo : EIATTR_KPARAM_INFO
	.align		4
.L_4039:
        /*00f8*/ 	.byte	0x04, 0x17
        /*00fa*/ 	.short	(.L_4041 - .L_4040)
.L_4040:
        /*00fc*/ 	.word	0x00000000
        /*0100*/ 	.short	0x0004
        /*0102*/ 	.short	0x0020
        /*0104*/ 	.byte	0x00, 0xf0, 0x21, 0x00


	//----- nvinfo : EIATTR_KPARAM_INFO
	.align		4
.L_4041:
        /*0108*/ 	.byte	0x04, 0x17
        /*010a*/ 	.short	(.L_4043 - .L_4042)
.L_4042:
        /*010c*/ 	.word	0x00000000
        /*0110*/ 	.short	0x0003
        /*0112*/ 	.short	0x0018
        /*0114*/ 	.byte	0x00, 0xf0, 0x21, 0x00


	//----- nvinfo : EIATTR_KPARAM_INFO
	.align		4
.L_4043:
        /*0118*/ 	.byte	0x04, 0x17
        /*011a*/ 	.short	(.L_4045 - .L_4044)
.L_4044:
        /*011c*/ 	.word	0x00000000
        /*0120*/ 	.short	0x0002
        /*0122*/ 	.short	0x0010
        /*0124*/ 	.byte	0x00, 0xf0, 0x21, 0x00


	//----- nvinfo : EIATTR_KPARAM_INFO
	.align		4
.L_4045:
        /*0128*/ 	.byte	0x04, 0x17
        /*012a*/ 	.short	(.L_4047 - .L_4046)
.L_4046:
        /*012c*/ 	.word	0x00000000
        /*0130*/ 	.short	0x0001
        /*0132*/ 	.short	0x0008
        /*0134*/ 	.byte	0x00, 0xf0, 0x21, 0x00


	//----- nvinfo : EIATTR_KPARAM_INFO
	.align		4
.L_4047:
        /*0138*/ 	.byte	0x04, 0x17
        /*013a*/ 	.short	(.L_4049 - .L_4048)
.L_4048:
        /*013c*/ 	.word	0x00000000
        /*0140*/ 	.short	0x0000
        /*0142*/ 	.short	0x0000
        /*0144*/ 	.byte	0x00, 0xf0, 0x21, 0x00


	//----- nvinfo : EIATTR_SPARSE_MMA_MASK
	.align		4
.L_4049:
        /*0148*/ 	.byte	0x03, 0x50
        /*014a*/ 	.short	0x0000


	//----- nvinfo : EIATTR_MAXREG_COUNT
	.align		4
        /*014c*/ 	.byte	0x03, 0x1b
        /*014e*/ 	.short	0x00ff


	//----- nvinfo : EIATTR_NUM_BARRIERS
	.align		4
        /*0150*/ 	.byte	0x02, 0x4c
        /*0152*/ 	.byte	0x01
	.zero		1


	//----- nvinfo : EIATTR_MERCURY_ISA_VERSION
	.align		4
        /*0154*/ 	.byte	0x03, 0x5f
        /*0156*/ 	.short	0x0101


	//----- nvinfo : EIATTR_EXIT_INSTR_OFFSETS
	.align		4
        /*0158*/ 	.byte	0x04, 0x1c
        /*015a*/ 	.short	(.L_4051 - .L_4050)


	//   ....[0]....
.L_4050:
        /*015c*/ 	.word	0x00000090


	//   ....[1]....
        /*0160*/ 	.word	0x00000340


	//   ....[2]....
        /*0164*/ 	.word	0x00002420


	//   ....[3]....
        /*0168*/ 	.word	0x000025e0


	//   ....[4]....
        /*016c*/ 	.word	0x00002680


	//   ....[5]....
        /*0170*/ 	.word	0x000026c0


	//----- nvinfo : EIATTR_CRS_STACK_SIZE
	.align		4
.L_4051:
        /*0174*/ 	.byte	0x04, 0x1e
        /*0176*/ 	.short	(.L_4053 - .L_4052)
.L_4052:
        /*0178*/ 	.word	0x00000000


	//----- nvinfo : EIATTR_CBANK_PARAM_SIZE
	.align		4
.L_4053:
        /*017c*/ 	.byte	0x03, 0x19
        /*017e*/ 	.short	0x0074


	//----- nvinfo : EIATTR_PARAM_CBANK
	.align		4
        /*0180*/ 	.byte	0x04, 0x0a
        /*0182*/ 	.short	(.L_4055 - .L_4054)
	.align		4
.L_4054:
        /*0184*/ 	.word	index@(.nv.constant0._Z23gemm_half_q_half_kernelILi1ELi32ELb1ELb1ELi32EEvPK6__halfPKjS4_S2_PS0_iiiiPKtS7_iiiiiibS2_i)
        /*0188*/ 	.short	0x0210
        /*018a*/ 	.short	0x0074


	//----- nvinfo : EIATTR_SW_WAR
	.align		4
.L_4055:
        /*018c*/ 	.byte	0x04, 0x36
        /*018e*/ 	.short	(.L_4057 - .L_4056)
.L_4056:
        /*0190*/ 	.word	0x00000008
.L_4057:


//--------------------- .nv.info._Z23gemm_half_q_half_kernelILi1ELi48ELb1ELb1ELi32EEvPK6__halfPKjS4_S2_PS0_iiiiPKtS7_iiiiiibS2_i --------------------------
	.section	.nv.info._Z23gemm_half_q_half_kernelILi1ELi48ELb1ELb1ELi32EEvPK6__halfPKjS4_S2_PS0_iiiiPKtS7_iiiiiibS2_i,"",@"SHT_CUDA_INFO"
	.sectionflags	@""
	.align	4


	//----- nvinfo : EIATTR_CUDA_API_VERSION
	.align		4
        /*0000*/ 	.byte	0x04, 0x37
        /*0002*/ 	.short	(.L_4059 - .L_4058)
.L_4058:
        /*0004*/ 	.word	0x00000082


	//----- nvinfo : EIATTR_KPARAM_INFO
	.align		4
.L_4059:
        /*0008*/ 	.byte	0x04, 0x17
        /*000a*/ 	.short	(.L_4061 - .L_4060)
.L_4060:
        /*000c*/ 	.word	0x00000000
        /*0010*/ 	.short	0x0013
        /*0012*/ 	.short	0x0070
        /*0014*/ 	.byte	0x00, 0xf0, 0x11, 0x00


	//----- nvinfo : EIATTR_KPARAM_INFO
	.align		4
.L_4061:
        /*0018*/ 	.byte	0x04, 0x17
        /*001a*/ 	.short	(.L_4063 - .L_4062)
.L_4062:
        /*001c*/ 	.word	0x00000000
        /*0020*/ 	.short	0x0012
        /*0022*/ 	.short	0x0068
        /*0024*/ 	.byte	0x00, 0xf0, 0x21, 0x00


	//----- nvinfo : EIATTR_KPARAM_INFO
	.align		4
.L_4063:
        /*0028*/ 	.byte	0x04, 0x17
        /*002a*/ 	.short	(.L_4065 - .L_4064)
.L_4064:
        /*002c*/ 	.word	0x00000000
        /*0030*/ 	.short	0x0011
        /*0032*/ 	.short	0x0060
        /*0034*/ 	.byte	0x00, 0xf0, 0x05, 0x00


	//----- nvinfo : EIATTR_KPARAM_INFO
	.align		4
.L_4065:
        /*0038*/ 	.byte	0x04, 0x17
        /*003a*/ 	.short	(.L_4067 - .L_4066)
.L_4066:
        /*003c*/ 	.word	0x00000000
        /*0040*/ 	.short	0x0010
        /*0042*/ 	.short	0x005c
        /*0044*/ 	.byte	0x00, 0xf0, 0x11, 0x00


	//----- nvinfo : EIATTR_KPARAM_INFO
	.align		4
.L_4067:
        /*0048*/ 	.byte	0x04, 0x17
        /*004a*/ 	.short	(.L_4069 - .L_4068)
.L_4068:
        /*004c*/ 	.word	0x00000000
        /*0050*/ 	.short	0x000f
        /*0052*/ 	.short	0x0058
        /*0054*/ 	.byte	0x00, 0xf0, 0x11, 0x00


	//----- nvinfo : EIATTR_KPARAM_INFO
	.align		4
.L_4069:
        /*0058*/ 	.byte	0x04, 0x17
        /*005a*/ 	.short	(.L_4071 - .L_4070)
.L_4070:
        /*005c*/ 	.word	0x00000000
        /*0060*/ 	.short	0x000e
        /*0062*/ 	.short	0x0054
        /*0064*/ 	.byte	0x00, 0xf0, 0x11, 0x00


	//----- nvinfo : EIATTR_KPARAM_INFO
	.align		4
.L_4071:
        /*0068*/ 	.byte	0x04, 0x17
        /*006a*/ 	.short	(.L_4073 - .L_4072)
.L_4072:
        /*006c*/ 	.word	0x00000000
        /*0070*/ 	.short	0x000d
        /*0072*/ 	.short	0x0050
        /*0074*/ 	.byte	0x00, 0xf0, 0x11, 0x00


	//----- nvinfo : EIATTR_KPARAM_INFO
	.align		4
.L_4073:
        /*0078*/ 	.byte	0x04, 0x17
        /*007a*/ 	.short	(.L_4075 - .L_4074)
.L_4074:
        /*007c*/ 	.word	0x00000000
        /*0080*/ 	.short	0x000c
        /*0082*/ 	.short	0x004c
        /*0084*/ 	.byte	0x00, 0xf0, 0x11, 0x00


	//----- nvinfo : EIATTR_KPARAM_INFO
	.align		4
.L_4075:
        /*0088*/ 	.byte	0x04, 0x17
        /*008a*/ 	.short	(.L_4077 - .L_4076)
.L_4076:
        /*008c*/ 	.word	0x00000000
        /*0090*/ 	.short	0x000b
        /*0092*/ 	.short	0x0048
        /*0094*/ 	.byte	0x00, 0xf0, 0x11, 0x00


	//----- nvinfo : EIATTR_KPARAM_INFO
	.align		4
.L_4077:
        /*0098*/ 	.byte	0x04, 0x17
        /*009a*/ 	.short	(.L_4079 - .L_4078)
.L_4078:
        /*009c*/ 	.word	0x00000000
        /*00a0*/ 	.short	0x000a
        /*00a2*/ 	.short	0x0040
        /*00a4*/ 	.byte	0x00, 0xf0, 0x21, 0x00


	//----- nvinfo : EIATTR_KPARAM_INFO
	.align		4
.L_4079:
        /*00a8*/ 	.byte	0x04, 0x17
        /*00aa*/ 	.short	(.L_4081 - .L_4080)
.L_4080:
        /*00ac*/ 	.word	0x00000000
        /*00b0*/ 	.short	0x0009
        /*00b2*/ 	.short	0x0038
        /*00b4*/ 	.byte	0x00, 0xf0, 0x21, 0x00


	//----- nvinfo : EIATTR_KPARAM_INFO
	.align		4
.L_4081:
        /*00b8*/ 	.byte	0x04, 0x17
        /*00ba*/ 	.short	(.L_4083 - .L_4082)
.L_4082:
        /*00bc*/ 	.word	0x00000000
        /*00c0*/ 	.short	0x0008
        /*00c2*/ 	.short	0x0034
        /*00c4*/ 	.byte	0x00, 0xf0, 0x11, 0x00


	//----- nvinfo : EIATTR_KPARAM_INFO
	.align		4
.L_4083:
        /*00c8*/ 	.byte	0x04, 0x17
        /*00ca*/ 	.short	(.L_4085 - .L_4084)
.L_4084:
        /*00cc*/ 	.word	0x00000000
        /*00d0*/ 	.short	0x0007
        /*00d2*/ 	.short	0x0030
        /*00d4*/ 	.byte	0x00, 0xf0, 0x11, 0x00


	//----- nvinfo : EIATTR_KPARAM_INFO
	.align		4
.L_4085:
        /*00d8*/ 	.byte	0x04, 0x17
        /*00da*/ 	.short	(.L_4087 - .L_4086)
.L_4086:
        /*00dc*/ 	.word	0x00000000
        /*00e0*/ 	.short	0x0006
        /*00e2*/ 	.short	0x002c
        /*00e4*/ 	.byte	0x00, 0xf0, 0x11, 0x00


	//----- nvinfo : EIATTR_KPARAM_INFO
	.align		4
.L_4087:
        /*00e8*/ 	.byte	0x04, 0x17
        /*00ea*/ 	.short	(.L_4089 - .L_4088)
.L_4088:
        /*00ec*/ 	.word	0x00000000
        /*00f0*/ 	.short	0x0005
        /*00f2*/ 	.short	0x0028
        /*00f4*/ 	.byte	0x00, 0xf0, 0x11, 0x00


	//----- nvinfo : EIATTR_KPARAM_INFO
	.align		4
.L_4089:
        /*00f8*/ 	.byte	0x04, 0x17
        /*00fa*/ 	.short	(.L_4091 - .L_4090)
.L_4090:
        /*00fc*/ 	.word	0x00000000
        /*0100*/ 	.short	0x0004
        /*0102*/ 	.short	0x0020
        /*0104*/ 	.byte	0x00, 0xf0, 0x21, 0x00


	//----- nvinfo : EIATTR_KPARAM_INFO
	.align		4
.L_4091:
        /*0108*/ 	.byte	0x04, 0x17
        /*010a*/ 	.short	(.L_4093 - .L_4092)
.L_4092:
        /*010c*/ 	.word	0x00000000
        /*0110*/ 	.short	0x0003
        /*0112*/ 	.short	0x0018
        /*0114*/ 	.byte	0x00, 0xf0, 0x21, 0x00


	//----- nvinfo : EIATTR_KPARAM_INFO
	.align		4
.L_4093:
        /*0118*/ 	.byte	0x04, 0x17
        /*011a*/ 	.short	(.L_4095 - .L_4094)
.L_4094:
        /*011c*/ 	.word	0x00000000
        /*0120*/ 	.short	0x0002
        /*0122*/ 	.short	0x0010
        /*0124*/ 	.byte	0x00, 0xf0, 0x21, 0x00


	//----- nvinfo : EIATTR_KPARAM_INFO
	.align		4
.L_4095:
        /*0128*/ 	.byte	0x04, 0x17
        /*012a*/ 	.short	(.L_4097 - .L_4096)
.L_4096:
        /*012c*/ 	.word	0x00000000
        /*0130*/ 	.short	0x0001
        /*0132*/ 	.short	0x0008
        /*0134*/ 	.byte	0x00, 0xf0, 0x21, 0x00


	//----- nvinfo : EIATTR_KPARAM_INFO
	.align		4
.L_4097:
        /*0138*/ 	.byte	0x04, 0x17
        /*013a*/ 	.short	(.L_4099 - .L_4098)
.L_4098:
        /*013c*/ 	.word	0x00000000
        /*0140*/ 	.short	0x0000
        /*0142*/ 	.short	0x0000
        /*0144*/ 	.byte	0x00, 0xf0, 0x21, 0x00


	//----- nvinfo : EIATTR_SPARSE_MMA_MASK
	.align		4
.L_4099:
        /*0148*/ 	.byte	0x03, 0x50
        /*014a*/ 	.short	0x0000


	//----- nvinfo : EIATTR_MAXREG_COUNT
	.align		4
        /*014c*/ 	.byte	0x03, 0x1b
        /*014e*/ 	.short	0x00ff


	//----- nvinfo : EIATTR_NUM_BARRIERS
	.align		4
        /*0150*/ 	.byte	0x02, 0x4c
        /*0152*/ 	.byte	0x01
	.zero		1


	//----- nvinfo : EIATTR_MERCURY_ISA_VERSION
	.align		4
        /*0154*/ 	.byte	0x03, 0x5f
        /*0156*/ 	.short	0x0101


	//----- nvinfo : EIATTR_EXIT_INSTR_OFFSETS
	.align		4
        /*0158*/ 	.byte	0x04, 0x1c
        /*015a*/ 	.short	(.L_4101 - .L_4100)


	//   ....[0]....
.L_4100:
        /*015c*/ 	.word	0x000000a0


	//   ....[1]....
        /*0160*/ 	.word	0x00000350


	//   ....[2]....
        /*0164*/ 	.word	0x00003a90


	//   ....[3]....
        /*0168*/ 	.word	0x00003c50


	//   ....[4]....
        /*016c*/ 	.word	0x00003cf0


	//   ....[5]....
        /*0170*/ 	.word	0x00003d30


	//----- nvinfo : EIATTR_CRS_STACK_SIZE
	.align		4
.L_4101:
        /*0174*/ 	.byte	0x04, 0x1e
        /*0176*/ 	.short	(.L_4103 - .L_4102)
.L_4102:
        /*0178*/ 	.word	0x00000000


	//----- nvinfo : EIATTR_CBANK_PARAM_SIZE
	.align		4
.L_4103:
        /*017c*/ 	.byte	0x03, 0x19
        /*017e*/ 	.short	0x0074


	//----- nvinfo : EIATTR_PARAM_CBANK
	.align		4
        /*0180*/ 	.byte	0x04, 0x0a
        /*0182*/ 	.short	(.L_4105 - .L_4104)
	.align		4
.L_4104:
        /*0184*/ 	.word	index@(.nv.constant0._Z23gemm_half_q_half_kernelILi1ELi48ELb1ELb1ELi32EEvPK6__halfPKjS4_S2_PS0_iiiiPKtS7_iiiiiibS2_i)
        /*0188*/ 	.short	0x0210
        /*018a*/ 	.short	0x0074


	//----- nvinfo : EIATTR_SW_WAR
	.align		4
.L_4105:
        /*018c*/ 	.byte	0x04, 0x36
        /*018e*/ 	.short	(.L_4107 - .L_4106)
.L_4106:
        /*0190*/ 	.word	0x00000008
.L_4107:


//--------------------- .nv.info._Z23gemm_half_q_half_kernelILi1ELi16ELb1ELb1ELi32EEvPK6__halfPKjS4_S2_PS0_iiiiPKtS7_iiiiiibS2_i --------------------------
	.section	.nv.info._Z23gemm_half_q_half_kernelILi1ELi16ELb1ELb1ELi32EEvPK6__halfPKjS4_S2_PS0_iiiiPKtS7_iiiiiibS2_i,"",@"SHT_CUDA_INFO"
	.sectionflags	@""
	.align	4


	//----- nvinfo : EIATTR_CUDA_API_VERSION
	.align		4
        /*0000*/ 	.byte	0x04, 0x37
        /*0002*/ 	.short	(.L_4109 - .L_4108)
.L_4108:
        /*0004*/ 	.word	0x00000082


	//----- nvinfo : EIATTR_KPARAM_INFO
	.align		4
.L_4109:
        /*0008*/ 	.byte	0x04, 0x17
        /*000a*/ 	.short	(.L_4111 - .L_4110)
.L_4110:
        /*000c*/ 	.word	0x00000000
        /*0010*/ 	.short	0x0013
        /*0012*/ 	.short	0x0070
        /*0014*/ 	.byte	0x00, 0xf0, 0x11, 0x00


	//----- nvinfo : EIATTR_KPARAM_INFO
	.align		4
.L_4111:
        /*0018*/ 	.byte	0x04, 0x17
        /*001a*/ 	.short	(.L_4113 - .L_4112)
.L_4112:
        /*001c*/ 	.word	0x00000000
        /*0020*/ 	.short	0x0012
        /*0022*/ 	.short	0x0068
        /*0024*/ 	.byte	0x00, 0xf0, 0x21, 0x00


	//----- nvinfo : EIATTR_KPARAM_INFO
	.align		4
.L_4113:
        /*0028*/ 	.byte	0x04, 0x17
        /*002a*/ 	.short	(.L_4115 - .L_4114)
.L_4114:
        /*002c*/ 	.word	0x00000000
        /*0030*/ 	.short	0x0011
        /*0032*/ 	.short	0x0060
        /*0034*/ 	.byte	0x00, 0xf0, 0x05, 0x00


	//----- nvinfo : EIATTR_KPARAM_INFO
	.align		4
.L_4115:
        /*0038*/ 	.byte	0x04, 0x17
        /*003a*/ 	.short	(.L_4117 - .L_4116)
.L_4116:
        /*003c*/ 	.word	0x00000000
        /*0040*/ 	.short	0x0010
        /*0042*/ 	.short	0x005c
        /*0044*/ 	.byte	0x00, 0xf0, 0x11, 0x00


	//----- nvinfo : EIATTR_KPARAM_INFO
	.align		4
.L_4117:
        /*0048*/ 	.byte	0x04, 0x17
        /*004a*/ 	.short	(.L_4119 - .L_4118)
.L_4118:
        /*004c*/ 	.word	0x00000000
        /*0050*/ 	.short	0x000f
        /*0052*/ 	.short	0x0058
        /*0054*/ 	.byte	0x00, 0xf0, 0x11, 0x00


	//----- nvinfo : EIATTR_KPARAM_INFO
	.align		4
.L_4119:
        /*0058*/ 	.byte	0x04, 0x17
        /*005a*/ 	.short	(.L_4121 - .L_4120)
.L_4120:
        /*005c*/ 	.word	0x00000000
        /*0060*/ 	.short	0x000e
        /*0062*/ 	.short	0x0054
        /*0064*/ 	.byte	0x00, 0xf0, 0x11, 0x00


	//----- nvinfo : EIATTR_KPARAM_INFO
	.align		4
.L_4121:
        /*0068*/ 	.byte	0x04, 0x17
        /*006a*/ 	.short	(.L_4123 - .L_4122)
.L_4122:
        /*006c*/ 	.word	0x00000000
        /*0070*/ 	.short	0x000d
        /*0072*/ 	.short	0x0050
        /*0074*/ 	.byte	0x00, 0xf0, 0x11, 0x00


	//----- nvinfo : EIATTR_KPARAM_INFO
	.align		4
.L_4123:
        /*0078*/ 	.byte	0x04, 0x17
        /*007a*/ 	.short	(.L_4125 - .L_4124)
.L_4124:
        /*007c*/ 	.word	0x00000000
        /*0080*/ 	.short	0x000c
        /*0082*/ 	.short	0x004c
        /*0084*/ 	.byte	0x00, 0xf0, 0x11, 0x00


	//----- nvinfo : EIATTR_KPARAM_INFO
	.align		4
.L_4125:
        /*0088*/ 	.byte	0x04, 0x17
        /*008a*/ 	.short	(.L_4127 - .L_4126)
.L_4126:
        /*008c*/ 	.word	0x00000000
        /*0090*/ 	.short	0x000b
        /*0092*/ 	.short	0x0048
        /*0094*/ 	.byte	0x00, 0xf0, 0x11, 0x00


	//----- nvinfo : EIATTR_KPARAM_INFO
	.align		4
.L_4127:
        /*0098*/ 	.byte	0x04, 0x17
        /*009a*/ 	.short	(.L_4129 - .L_4128)
.L_4128:
        /*009c*/ 	.word	0x00000000
        /*00a0*/ 	.short	0x000a
        /*00a2*/ 	.short	0x0040
        /*00a4*/ 	.byte	0x00, 0xf0, 0x21, 0x00


	//----- nvinfo : EIATTR_KPARAM_INFO
	.align		4
.L_4129:
        /*00a8*/ 	.byte	0x04, 0x17
        /*00aa*/ 	.short	(.L_4131 - .L_4130)
.L_4130:
        /*00ac*/ 	.word	0x00000000
        /*00b0*/ 	.short	0x0009
        /*00b2*/ 	.short	0x0038
        /*00b4*/ 	.byte	0x00, 0xf0, 0x21, 0x00


	//----- nvinfo : EIATTR_KPARAM_INFO
	.align		4
.L_4131:
        /*00b8*/ 	.byte	0x04, 0x17
        /*00ba*/ 	.short	(.L_4133 - .L_4132)
.L_4132:
        /*00bc*/ 	.word	0x00000000
        /*00c0*/ 	.short	0x0008
        /*00c2*/ 	.short	0x0034
        /*00c4*/ 	.byte	0x00, 0xf0, 0x11, 0x00


	//----- nvinfo : EIATTR_KPARAM_INFO
	.align		4
.L_4133:
        /*00c8*/ 	.byte	0x04, 0x17
        /*00ca*/ 	.short	(.L_4135 - .L_4134)
.L_4134:
        /*00cc*/ 	.word	0x00000000
        /*00d0*/ 	.short	0x0007
        /*00d2*/ 	.short	0x0030
        /*00d4*/ 	.byte	0x00, 0xf0, 0x11, 0x00


	//----- nvinfo : EIATTR_KPARAM_INFO
	.align		4
.L_4135:
        /*00d8*/ 	.byte	0x04, 0x17
        /*00da*/ 	.short	(.L_4137 - .L_4136)
.L_4136:
        /*00dc*/ 	.word	0x00000000
        /*00e0*/ 	.short	0x0006
        /*00e2*/ 	.short	0x002c
        /*00e4*/ 	.byte	0x00, 0xf0, 0x11, 0x00


	//----- nvinfo : EIATTR_KPARAM_INFO
	.align		4
.L_4137:
        /*00e8*/ 	.byte	0x04, 0x17
        /*00ea*/ 	.short	(.L_4139 - .L_4138)
.L_4138:
        /*00ec*/ 	.word	0x00000000
        /*00f0*/ 	.short	0x0005
        /*00f2*/ 	.short	0x0028
        /*00f4*/ 	.byte	0x00, 0xf0, 0x11, 0x00


	//----- nvinfo : EIATTR_KPARAM_INFO
	.align		4
.L_4139:
        /*00f8*/ 	.byte	0x04, 0x17
        /*00fa*/ 	.short	(.L_4141 - .L_4140)
.L_4140:
        /*00fc*/ 	.word	0x00000000
        /*0100*/ 	.short	0x0004
        /*0102*/ 	.short	0x0020
        /*0104*/ 	.byte	0x00, 0xf0, 0x21, 0x00


	//----- nvinfo : EIATTR_KPARAM_INFO
	.align		4
.L_4141:
        /*0108*/ 	.byte	0x04, 0x17
        /*010a*/ 	.short	(.L_4143 - .L_4142)
.L_4142:
        /*010c*/ 	.word	0x00000000
        /*0110*/ 	.short	0x0003
        /*0112*/ 	.short	0x0018
        /*0114*/ 	.byte	0x00, 0xf0, 0x21, 0x00


	//----- nvinfo : EIATTR_KPARAM_INFO
	.align		4
.L_4143:
        /*0118*/ 	.byte	0x04, 0x17
        /*011a*/ 	.short	(.L_4145 - .L_4144)
.L_4144:
        /*011c*/ 	.word	0x00000000
        /*0120*/ 	.short	0x0002
        /*0122*/ 	.short	0x0010
        /*0124*/ 	.byte	0x00, 0xf0, 0x21, 0x00


	//----- nvinfo : EIATTR_KPARAM_INFO
	.align		4
.L_4145:
        /*0128*/ 	.byte	0x04, 0x17
        /*012a*/ 	.short	(.L_4147 - .L_4146)
.L_4146:
        /*012c*/ 	.word	0x00000000
        /*0130*/ 	.short	0x0001
        /*0132*/ 	.short	0x0008
        /*0134*/ 	.byte	0x00, 0xf0, 0x21, 0x00


	//----- nvinfo : EIATTR_KPARAM_INFO
	.align		4
.L_4147:
        /*0138*/ 	.byte	0x04, 0x17
        /*013a*/ 	.short	(.L_4149 - .L_4148)
.L_4148:
        /*013c*/ 	.word	0x00000000
        /*0140*/ 	.short	0x0000
        /*0142*/ 	.short	0x0000
        /*0144*/ 	.byte	0x00, 0xf0, 0x21, 0x00


	//----- nvinfo : EIATTR_SPARSE_MMA_MASK
	.align		4
.L_4149:
        /*0148*/ 	.byte	0x03, 0x50
        /*014a*/ 	.short	0x0000


	//----- nvinfo : EIATTR_MAXREG_COUNT
	.align		4
        /*014c*/ 	.byte	0x03, 0x1b
        /*014e*/ 	.short	0x00ff


	//----- nvinfo : EIATTR_NUM_BARRIERS
	.align		4
        /*0150*/ 	.byte	0x02, 0x4c
        /*0152*/ 	.byte	0x01
	.zero		1


	//----- nvinfo : EIATTR_MERCURY_ISA_VERSION
	.align		4
        /*0154*/ 	.byte	0x03, 0x5f
        /*0156*/ 	.short	0x0101


	//----- nvinfo : EIATTR_EXIT_INSTR_OFFSETS
	.align		4
        /*0158*/ 	.byte	0x04, 0x1c
        /*015a*/ 	.short	(.L_4151 - .L_4150)


	//   ....[0]....
.L_4150:
        /*015c*/ 	.word	0x000000a0


	//   ....[1]....
        /*0160*/ 	.word	0x00000350


	//   ....[2]....
        /*0164*/ 	.word	0x00002250


	//   ....[3]....
        /*0168*/ 	.word	0x00002410


	//   ....[4]....
        /*016c*/ 	.word	0x000024b0


	//   ....[5]....
        /*0170*/ 	.word	0x000024f0


	//----- nvinfo : EIATTR_CRS_STACK_SIZE
	.align		4
.L_4151:
        /*0174*/ 	.byte	0x04, 0x1e
        /*0176*/ 	.short	(.L_4153 - .L_4152)
.L_4152:
        /*0178*/ 	.word	0x00000000


	//----- nvinfo : EIATTR_CBANK_PARAM_SIZE
	.align		4
.L_4153:
        /*017c*/ 	.byte	0x03, 0x19
        /*017e*/ 	.short	0x0074


	//----- nvinfo : EIATTR_PARAM_CBANK
	.align		4
        /*0180*/ 	.byte	0x04, 0x0a
        /*0182*/ 	.short	(.L_4155 - .L_4154)
	.align		4
.L_4154:
        /*0184*/ 	.word	index@(.nv.constant0._Z23gemm_half_q_half_kernelILi1ELi16ELb1ELb1ELi32EEvPK6__halfPKjS4_S2_PS0_iiiiPKtS7_iiiiiibS2_i)
        /*0188*/ 	.short	0x0210
        /*018a*/ 	.short	0x0074


	//----- nvinfo : EIATTR_SW_WAR
	.align		4
.L_4155:
        /*018c*/ 	.byte	0x04, 0x36
        /*018e*/ 	.short	(.L_4157 - .L_4156)
.L_4156:
        /*0190*/ 	.word	0x00000008
.L_4157:


//--------------------- .nv.info._Z23gemm_half_q_half_kernelILi1ELi24ELb1ELb1ELi32EEvPK6__halfPKjS4_S2_PS0_iiiiPKtS7_iiiiiibS2_i --------------------------
	.section	.nv.info._Z23gemm_half_q_half_kernelILi1ELi24ELb1ELb1ELi32EEvPK6__halfPKjS4_S2_PS0_iiiiPKtS7_iiiiiibS2_i,"",@"SHT_CUDA_INFO"
	.sectionflags	@""
	.align	4


	//----- nvinfo : EIATTR_CUDA_API_VERSION
	.align		4
        /*0000*/ 	.byte	0x04, 0x37
        /*0002*/ 	.short	(.L_4159 - .L_4158)
.L_4158:
        /*0004*/ 	.word	0x00000082


	//----- nvinfo : EIATTR_KPARAM_INFO
	.align		4
.L_4159:
        /*0008*/ 	.byte	0x04, 0x17
        /*000a*/ 	.short	(.L_4161 - .L_4160)
.L_4160:
        /*000c*/ 	.word	0x00000000
        /*0010*/ 	.short	0x0013
        /*0012*/ 	.short	0x0070
        /*0014*/ 	.byte	0x00, 0xf0, 0x11, 0x00


	//----- nvinfo : EIATTR_KPARAM_INFO
	.align		4
.L_4161:
        /*0018*/ 	.byte	0x04, 0x17
        /*001a*/ 	.short	(.L_4163 - .L_4162)
.L_4162:
        /*001c*/ 	.word	0x00000000
        /*0020*/ 	.short	0x0012
        /*0022*/ 	.short	0x0068
        /*0024*/ 	.byte	0x00, 0xf0, 0x21, 0x00


	//----- nvinfo : EIATTR_KPARAM_INFO
	.align		4
.L_4163:
        /*0028*/ 	.byte	0x04, 0x17
        /*002a*/ 	.short	(.L_4165 - .L_4164)
.L_4164:
        /*002c*/ 	.word	0x00000000
        /*0030*/ 	.short	0x0011
        /*0032*/ 	.short	0x0060
        /*0034*/ 	.byte	0x00, 0xf0, 0x05, 0x00


	//----- nvinfo : EIATTR_KPARAM_INFO
	.align		4
.L_4165:
        /*0038*/ 	.byte	0x04, 0x17
        /*003a*/ 	.short	(.L_4167 - .L_4166)
.L_4166:
        /*003c*/ 	.word	0x00000000
        /*0040*/ 	.short	0x0010
        /*0042*/ 	.short	0x005c
        /*0044*/ 	.byte	0x00, 0xf0, 0x11, 0x00


	//----- nvinfo : EIATTR_KPARAM_INFO
	.align		4
.L_4167:
        /*0048*/ 	.byte	0x04, 0x17
        /*004a*/ 	.short	(.L_4169 - .L_4168)
.L_4168:
        /*004c*/ 	.word	0x00000000
        /*0050*/ 	.short	0x000f
        /*0052*/ 	.short	0x0058
        /*0054*/ 	.byte	0x00, 0xf0, 0x11, 0x00


	//----- nvinfo : EIATTR_KPARAM_INFO
	.align		4
.L_4169:
        /*0058*/ 	.byte	0x04, 0x17
        /*005a*/ 	.short	(.L_4171 - .L_4170)
.L_4170:
        /*005c*/ 	.word	0x00000000
        /*0060*/ 	.short	0x000e
        /*0062*/ 	.short	0x0054
        /*0064*/ 	.byte	0x00, 0xf0, 0x11, 0x00


	//----- nvinfo : EIATTR_KPARAM_INFO
	.align		4
.L_4171:
        /*0068*/ 	.byte	0x04, 0x17
        /*006a*/ 	.short	(.L_4173 - .L_4172)
.L_4172:
        /*006c*/ 	.word	0x00000000
        /*0070*/ 	.short	0x000d
        /*0072*/ 	.short	0x0050
        /*0074*/ 	.byte	0x00, 0xf0, 0x11, 0x00


	//----- nvinfo : EIATTR_KPARAM_INFO
	.align		4
.L_4173:
        /*0078*/ 	.byte	0x04, 0x17
        /*007a*/ 	.short	(.L_4175 - .L_4174)
.L_4174:
        /*007c*/ 	.word	0x00000000
        /*0080*/ 	.short	0x000c
        /*0082*/ 	.short	0x004c
        /*0084*/ 	.byte	0x00, 0xf0, 0x11, 0x00


	//----- nvinfo : EIATTR_KPARAM_INFO
	.align		4
.L_4175:
        /*0088*/ 	.byte	0x04, 0x17
        /*008a*/ 	.short	(.L_4177 - .L_4176)
.L_4176:
        /*008c*/ 	.word	0x00000000
        /*0090*/ 	.short	0x000b
        /*0092*/ 	.short	0x0048
        /*0094*/ 	.byte	0x00, 0xf0, 0x11, 0x00


	//----- nvinfo : EIATTR_KPARAM_INFO
	.align		4
.L_4177:
        /*0098*/ 	.byte	0x04, 0x17
        /*009a*/ 	.short	(.L_4179 - .L_4178)
.L_4178:
        /*009c*/ 	.word	0x00000000
        /*00a0*/ 	.short	0x000a
        /*00a2*/ 	.short	0x0040
        /*00a4*/ 	.byte	0x00, 0xf0, 0x21, 0x00


	//----- nvinfo : EIATTR_KPARAM_INFO
	.align		4
.L_4179:
        /*00a8*/ 	.byte	0x04, 0x17
        /*00aa*/ 	.short	(.L_4181 - .L_4180)
.L_4180:
        /*00ac*/ 	.word	0x00000000
        /*00b0*/ 	.short	0x0009
        /*00b2*/ 	.short	0x0038
        /*00b4*/ 	.byte	0x00, 0xf0, 0x21, 0x00


	//----- nvinfo : EIATTR_KPARAM_INFO
	.align		4
.L_4181:
        /*00b8*/ 	.byte	0x04, 0x17
        /*00ba*/ 	.short	(.L_4183 - .L_4182)
.L_4182:
        /*00bc*/ 	.word	0x00000000
        /*00c0*/ 	.short	0x0008
        /*00c2*/ 	.short	0x0034
        /*00c4*/ 	.byte	0x00, 0xf0, 0x11, 0x00


	//----- nvinfo : EIATTR_KPARAM_INFO
	.align		4
.L_4183:
        /*00c8*/ 	.byte	0x04, 0x17
        /*00ca*/ 	.short	(.L_4185 - .L_4184)
.L_4184:
        /*00cc*/ 	.word	0x00000000
        /*00d0*/ 	.short	0x0007
        /*00d2*/ 	.short	0x0030
        /*00d4*/ 	.byte	0x00, 0xf0, 0x11, 0x00


	//----- nvinfo : EIATTR_KPARAM_INFO
	.align		4
.L_4185:
        /*00d8*/ 	.byte	0x04, 0x17
        /*00da*/ 	.short	(.L_4187 - .L_4186)
.L_4186:
        /*00dc*/ 	.word	0x00000000
        /*00e0*/ 	.short	0x0006
        /*00e2*/ 	.short	0x002c
        /*00e4*/ 	.byte	0x00, 0xf0, 0x11, 0x00


	//----- nvinfo : EIATTR_KPARAM_INFO
	.align		4
.L_4187:
        /*00e8*/ 	.byte	0x04, 0x17
        /*00ea*/ 	.short	(.L_4189 - .L_4188)
.L_4188:
        /*00ec*/ 	.word	0x00000000
        /*00f0*/ 	.short	0x0005
        /*00f2*/ 	.short	0x0028
        /*00f4*/ 	.byte	0x00, 0xf0, 0x11, 0x00


	//----- nvinfo : EIATTR_KPARAM_INFO
	.align		4
.L_4189:
        /*00f8*/ 	.byte	0x04, 0x17
        /*00fa*/ 	.short	(.L_4191 - .L_4190)
.L_4190:
        /*00fc*/ 	.word	0x00000000
        /*0100*/ 	.short	0x0004
        /*0102*/ 	.short	0x0020
        /*0104*/ 	.byte	0x00, 0xf0, 0x21, 0x00


	//----- nvinfo : EIATTR_KPARAM_INFO
	.align		4
.L_4191:
        /*0108*/ 	.byte	0x04, 0x17
        /*010a*/ 	.short	(.L_4193 - .L_4192)
.L_4192:
        /*010c*/ 	.word	0x00000000
        /*0110*/ 	.short	0x0003
        /*0112*/ 	.short	0x0018
        /*0114*/ 	.byte	0x00, 0xf0, 0x21, 0x00


	//----- nvinfo : EIATTR_KPARAM_INFO
	.align		4
.L_4193:
        /*0118*/ 	.byte	0x04, 0x17
        /*011a*/ 	.short	(.L_4195 - .L_4194)
.L_4194:
        /*011c*/ 	.word	0x00000000
        /*0120*/ 	.short	0x0002
        /*0122*/ 	.short	0x0010
        /*0124*/ 	.byte	0x00, 0xf0, 0x21, 0x00


	//----- nvinfo : EIATTR_KPARAM_INFO
	.align		4
.L_4195:
        /*0128*/ 	.byte	0x04, 0x17
        /*012a*/ 	.short	(.L_4197 - .L_4196)
.L_4196:
        /*012c*/ 	.word	0x00000000
        /*0130*/ 	.short	0x0001
        /*0132*/ 	.short	0x0008
        /*0134*/ 	.byte	0x00, 0xf0, 0x21, 0x00


	//----- nvinfo : EIATTR_KPARAM_INFO
	.align		4
.L_4197:
        /*0138*/ 	.byte	0x04, 0x17
        /*013a*/ 	.short	(.L_4199 - .L_4198)
.L_4198:
        /*013c*/ 	.word	0x00000000
        /*0140*/ 	.short	0x0000
        /*0142*/ 	.short	0x0000
        /*0144*/ 	.byte	0x00, 0xf0, 0x21, 0x00


	//----- nvinfo : EIATTR_SPARSE_MMA_MASK
	.align		4
.L_4199:
        /*0148*/ 	.byte	0x03, 0x50
        /*014a*/ 	.short	0x0000


	//----- nvinfo : EIATTR_MAXREG_COUNT
	.align		4
        /*014c*/ 	.byte	0x03, 0x1b
        /*014e*/ 	.short	0x00ff


	//----- nvinfo : EIATTR_NUM_BARRIERS
	.align		4
        /*0150*/ 	.byte	0x02, 0x4c
        /*0152*/ 	.byte	0x01
	.zero		1


	//----- nvinfo : EIATTR_MERCURY_ISA_VERSION
	.align		4
        /*0154*/ 	.byte	0x03, 0x5f
        /*0156*/ 	.short	0x0101


	//----- nvinfo : EIATTR_EXIT_INSTR_OFFSETS
	.align		4
        /*0158*/ 	.byte	0x04, 0x1c
        /*015a*/ 	.short	(.L_4201 - .L_4200)


	//   ....[0]....
.L_4200:
        /*015c*/ 	.word	0x000000a0


	//   ....[1]....
        /*0160*/ 	.word	0x00000350


	//   ....[2]....
        /*0164*/ 	.word	0x00004700


	//   ....[3]....
        /*0168*/ 	.word	0x000048e0


	//   ....[4]....
        /*016c*/ 	.word	0x00004980


	//   ....[5]....
        /*0170*/ 	.word	0x000049c0


	//----- nvinfo : EIATTR_CRS_STACK_SIZE
	.align		4
.L_4201:
        /*0174*/ 	.byte	0x04, 0x1e
        /*0176*/ 	.short	(.L_4203 - .L_4202)
.L_4202:
        /*0178*/ 	.word	0x00000000


	//----- nvinfo : EIATTR_CBANK_PARAM_SIZE
	.align		4
.L_4203:
        /*017c*/ 	.byte	0x03, 0x19
        /*017e*/ 	.short	0x0074


	//----- nvinfo : EIATTR_PARAM_CBANK
	.align		4
        /*0180*/ 	.byte	0x04, 0x0a
        /*0182*/ 	.short	(.L_4205 - .L_4204)
	.align		4
.L_4204:
        /*0184*/ 	.word	index@(.nv.constant0._Z23gemm_half_q_half_kernelILi1ELi24ELb1ELb1ELi32EEvPK6__halfPKjS4_S2_PS0_iiiiPKtS7_iiiiiibS2_i)
        /*0188*/ 	.short	0x0210
        /*018a*/ 	.short	0x0074


	//----- nvinfo : EIATTR_SW_WAR
	.align		4
.L_4205:
        /*018c*/ 	.byte	0x04, 0x36
        /*018e*/ 	.short	(.L_4207 - .L_4206)
.L_4206:
        /*0190*/ 	.word	0x00000008
.L_4207:


//--------------------- .nv.info._Z23gemm_half_q_half_kernelILi1ELi8ELb1ELb1ELi32EEvPK6__halfPKjS4_S2_PS0_iiiiPKtS7_iiiiiibS2_i --------------------------
	.section	.nv.info._Z23gemm_half_q_half_kernelILi1ELi8ELb1ELb1ELi32EEvPK6__halfPKjS4_S2_PS0_iiiiPKtS7_iiiiiibS2_i,"",@"SHT_CUDA_INFO"
	.sectionflags	@""
	.align	4


	//----- nvinfo : EIATTR_CUDA_API_VERSION
	.align		4
        /*0000*/ 	.byte	0x04, 0x37
        /*0002*/ 	.short	(.L_4209 - .L_4208)
.L_4208:
        /*0004*/ 	.word	0x00000082


	//----- nvinfo : EIATTR_KPARAM_INFO
	.align		4
.L_4209:
        /*0008*/ 	.byte	0x04, 0x17
        /*000a*/ 	.short	(.L_4211 - .L_4210)
.L_4210:
        /*000c*/ 	.word	0x00000000
        /*0010*/ 	.short	0x0013
        /*0012*/ 	.short	0x0070
        /*0014*/ 	.byte	0x00, 0xf0, 0x11, 0x00


	//----- nvinfo : EIATTR_KPARAM_INFO
	.align		4
.L_4211:
        /*0018*/ 	.byte	0x04, 0x17
        /*001a*/ 	.short	(.L_4213 - .L_4212)
.L_4212:
        /*001c*/ 	.word	0x00000000
        /*0020*/ 	.short	0x0012
        /*0022*/ 	.short	0x0068
        /*0024*/ 	.byte	0x00, 0xf0, 0x21, 0x00


	//----- nvinfo : EIATTR_KPARAM_INFO
	.align		4
.L_4213:
        /*0028*/ 	.byte	0x04, 0x17
        /*002a*/ 	.short	(.L_4215 - .L_4214)
.L_4214:
        /*002c*/ 	.word	0x00000000
        /*0030*/ 	.short	0x0011
        /*0032*/ 	.short	0x0060
        /*0034*/ 	.byte	0x00, 0xf0, 0x05, 0x00


	//----- nvinfo : EIATTR_KPARAM_INFO
	.align		4
.L_4215:
        /*0038*/ 	.byte	0x04, 0x17
        /*003a*/ 	.short	(.L_4217 - .L_4216)
.L_4216:
        /*003c*/ 	.word	0x00000000
        /*0040*/ 	.short	0x0010
        /*0042*/ 	.short	0x005c
        /*0044*/ 	.byte	0x00, 0xf0, 0x11, 0x00


	//----- nvinfo : EIATTR_KPARAM_INFO
	.align		4
.L_4217:
        /*0048*/ 	.byte	0x04, 0x17
        /*004a*/ 	.short	(.L_4219 - .L_4218)
.L_4218:
        /*004c*/ 	.word	0x00000000
        /*0050*/ 	.short	0x000f
        /*0052*/ 	.short	0x0058
        /*0054*/ 	.byte	0x00, 0xf0, 0x11, 0x00


	//----- nvinfo : EIATTR_KPARAM_INFO
	.align		4
.L_4219:
        /*0058*/ 	.byte	0x04, 0x17
        /*005a*/ 	.short	(.L_4221 - .L_4220)
.L_4220:
        /*005c*/ 	.word	0x00000000
        /*0060*/ 	.short	0x000e
        /*0062*/ 	.short	0x0054
        /*0064*/ 	.byte	0x00, 0xf0, 0x11, 0x00


	//----- nvinfo : EIATTR_KPARAM_INFO
	.align		4
.L_4221:
        /*0068*/ 	.byte	0x04, 0x17
        /*006a*/ 	.short	(.L_4223 - .L_4222)
.L_4222:
        /*006c*/ 	.word	0x00000000
        /*0070*/ 	.short	0x000d
        /*0072*/ 	.short	0x0050
        /*0074*/ 	.byte	0x00, 0xf0, 0x11, 0x00


	//----- nvinfo : EIATTR_KPARAM_INFO
	.align		4
.L_4223:
        /*0078*/ 	.byte	0x04, 0x17
        /*007a*/ 	.short	(.L_4225 - .L_4224)
.L_4224:
        /*007c*/ 	.word	0x00000000
        /*0080*/ 	.short	0x000c
        /*0082*/ 	.short	0x004c
        /*0084*/ 	.byte	0x00, 0xf0, 0x11, 0x00


	//----- nvinfo : EIATTR_KPARAM_INFO
	.align		4
.L_4225:
        /*0088*/ 	.byte	0x04, 0x17
        /*008a*/ 	.short	(.L_4227 - .L_4226)
.L_4226:
        /*008c*/ 	.word	0x00000000
        /*0090*/ 	.short	0x000b
        /*0092*/ 	.short	0x0048
        /*0094*/ 	.byte	0x00, 0xf0, 0x11, 0x00


	//----- nvinfo : EIATTR_KPARAM_INFO
	.align		4
.L_4227:
        /*0098*/ 	.byte	0x04, 0x17
        /*009a*/ 	.short	(.L_4229 - .L_4228)
.L_4228:
        /*009c*/ 	.word	0x00000000
        /*00a0*/ 	.short	0x000a
        /*00a2*/ 	.short	0x0040
        /*00a4*/ 	.byte	0x00, 0xf0, 0x21, 0x00


	//----- nvinfo : EIATTR_KPARAM_INFO
	.align		4
.L_4229:
        /*00a8*/ 	.byte	0x04, 0x17
        /*00aa*/ 	.short	(.L_4231 - .L_4230)
.L_4230:
        /*00ac*/ 	.word	0x00000000
        /*00b0*/ 	.short	0x0009
        /*00b2*/ 	.short	0x0038
        /*00b4*/ 	.byte	0x00, 0xf0, 0x21, 0x00


	//----- nvinfo : EIATTR_KPARAM_INFO
	.align		4
.L_4231:
        /*00b8*/ 	.byte	0x04, 0x17
        /*00ba*/ 	.short	(.L_4233 - .L_4232)
.L_4232:
        /*00bc*/ 	.word	0x00000000
        /*00c0*/ 	.short	0x0008
        /*00c2*/ 	.short	0x0034
        /*00c4*/ 	.byte	0x00, 0xf0, 0x11, 0x00


	//----- nvinfo : EIATTR_KPARAM_INFO
	.align		4
.L_4233:
        /*00c8*/ 	.byte	0x04, 0x17
        /*00ca*/ 	.short	(.L_4235 - .L_4234)
.L_4234:
        /*00cc*/ 	.word	0x00000000
        /*00d0*/ 	.short	0x0007
        /*00d2*/ 	.short	0x0030
        /*00d4*/ 	.byte	0x00, 0xf0, 0x11, 0x00


	//----- nvinfo : EIATTR_KPARAM_INFO
	.align		4
.L_4235:
        /*00d8*/ 	.byte	0x04, 0x17
        /*00da*/ 	.short	(.L_4237 - .L_4236)
.L_4236:
        /*00dc*/ 	.word	0x00000000
        /*00e0*/ 	.short	0x0006
        /*00e2*/ 	.short	0x002c
        /*00e4*/ 	.byte	0x00, 0xf0, 0x11, 0x00


	//----- nvinfo : EIATTR_KPARAM_INFO
	.align		4
.L_4237:
        /*00e8*/ 	.byte	0x04, 0x17
        /*00ea*/ 	.short	(.L_4239 - .L_4238)
.L_4238:
        /*00ec*/ 	.word	0x00000000
        /*00f0*/ 	.short	0x0005
        /*00f2*/ 	.short	0x0028
        /*00f4*/ 	.byte	0x00, 0xf0, 0x11, 0x00


	//----- nvinfo : EIATTR_KPARAM_INFO
	.align		4
.L_4239:
        /*00f8*/ 	.byte	0x04, 0x17
        /*00fa*/ 	.short	(.L_4241 - .L_4240)
.L_4240:
        /*00fc*/ 	.word	0x00000000
        /*0100*/ 	.short	0x0004
        /*0102*/ 	.short	0x0020
        /*0104*/ 	.byte	0x00, 0xf0, 0x21, 0x00


	//----- nvinfo : EIATTR_KPARAM_INFO
	.align		4
.L_4241:
        /*0108*/ 	.byte	0x04, 0x17
        /*010a*/ 	.short	(.L_4243 - .L_4242)
.L_4242:
        /*010c*/ 	.word	0x00000000
        /*0110*/ 	.short	0x0003
        /*0112*/ 	.short	0x0018
        /*0114*/ 	.byte	0x00, 0xf0, 0x21, 0x00


	//----- nvinfo : EIATTR_KPARAM_INFO
	.align		4
.L_4243:
        /*0118*/ 	.byte	0x04, 0x17
        /*011a*/ 	.short	(.L_4245 - .L_4244)
.L_4244:
        /*011c*/ 	.word	0x00000000
        /*0120*/ 	.short	0x0002
        /*0122*/ 	.short	0x0010
        /*0124*/ 	.byte	0x00, 0xf0, 0x21, 0x00


	//----- nvinfo : EIATTR_KPARAM_INFO
	.align		4
.L_4245:
        /*0128*/ 	.byte	0x04, 0x17
        /*012a*/ 	.short	(.L_4247 - .L_4246)
.L_4246:
        /*012c*/ 	.word	0x00000000
        /*0130*/ 	.short	0x0001
        /*0132*/ 	.short	0x0008
        /*0134*/ 	.byte	0x00, 0xf0, 0x21, 0x00


	//----- nvinfo : EIATTR_KPARAM_INFO
	.align		4
.L_4247:
        /*0138*/ 	.byte	0x04, 0x17
        /*013a*/ 	.short	(.L_4249 - .L_4248)
.L_4248:
        /*013c*/ 	.word	0x00000000
        /*0140*/ 	.short	0x0000
        /*0142*/ 	.short	0x0000
        /*0144*/ 	.byte	0x00, 0xf0, 0x21, 0x00


	//----- nvinfo : EIATTR_SPARSE_MMA_MASK
	.align		4
.L_4249:
        /*0148*/ 	.byte	0x03, 0x50
        /*014a*/ 	.short	0x0000


	//----- nvinfo : EIATTR_MAXREG_COUNT
	.align		4
        /*014c*/ 	.byte	0x03, 0x1b
        /*014e*/ 	.short	0x00ff


	//----- nvinfo : EIATTR_NUM_BARRIERS
	.align		4
        /*0150*/ 	.byte	0x02, 0x4c
        /*0152*/ 	.byte	0x01
	.zero		1


	//----- nvinfo : EIATTR_MERCURY_ISA_VERSION
	.align		4
        /*0154*/ 	.byte	0x03, 0x5f
        /*0156*/ 	.short	0x0101


	//----- nvinfo : EIATTR_EXIT_INSTR_OFFSETS
	.align		4
        /*0158*/ 	.byte	0x04, 0x1c
        /*015a*/ 	.short	(.L_4251 - .L_4250)


	//   ....[0]....
.L_4250:
        /*015c*/ 	.word	0x000000b0


	//   ....[1]....
        /*0160*/ 	.word	0x00000340


	//   ....[2]....
        /*0164*/ 	.word	0x000031b0


	//   ....[3]....
        /*0168*/ 	.word	0x00003390


	//   ....[4]....
        /*016c*/ 	.word	0x00003430


	//   ....[5]....
        /*0170*/ 	.word	0x00003470


	//----- nvinfo : EIATTR_CRS_STACK_SIZE
	.align		4
.L_4251:
        /*0174*/ 	.byte	0x04, 0x1e
        /*0176*/ 	.short	(.L_4253 - .L_4252)
.L_4252:
        /*0178*/ 	.word	0x00000000


	//----- nvinfo : EIATTR_CBANK_PARAM_SIZE
	.align		4
.L_4253:
        /*017c*/ 	.byte	0x03, 0x19
        /*017e*/ 	.short	0x0074


	//----- nvinfo : EIATTR_PARAM_CBANK
	.align		4
        /*0180*/ 	.byte	0x04, 0x0a
        /*0182*/ 	.short	(.L_4255 - .L_4254)
	.align		4
.L_4254:
        /*0184*/ 	.word	index@(.nv.constant0._Z23gemm_half_q_half_kernelILi1ELi8ELb1ELb1ELi32EEvPK6__halfPKjS4_S2_PS0_iiiiPKtS7_iiiiiibS2_i)
        /*0188*/ 	.short	0x0210
        /*018a*/ 	.short	0x0074


	//----- nvinfo : EIATTR_SW_WAR
	.align		4
.L_4255:
        /*018c*/ 	.byte	0x04, 0x36
        /*018e*/ 	.short	(.L_4257 - .L_4256)
.L_4256:
        /*0190*/ 	.word	0x00000008
.L_4257:


//--------------------- .nv.info._Z23gemm_half_q_half_kernelILi1ELi12ELb1ELb1ELi32EEvPK6__halfPKjS4_S2_PS0_iiiiPKtS7_iiiiiibS2_i --------------------------
	.section	.nv.info._Z23gemm_half_q_half_kernelILi1ELi12ELb1ELb1ELi32EEvPK6__halfPKjS4_S2_PS0_iiiiPKtS7_iiiiiibS2_i,"",@"SHT_CUDA_INFO"
	.sectionflags	@""
	.align	4


	//----- nvinfo : EIATTR_CUDA_API_VERSION
	.align		4
        /*0000*/ 	.byte	0x04, 0x37
        /*0002*/ 	.short	(.L_4259 - .L_4258)
.L_4258:
        /*0004*/ 	.word	0x00000082


	//----- nvinfo : EIATTR_KPARAM_INFO
	.align		4
.L_4259:
        /*0008*/ 	.byte	0x04, 0x17
        /*000a*/ 	.short	(.L_4261 - .L_4260)
.L_4260:
        /*000c*/ 	.word	0x00000000
        /*0010*/ 	.short	0x0013
        /*0012*/ 	.short	0x0070
        /*0014*/ 	.byte	0x00, 0xf0, 0x11, 0x00


	//----- nvinfo : EIATTR_KPARAM_INFO
	.align		4
.L_4261:
        /*0018*/ 	.byte	0x04, 0x17
        /*001a*/ 	.short	(.L_4263 - .L_4262)
.L_4262:
        /*001c*/ 	.word	0x00000000
        /*0020*/ 	.short	0x0012
        /*0022*/ 	.short	0x0068
        /*0024*/ 	.byte	0x00, 0xf0, 0x21, 0x00


	//----- nvinfo : EIATTR_KPARAM_INFO
	.align		4
.L_4263:
        /*0028*/ 	.byte	0x04, 0x17
        /*002a*/ 	.short	(.L_4265 - .L_4264)
.L_4264:
        /*002c*/ 	.word	0x00000000
        /*0030*/ 	.short	0x0011
        /*0032*/ 	.short	0x0060
        /*0034*/ 	.byte	0x00, 0xf0, 0x05, 0x00


	//----- nvinfo : EIATTR_KPARAM_INFO
	.align		4
.L_4265:
        /*0038*/ 	.byte	0x04, 0x17
        /*003a*/ 	.short	(.L_4267 - .L_4266)
.L_4266:
        /*003c*/ 	.word	0x00000000
        /*0040*/ 	.short	0x0010
        /*0042*/ 	.short	0x005c
        /*0044*/ 	.byte	0x00, 0xf0, 0x11, 0x00


	//----- nvinfo : EIATTR_KPARAM_INFO
	.align		4
.L_4267:
        /*0048*/ 	.byte	0x04, 0x17
        /*004a*/ 	.short	(.L_4269 - .L_4268)
.L_4268:
        /*004c*/ 	.word	0x00000000
        /*0050*/ 	.short	0x000f
        /*0052*/ 	.short	0x0058
        /*0054*/ 	.byte	0x00, 0xf0, 0x11, 0x00


	//----- nvinfo : EIATTR_KPARAM_INFO
	.align		4
.L_4269:
        /*0058*/ 	.byte	0x04, 0x17
        /*005a*/ 	.short	(.L_4271 - .L_4270)
.L_4270:
        /*005c*/ 	.word	0x00000000
        /*0060*/ 	.short	0x000e
        /*0062*/ 	.short	0x0054
        /*0064*/ 	.byte	0x00, 0xf0, 0x11, 0x00


	//----- nvinfo : EIATTR_KPARAM_INFO
	.align		4
.L_4271:
        /*0068*/ 	.byte	0x04, 0x17
        /*006a*/ 	.short	(.L_4273 - .L_4272)
.L_4272:
        /*006c*/ 	.word	0x00000000
        /*0070*/ 	.short	0x000d
        /*0072*/ 	.short	0x0050
        /*0074*/ 	.byte	0x00, 0xf0, 0x11, 0x00


	//----- nvinfo : EIATTR_KPARAM_INFO
	.align		4
.L_4273:
        /*0078*/ 	.byte	0x04, 0x17
        /*007a*/ 	.short	(.L_4275 - .L_4274)
.L_4274:
        /*007c*/ 	.word	0x00000000
        /*0080*/ 	.short	0x000c
        /*0082*/ 	.short	0x004c
        /*0084*/ 	.byte	0x00, 0xf0, 0x11, 0x00


	//----- nvinfo : EIATTR_KPARAM_INFO
	.align		4
.L_4275:
        /*0088*/ 	.byte	0x04, 0x17
        /*008a*/ 	.short	(.L_4277 - .L_4276)
.L_4276:
        /*008c*/ 	.word	0x00000000
        /*0090*/ 	.short	0x000b
        /*0092*/ 	.short	0x0048
        /*0094*/ 	.byte	0x00, 0xf0, 0x11, 0x00


	//----- nvinfo : EIATTR_KPARAM_INFO
	.align		4
.L_4277:
        /*0098*/ 	.byte	0x04, 0x17
        /*009a*/ 	.short	(.L_4279 - .L_4278)
.L_4278:
        /*009c*/ 	.word	0x00000000
        /*00a0*/ 	.short	0x000a
        /*00a2*/ 	.short	0x0040
        /*00a4*/ 	.byte	0x00, 0xf0, 0x21, 0x00


	//----- nvinfo : EIATTR_KPARAM_INFO
	.align		4
.L_4279:
        /*00a8*/ 	.byte	0x04, 0x17
        /*00aa*/ 	.short	(.L_4281 - .L_4280)
.L_4280:
        /*00ac*/ 	.word	0x00000000
        /*00b0*/ 	.short	0x0009
        /*00b2*/ 	.short	0x0038
        /*00b4*/ 	.byte	0x00, 0xf0, 0x21, 0x00


	//----- nvinfo : EIATTR_KPARAM_INFO
	.align		4
.L_4281:
        /*00b8*/ 	.byte	0x04, 0x17
        /*00ba*/ 	.short	(.L_4283 - .L_4282)
.L_4282:
        /*00bc*/ 	.word	0x00000000
        /*00c0*/ 	.short	0x0008
        /*00c2*/ 	.short	0x0034
        /*00c4*/ 	.byte	0x00, 0xf0, 0x11, 0x00


	//----- nvinfo : EIATTR_KPARAM_INFO
	.align		4
.L_4283:
        /*00c8*/ 	.byte	0x04, 0x17
        /*00ca*/ 	.short	(.L_4285 - .L_4284)
.L_4284:
        /*00cc*/ 	.word	0x00000000
        /*00d0*/ 	.short	0x0007
        /*00d2*/ 	.short	0x0030
        /*00d4*/ 	.byte	0x00, 0xf0, 0x11, 0x00


	//----- nvinfo : EIATTR_KPARAM_INFO
	.align		4
.L_4285:
        /*00d8*/ 	.byte	0x04, 0x17
        /*00da*/ 	.short	(.L_4287 - .L_4286)
.L_4286:
        /*00dc*/ 	.word	0x00000000
        /*00e0*/ 	.short	0x0006
        /*00e2*/ 	.short	0x002c
        /*00e4*/ 	.byte	0x00, 0xf0, 0x11, 0x00


	//----- nvinfo : EIATTR_KPARAM_INFO
	.align		4
.L_4287:
        /*00e8*/ 	.byte	0x04, 0x17
        /*00ea*/ 	.short	(.L_4289 - .L_4288)
.L_4288:
        /*00ec*/ 	.word	0x00000000
        /*00f0*/ 	.short	0x0005
        /*00f2*/ 	.short	0x0028
        /*00f4*/ 	.byte	0x00, 0xf0, 0x11, 0x00


	//----- nvinfo : EIATTR_KPARAM_INFO
	.align		4
.L_4289:
        /*00f8*/ 	.byte	0x04, 0x17
        /*00fa*/ 	.short	(.L_4291 - .L_4290)
.L_4290:
        /*00fc*/ 	.word	0x00000000
        /*0100*/ 	.short	0x0004
        /*0102*/ 	.short	0x0020
        /*0104*/ 	.byte	0x00, 0xf0, 0x21, 0x00


	//----- nvinfo : EIATTR_KPARAM_INFO
	.align		4
.L_4291:
        /*0108*/ 	.byte	0x04, 0x17
        /*010a*/ 	.short	(.L_4293 - .L_4292)
.L_4292:
        /*010c*/ 	.word	0x00000000
        /*0110*/ 	.short	0x0003
        /*0112*/ 	.short	0x0018
        /*0114*/ 	.byte	0x00, 0xf0, 0x21, 0x00


	//----- nvinfo : EIATTR_KPARAM_INFO
	.align		4
.L_4293:
        /*0118*/ 	.byte	0x04, 0x17
        /*011a*/ 	.short	(.L_4295 - .L_4294)
.L_4294:
        /*011c*/ 	.word	0x00000000
        /*0120*/ 	.short	0x0002
        /*0122*/ 	.short	0x0010
        /*0124*/ 	.byte	0x00, 0xf0, 0x21, 0x00


	//----- nvinfo : EIATTR_KPARAM_INFO
	.align		4
.L_4295:
        /*0128*/ 	.byte	0x04, 0x17
        /*012a*/ 	.short	(.L_4297 - .L_4296)
.L_4296:
        /*012c*/ 	.word	0x00000000
        /*0130*/ 	.short	0x0001
        /*0132*/ 	.short	0x0008
        /*0134*/ 	.byte	0x00, 0xf0, 0x21, 0x00


	//----- nvinfo : EIATTR_KPARAM_INFO
	.align		4
.L_4297:
        /*0138*/ 	.byte	0x04, 0x17
        /*013a*/ 	.short	(.L_4299 - .L_4298)
.L_4298:
        /*013c*/ 	.word	0x00000000
        /*0140*/ 	.short	0x0000
        /*0142*/ 	.short	0x0000
        /*0144*/ 	.byte	0x00, 0xf0, 0x21, 0x00


	//----- nvinfo : EIATTR_SPARSE_MMA_MASK
	.align		4
.L_4299:
        /*0148*/ 	.byte	0x03, 0x50
        /*014a*/ 	.short	0x0000


	//----- nvinfo : EIATTR_MAXREG_COUNT
	.align		4
        /*014c*/ 	.byte	0x03, 0x1b
        /*014e*/ 	.short	0x00ff


	//----- nvinfo : EIATTR_NUM_BARRIERS
	.align		4
        /*0150*/ 	.byte	0x02, 0x4c
        /*0152*/ 	.byte	0x01
	.zero		1


	//----- nvinfo : EIATTR_MERCURY_ISA_VERSION
	.align		4
        /*0154*/ 	.byte	0x03, 0x5f
        /*0156*/ 	.short	0x0101


	//----- nvinfo : EIATTR_EXIT_INSTR_OFFSETS
	.align		4
        /*0158*/ 	.byte	0x04, 0x1c
        /*015a*/ 	.short	(.L_4301 - .L_4300)


	//   ....[0]....
.L_4300:
        /*015c*/ 	.word	0x000000a0


	//   ....[1]....
        /*0160*/ 	.word	0x00000350


	//   ....[2]....
        /*0164*/ 	.word	0x00004580


	//   ....[3]....
        /*0168*/ 	.word	0x00004750


	//   ....[4]....
        /*016c*/ 	.word	0x000047f0


	//   ....[5]....
        /*0170*/ 	.word	0x00004830


	//----- nvinfo : EIATTR_CRS_STACK_SIZE
	.align		4
.L_4301:
        /*0174*/ 	.byte	0x04, 0x1e
        /*0176*/ 	.short	(.L_4303 - .L_4302)
.L_4302:
        /*0178*/ 	.word	0x00000000


	//----- nvinfo : EIATTR_CBANK_PARAM_SIZE
	.align		4
.L_4303:
        /*017c*/ 	.byte	0x03, 0x19
        /*017e*/ 	.short	0x0074


	//----- nvinfo : EIATTR_PARAM_CBANK
	.align		4
        /*0180*/ 	.byte	0x04, 0x0a
        /*0182*/ 	.short	(.L_4305 - .L_4304)
	.align		4
.L_4304:
        /*0184*/ 	.word	index@(.nv.constant0._Z23gemm_half_q_half_kernelILi1ELi12ELb1ELb1ELi32EEvPK6__halfPKjS4_S2_PS0_iiiiPKtS7_iiiiiibS2_i)
        /*0188*/ 	.short	0x0210
        /*018a*/ 	.short	0x0074


	//----- nvinfo : EIATTR_SW_WAR
	.align		4
.L_4305:
        /*018c*/ 	.byte	0x04, 0x36
        /*018e*/ 	.short	(.L_4307 - .L_4306)
.L_4306:
        /*0190*/ 	.word	0x00000008
.L_4307:


//--------------------- .nv.info._Z23gemm_half_q_half_kernelILi1ELi14ELb1ELb1ELi32EEvPK6__halfPKjS4_S2_PS0_iiiiPKtS7_iiiiiibS2_i --------------------------
	.section	.nv.info._Z23gemm_half_q_half_kernelILi1ELi14ELb1ELb1ELi32EEvPK6__halfPKjS4_S2_PS0_iiiiPKtS7_iiiiiibS2_i,"",@"SHT_CUDA_INFO"
	.sectionflags	@""
	.align	4


	//----- nvinfo : EIATTR_CUDA_API_VERSION
	.align		4
        /*0000*/ 	.byte	0x04, 0x37
        /*0002*/ 	.short	(.L_4309 - .L_4308)
.L_4308:
        /*0004*/ 	.word	0x00000082


	//----- nvinfo : EIATTR_KPARAM_INFO
	.align		4
.L_4309:
        /*0008*/ 	.byte	0x04, 0x17
        /*000a*/ 	.short	(.L_4311 - .L_4310)
.L_4310:
        /*000c*/ 	.word	0x00000000
        /*0010*/ 	.short	0x0013
        /*0012*/ 	.short	0x0070
        /*0014*/ 	.byte	0x00, 0xf0, 0x11, 0x00


	//----- nvinfo : EIATTR_KPARAM_INFO
	.align		4
.L_4311:
        /*0018*/ 	.byte	0x04, 0x17
        /*001a*/ 	.short	(.L_4313 - .L_4312)
.L_4312:
        /*001c*/ 	.word	0x00000000
        /*0020*/ 	.short	0x0012
        /*0022*/ 	.short	0x0068
        /*0024*/ 	.byte	0x00, 0xf0, 0x21, 0x00


	//----- nvinfo : EIATTR_KPARAM_INFO
	.align		4
.L_4313:
        /*0028*/ 	.byte	0x04, 0x17
        /*002a*/ 	.short	(.L_4315 - .L_4314)
.L_4314:
        /*002c*/ 	.word	0x00000000
        /*0030*/ 	.short	0x0011
        /*0032*/ 	.short	0x0060
        /*0034*/ 	.byte	0x00, 0xf0, 0x05, 0x00


	//----- nvinfo : EIATTR_KPARAM_INFO
	.align		4
.L_4315:
        /*0038*/ 	.byte	0x04, 0x17
        /*003a*/ 	.short	(.L_4317 - .L_4316)
.L_4316:
        /*003c*/ 	.word	0x00000000
        /*0040*/ 	.short	0x0010
        /*0042*/ 	.short	0x005c
        /*0044*/ 	.byte	0x00, 0xf0, 0x11, 0x00


	//----- nvinfo : EIATTR_KPARAM_INFO
	.align		4
.L_4317:
        /*0048*/ 	.byte	0x04, 0x17
        /*004a*/ 	.short	(.L_4319 - .L_4318)
.L_4318:
        /*004c*/ 	.word	0x00000000
        /*0050*/ 	.short	0x000f
        /*0052*/ 	.short	0x0058
        /*0054*/ 	.byte	0x00, 0xf0, 0x11, 0x00


	//----- nvinfo : EIATTR_KPARAM_INFO
	.align		4
.L_4319:
        /*0058*/ 	.byte	0x04, 0x17
        /*005a*/ 	.short	(.L_4321 - .L_4320)
.L_4320:
        /*005c*/ 	.word	0x00000000
        /*0060*/ 	.short	0x000e
        /*0062*/ 	.short	0x0054
        /*0064*/ 	.byte	0x00, 0xf0, 0x11, 0x00


	//----- nvinfo : EIATTR_KPARAM_INFO
	.align		4
.L_4321:
        /*0068*/ 	.byte	0x04, 0x17
        /*006a*/ 	.short	(.L_4323 - .L_4322)
.L_4322:
        /*006c*/ 	.word	0x00000000
        /*0070*/ 	.short	0x000d
        /*0072*/ 	.short	0x0050
        /*0074*/ 	.byte	0x00, 0xf0, 0x11, 0x00


	//----- nvinfo : EIATTR_KPARAM_INFO
	.align		4
.L_4323:
        /*0078*/ 	.byte	0x04, 0x17
        /*007a*/ 	.short	(.L_4325 - .L_4324)
.L_4324:
        /*007c*/ 	.word	0x00000000
        /*0080*/ 	.short	0x000c
        /*0082*/ 	.short	0x004c
        /*0084*/ 	.byte	0x00, 0xf0, 0x11, 0x00


	//----- nvinfo : EIATTR_KPARAM_INFO
	.align		4
.L_4325:
        /*0088*/ 	.byte	0x04, 0x17
        /*008a*/ 	.short	(.L_4327 - .L_4326)
.L_4326:
        /*008c*/ 	.word	0x00000000
        /*0090*/ 	.short	0x000b
        /*0092*/ 	.short	0x0048
        /*0094*/ 	.byte	0x00, 0xf0, 0x11, 0x00


	//----- nvinfo : EIATTR_KPARAM_INFO
	.align		4
.L_4327:
        /*0098*/ 	.byte	0x04, 0x17
        /*009a*/ 	.short	(.L_4329 - .L_4328)
.L_4328:
        /*009c*/ 	.word	0x00000000
        /*00a0*/ 	.short	0x000a
        /*00a2*/ 	.short	0x0040
        /*00a4*/ 	.byte	0x00, 0xf0, 0x21, 0x00


	//----- nvinfo : EIATTR_KPARAM_INFO
	.align		4
.L_4329:
        /*00a8*/ 	.byte	0x04, 0x17
        /*00aa*/ 	.short	(.L_4331 - .L_4330)
.L_4330:
        /*00ac*/ 	.word	0x00000000
        /*00b0*/ 	.short	0x0009
        /*00b2*/ 	.short	0x0038
        /*00b4*/ 	.byte	0x00, 0xf0, 0x21, 0x00


	//----- nvinfo : EIATTR_KPARAM_INFO
	.align		4
.L_4331:
        /*00b8*/ 	.byte	0x04, 0x17
        /*00ba*/ 	.short	(.L_4333 - .L_4332)
.L_4332:
        /*00bc*/ 	.word	0x00000000
        /*00c0*/ 	.short	0x0008
        /*00c2*/ 	.short	0x0034
        /*00c4*/ 	.byte	0x00, 0xf0, 0x11, 0x00


	//----- nvinfo : EIATTR_KPARAM_INFO
	.align		4
.L_4333:
        /*00c8*/ 	.byte	0x04, 0x17
        /*00ca*/ 	.short	(.L_4335 - .L_4334)
.L_4334:
        /*00cc*/ 	.word	0x00000000
        /*00d0*/ 	.short	0x0007
        /*00d2*/ 	.short	0x0030
        /*00d4*/ 	.byte	0x00, 0xf0, 0x11, 0x00


	//----- nvinfo : EIATTR_KPARAM_INFO
	.align		4
.L_4335:
        /*00d8*/ 	.byte	0x04, 0x17
        /*00da*/ 	.short	(.L_4337 - .L_4336)
.L_4336:
        /*00dc*/ 	.word	0x00000000
        /*00e0*/ 	.short	0x0006
        /*00e2*/ 	.short	0x002c
        /*00e4*/ 	.byte	0x00, 0xf0, 0x11, 0x00


	//----- nvinfo : EIATTR_KPARAM_INFO
	.align		4
.L_4337:
        /*00e8*/ 	.byte	0x04, 0x17
        /*00ea*/ 	.short	(.L_4339 - .L_4338)
.L_4338:
        /*00ec*/ 	.word	0x00000000
        /*00f0*/ 	.short	0x0005
        /*00f2*/ 	.short	0x0028
        /*00f4*/ 	.byte	0x00, 0xf0, 0x11, 0x00


	//----- nvinfo : EIATTR_KPARAM_INFO
	.align		4
.L_4339:
        /*00f8*/ 	.byte	0x04, 0x17
        /*00fa*/ 	.short	(.L_4341 - .L_4340)
.L_4340:
        /*00fc*/ 	.word	0x00000000
        /*0100*/ 	.short	0x0004
        /*0102*/ 	.short	0x0020
        /*0104*/ 	.byte	0x00, 0xf0, 0x21, 0x00


	//----- nvinfo : EIATTR_KPARAM_INFO
	.align		4
.L_4341:
        /*0108*/ 	.byte	0x04, 0x17
        /*010a*/ 	.short	(.L_4343 - .L_4342)
.L_4342:
        /*010c*/ 	.word	0x00000000
        /*0110*/ 	.short	0x0003
        /*0112*/ 	.short	0x0018
        /*0114*/ 	.byte	0x00, 0xf0, 0x21, 0x00


	//----- nvinfo : EIATTR_KPARAM_INFO
	.align		4
.L_4343:
        /*0118*/ 	.byte	0x04, 0x17
        /*011a*/ 	.short	(.L_4345 - .L_4344)
.L_4344:
        /*011c*/ 	.word	0x00000000
        /*0120*/ 	.short	0x0002
        /*0122*/ 	.short	0x0010
        /*0124*/ 	.byte	0x00, 0xf0, 0x21, 0x00


	//----- nvinfo : EIATTR_KPARAM_INFO
	.align		4
.L_4345:
        /*0128*/ 	.byte	0x04, 0x17
        /*012a*/ 	.short	(.L_4347 - .L_4346)
.L_4346:
        /*012c*/ 	.word	0x00000000
        /*0130*/ 	.short	0x0001
        /*0132*/ 	.short	0x0008
        /*0134*/ 	.byte	0x00, 0xf0, 0x21, 0x00


	//----- nvinfo : EIATTR_KPARAM_INFO
	.align		4
.L_4347:
        /*0138*/ 	.byte	0x04, 0x17
        /*013a*/ 	.short	(.L_4349 - .L_4348)
.L_4348:
        /*013c*/ 	.word	0x00000000
        /*0140*/ 	.short	0x0000
        /*0142*/ 	.short	0x0000
        /*0144*/ 	.byte	0x00, 0xf0, 0x21, 0x00


	//----- nvinfo : EIATTR_SPARSE_MMA_MASK
	.align		4
.L_4349:
        /*0148*/ 	.byte	0x03, 0x50
        /*014a*/ 	.short	0x0000


	//----- nvinfo : EIATTR_MAXREG_COUNT
	.align		4
        /*014c*/ 	.byte	0x03, 0x1b
        /*014e*/ 	.short	0x00ff


	//----- nvinfo : EIATTR_NUM_BARRIERS
	.align		4
        /*0150*/ 	.byte	0x02, 0x4c
        /*0152*/ 	.byte	0x01
	.zero		1


	//----- nvinfo : EIATTR_MERCURY_ISA_VERSION
	.align		4
        /*0154*/ 	.byte	0x03, 0x5f
        /*0156*/ 	.short	0x0101


	//----- nvinfo : EIATTR_EXIT_INSTR_OFFSETS
	.align		4
        /*0158*/ 	.byte	0x04, 0x1c
        /*015a*/ 	.short	(.L_4351 - .L_4350)


	//   ....[0]....
.L_4350:
        /*015c*/ 	.word	0x000000b0


	//   ....[1]....
        /*0160*/ 	.word	0x00000360


	//   ....[2]....
        /*0164*/ 	.word	0x00004f30


	//   ....[3]....
        /*0168*/ 	.word	0x00005110


	//   ....[4]....
        /*016c*/ 	.word	0x000051b0


	//   ....[5]....
        /*0170*/ 	.word	0x000051f0


	//----- nvinfo : EIATTR_CRS_STACK_SIZE
	.align		4
.L_4351:
        /*0174*/ 	.byte	0x04, 0x1e
        /*0176*/ 	.short	(.L_4353 - .L_4352)
.L_4352:
        /*0178*/ 	.word	0x00000000


	//----- nvinfo : EIATTR_CBANK_PARAM_SIZE
	.align		4
.L_4353:
        /*017c*/ 	.byte	0x03, 0x19
        /*017e*/ 	.short	0x0074


	//----- nvinfo : EIATTR_PARAM_CBANK
	.align		4
        /*0180*/ 	.byte	0x04, 0x0a
        /*0182*/ 	.short	(.L_4355 - .L_4354)
	.align		4
.L_4354:
        /*0184*/ 	.word	index@(.nv.constant0._Z23gemm_half_q_half_kernelILi1ELi14ELb1ELb1ELi32EEvPK6__halfPKjS4_S2_PS0_iiiiPKtS7_iiiiiibS2_i)
        /*0188*/ 	.short	0x0210
        /*018a*/ 	.short	0x0074


	//----- nvinfo : EIATTR_SW_WAR
	.align		4
.L_4355:
        /*018c*/ 	.byte	0x04, 0x36
        /*018e*/ 	.short	(.L_4357 - .L_4356)
.L_4356:
        /*0190*/ 	.word	0x00000008
.L_4357:


//--------------------- .nv.info._Z23gemm_half_q_half_kernelILi1ELi4ELb1ELb1ELi32EEvPK6__halfPKjS4_S2_PS0_iiiiPKtS7_iiiiiibS2_i --------------------------
	.section	.nv.info._Z23gemm_half_q_half_kernelILi1ELi4ELb1ELb1ELi32EEvPK6__halfPKjS4_S2_PS0_iiiiPKtS7_iiiiiibS2_i,"",@"SHT_CUDA_INFO"
	.sectionflags	@""
	.align	4


	//----- nvinfo : EIATTR_CUDA_API_VERSION
	.align		4
        /*0000*/ 	.byte	0x04, 0x37
        /*0002*/ 	.short	(.L_4359 - .L_4358)
.L_4358:
        /*0004*/ 	.word	0x00000082


	//----- nvinfo : EIATTR_KPARAM_INFO
	.align		4
.L_4359:
        /*0008*/ 	.byte	0x04, 0x17
        /*000a*/ 	.short	(.L_4361 - .L_4360)
.L_4360:
        /*000c*/ 	.word	0x00000000
        /*0010*/ 	.short	0x0013
        /*0012*/ 	.short	0x0070
        /*0014*/ 	.byte	0x00, 0xf0, 0x11, 0x00


	//----- nvinfo : EIATTR_KPARAM_INFO
	.align		4
.L_4361:
        /*0018*/ 	.byte	0x04, 0x17
        /*001a*/ 	.short	(.L_4363 - .L_4362)
.L_4362:
        /*001c*/ 	.word	0x00000000
        /*0020*/ 	.short	0x0012
        /*0022*/ 	.short	0x0068
        /*0024*/ 	.byte	0x00, 0xf0, 0x21, 0x00


	//----- nvinfo : EIATTR_KPARAM_INFO
	.align		4
.L_4363:
        /*0028*/ 	.byte	0x04, 0x17
        /*002a*/ 	.short	(.L_4365 - .L_4364)
.L_4364:
        /*002c*/ 	.word	0x00000000
        /*0030*/ 	.short	0x0011
        /*0032*/ 	.short	0x0060
        /*0034*/ 	.byte	0x00, 0xf0, 0x05, 0x00


	//----- nvinfo : EIATTR_KPARAM_INFO
	.align		4
.L_4365:
        /*0038*/ 	.byte	0x04, 0x17
        /*003a*/ 	.short	(.L_4367 - .L_4366)
.L_4366:
        /*003c*/ 	.word	0x00000000
        /*0040*/ 	.short	0x0010
        /*0042*/ 	.short	0x005c
        /*0044*/ 	.byte	0x00, 0xf0, 0x11, 0x00


	//----- nvinfo : EIATTR_KPARAM_INFO
	.align		4
.L_4367:
        /*0048*/ 	.byte	0x04, 0x17
        /*004a*/ 	.short	(.L_4369 - .L_4368)
.L_4368:
        /*004c*/ 	.word	0x00000000
        /*0050*/ 	.short	0x000f
        /*0052*/ 	.short	0x0058
        /*0054*/ 	.byte	0x00, 0xf0, 0x11, 0x00


	//----- nvinfo : EIATTR_KPARAM_INFO
	.align		4
.L_4369:
        /*0058*/ 	.byte	0x04, 0x17
        /*005a*/ 	.short	(.L_4371 - .L_4370)
.L_4370:
        /*005c*/ 	.word	0x00000000
        /*0060*/ 	.short	0x000e
        /*0062*/ 	.short	0x0054
        /*0064*/ 	.byte	0x00, 0xf0, 0x11, 0x00


	//----- nvinfo : EIATTR_KPARAM_INFO
	.align		4
.L_4371:
        /*0068*/ 	.byte	0x04, 0x17
        /*006a*/ 	.short	(.L_4373 - .L_4372)
.L_4372:
        /*006c*/ 	.word	0x00000000
        /*0070*/ 	.short	0x000d
        /*0072*/ 	.short	0x0050
        /*0074*/ 	.byte	0x00, 0xf0, 0x11, 0x00


	//----- nvinfo : EIATTR_KPARAM_INFO
	.align		4
.L_4373:
        /*0078*/ 	.byte	0x04, 0x17
        /*007a*/ 	.short	(.L_4375 - .L_4374)
.L_4374:
        /*007c*/ 	.word	0x00000000
        /*0080*/ 	.short	0x000c
        /*0082*/ 	.short	0x004c
        /*0084*/ 	.byte	0x00, 0xf0, 0x11, 0x00


	//----- nvinfo : EIATTR_KPARAM_INFO
	.align		4
.L_4375:
        /*0088*/ 	.byte	0x04, 0x17
        /*008a*/ 	.short	(.L_4377 - .L_4376)
.L_4376:
        /*008c*/ 	.word	0x00000000
        /*0090*/ 	.short	0x000b
        /*0092*/ 	.short	0x0048
        /*0094*/ 	.byte	0x00, 0xf0, 0x11, 0x00


	//----- nvinfo : EIATTR_KPARAM_INFO
	.align		4
.L_4377:
        /*0098*/ 	.byte	0x04, 0x17
        /*009a*/ 	.short	(.L_4379 - .L_4378)
.L_4378:
        /*009c*/ 	.word	0x00000000
        /*00a0*/ 	.short	0x000a
        /*00a2*/ 	.short	0x0040
        /*00a4*/ 	.byte	0x00, 0xf0, 0x21, 0x00


	//----- nvinfo : EIATTR_KPARAM_INFO
	.align		4
.L_4379:
        /*00a8*/ 	.byte	0x04, 0x17
        /*00aa*/ 	.short	(.L_4381 - .L_4380)
.L_4380:
        /*00ac*/ 	.word	0x00000000
        /*00b0*/ 	.short	0x0009
        /*00b2*/ 	.short	0x0038
        /*00b4*/ 	.byte	0x00, 0xf0, 0x21, 0x00


	//----- nvinfo : EIATTR_KPARAM_INFO
	.align		4
.L_4381:
        /*00b8*/ 	.byte	0x04, 0x17
        /*00ba*/ 	.short	(.L_4383 - .L_4382)
.L_4382:
        /*00bc*/ 	.word	0x00000000
        /*00c0*/ 	.short	0x0008
        /*00c2*/ 	.short	0x0034
        /*00c4*/ 	.byte	0x00, 0xf0, 0x11, 0x00


	//----- nvinfo : EIATTR_KPARAM_INFO
	.align		4
.L_4383:
        /*00c8*/ 	.byte	0x04, 0x17
        /*00ca*/ 	.short	(.L_4385 - .L_4384)
.L_4384:
        /*00cc*/ 	.word	0x00000000
        /*00d0*/ 	.short	0x0007
        /*00d2*/ 	.short	0x0030
        /*00d4*/ 	.byte	0x00, 0xf0, 0x11, 0x00


	//----- nvinfo : EIATTR_KPARAM_INFO
	.align		4
.L_4385:
        /*00d8*/ 	.byte	0x04, 0x17
        /*00da*/ 	.short	(.L_4387 - .L_4386)
.L_4386:
        /*00dc*/ 	.word	0x00000000
        /*00e0*/ 	.short	0x0006
        /*00e2*/ 	.short	0x002c
        /*00e4*/ 	.byte	0x00, 0xf0, 0x11, 0x00


	//----- nvinfo : EIATTR_KPARAM_INFO
	.align		4
.L_4387:
        /*00e8*/ 	.byte	0x04, 0x17
        /*00ea*/ 	.short	(.L_4389 - .L_4388)
.L_4388:
        /*00ec*/ 	.word	0x00000000
        /*00f0*/ 	.short	0x0005
        /*00f2*/ 	.short	0x0028
        /*00f4*/ 	.byte	0x00, 0xf0, 0x11, 0x00


	//----- nvinfo : EIATTR_KPARAM_INFO
	.align		4
.L_4389:
        /*00f8*/ 	.byte	0x04, 0x17
        /*00fa*/ 	.short	(.L_4391 - .L_4390)
.L_4390:
        /*00fc*/ 	.word	0x00000000
        /*0100*/ 	.short	0x0004
        /*0102*/ 	.short	0x0020
        /*0104*/ 	.byte	0x00, 0xf0, 0x21, 0x00


	//----- nvinfo : EIATTR_KPARAM_INFO
	.align		4
.L_4391:
        /*0108*/ 	.byte	0x04, 0x17
        /*010a*/ 	.short	(.L_4393 - .L_4392)
.L_4392:
        /*010c*/ 	.word	0x00000000
        /*0110*/ 	.short	0x0003
        /*0112*/ 	.short	0x0018
        /*0114*/ 	.byte	0x00, 0xf0, 0x21, 0x00


	//----- nvinfo : EIATTR_KPARAM_INFO
	.align		4
.L_4393:
        /*0118*/ 	.byte	0x04, 0x17
        /*011a*/ 	.short	(.L_4395 - .L_4394)
.L_4394:
        /*011c*/ 	.word	0x00000000
        /*0120*/ 	.short	0x0002
        /*0122*/ 	.short	0x0010
        /*0124*/ 	.byte	0x00, 0xf0, 0x21, 0x00


	//----- nvinfo : EIATTR_KPARAM_INFO
	.align		4
.L_4395:
        /*0128*/ 	.byte	0x04, 0x17
        /*012a*/ 	.short	(.L_4397 - .L_4396)
.L_4396:
        /*012c*/ 	.word	0x00000000
        /*0130*/ 	.short	0x0001
        /*0132*/ 	.short	0x0008
        /*0134*/ 	.byte	0x00, 0xf0, 0x21, 0x00


	//----- nvinfo : EIATTR_KPARAM_INFO
	.align		4
.L_4397:
        /*0138*/ 	.byte	0x04, 0x17
        /*013a*/ 	.short	(.L_4399 - .L_4398)
.L_4398:
        /*013c*/ 	.word	0x00000000
        /*0140*/ 	.short	0x0000
        /*0142*/ 	.short	0x0000
        /*0144*/ 	.byte	0x00, 0xf0, 0x21, 0x00


	//----- nvinfo : EIATTR_SPARSE_MMA_MASK
	.align		4
.L_4399:
        /*0148*/ 	.byte	0x03, 0x50
        /*014a*/ 	.short	0x0000


	//----- nvinfo : EIATTR_MAXREG_COUNT
	.align		4
        /*014c*/ 	.byte	0x03, 0x1b
        /*014e*/ 	.short	0x00ff


	//----- nvinfo : EIATTR_NUM_BARRIERS
	.align		4
        /*0150*/ 	.byte	0x02, 0x4c
        /*0152*/ 	.byte	0x01
	.zero		1


	//----- nvinfo : EIATTR_MERCURY_ISA_VERSION
	.align		4
        /*0154*/ 	.byte	0x03, 0x5f
        /*0156*/ 	.short	0x0101


	//----- nvinfo : EIATTR_EXIT_INSTR_OFFSETS
	.align		4
        /*0158*/ 	.byte	0x04, 0x1c
        /*015a*/ 	.short	(.L_4401 - .L_4400)


	//   ....[0]....
.L_4400:
        /*015c*/ 	.word	0x000000a0


	//   ....[1]....
        /*0160*/ 	.word	0x00000350


	//   ....[2]....
        /*0164*/ 	.word	0x000020c0


	//   ....[3]....
        /*0168*/ 	.word	0x00002280


	//   ....[4]....
        /*016c*/ 	.word	0x00002320


	//   ....[5]....
        /*0170*/ 	.word	0x00002360


	//----- nvinfo : EIATTR_CRS_STACK_SIZE
	.align		4
.L_4401:
        /*0174*/ 	.byte	0x04, 0x1e
        /*0176*/ 	.short	(.L_4403 - .L_4402)
.L_4402:
        /*0178*/ 	.word	0x00000000


	//----- nvinfo : EIATTR_CBANK_PARAM_SIZE
	.align		4
.L_4403:
        /*017c*/ 	.byte	0x03, 0x19
        /*017e*/ 	.short	0x0074


	//----- nvinfo : EIATTR_PARAM_CBANK
	.align		4
        /*0180*/ 	.byte	0x04, 0x0a
        /*0182*/ 	.short	(.L_4405 - .L_4404)
	.align		4
.L_4404:
        /*0184*/ 	.word	index@(.nv.constant0._Z23gemm_half_q_half_kernelILi1ELi4ELb1ELb1ELi32EEvPK6__halfPKjS4_S2_PS0_iiiiPKtS7_iiiiiibS2_i)
        /*0188*/ 	.short	0x0210
        /*018a*/ 	.short	0x0074


	//----- nvinfo : EIATTR_SW_WAR
	.align		4
.L_4405:
        /*018c*/ 	.byte	0x04, 0x36
        /*018e*/ 	.short	(.L_4407 - .L_4406)
.L_4406:
        /*0190*/ 	.word	0x00000008
.L_4407:


//--------------------- .nv.info._Z23gemm_half_q_half_kernelILi1ELi6ELb1ELb1ELi32EEvPK6__halfPKjS4_S2_PS0_iiiiPKtS7_iiiiiibS2_i --------------------------
	.section	.nv.info._Z23gemm_half_q_half_kernelILi1ELi6ELb1ELb1ELi32EEvPK6__halfPKjS4_S2_PS0_iiiiPKtS7_iiiiiibS2_i,"",@"SHT_CUDA_INFO"
	.sectionflags	@""
	.align	4


	//----- nvinfo : EIATTR_CUDA_API_VERSION
	.align		4
        /*0000*/ 	.byte	0x04, 0x37
        /*0002*/ 	.short	(.L_4409 - .L_4408)
.L_4408:
        /*0004*/ 	.word	0x00000082


	//----- nvinfo : EIATTR_KPARAM_INFO
	.align		4
.L_4409:
        /*0008*/ 	.byte	0x04, 0x17
        /*000a*/ 	.short	(.L_4411 - .L_4410)
.L_4410:
        /*000c*/ 	.word	0x00000000
        /*0010*/ 	.short	0x0013
        /*0012*/ 	.short	0x0070
        /*0014*/ 	.byte	0x00, 0xf0, 0x11, 0x00


	//----- nvinfo : EIATTR_KPARAM_INFO
	.align		4
.L_4411:
        /*0018*/ 	.byte	0x04, 0x17
        /*001a*/ 	.short	(.L_4413 - .L_4412)
.L_4412:
        /*001c*/ 	.word	0x00000000
        /*0020*/ 	.short	0x0012
        /*0022*/ 	.short	0x0068
        /*0024*/ 	.byte	0x00, 0xf0, 0x21, 0x00


	//----- nvinfo : EIATTR_KPARAM_INFO
	.align		4
.L_4413:
        /*0028*/ 	.byte	0x04, 0x17
        /*002a*/ 	.short	(.L_4415 - .L_4414)
.L_4414:
        /*002c*/ 	.word	0x00000000
        /*0030*/ 	.short	0x0011
        /*0032*/ 	.short	0x0060
        /*0034*/ 	.byte	0x00, 0xf0, 0x05, 0x00


	//----- nvinfo : EIATTR_KPARAM_INFO
	.align		4
.L_4415:
        /*0038*/ 	.byte	0x04, 0x17
        /*003a*/ 	.short	(.L_4417 - .L_4416)
.L_4416:
        /*003c*/ 	.word	0x00000000
        /*0040*/ 	.short	0x0010
        /*0042*/ 	.short	0x005c
        /*0044*/ 	.byte	0x00, 0xf0, 0x11, 0x00


	//----- nvinfo : EIATTR_KPARAM_INFO
	.align		4
.L_4417:
        /*0048*/ 	.byte	0x04, 0x17
        /*004a*/ 	.short	(.L_4419 - .L_4418)
.L_4418:
        /*004c*/ 	.word	0x00000000
        /*0050*/ 	.short	0x000f
        /*0052*/ 	.short	0x0058
        /*0054*/ 	.byte	0x00, 0xf0, 0x11, 0x00


	//----- nvinfo : EIATTR_KPARAM_INFO
	.align		4
.L_4419:
        /*0058*/ 	.byte	0x04, 0x17
        /*005a*/ 	.short	(.L_4421 - .L_4420)
.L_4420:
        /*005c*/ 	.word	0x00000000
        /*0060*/ 	.short	0x000e
        /*0062*/ 	.short	0x0054
        /*0064*/ 	.byte	0x00, 0xf0, 0x11, 0x00


	//----- nvinfo : EIATTR_KPARAM_INFO
	.align		4
.L_4421:
        /*0068*/ 	.byte	0x04, 0x17
        /*006a*/ 	.short	(.L_4423 - .L_4422)
.L_4422:
        /*006c*/ 	.word	0x00000000
        /*0070*/ 	.short	0x000d
        /*0072*/ 	.short	0x0050
        /*0074*/ 	.byte	0x00, 0xf0, 0x11, 0x00


	//----- nvinfo : EIATTR_KPARAM_INFO
	.align		4
.L_4423:
        /*0078*/ 	.byte	0x04, 0x17
        /*007a*/ 	.short	(.L_4425 - .L_4424)
.L_4424:
        /*007c*/ 	.word	0x00000000
        /*0080*/ 	.short	0x000c
        /*0082*/ 	.short	0x004c
        /*0084*/ 	.byte	0x00, 0xf0, 0x11, 0x00


	//----- nvinfo : EIATTR_KPARAM_INFO
	.align		4
.L_4425:
        /*0088*/ 	.byte	0x04, 0x17
        /*008a*/ 	.short	(.L_4427 - .L_4426)
.L_4426:
        /*008c*/ 	.word	0x00000000
        /*0090*/ 	.short	0x000b
        /*0092*/ 	.short	0x0048
        /*0094*/ 	.byte	0x00, 0xf0, 0x11, 0x00


	//----- nvinfo : EIATTR_KPARAM_INFO
	.align		4
.L_4427:
        /*0098*/ 	.byte	0x04, 0x17
        /*009a*/ 	.short	(.L_4429 - .L_4428)
.L_4428:
        /*009c*/ 	.word	0x00000000
        /*00a0*/ 	.short	0x000a
        /*00a2*/ 	.short	0x0040
        /*00a4*/ 	.byte	0x00, 0xf0, 0x21, 0x00


	//----- nvinfo : EIATTR_KPARAM_INFO
	.align		4
.L_4429:
        /*00a8*/ 	.byte	0x04, 0x17
        /*00aa*/ 	.short	(.L_4431 - .L_4430)
.L_4430:
        /*00ac*/ 	.word	0x00000000
        /*00b0*/ 	.short	0x0009
        /*00b2*/ 	.short	0x0038
        /*00b4*/ 	.byte	0x00, 0xf0, 0x21, 0x00


	//----- nvinfo : EIATTR_KPARAM_INFO
	.align		4
.L_4431:
        /*00b8*/ 	.byte	0x04, 0x17
        /*00ba*/ 	.short	(.L_4433 - .L_4432)
.L_4432:
        /*00bc*/ 	.word	0x00000000
        /*00c0*/ 	.short	0x0008
        /*00c2*/ 	.short	0x0034
        /*00c4*/ 	.byte	0x00, 0xf0, 0x11, 0x00


	//----- nvinfo : EIATTR_KPARAM_INFO
	.align		4
.L_4433:
        /*00c8*/ 	.byte	0x04, 0x17
        /*00ca*/ 	.short	(.L_4435 - .L_4434)
.L_4434:
        /*00cc*/ 	.word	0x00000000
        /*00d0*/ 	.short	0x0007
        /*00d2*/ 	.short	0x0030
        /*00d4*/ 	.byte	0x00, 0xf0, 0x11, 0x00


	//----- nvinfo : EIATTR_KPARAM_INFO
	.align		4
.L_4435:
        /*00d8*/ 	.byte	0x04, 0x17
        /*00da*/ 	.short	(.L_4437 - .L_4436)
.L_4436:
        /*00dc*/ 	.word	0x00000000
        /*00e0*/ 	.short	0x0006
        /*00e2*/ 	.short	0x002c
        /*00e4*/ 	.byte	0x00, 0xf0, 0x11, 0x00


	//----- nvinfo : EIATTR_KPARAM_INFO
	.align		4
.L_4437:
        /*00e8*/ 	.byte	0x04, 0x17
        /*00ea*/ 	.short	(.L_4439 - .L_4438)
.L_4438:
        /*00ec*/ 	.word	0x00000000
        /*00f0*/ 	.short	0x0005
        /*00f2*/ 	.short	0x0028
        /*00f4*/ 	.byte	0x00, 0xf0, 0x11, 0x00


	//----- nvinfo : EIATTR_KPARAM_INFO
	.align		4
.L_4439:
        /*00f8*/ 	.byte	0x04, 0x17
        /*00fa*/ 	.short	(.L_4441 - .L_4440)
.L_4440:
        /*00fc*/ 	.word	0x00000000
        /*0100*/ 	.short	0x0004
        /*0102*/ 	.short	0x0020
        /*0104*/ 	.byte	0x00, 0xf0, 0x21, 0x00


	//----- nvinfo : EIATTR_KPARAM_INFO
	.align		4
.L_4441:
        /*0108*/ 	.byte	0x04, 0x17
        /*010a*/ 	.short	(.L_4443 - .L_4442)
.L_4442:
        /*010c*/ 	.word	0x00000000
        /*0110*/ 	.short	0x0003
        /*0112*/ 	.short	0x0018
        /*0114*/ 	.byte	0x00, 0xf0, 0x21, 0x00


	//----- nvinfo : EIATTR_KPARAM_INFO
	.align		4
.L_4443:
        /*0118*/ 	.byte	0x04, 0x17
        /*011a*/ 	.short	(.L_4445 - .L_4444)
.L_4444:
        /*011c*/ 	.word	0x00000000
        /*0120*/ 	.short	0x0002
        /*0122*/ 	.short	0x0010
        /*0124*/ 	.byte	0x00, 0xf0, 0x21, 0x00


	//----- nvinfo : EIATTR_KPARAM_INFO
	.align		4
.L_4445:
        /*0128*/ 	.byte	0x04, 0x17
        /*012a*/ 	.short	(.L_4447 - .L_4446)
.L_4446:
        /*012c*/ 	.word	0x00000000
        /*0130*/ 	.short	0x0001
        /*0132*/ 	.short	0x0008
        /*0134*/ 	.byte	0x00, 0xf0, 0x21, 0x00


	//----- nvinfo : EIATTR_KPARAM_INFO
	.align		4
.L_4447:
        /*0138*/ 	.byte	0x04, 0x17
        /*013a*/ 	.short	(.L_4449 - .L_4448)
.L_4448:
        /*013c*/ 	.word	0x00000000
        /*0140*/ 	.short	0x0000
        /*0142*/ 	.short	0x0000
        /*0144*/ 	.byte	0x00, 0xf0, 0x21, 0x00


	//----- nvinfo : EIATTR_SPARSE_MMA_MASK
	.align		4
.L_4449:
        /*0148*/ 	.byte	0x03, 0x50
        /*014a*/ 	.short	0x0000


	//----- nvinfo : EIATTR_MAXREG_COUNT
	.align		4
        /*014c*/ 	.byte	0x03, 0x1b
        /*014e*/ 	.short	0x00ff


	//----- nvinfo : EIATTR_NUM_BARRIERS
	.align		4
        /*0150*/ 	.byte	0x02, 0x4c
        /*0152*/ 	.byte	0x01
	.zero		1


	//----- nvinfo : EIATTR_MERCURY_ISA_VERSION
	.align		4
        /*0154*/ 	.byte	0x03, 0x5f
        /*0156*/ 	.short	0x0101


	//----- nvinfo : EIATTR_EXIT_INSTR_OFFSETS
	.align		4
        /*0158*/ 	.byte	0x04, 0x1c
        /*015a*/ 	.short	(.L_4451 - .L_4450)


	//   ....[0]....
.L_4450:
        /*015c*/ 	.word	0x000000a0


	//   ....[1]....
        /*0160*/ 	.word	0x00000350


	//   ....[2]....
        /*0164*/ 	.word	0x00002b00


	//   ....[3]....
        /*0168*/ 	.word	0x00002ce0


	//   ....[4]....
        /*016c*/ 	.word	0x00002d80


	//   ....[5]....
        /*0170*/ 	.word	0x00002dc0


	//----- nvinfo : EIATTR_CRS_STACK_SIZE
	.align		4
.L_4451:
        /*0174*/ 	.byte	0x04, 0x1e
        /*0176*/ 	.short	(.L_4453 - .L_4452)
.L_4452:
        /*0178*/ 	.word	0x00000000


	//----- nvinfo : EIATTR_CBANK_PARAM_SIZE
	.align		4
.L_4453:
        /*017c*/ 	.byte	0x03, 0x19
        /*017e*/ 	.short	0x0074


	//----- nvinfo : EIATTR_PARAM_CBANK
	.align		4
        /*0180*/ 	.byte	0x04, 0x0a
        /*0182*/ 	.short	(.L_4455 - .L_4454)
	.align		4
.L_4454:
        /*0184*/ 	.word	index@(.nv.constant0._Z23gemm_half_q_half_kernelILi1ELi6ELb1ELb1ELi32EEvPK6__halfPKjS4_S2_PS0_iiiiPKtS7_iiiiiibS2_i)
        /*0188*/ 	.short	0x0210
        /*018a*/ 	.short	0x0074


	//----- nvinfo : EIATTR_SW_WAR
	.align		4
.L_4455:
        /*018c*/ 	.byte	0x04, 0x36
        /*018e*/ 	.short	(.L_4457 - .L_4456)
.L_4456:
        /*0190*/ 	.word	0x00000008
.L_4457:


//--------------------- .nv.info._Z23gemm_half_q_half_kernelILi1ELi2ELb1ELb1ELi32EEvPK6__halfPKjS4_S2_PS0_iiiiPKtS7_iiiiiibS2_i --------------------------
	.section	.nv.info._Z23gemm_half_q_half_kernelILi1ELi2ELb1ELb1ELi32EEvPK6__halfPKjS4_S2_PS0_iiiiPKtS7_iiiiiibS2_i,"",@"SHT_CUDA_INFO"
	.sectionflags	@""
	.align	4


	//----- nvinfo : EIATTR_CUDA_API_VERSION
	.align		4
        /*0000*/ 	.byte	0x04, 0x37
        /*0002*/ 	.short	(.L_4459 - .L_4458)
.L_4458:
        /*0004*/ 	.word	0x00000082


	//----- nvinfo : EIATTR_KPARAM_INFO
	.align		4
.L_4459:
        /*0008*/ 	.byte	0x04, 0x17
        /*000a*/ 	.short	(.L_4461 - .L_4460)
.L_4460:
        /*000c*/ 	.word	0x00000000
        /*0010*/ 	.short	0x0013
        /*0012*/ 	.short	0x0070
        /*0014*/ 	.byte	0x00, 0xf0, 0x11, 0x00


	//----- nvinfo : EIATTR_KPARAM_INFO
	.align		4
.L_4461:
        /*0018*/ 	.byte	0x04, 0x17
        /*001a*/ 	.short	(.L_4463 - .L_4462)
.L_4462:
        /*001c*/ 	.word	0x00000000
        /*0020*/ 	.short	0x0012
        /*0022*/ 	.short	0x0068
        /*0024*/ 	.byte	0x00, 0xf0, 0x21, 0x00


	//----- nvinfo : EIATTR_KPARAM_INFO
	.align		4
.L_4463:
        /*0028*/ 	.byte	0x04, 0x17
        /*002a*/ 	.short	(.L_4465 - .L_4464)
.L_4464:
        /*002c*/ 	.word	0x00000000
        /*0030*/ 	.short	0x0011
        /*0032*/ 	.short	0x0060
        /*0034*/ 	.byte	0x00, 0xf0, 0x05, 0x00


	//----- nvinfo : EIATTR_KPARAM_INFO
	.align		4
.L_4465:
        /*0038*/ 	.byte	0x04, 0x17
        /*003a*/ 	.short	(.L_4467 - .L_4466)
.L_4466:
        /*003c*/ 	.word	0x00000000
        /*0040*/ 	.short	0x0010
        /*0042*/ 	.short	0x005c
        /*0044*/ 	.byte	0x00, 0xf0, 0x11, 0x00


	//----- nvinfo : EIATTR_KPARAM_INFO
	.align		4
.L_4467:
        /*0048*/ 	.byte	0x04, 0x17
        /*004a*/ 	.short	(.L_4469 - .L_4468)
.L_4468:
        /*004c*/ 	.word	0x00000000
        /*0050*/ 	.short	0x000f
        /*0052*/ 	.short	0x0058
        /*0054*/ 	.byte	0x00, 0xf0, 0x11, 0x00


	//----- nvinfo : EIATTR_KPARAM_INFO
	.align		4
.L_4469:
        /*0058*/ 	.byte	0x04, 0x17
        /*005a*/ 	.short	(.L_4471 - .L_4470)
.L_4470:
        /*005c*/ 	.word	0x00000000
        /*0060*/ 	.short	0x000e
        /*0062*/ 	.short	0x0054
        /*0064*/ 	.byte	0x00, 0xf0, 0x11, 0x00


	//----- nvinfo : EIATTR_KPARAM_INFO
	.align		4
.L_4471:
        /*0068*/ 	.byte	0x04, 0x17
        /*006a*/ 	.short	(.L_4473 - .L_4472)
.L_4472:
        /*006c*/ 	.word	0x00000000
        /*0070*/ 	.short	0x000d
        /*0072*/ 	.short	0x0050
        /*0074*/ 	.byte	0x00, 0xf0, 0x11, 0x00


	//----- nvinfo : EIATTR_KPARAM_INFO
	.align		4
.L_4473:
        /*0078*/ 	.byte	0x04, 0x17
        /*007a*/ 	.short	(.L_4475 - .L_4474)
.L_4474:
        /*007c*/ 	.word	0x00000000
        /*0080*/ 	.short	0x000c
        /*0082*/ 	.short	0x004c
        /*0084*/ 	.byte	0x00, 0xf0, 0x11, 0x00


	//----- nvinfo : EIATTR_KPARAM_INFO
	.align		4
.L_4475:
        /*0088*/ 	.byte	0x04, 0x17
        /*008a*/ 	.short	(.L_4477 - .L_4476)
.L_4476:
        /*008c*/ 	.word	0x00000000
        /*0090*/ 	.short	0x000b
        /*0092*/ 	.short	0x0048
        /*0094*/ 	.byte	0x00, 0xf0, 0x11, 0x00


	//----- nvinfo : EIATTR_KPARAM_INFO
	.align		4
.L_4477:
        /*0098*/ 	.byte	0x04, 0x17
        /*009a*/ 	.short	(.L_4479 - .L_4478)
.L_4478:
        /*009c*/ 	.word	0x00000000
        /*00a0*/ 	.short	0x000a
        /*00a2*/ 	.short	0x0040
        /*00a4*/ 	.byte	0x00, 0xf0, 0x21, 0x00


	//----- nvinfo : EIATTR_KPARAM_INFO
	.align		4
.L_4479:
        /*00a8*/ 	.byte	0x04, 0x17
        /*00aa*/ 	.short	(.L_4481 - .L_4480)
.L_4480:
        /*00ac*/ 	.word	0x00000000
        /*00b0*/ 	.short	0x0009
        /*00b2*/ 	.short	0x0038
        /*00b4*/ 	.byte	0x00, 0xf0, 0x21, 0x00


	//----- nvinfo : EIATTR_KPARAM_INFO
	.align		4
.L_4481:
        /*00b8*/ 	.byte	0x04, 0x17
        /*00ba*/ 	.short	(.L_4483 - .L_4482)
.L_4482:
        /*00bc*/ 	.word	0x00000000
        /*00c0*/ 	.short	0x0008
        /*00c2*/ 	.short	0x0034
        /*00c4*/ 	.byte	0x00, 0xf0, 0x11, 0x00


	//----- nvinfo : EIATTR_KPARAM_INFO
	.align		4
.L_4483:
        /*00c8*/ 	.byte	0x04, 0x17
        /*00ca*/ 	.short	(.L_4485 - .L_4484)
.L_4484:
        /*00cc*/ 	.word	0x00000000
        /*00d0*/ 	.short	0x0007
        /*00d2*/ 	.short	0x0030
        /*00d4*/ 	.byte	0x00, 0xf0, 0x11, 0x00


	//----- nvinfo : EIATTR_KPARAM_INFO
	.align		4
.L_4485:
        /*00d8*/ 	.byte	0x04, 0x17
        /*00da*/ 	.short	(.L_4487 - .L_4486)
.L_4486:
        /*00dc*/ 	.word	0x00000000
        /*00e0*/ 	.short	0x0006
        /*00e2*/ 	.short	0x002c
        /*00e4*/ 	.byte	0x00, 0xf0, 0x11, 0x00


	//----- nvinfo : EIATTR_KPARAM_INFO
	.align		4
.L_4487:
        /*00e8*/ 	.byte	0x04, 0x17
        /*00ea*/ 	.short	(.L_4489 - .L_4488)
.L_4488:
        /*00ec*/ 	.word	0x00000000
        /*00f0*/ 	.short	0x0005
        /*00f2*/ 	.short	0x0028
        /*00f4*/ 	.byte	0x00, 0xf0, 0x11, 0x00


	//----- nvinfo : EIATTR_KPARAM_INFO
	.align		4
.L_4489:
        /*00f8*/ 	.byte	0x04, 0x17
        /*00fa*/ 	.short	(.L_4491 - .L_4490)
.L_4490:
        /*00fc*/ 	.word	0x00000000
        /*0100*/ 	.short	0x0004
        /*0102*/ 	.short	0x0020
        /*0104*/ 	.byte	0x00, 0xf0, 0x21, 0x00


	//----- nvinfo : EIATTR_KPARAM_INFO
	.align		4
.L_4491:
        /*0108*/ 	.byte	0x04, 0x17
        /*010a*/ 	.short	(.L_4493 - .L_4492)
.L_4492:
        /*010c*/ 	.word	0x00000000
        /*0110*/ 	.short	0x0003
        /*0112*/ 	.short	0x0018
        /*0114*/ 	.byte	0x00, 0xf0, 0x21, 0x00


	//----- nvinfo : EIATTR_KPARAM_INFO
	.align		4
.L_4493:
        /*0118*/ 	.byte	0x04, 0x17
        /*011a*/ 	.short	(.L_4495 - .L_4494)
.L_4494:
        /*011c*/ 	.word	0x00000000
        /*0120*/ 	.short	0x0002
        /*0122*/ 	.short	0x0010
        /*0124*/ 	.byte	0x00, 0xf0, 0x21, 0x00


	//----- nvinfo : EIATTR_KPARAM_INFO
	.align		4
.L_4495:
        /*0128*/ 	.byte	0x04, 0x17
        /*012a*/ 	.short	(.L_4497 - .L_4496)
.L_4496:
        /*012c*/ 	.word	0x00000000
        /*0130*/ 	.short	0x0001
        /*0132*/ 	.short	0x0008
        /*0134*/ 	.byte	0x00, 0xf0, 0x21, 0x00


	//----- nvinfo : EIATTR_KPARAM_INFO
	.align		4
.L_4497:
        /*0138*/ 	.byte	0x04, 0x17
        /*013a*/ 	.short	(.L_4499 - .L_4498)
.L_4498:
        /*013c*/ 	.word	0x00000000
        /*0140*/ 	.short	0x0000
        /*0142*/ 	.short	0x0000
        /*0144*/ 	.byte	0x00, 0xf0, 0x21, 0x00


	//----- nvinfo : EIATTR_SPARSE_MMA_MASK
	.align		4
.L_4499:
        /*0148*/ 	.byte	0x03, 0x50
        /*014a*/ 	.short	0x0000


	//----- nvinfo : EIATTR_MAXREG_COUNT
	.align		4
        /*014c*/ 	.byte	0x03, 0x1b
        /*014e*/ 	.short	0x00ff


	//----- nvinfo : EIATTR_NUM_BARRIERS
	.align		4
        /*0150*/ 	.byte	0x02, 0x4c
        /*0152*/ 	.byte	0x01
	.zero		1


	//----- nvinfo : EIATTR_MERCURY_ISA_VERSION
	.align		4
        /*0154*/ 	.byte	0x03, 0x5f
        /*0156*/ 	.short	0x0101


	//----- nvinfo : EIATTR_EXIT_INSTR_OFFSETS
	.align		4
        /*0158*/ 	.byte	0x04, 0x1c
        /*015a*/ 	.short	(.L_4501 - .L_4500)


	//   ....[0]....
.L_4500:
        /*015c*/ 	.word	0x000000b0


	//   ....[1]....
        /*0160*/ 	.word	0x00000340


	//   ....[2]....
        /*0164*/ 	.word	0x00001690


	//   ....[3]....
        /*0168*/ 	.word	0x00001820


	//   ....[4]....
        /*016c*/ 	.word	0x000018c0


	//   ....[5]....
        /*0170*/ 	.word	0x00001900


	//----- nvinfo : EIATTR_CRS_STACK_SIZE
	.align		4
.L_4501:
        /*0174*/ 	.byte	0x04, 0x1e
        /*0176*/ 	.short	(.L_4503 - .L_4502)
.L_4502:
        /*0178*/ 	.word	0x00000000


	//----- nvinfo : EIATTR_CBANK_PARAM_SIZE
	.align		4
.L_4503:
        /*017c*/ 	.byte	0x03, 0x19
        /*017e*/ 	.short	0x0074


	//----- nvinfo : EIATTR_PARAM_CBANK
	.align		4
        /*0180*/ 	.byte	0x04, 0x0a
        /*0182*/ 	.short	(.L_4505 - .L_4504)
	.align		4
.L_4504:
        /*0184*/ 	.word	index@(.nv.constant0._Z23gemm_half_q_half_kernelILi1ELi2ELb1ELb1ELi32EEvPK6__halfPKjS4_S2_PS0_iiiiPKtS7_iiiiiibS2_i)
        /*0188*/ 	.short	0x0210
        /*018a*/ 	.short	0x0074


	//----- nvinfo : EIATTR_SW_WAR
	.align		4
.L_4505:
        /*018c*/ 	.byte	0x04, 0x36
        /*018e*/ 	.short	(.L_4507 - .L_4506)
.L_4506:
        /*0190*/ 	.word	0x00000008
.L_4507:


//--------------------- .nv.callgraph             --------------------------
	.section	.nv.callgraph,"",@"SHT_CUDA_CALLGRAPH"
	.align	4
	.sectionentsize	8
	.align		4
        /*0000*/ 	.word	0x00000000
	.align		4
        /*0004*/ 	.word	0xffffffff
	.align		4
        /*0008*/ 	.word	0x00000000
	.align		4
        /*000c*/ 	.word	0xfffffffe
	.align		4
        /*0010*/ 	.word	0x00000000
	.align		4
        /*0014*/ 	.word	0xfffffffd
	.align		4
        /*0018*/ 	.word	0x00000000
	.align		4
        /*001c*/ 	.word	0xfffffffc


//--------------------- .nv.constant4             --------------------------
	.section	.nv.constant4,"a",@progbits
	.align	8
	.align		8
.nv.constant4:
        /*0000*/ 	.dword	_ZN46_INTERNAL_62e1fee1_15_unit_exl2_3a_cu_db99ab474cuda3std3__45__cpo5beginE
	.align		8
        /*0008*/ 	.dword	_ZN46_INTERNAL_62e1fee1_15_unit_exl2_3a_cu_db99ab474cuda3std3__45__cpo3endE
	.align		8
        /*0010*/ 	.dword	_ZN46_INTERNAL_62e1fee1_15_unit_exl2_3a_cu_db99ab474cuda3std3__45__cpo6cbeginE
	.align		8
        /*0018*/ 	.dword	_ZN46_INTERNAL_62e1fee1_15_unit_exl2_3a_cu_db99ab474cuda3std3__45__cpo4cendE
	.align		8
        /*0020*/ 	.dword	_ZN46_INTERNAL_62e1fee1_15_unit_exl2_3a_cu_db99ab474cuda3std3__45__cpo6rbeginE
	.align		8
        /*0028*/ 	.dword	_ZN46_INTERNAL_62e1fee1_15_unit_exl2_3a_cu_db99ab474cuda3std3__45__cpo4rendE
	.align		8
        /*0030*/ 	.dword	_ZN46_INTERNAL_62e1fee1_15_unit_exl2_3a_cu_db99ab474cuda3std3__45__cpo7crbeginE
	.align		8
        /*0038*/ 	.dword	_ZN46_INTERNAL_62e1fee1_15_unit_exl2_3a_cu_db99ab474cuda3std3__45__cpo5crendE
	.align		8
        /*0040*/ 	.dword	_ZN46_INTERNAL_62e1fee1_15_unit_exl2_3a_cu_db99ab474cuda3std3__448_GLOBAL__N__62e1fee1_15_unit_exl2_3a_cu_db99ab476ignoreE
	.align		8
        /*0048*/ 	.dword	_ZN46_INTERNAL_62e1fee1_15_unit_exl2_3a_cu_db99ab474cuda3std3__419piecewise_constructE
	.align		8
        /*0050*/ 	.dword	_ZN46_INTERNAL_62e1fee1_15_unit_exl2_3a_cu_db99ab474cuda3std3__48in_placeE
	.align		8
        /*0058*/ 	.dword	_ZN46_INTERNAL_62e1fee1_15_unit_exl2_3a_cu_db99ab474cuda3std3__420unreachable_sentinelE
	.align		8
        /*0060*/ 	.dword	_ZN46_INTERNAL_62e1fee1_15_unit_exl2_3a_cu_db99ab474cuda3std6ranges3__45__cpo4swapE
	.align		8
        /*0068*/ 	.dword	_ZN46_INTERNAL_62e1fee1_15_unit_exl2_3a_cu_db99ab474cuda3std6ranges3__45__cpo9iter_moveE
	.align		8
        /*0070*/ 	.dword	_ZN46_INTERNAL_62e1fee1_15_unit_exl2_3a_cu_db99ab474cuda3std6ranges3__45__cpo5beginE
	.align		8
        /*0078*/ 	.dword	_ZN46_INTERNAL_62e1fee1_15_unit_exl2_3a_cu_db99ab474cuda3std6ranges3__45__cpo3endE
	.align		8
        /*0080*/ 	.dword	_ZN46_INTERNAL_62e1fee1_15_unit_exl2_3a_cu_db99ab474cuda3std6ranges3__45__cpo6cbeginE
	.align		8
        /*0088*/ 	.dword	_ZN46_INTERNAL_62e1fee1_15_unit_exl2_3a_cu_db99ab474cuda3std6ranges3__45__cpo4cendE
	.align		8
        /*0090*/ 	.dword	_ZN46_INTERNAL_62e1fee1_15_unit_exl2_3a_cu_db99ab474cuda3std6ranges3__45__cpo7advanceE
	.align		8
        /*0098*/ 	.dword	_ZN46_INTERNAL_62e1fee1_15_unit_exl2_3a_cu_db99ab474cuda3std6ranges3__45__cpo9iter_swapE
	.align		8
        /*00a0*/ 	.dword	_ZN46_INTERNAL_62e1fee1_15_unit_exl2_3a_cu_db99ab474cuda3std6ranges3__45__cpo4nextE
	.align		8
        /*00a8*/ 	.dword	_ZN46_INTERNAL_62e1fee1_15_unit_exl2_3a_cu_db99ab474cuda3std6ranges3__45__cpo4prevE
	.align		8
        /*00b0*/ 	.dword	_ZN46_INTERNAL_62e1fee1_15_unit_exl2_3a_cu_db99ab474cuda3std6ranges3__45__cpo4dataE
	.align		8
        /*00b8*/ 	.dword	_ZN46_INTERNAL_62e1fee1_15_unit_exl2_3a_cu_db99ab474cuda3std6ranges3__45__cpo5cdataE
	.align		8
        /*00c0*/ 	.dword	_ZN46_INTERNAL_62e1fee1_15_unit_exl2_3a_cu_db99ab474cuda3std6ranges3__45__cpo4sizeE
	.align		8
        /*00c8*/ 	.dword	_ZN46_INTERNAL_62e1fee1_15_unit_exl2_3a_cu_db99ab474cuda3std6ranges3__45__cpo5ssizeE
	.align		8
        /*00d0*/ 	.dword	_ZN46_INTERNAL_62e1fee1_15_unit_exl2_3a_cu_db99ab474cuda3std6ranges3__45__cpo8distanceE
	.align		8
        /*00d8*/ 	.dword	_ZN46_INTERNAL_62e1fee1_15_unit_exl2_3a_cu_db99ab476thrust23THRUST_300001_SM_900_NS6system6detail10sequential3seqE


//--------------------- .text._Z23gemm_half_q_half_kernelILi4ELi32ELb1ELb1ELi64EEvPK6__halfPKjS4_S2_PS0_iiiiPKtS7_iiiiiibS2_i --------------------------
	.section	.text._Z23gemm_half_q_half_kernelILi4ELi32ELb1ELb1ELi64EEvPK6__halfPKjS4_S2_PS0_iiiiPKtS7_iiiiiibS2_i,"ax",@progbits
	.align	128
        .global         _Z23gemm_half_q_half_kernelILi4ELi32ELb1ELb1ELi64EEvPK6__halfPKjS4_S2_PS0_iiiiPKtS7_iiiiiibS2_i
        .type           _Z23gemm_half_q_half_kernelILi4ELi32ELb1ELb1ELi64EEvPK6__halfPKjS4_S2_PS0_iiiiPKtS7_iiiiiibS2_i,@function
        .size           _Z23gemm_half_q_half_kernelILi4ELi32ELb1ELb1ELi64EEvPK6__halfPKjS4_S2_PS0_iiiiPKtS7_iiiiiibS2_i,(.L_x_3660 - _Z23gemm_half_q_half_kernelILi4ELi32ELb1ELb1ELi64EEvPK6__halfPKjS4_S2_PS0_iiiiPKtS7_iiiiiibS2_i)
        .other          _Z23gemm_half_q_half_kernelILi4ELi32ELb1ELb1ELi64EEvPK6__halfPKjS4_S2_PS0_iiiiPKtS7_iiiiiibS2_i,@"STO_CUDA_ENTRY STV_DEFAULT"
_Z23gemm_half_q_half_kernelILi4ELi32ELb1ELb1ELi64EEvPK6__halfPKjS4_S2_PS0_iiiiPKtS7_iiiiiibS2_i:
.text._Z23gemm_half_q_half_kernelILi4ELi32ELb1ELb1ELi64EEvPK6__halfPKjS4_S2_PS0_iiiiPKtS7_iiiiiibS2_i:
[----:B------:R-:W0:Y:S01]  /*0000*/  LDC R1, c[0x0][0x28] ;  /* 0x00000a00ff017b82 */ /* 0x000e220000000800 */
[----:B------:R-:W1:Y:S07]  /*0010*/  S2R R4, SR_CTAID.Y ;  /* 0x0000000000047919 */ /* 0x000e6e0000002600 */
[----:B------:R-:W1:Y:S01]  /*0020*/  LDC R5, c[0x0][0x238] ;  /* 0x00008e00ff057b82 */ /* 0x000e620000000800 */
[----:B------:R-:W-:Y:S01]  /*0030*/  ULDC.64 UR8, c[0x0][0x208] ;  /* 0x0000820000087ab9 */ /* 0x000fe20000000a00 */
[----:B0-----:R-:W-:Y:S01]  /*0040*/  IADD3 R1, R1, -0x10, RZ ;  /* 0xfffffff001017810 */ /* 0x001fe20007ffe0ff */
[----:B------:R-:W0:Y:S01]  /*0050*/  S2R R0, SR_CTAID.Z ;  /* 0x0000000000007919 */ /* 0x000e220000002700 */
[----:B------:R-:W-:-:S02]  /*0060*/  PRMT R59, RZ, 0x7610, R59 ;  /* 0x00007610ff3b7816 */ /* 0x000fc4000000003b */
[----:B------:R-:W-:Y:S01]  /*0070*/  PRMT R58, RZ, 0x7610, R58 ;  /* 0x00007610ff3a7816 */ /* 0x000fe2000000003a */
[----:B------:R-:W2:Y:S01]  /*0080*/  S2R R2, SR_TID.X ;  /* 0x0000000000027919 */ /* 0x000ea20000002100 */
[----:B------:R-:W3:Y:S01]  /*0090*/  S2UR UR4, SR_CTAID.X ;  /* 0x00000000000479c3 */ /* 0x000ee20000002500 */
[----:B------:R-:W-:Y:S02]  /*00a0*/  PRMT R57, RZ, 0x7610, R57 ;  /* 0x00007610ff397816 */ /* 0x000fe40000000039 */
[----:B------:R-:W-:-:S05]  /*00b0*/  PRMT R56, RZ, 0x7610, R56 ;  /* 0x00007610ff387816 */ /* 0x000fca0000000038 */
[----:B------:R-:W4:Y:S01]  /*00c0*/  LDC R3, c[0x0][0x240] ;  /* 0x00009000ff037b82 */ /* 0x000f220000000800 */
[--C-:B-1----:R-:W-:Y:S01]  /*00d0*/  IMAD R10, R4, -0x4, R5.reuse ;  /* 0xfffffffc040a7824 */ /* 0x102fe200078e0205 */
[----:B---3--:R-:W-:Y:S01]  /*00e0*/  USHF.L.U32 UR4, UR4, 0x8, URZ ;  /* 0x0000000804047899 */ /* 0x008fe2000800063f */
[----:B------:R-:W-:Y:S02]  /*00f0*/  PRMT R5, RZ, 0x7610, R5 ;  /* 0x00007610ff057816 */ /* 0x000fe40000000005 */
[----:B0-----:R-:W-:Y:S02]  /*0100*/  SHF.L.U32 R61, R0, 0x6, RZ ;  /* 0x00000006003d7819 */ /* 0x001fe400000006ff */
[----:B------:R-:W-:Y:S02]  /*0110*/  ISETP.GE.AND P1, PT, R10, 0x1, PT ;  /* 0x000000010a00780c */ /* 0x000fe40003f26270 */
[----:B--2---:R-:W-:Y:S02]  /*0120*/  LEA R12, R2, UR4, 0x2 ;  /* 0x00000004020c7c11 */ /* 0x004fe4000f8e10ff */
[----:B------:R-:W-:-:S02]  /*0130*/  VIMNMX R62, R10, 0x4, PT ;  /* 0x000000040a3e7848 */ /* 0x000fc40003fe0100 */
[----:B----4-:R-:W-:-:S07]  /*0140*/  VIADDMNMX R60, R61, 0x40, R3, PT ;  /* 0x000000403d3c7846 */ /* 0x010fce0003800103 */
[----:B------:R-:W-:Y:S05]  /*0150*/  @!P1 BRA `(.L_x_0) ;  /* 0x00000000006c9947 */ /* 0x000fea0003800000 */
[----:B------:R-:W0:Y:S02]  /*0160*/  LDC.64 R6, c[0x0][0x278] ;  /* 0x00009e00ff067b82 */ /* 0x000e240000000a00 */
[----:B0-----:R-:W2:Y:S01]  /*0170*/  LDG.E.U16 R56, desc[UR8][R6.64] ;  /* 0x0000000806387981 */ /* 0x001ea2000c1e1500 */
[----:B------:R-:W-:Y:S02]  /*0180*/  ISETP.GE.AND P0, PT, R62, 0x2, PT ;  /* 0x000000023e00780c */ /* 0x000fe40003f06270 */
[----:B--2---:R-:W-:-:S11]  /*0190*/  PRMT R5, R56, 0x7610, R5 ;  /* 0x0000761038057816 */ /* 0x004fd60000000005 */
[----:B------:R-:W-:Y:S05]  /*01a0*/  @!P0 BRA `(.L_x_0) ;  /* 0x0000000000588947 */ /* 0x000fea0003800000 */
[----:B------:R-:W0:Y:S08]  /*01b0*/  LDC R14, c[0x0][0x280] ;  /* 0x0000a000ff0e7b82 */ /* 0x000e300000000800 */
[----:B------:R-:W1:Y:S01]  /*01c0*/  LDC.64 R6, c[0x0][0x278] ;  /* 0x00009e00ff067b82 */ /* 0x000e620000000a00 */
[----:B0-----:R-:W-:Y:S01]  /*01d0*/  IMAD.SHL.U32 R9, R14, 0x2, RZ ;  /* 0x000000020e097824 */ /* 0x001fe200078e00ff */
[----:B------:R-:W-:-:S04]  /*01e0*/  SHF.R.S32.HI R11, RZ, 0x1f, R14 ;  /* 0x0000001fff0b7819 */ /* 0x000fc8000001140e */
[----:B------:R-:W-:Y:S02]  /*01f0*/  SHF.L.U64.HI R13, R14, 0x1, R11 ;  /* 0x000000010e0d7819 */ /* 0x000fe4000001020b */
[----:B-1----:R-:W-:-:S04]  /*0200*/  IADD3 R6, P0, R9, R6, RZ ;  /* 0x0000000609067210 */ /* 0x002fc80007f1e0ff */
[----:B------:R-:W-:-:S05]  /*0210*/  IADD3.X R7, R13, R7, RZ, P0, !PT ;  /* 0x000000070d077210 */ /* 0x000fca00007fe4ff */
[----:B------:R-:W2:Y:S01]  /*0220*/  LDG.E.U16 R57, desc[UR8][R6.64] ;  /* 0x0000000806397981 */ /* 0x000ea2000c1e1500 */
[----:B------:R-:W-:Y:S02]  /*0230*/  ISETP.NE.AND P0, PT, R62, 0x2, PT ;  /* 0x000000023e00780c */ /* 0x000fe40003f05270 */
[----:B------:R-:W-:Y:S02]  /*0240*/  PRMT R58, RZ, 0x7610, R58 ;  /* 0x00007610ff3a7816 */ /* 0x000fe4000000003a */
[----:B--2---:R-:W-:-:S09]  /*0250*/  LOP3.LUT R5, R57, R56, RZ, 0xfc, !PT ;  /* 0x0000003839057212 */ /* 0x004fd200078efcff */
[----:B------:R-:W-:Y:S05]  /*0260*/  @!P0 BRA `(.L_x_0) ;  /* 0x0000000000288947 */ /* 0x000fea0003800000 */
[----:B------:R-:W-:Y:S02]  /*0270*/  ISETP.GE.AND P0, PT, R62, 0x4, PT ;  /* 0x000000043e00780c */ /* 0x000fe40003f06270 */
[----:B------:R-:W-:-:S04]  /*0280*/  IADD3 R8, P2, R6, R9, RZ ;  /* 0x0000000906087210 */ /* 0x000fc80007f5e0ff */
[----:B------:R-:W-:-:S05]  /*0290*/  IADD3.X R9, R7, R13, RZ, P2, !PT ;  /* 0x0000000d07097210 */ /* 0x000fca00017fe4ff */
[----:B------:R-:W2:Y:S02]  /*02a0*/  LDG.E.U16 R58, desc[UR8][R8.64] ;  /* 0x00000008083a7981 */ /* 0x000ea4000c1e1500 */
[----:B------:R-:W-:-:S04]  /*02b0*/  @P0 LEA R6, P2, R14, R6, 0x2 ;  /* 0x000000060e060211 */ /* 0x000fc800078410ff */
[----:B------:R-:W-:-:S05]  /*02c0*/  @P0 LEA.HI.X R7, R14, R7, R11, 0x2, P2 ;  /* 0x000000070e070211 */ /* 0x000fca00010f140b */
[----:B------:R-:W3:Y:S01]  /*02d0*/  @P0 LDG.E.U16 R59, desc[UR8][R6.64] ;  /* 0x00000008063b0981 */ /* 0x000ee2000c1e1500 */
[----:B--2---:R-:W-:-:S04]  /*02e0*/  LOP3.LUT R5, R58, R5, RZ, 0xfc, !PT ;  /* 0x000000053a057212 */ /* 0x004fc800078efcff */
[----:B---3--:R-:W-:-:S04]  /*02f0*/  @P0 LOP3.LUT R11, R59, R5, RZ, 0xfc, !PT ;  /* 0x000000053b0b0212 */ /* 0x008fc800078efcff */
[----:B------:R-:W-:-:S07]  /*0300*/  @P0 PRMT R5, R11, 0x7610, R5 ;  /* 0x000076100b050816 */ /* 0x000fce0000000005 */
.L_x_0:
[----:B------:R-:W-:-:S04]  /*0310*/  PRMT R5, R5, 0x9910, RZ ;  /* 0x0000991005057816 */ /* 0x000fc800000000ff */
[----:B------:R-:W-:-:S13]  /*0320*/  ISETP.NE.AND P0, PT, R5, RZ, PT ;  /* 0x000000ff0500720c */ /* 0x000fda0003f05270 */
[----:B------:R-:W-:Y:S05]  /*0330*/  @!P0 EXIT ;  /* 0x000000000000894d */ /* 0x000fea0003800000 */
[----:B------:R-:W-:Y:S01]  /*0340*/  IMAD.IADD R5, R61, 0x1, R2 ;  /* 0x000000013d057824 */ /* 0x000fe200078e0202 */
[----:B------:R-:W-:Y:S04]  /*0350*/  BSSY B0, `(.L_x_1) ;  /* 0x000006b000007945 */ /* 0x000fe80003800000 */
[----:B------:R-:W-:-:S13]  /*0360*/  ISETP.GE.OR P0, PT, R5, R60, !P1 ;  /* 0x0000003c0500720c */ /* 0x000fda0004f06670 */
[----:B------:R-:W-:Y:S05]  /*0370*/  @P0 BRA `(.L_x_2) ;  /* 0x0000000400a00947 */ /* 0x000fea0003800000 */
[----:B------:R-:W-:Y:S01]  /*0380*/  ULDC.64 UR6, c[0x0][0x250] ;  /* 0x0000940000067ab9 */ /* 0x000fe20000000a00 */
[----:B------:R-:W-:Y:S02]  /*0390*/  SHF.R.S32.HI R6, RZ, 0x1f, R5 ;  /* 0x0000001fff067819 */ /* 0x000fe40000011405 */
[----:B------:R-:W-:-:S04]  /*03a0*/  ISETP.NE.U32.AND P0, PT, RZ, UR6, PT ;  /* 0x00000006ff007c0c */ /* 0x000fc8000bf05070 */
[----:B------:R-:W-:-:S13]  /*03b0*/  ISETP.NE.AND.EX P0, PT, RZ, UR7, PT, P0 ;  /* 0x00000007ff007c0c */ /* 0x000fda000bf05300 */
[----:B------:R-:W-:Y:S05]  /*03c0*/  @!P0 BRA `(.L_x_3) ;  /* 0x0000000000d08947 */ /* 0x000fea0003800000 */
[C---:B------:R-:W-:Y:S01]  /*03d0*/  LEA R8, P0, R5.reuse, UR6, 0x1 ;  /* 0x0000000605087c11 */ /* 0x040fe2000f8008ff */
[----:B------:R-:W-:Y:S01]  /*03e0*/  UMOV UR5, 0x400 ;  /* 0x0000040000057882 */ /* 0x000fe20000000000 */
[----:B------:R-:W-:Y:S02]  /*03f0*/  ULDC.64 UR10, c[0x0][0x210] ;  /* 0x00008400000a7ab9 */ /* 0x000fe40000000a00 */
[----:B------:R-:W-:-:S05]  /*0400*/  LEA.HI.X R9, R5, UR7, R6, 0x1, P0 ;  /* 0x0000000705097c11 */ /* 0x000fca00080f0c06 */
[----:B------:R-:W2:Y:S01]  /*0410*/  LDG.E.U16.CONSTANT R8, desc[UR8][R8.64] ;  /* 0x0000000808087981 */ /* 0x000ea2000c1e9500 */
[----:B------:R-:W0:Y:S01]  /*0420*/  S2UR UR6, SR_CgaCtaId ;  /* 0x00000000000679c3 */ /* 0x000e220000008800 */
[----:B------:R-:W-:Y:S01]  /*0430*/  IMAD R5, R4, R3, RZ ;  /* 0x0000000304057224 */ /* 0x000fe200078e02ff */
[----:B------:R-:W-:Y:S01]  /*0440*/  ISETP.GT.AND P2, PT, R62, 0x3, PT ;  /* 0x000000033e00780c */ /* 0x000fe20003f44270 */
[----:B------:R-:W-:-:S03]  /*0450*/  HFMA2.MMA R11, -RZ, RZ, 0, 0 ;  /* 0x00000000ff0b7435 */ /* 0x000fc600000001ff */
[----:B------:R-:W-:Y:S01]  /*0460*/  SHF.L.U32 R5, R5, 0x2, RZ ;  /* 0x0000000205057819 */ /* 0x000fe200000006ff */
[----:B0-----:R-:W-:-:S03]  /*0470*/  ULEA UR5, UR6, UR5, 0x18 ;  /* 0x0000000506057291 */ /* 0x001fc6000f8ec03f */
[----:B--2---:R-:W-:-:S04]  /*0480*/  IADD3 R7, P0, R8, R5, RZ ;  /* 0x0000000508077210 */ /* 0x004fc80007f1e0ff */
[----:B------:R-:W-:Y:S02]  /*0490*/  LEA.HI.X.SX32 R14, R5, RZ, 0x1, P0 ;  /* 0x000000ff050e7211 */ /* 0x000fe400000f0eff */
[C---:B------:R-:W-:Y:S02]  /*04a0*/  LEA R6, P0, R7.reuse, UR10, 0x1 ;  /* 0x0000000a07067c11 */ /* 0x040fe4000f8008ff */
[----:B------:R-:W-:Y:S02]  /*04b0*/  LEA R5, R2, UR5, 0x1 ;  /* 0x0000000502057c11 */ /* 0x000fe4000f8e08ff */
[----:B------:R-:W-:Y:S02]  /*04c0*/  LEA.HI.X R7, R7, UR11, R14, 0x1, P0 ;  /* 0x0000000b07077c11 */ /* 0x000fe400080f0c0e */
[----:B------:R-:W-:Y:S01]  /*04d0*/  PLOP3.LUT P0, PT, PT, PT, PT, 0x80, 0x0 ;  /* 0x000000000000781c */ /* 0x000fe20003f0f070 */
[----:B------:R-:W-:-:S12]  /*04e0*/  @!P2 BRA `(.L_x_4) ;  /* 0x000000000048a947 */ /* 0x000fd80003800000 */
[----:B------:R-:W-:Y:S01]  /*04f0*/  PLOP3.LUT P0, PT, PT, PT, PT, 0x8, 0x0 ;  /* 0x000000000000781c */ /* 0x000fe20003f0e170 */
[----:B------:R-:W-:-:S12]  /*0500*/  VIADD R22, R62, 0xfffffffd ;  /* 0xfffffffd3e167836 */ /* 0x000fd80000000000 */
.L_x_5:
[C---:B------:R-:W-:Y:S01]  /*0510*/  IMAD.WIDE R8, R3.reuse, 0x2, R6 ;  /* 0x0000000203087825 */ /* 0x040fe200078e0206 */
[----:B------:R0:W2:Y:S03]  /*0520*/  LDG.E.U16.CONSTANT R18, desc[UR8][R6.64] ;  /* 0x0000000806127981 */ /* 0x0000a6000c1e9500 */
[C---:B------:R-:W-:Y:S02]  /*0530*/  IMAD.WIDE R14, R3.reuse, 0x2, R8 ;  /* 0x00000002030e7825 */ /* 0x040fe400078e0208 */
[----:B------:R-:W3:Y:S02]  /*0540*/  LDG.E.U16.CONSTANT R8, desc[UR8][R8.64] ;  /* 0x0000000808087981 */ /* 0x000ee4000c1e9500 */
[----:B------:R-:W-:Y:S02]  /*0550*/  IMAD.WIDE R16, R3, 0x2, R14 ;  /* 0x0000000203107825 */ /* 0x000fe400078e020e */
[----:B------:R-:W4:Y:S04]  /*0560*/  LDG.E.U16.CONSTANT R14, desc[UR8][R14.64] ;  /* 0x000000080e0e7981 */ /* 0x000f28000c1e9500 */
[----:B------:R-:W5:Y:S01]  /*0570*/  LDG.E.U16.CONSTANT R20, desc[UR8][R16.64] ;  /* 0x0000000810147981 */ /* 0x000f62000c1e9500 */
[----:B------:R-:W-:-:S04]  /*0580*/  IADD3 R11, R11, 0x4, RZ ;  /* 0x000000040b0b7810 */ /* 0x000fc80007ffe0ff */
[----:B------:R-:W-:Y:S01]  /*0590*/  ISETP.GE.AND P2, PT, R11, R22, PT ;  /* 0x000000160b00720c */ /* 0x000fe20003f46270 */
[----:B0-----:R-:W-:Y:S01]  /*05a0*/  IMAD.WIDE R6, R3, 0x2, R16 ;  /* 0x0000000203067825 */ /* 0x001fe200078e0210 */
[----:B--2---:R-:W-:Y:S04]  /*05b0*/  STS.U16 [R5], R18 ;  /* 0x0000001205007388 */ /* 0x004fe80000000400 */
[----:B---3--:R-:W-:Y:S04]  /*05c0*/  STS.U16 [R5+0x80], R8 ;  /* 0x0000800805007388 */ /* 0x008fe80000000400 */
[----:B----4-:R-:W-:Y:S04]  /*05d0*/  STS.U16 [R5+0x100], R14 ;  /* 0x0001000e05007388 */ /* 0x010fe80000000400 */
[----:B-----5:R0:W-:Y:S02]  /*05e0*/  STS.U16 [R5+0x180], R20 ;  /* 0x0001801405007388 */ /* 0x0201e40000000400 */
[----:B0-----:R-:W-:Y:S01]  /*05f0*/  IADD3 R5, R5, 0x200, RZ ;  /* 0x0000020005057810 */ /* 0x001fe20007ffe0ff */
[----:B------:R-:W-:Y:S06]  /*0600*/  @!P2 BRA `(.L_x_5) ;  /* 0xfffffffc00c0a947 */ /* 0x000fec000383ffff */
.L_x_4:
[----:B------:R-:W-:-:S05]  /*0610*/  IMAD.IADD R8, R62, 0x1, -R11 ;  /* 0x000000013e087824 */ /* 0x000fca00078e0a0b */
[----:B------:R-:W-:-:S13]  /*0620*/  ISETP.GT.AND P2, PT, R8, 0x1, PT ;  /* 0x000000010800780c */ /* 0x000fda0003f44270 */
[----:B------:R-:W-:Y:S01]  /*0630*/  @P2 IMAD.WIDE R8, R3, 0x2, R6 ;  /* 0x0000000203082825 */ /* 0x000fe200078e0206 */
[----:B------:R0:W2:Y:S04]  /*0640*/  @P2 LDG.E.U16.CONSTANT R14, desc[UR8][R6.64] ;  /* 0x00000008060e2981 */ /* 0x0000a8000c1e9500 */
[----:B------:R-:W3:Y:S01]  /*0650*/  @P2 LDG.E.U16.CONSTANT R16, desc[UR8][R8.64] ;  /* 0x0000000808102981 */ /* 0x000ee2000c1e9500 */
[----:B------:R-:W-:Y:S02]  /*0660*/  @P2 PLOP3.LUT P0, PT, PT, PT, PT, 0x8, 0x0 ;  /* 0x000000000000281c */ /* 0x000fe40003f0e170 */
[----:B------:R-:W-:Y:S01]  /*0670*/  @P2 IADD3 R11, R11, 0x2, RZ ;  /* 0x000000020b0b2810 */ /* 0x000fe20007ffe0ff */
[----:B0-----:R-:W-:-:S03]  /*0680*/  @P2 IMAD.WIDE R6, R3, 0x2, R8 ;  /* 0x0000000203062825 */ /* 0x001fc600078e0208 */
[----:B------:R-:W-:Y:S01]  /*0690*/  ISETP.LT.OR P0, PT, R11, R62, P0 ;  /* 0x0000003e0b00720c */ /* 0x000fe20000701670 */
[----:B--2---:R-:W-:Y:S04]  /*06a0*/  @P2 STS.U16 [R5], R14 ;  /* 0x0000000e05002388 */ /* 0x004fe80000000400 */
[----:B---3--:R0:W-:Y:S02]  /*06b0*/  @P2 STS.U16 [R5+0x80], R16 ;  /* 0x0000801005002388 */ /* 0x0081e40000000400 */
[----:B0-----:R-:W-:-:S06]  /*06c0*/  @P2 IADD3 R5, R5, 0x100, RZ ;  /* 0x0000010005052810 */ /* 0x001fcc0007ffe0ff */
[----:B------:R-:W-:Y:S05]  /*06d0*/  @!P0 BRA `(.L_x_2) ;  /* 0x0000000000c88947 */ /* 0x000fea0003800000 */
[----:B------:R-:W2:Y:S04]  /*06e0*/  LDG.E.U16.CONSTANT R6, desc[UR8][R6.64] ;  /* 0x0000000806067981 */ /* 0x000ea8000c1e9500 */
[----:B--2---:R0:W-:Y:S01]  /*06f0*/  STS.U16 [R5], R6 ;  /* 0x0000000605007388 */ /* 0x0041e20000000400 */
[----:B------:R-:W-:Y:S05]  /*0700*/  BRA `(.L_x_2) ;  /* 0x0000000000bc7947 */ /* 0x000fea0003800000 */
.L_x_3:
[----:B------:R-:W0:Y:S01]  /*0710*/  S2UR UR6, SR_CgaCtaId ;  /* 0x00000000000679c3 */ /* 0x000e220000008800 */
[----:B------:R-:W-:Y:S01]  /*0720*/  IMAD R7, R4, R3, RZ ;  /* 0x0000000304077224 */ /* 0x000fe200078e02ff */
[----:B------:R-:W-:Y:S01]  /*0730*/  ISETP.GT.AND P2, PT, R62, 0x3, PT ;  /* 0x000000033e00780c */ /* 0x000fe20003f44270 */
[----:B------:R-:W-:Y:S01]  /*0740*/  UMOV UR5, 0x400 ;  /* 0x0000040000057882 */ /* 0x000fe20000000000 */
[----:B------:R-:W-:Y:S01]  /*0750*/  ULDC.64 UR10, c[0x0][0x210] ;  /* 0x00008400000a7ab9 */ /* 0x000fe20000000a00 */
[----:B------:R-:W-:Y:S01]  /*0760*/  IMAD.SHL.U32 R7, R7, 0x4, RZ ;  /* 0x0000000407077824 */ /* 0x000fe200078e00ff */
[----:B------:R-:W-:-:S04]  /*0770*/  HFMA2.MMA R11, -RZ, RZ, 0, 0 ;  /* 0x00000000ff0b7435 */ /* 0x000fc800000001ff */
[----:B------:R-:W-:-:S04]  /*0780*/  IADD3 R5, P0, R5, R7, RZ ;  /* 0x0000000705057210 */ /* 0x000fc80007f1e0ff */
[----:B------:R-:W-:Y:S02]  /*0790*/  LEA.HI.X.SX32 R8, R7, R6, 0x1, P0 ;  /* 0x0000000607087211 */ /* 0x000fe400000f0eff */
[----:B------:R-:W-:-:S04]  /*07a0*/  LEA R6, P0, R5, UR10, 0x1 ;  /* 0x0000000a05067c11 */ /* 0x000fc8000f8008ff */
[----:B------:R-:W-:Y:S02]  /*07b0*/  LEA.HI.X R7, R5, UR11, R8, 0x1, P0 ;  /* 0x0000000b05077c11 */ /* 0x000fe400080f0c08 */
[----:B------:R-:W-:Y:S01]  /*07c0*/  PLOP3.LUT P0, PT, PT, PT, PT, 0x80, 0x0 ;  /* 0x000000000000781c */ /* 0x000fe20003f0f070 */
[----:B0-----:R-:W-:-:S06]  /*07d0*/  ULEA UR5, UR6, UR5, 0x18 ;  /* 0x0000000506057291 */ /* 0x001fcc000f8ec03f */
[----:B------:R-:W-:Y:S01]  /*07e0*/  LEA R5, R2, UR5, 0x1 ;  /* 0x0000000502057c11 */ /* 0x000fe2000f8e08ff */
[----:B------:R-:W-:Y:S06]  /*07f0*/  @!P2 BRA `(.L_x_6) ;  /* 0x000000000048a947 */ /* 0x000fec0003800000 */
[----:B------:R-:W-:Y:S02]  /*0800*/  PLOP3.LUT P0, PT, PT, PT, PT, 0x8, 0x0 ;  /* 0x000000000000781c */ /* 0x000fe40003f0e170 */
[----:B------:R-:W-:-:S11]  /*0810*/  IADD3 R22, R62, -0x3, RZ ;  /* 0xfffffffd3e167810 */ /* 0x000fd60007ffe0ff */
.L_x_7:
[C---:B------:R-:W-:Y:S01]  /*0820*/  IMAD.WIDE R8, R3.reuse, 0x2, R6 ;  /* 0x0000000203087825 */ /* 0x040fe200078e0206 */
[----:B------:R0:W2:Y:S03]  /*0830*/  LDG.E.U16.CONSTANT R18, desc[UR8][R6.64] ;  /* 0x0000000806127981 */ /* 0x0000a6000c1e9500 */
[C---:B------:R-:W-:Y:S02]  /*0840*/  IMAD.WIDE R14, R3.reuse, 0x2, R8 ;  /* 0x00000002030e7825 */ /* 0x040fe400078e0208 */
[----:B------:R-:W3:Y:S02]  /*0850*/  LDG.E.U16.CONSTANT R8, desc[UR8][R8.64] ;  /* 0x0000000808087981 */ /* 0x000ee4000c1e9500 */
[----:B------:R-:W-:Y:S02]  /*0860*/  IMAD.WIDE R16, R3, 0x2, R14 ;  /* 0x0000000203107825 */ /* 0x000fe400078e020e */
[----:B------:R-:W4:Y:S04]  /*0870*/  LDG.E.U16.CONSTANT R14, desc[UR8][R14.64] ;  /* 0x000000080e0e7981 */ /* 0x000f28000c1e9500 */
[----:B------:R-:W5:Y:S01]  /*0880*/  LDG.E.U16.CONSTANT R20, desc[UR8][R16.64] ;  /* 0x0000000810147981 */ /* 0x000f62000c1e9500 */
[----:B------:R-:W-:-:S05]  /*0890*/  VIADD R11, R11, 0x4 ;  /* 0x000000040b0b7836 */ /* 0x000fca0000000000 */
        /* <DEDUP_REMOVED lines=8> */
.L_x_6:
[----:B------:R-:W-:-:S04]  /*0920*/  IADD3 R8, R62, -R11, RZ ;  /* 0x8000000b3e087210 */ /* 0x000fc80007ffe0ff */
[----:B------:R-:W-:-:S13]  /*0930*/  ISETP.GT.AND P2, PT, R8, 0x1, PT ;  /* 0x000000010800780c */ /* 0x000fda0003f44270 */
[----:B------:R-:W-:Y:S01]  /*0940*/  @P2 VIADD R11, R11, 0x2 ;  /* 0x000000020b0b2836 */ /* 0x000fe20000000000 */
[----:B------:R-:W-:Y:S01]  /*0950*/  @P2 PLOP3.LUT P0, PT, PT, PT, PT, 0x8, 0x0 ;  /* 0x000000000000281c */ /* 0x000fe20003f0e170 */
[----:B------:R-:W-:Y:S01]  /*0960*/  @P2 IMAD.WIDE R8, R3, 0x2, R6 ;  /* 0x0000000203082825 */ /* 0x000fe200078e0206 */
[----:B------:R0:W2:Y:S02]  /*0970*/  @P2 LDG.E.U16.CONSTANT R16, desc[UR8][R6.64] ;  /* 0x0000000806102981 */ /* 0x0000a4000c1e9500 */
[----:B------:R-:W-:Y:S02]  /*0980*/  ISETP.LT.OR P0, PT, R11, R62, P0 ;  /* 0x0000003e0b00720c */ /* 0x000fe40000701670 */
[----:B------:R-:W3:Y:S01]  /*0990*/  @P2 LDG.E.U16.CONSTANT R18, desc[UR8][R8.64] ;  /* 0x0000000808122981 */ /* 0x000ee2000c1e9500 */
[----:B0-----:R-:W-:-:S10]  /*09a0*/  @P2 IMAD.WIDE R6, R3, 0x2, R8 ;  /* 0x0000000203062825 */ /* 0x001fd400078e0208 */
[----:B------:R-:W4:Y:S04]  /*09b0*/  @P0 LDG.E.U16.CONSTANT R14, desc[UR8][R6.64] ;  /* 0x00000008060e0981 */ /* 0x000f28000c1e9500 */
[----:B--2---:R-:W-:Y:S04]  /*09c0*/  @P2 STS.U16 [R5], R16 ;  /* 0x0000001005002388 */ /* 0x004fe80000000400 */
[----:B---3--:R0:W-:Y:S02]  /*09d0*/  @P2 STS.U16 [R5+0x80], R18 ;  /* 0x0000801205002388 */ /* 0x0081e40000000400 */
[----:B0-----:R-:W-:-:S05]  /*09e0*/  @P2 IADD3 R5, R5, 0x100, RZ ;  /* 0x0000010005052810 */ /* 0x001fca0007ffe0ff */
[----:B----4-:R1:W-:Y:S02]  /*09f0*/  @P0 STS.U16 [R5], R14 ;  /* 0x0000000e05000388 */ /* 0x0103e40000000400 */
.L_x_2:
[----:B------:R-:W-:Y:S05]  /*0a00*/  BSYNC B0 ;  /* 0x0000000000007941 */ /* 0x000fea0003800000 */
.L_x_1:
[----:B------:R-:W-:Y:S02]  /*0a10*/  ULDC UR5, c[0x0][0x23c] ;  /* 0x00008f0000057ab9 */ /* 0x000fe40000000800 */
[----:B------:R-:W-:-:S04]  /*0a20*/  MOV R53, UR5 ;  /* 0x0000000500357c02 */ /* 0x000fc80008000f00 */
[----:B------:R-:W-:-:S13]  /*0a30*/  ISETP.GE.AND P0, PT, R12, R53, PT ;  /* 0x000000350c00720c */ /* 0x000fda0003f06270 */
[----:B------:R-:W-:Y:S05]  /*0a40*/  @P0 EXIT ;  /* 0x000000000000094d */ /* 0x000fea0003800000 */
[----:B------:R-:W2:Y:S02]  /*0a50*/  LDC.U8 R3, c[0x0][0x270] ;  /* 0x00009c00ff037b82 */ /* 0x000ea40000000000 */
[----:B--2---:R-:W-:-:S04]  /*0a60*/  PRMT R3, R3, 0x8880, RZ ;  /* 0x0000888003037816 */ /* 0x004fc800000000ff */
[----:B------:R-:W-:-:S04]  /*0a70*/  ISETP.NE.AND P0, PT, R3, RZ, PT ;  /* 0x000000ff0300720c */ /* 0x000fc80003f05270 */
[----:B------:R-:W-:-:S04]  /*0a80*/  ISETP.NE.OR P0, PT, R0, RZ, !P0 ;  /* 0x000000ff0000720c */ /* 0x000fc80004705670 */
[----:B------:R-:W-:-:S13]  /*0a90*/  ISETP.LT.OR P0, PT, R10, 0x1, P0 ;  /* 0x000000010a00780c */ /* 0x000fda0000701670 */
[----:B------:R-:W-:Y:S05]  /*0aa0*/  @P0 BRA `(.L_x_8) ;  /* 0x0000000000800947 */ /* 0x000fea0003800000 */
[----:B0-----:R-:W0:Y:S01]  /*0ab0*/  LDC.64 R6, c[0x0][0x230] ;  /* 0x00008c00ff067b82 */ /* 0x001e220000000a00 */
[----:B------:R-:W-:Y:S01]  /*0ac0*/  ISETP.GT.AND P2, PT, R62, 0x3, PT ;  /* 0x000000033e00780c */ /* 0x000fe20003f44270 */
[----:B------:R-:W-:Y:S01]  /*0ad0*/  IMAD R4, R4, R53, RZ ;  /* 0x0000003504047224 */ /* 0x000fe200078e02ff */
[----:B------:R-:W-:Y:S01]  /*0ae0*/  HFMA2.MMA R11, -RZ, RZ, 0, 0 ;  /* 0x00000000ff0b7435 */ /* 0x000fe200000001ff */
[----:B------:R-:W-:-:S03]  /*0af0*/  PLOP3.LUT P0, PT, PT, PT, PT, 0x80, 0x0 ;  /* 0x000000000000781c */ /* 0x000fc60003f0f070 */
[----:B------:R-:W-:-:S05]  /*0b00*/  LEA R3, R4, UR4, 0x2 ;  /* 0x0000000404037c11 */ /* 0x000fca000f8e10ff */
[----:B------:R-:W-:-:S04]  /*0b10*/  IMAD R3, R2, 0x4, R3 ;  /* 0x0000000402037824 */ /* 0x000fc800078e0203 */
[----:B0-----:R-:W-:Y:S01]  /*0b20*/  IMAD.WIDE R2, R3, 0x2, R6 ;  /* 0x0000000203027825 */ /* 0x001fe200078e0206 */
[----:B------:R-:W-:Y:S06]  /*0b30*/  @!P2 BRA `(.L_x_9) ;  /* 0x000000000034a947 */ /* 0x000fec0003800000 */
[----:B------:R-:W-:Y:S02]  /*0b40*/  PLOP3.LUT P0, PT, PT, PT, PT, 0x8, 0x0 ;  /* 0x000000000000781c */ /* 0x000fe40003f0e170 */
[----:B-1----:R-:W-:-:S11]  /*0b50*/  IADD3 R14, R62, -0x3, RZ ;  /* 0xfffffffd3e0e7810 */ /* 0x002fd60007ffe0ff */
.L_x_10:
[----:B--2---:R-:W-:Y:S01]  /*0b60*/  IMAD.WIDE R4, R53, 0x2, R2 ;  /* 0x0000000235047825 */ /* 0x004fe200078e0202 */
[----:B------:R0:W-:Y:S03]  /*0b70*/  STG.E.64 desc[UR8][R2.64], RZ ;  /* 0x000000ff02007986 */ /* 0x0001e6000c101b08 */
[----:B------:R-:W-:Y:S01]  /*0b80*/  VIADD R11, R11, 0x4 ;  /* 0x000000040b0b7836 */ /* 0x000fe20000000000 */
[----:B------:R2:W-:Y:S01]  /*0b90*/  STG.E.64 desc[UR8][R4.64], RZ ;  /* 0x000000ff04007986 */ /* 0x0005e2000c101b08 */
[----:B------:R-:W-:-:S03]  /*0ba0*/  IMAD.WIDE R6, R53, 0x2, R4 ;  /* 0x0000000235067825 */ /* 0x000fc600078e0204 */
[----:B------:R-:W-:Y:S02]  /*0bb0*/  ISETP.GE.AND P2, PT, R11, R14, PT ;  /* 0x0000000e0b00720c */ /* 0x000fe40003f46270 */
[----:B------:R2:W-:Y:S01]  /*0bc0*/  STG.E.64 desc[UR8][R6.64], RZ ;  /* 0x000000ff06007986 */ /* 0x0005e2000c101b08 */
[----:B------:R-:W-:-:S05]  /*0bd0*/  IMAD.WIDE R8, R53, 0x2, R6 ;  /* 0x0000000235087825 */ /* 0x000fca00078e0206 */
[----:B------:R2:W-:Y:S01]  /*0be0*/  STG.E.64 desc[UR8][R8.64], RZ ;  /* 0x000000ff08007986 */ /* 0x0005e2000c101b08 */
[----:B0-----:R-:W-:-:S04]  /*0bf0*/  IMAD.WIDE R2, R53, 0x2, R8 ;  /* 0x0000000235027825 */ /* 0x001fc800078e0208 */
[----:B------:R-:W-:Y:S05]  /*0c00*/  @!P2 BRA `(.L_x_10) ;  /* 0xfffffffc00d4a947 */ /* 0x000fea000383ffff */
.L_x_9:
[----:B--2---:R-:W-:-:S04]  /*0c10*/  IADD3 R4, R62, -R11, RZ ;  /* 0x8000000b3e047210 */ /* 0x004fc80007ffe0ff */
[----:B------:R-:W-:-:S13]  /*0c20*/  ISETP.GT.AND P2, PT, R4, 0x1, PT ;  /* 0x000000010400780c */ /* 0x000fda0003f44270 */
[----:B------:R-:W-:Y:S01]  /*0c30*/  @P2 PLOP3.LUT P0, PT, PT, PT, PT, 0x8, 0x0 ;  /* 0x000000000000281c */ /* 0x000fe20003f0e170 */
[----:B-1----:R-:W-:Y:S01]  /*0c40*/  @P2 IMAD.WIDE R4, R53, 0x2, R2 ;  /* 0x0000000235042825 */ /* 0x002fe200078e0202 */
[----:B------:R-:W-:Y:S01]  /*0c50*/  @P2 IADD3 R11, R11, 0x2, RZ ;  /* 0x000000020b0b2810 */ /* 0x000fe20007ffe0ff */
[----:B------:R0:W-:Y:S03]  /*0c60*/  @P2 STG.E.64 desc[UR8][R2.64], RZ ;  /* 0x000000ff02002986 */ /* 0x0001e6000c101b08 */
[----:B------:R-:W-:Y:S01]  /*0c70*/  ISETP.LT.OR P0, PT, R11, R62, P0 ;  /* 0x0000003e0b00720c */ /* 0x000fe20000701670 */
[----:B------:R2:W-:Y:S01]  /*0c80*/  @P2 STG.E.64 desc[UR8][R4.64], RZ ;  /* 0x000000ff04002986 */ /* 0x0005e2000c101b08 */
[----:B0-----:R-:W-:-:S11]  /*0c90*/  @P2 IMAD.WIDE R2, R53, 0x2, R4 ;  /* 0x0000000235022825 */ /* 0x001fd600078e0204 */
[----:B------:R2:W-:Y:S02]  /*0ca0*/  @P0 STG.E.64 desc[UR8][R2.64], RZ ;  /* 0x000000ff02000986 */ /* 0x0005e4000c101b08 */
.L_x_8:
[----:B--2---:R-:W2:Y:S08]  /*0cb0*/  LDC.64 R2, c[0x0][0x248] ;  /* 0x00009200ff027b82 */ /* 0x004eb00000000a00 */
[----:B------:R-:W-:Y:S01]  /*0cc0*/  BAR.SYNC.DEFER_BLOCKING 0x0 ;  /* 0x0000000000007b1d */ /* 0x000fe20000010000 */
[----:B------:R-:W-:Y:S02]  /*0cd0*/  ISETP.GE.AND P0, PT, R61, R60, PT ;  /* 0x0000003c3d00720c */ /* 0x000fe40003f06270 */
[----:B------:R-:W-:-:S05]  /*0ce0*/  SHF.L.U32 R55, R0, 0x7, RZ ;  /* 0x0000000700377819 */ /* 0x000fca00000006ff */
[----:B------:R-:W3:Y:S08]  /*0cf0*/  LDC R4, c[0x0][0x25c] ;  /* 0x00009700ff047b82 */ /* 0x000ef00000000800 */
[----:B0-----:R-:W0:Y:S01]  /*0d00*/  LDC R6, c[0x0][0x264] ;  /* 0x00009900ff067b82 */ /* 0x001e220000000800 */
[----:B--2---:R-:W-:Y:S01]  /*0d10*/  IMAD.WIDE R54, R55, 0x2, R2 ;  /* 0x0000000237367825 */ /* 0x004fe200078e0202 */
[----:B------:R-:W-:Y:S06]  /*0d20*/  @P0 BRA `(.L_x_11) ;  /* 0x0000000000d00947 */ /* 0x000fec0003800000 */
[----:B------:R2:W5:Y:S01]  /*0d30*/  LDG.E.U16.CONSTANT R0, desc[UR8][R54.64] ;  /* 0x0000000836007981 */ /* 0x000562000c1e9500 */
[----:B------:R-:W-:Y:S01]  /*0d40*/  SHF.R.S32.HI R7, RZ, 0x1f, R12 ;  /* 0x0000001fff077819 */ /* 0x000fe2000001140c */
[----:B-1----:R-:W-:Y:S01]  /*0d50*/  IMAD.SHL.U32 R5, R12, 0x4, RZ ;  /* 0x000000040c057824 */ /* 0x002fe200078e00ff */
[----:B------:R-:W-:Y:S02]  /*0d60*/  MOV R11, RZ ;  /* 0x000000ff000b7202 */ /* 0x000fe40000000f00 */
[----:B------:R-:W-:Y:S02]  /*0d70*/  LEA.HI R7, R7, R12, RZ, 0x3 ;  /* 0x0000000c07077211 */ /* 0x000fe400078f18ff */
[----:B------:R-:W-:Y:S02]  /*0d80*/  MOV R13, R61 ;  /* 0x0000003d000d7202 */ /* 0x000fe40000000f00 */
[----:B------:R-:W-:Y:S02]  /*0d90*/  LOP3.LUT R5, R5, 0x10, RZ, 0xc0, !PT ;  /* 0x0000001005057812 */ /* 0x000fe400078ec0ff */
[----:B--2---:R-:W-:-:S07]  /*0da0*/  SHF.R.S32.HI R7, RZ, 0x3, R7 ;  /* 0x00000003ff077819 */ /* 0x004fce0000011407 */
.L_x_12:
[----:B--2---:R-:W1:Y:S01]  /*0db0*/  LDC.64 R8, c[0x0][0x220] ;  /* 0x00008800ff087b82 */ /* 0x004e620000000a00 */
[----:B-----5:R-:W-:-:S05]  /*0dc0*/  IADD3 R16, R0, R11, RZ ;  /* 0x0000000b00107210 */ /* 0x020fca0007ffe0ff */
[----:B------:R-:W-:-:S05]  /*0dd0*/  IMAD R14, R16, R53, RZ ;  /* 0x00000035100e7224 */ /* 0x000fca00078e02ff */
[----:B------:R-:W-:-:S04]  /*0de0*/  SHF.R.S32.HI R15, RZ, 0x1f, R14 ;  /* 0x0000001fff0f7819 */ /* 0x000fc8000001140e */
[----:B------:R-:W-:-:S04]  /*0df0*/  LEA.HI R14, R15, R14, RZ, 0x3 ;  /* 0x0000000e0f0e7211 */ /* 0x000fc800078f18ff */
[----:B------:R-:W-:-:S05]  /*0e00*/  LEA.HI.SX32 R15, R14, R7, 0x1d ;  /* 0x000000070e0f7211 */ /* 0x000fca00078feaff */
[----:B-1----:R-:W-:Y:S02]  /*0e10*/  IMAD.WIDE R8, R15, 0x4, R8 ;  /* 0x000000040f087825 */ /* 0x002fe400078e0208 */
[----:B------:R-:W1:Y:S04]  /*0e20*/  LDC.64 R14, c[0x0][0x228] ;  /* 0x00008a00ff0e7b82 */ /* 0x000e680000000a00 */
[----:B------:R-:W2:Y:S01]  /*0e30*/  LDG.E.CONSTANT R8, desc[UR8][R8.64] ;  /* 0x0000000808087981 */ /* 0x000ea2000c1e9900 */
[----:B------:R-:W-:Y:S01]  /*0e40*/  LEA R17, R13, 0x1, 0x1 ;  /* 0x000000010d117811 */ /* 0x000fe200078e08ff */
[----:B-1----:R-:W-:-:S04]  /*0e50*/  IMAD.WIDE R14, R16, 0x2, R14 ;  /* 0x00000002100e7825 */ /* 0x002fc800078e020e */
[----:B------:R-:W-:Y:S02]  /*0e60*/  IMAD.WIDE R16, R17, 0x2, R2 ;  /* 0x0000000211107825 */ /* 0x000fe400078e0202 */
[----:B------:R1:W4:Y:S04]  /*0e70*/  LDG.E.U16.CONSTANT R14, desc[UR8][R14.64] ;  /* 0x000000080e0e7981 */ /* 0x000328000c1e9500 */
[----:B------:R-:W3:Y:S01]  /*0e80*/  LDG.E.U16.CONSTANT R16, desc[UR8][R16.64] ;  /* 0x0000000810107981 */ /* 0x000ee2000c1e9500 */
[----:B--2---:R-:W-:-:S04]  /*0e90*/  SHF.R.U32.HI R18, RZ, R5, R8 ;  /* 0x00000005ff127219 */ /* 0x004fc80000011608 */
[----:B------:R-:W-:Y:S02]  /*0ea0*/  LOP3.LUT R19, R18, 0xf, RZ, 0xc0, !PT ;  /* 0x0000000f12137812 */ /* 0x000fe400078ec0ff */
[--C-:B------:R-:W-:Y:S02]  /*0eb0*/  SHF.R.U32.HI R20, RZ, 0x4, R18.reuse ;  /* 0x00000004ff147819 */ /* 0x100fe40000011612 */
[--C-:B------:R-:W-:Y:S01]  /*0ec0*/  SHF.R.U32.HI R8, RZ, 0xc, R18.reuse ;  /* 0x0000000cff087819 */ /* 0x100fe20000011612 */
[----:B------:R-:W-:Y:S01]  /*0ed0*/  VIADD R19, R19, 0x1 ;  /* 0x0000000113137836 */ /* 0x000fe20000000000 */
[----:B------:R-:W-:Y:S02]  /*0ee0*/  SHF.R.U32.HI R18, RZ, 0x8, R18 ;  /* 0x00000008ff127819 */ /* 0x000fe40000011612 */
[----:B------:R-:W-:Y:S01]  /*0ef0*/  LOP3.LUT R20, R20, 0xf, RZ, 0xc0, !PT ;  /* 0x0000000f14147812 */ /* 0x000fe200078ec0ff */
[----:B------:R-:W-:Y:S01]  /*0f00*/  IMAD R19, R19, R19, RZ ;  /* 0x0000001313137224 */ /* 0x000fe200078e02ff */
[----:B------:R-:W-:-:S02]  /*0f10*/  LOP3.LUT R8, R8, 0xf, RZ, 0xc0, !PT ;  /* 0x0000000f08087812 */ /* 0x000fc400078ec0ff */
[----:B------:R-:W-:Y:S02]  /*0f20*/  LOP3.LUT R18, R18, 0xf, RZ, 0xc0, !PT ;  /* 0x0000000f12127812 */ /* 0x000fe400078ec0ff */
[----:B------:R-:W-:Y:S01]  /*0f30*/  IADD3 R20, R20, 0x1, RZ ;  /* 0x0000000114147810 */ /* 0x000fe20007ffe0ff */
[----:B------:R-:W-:Y:S01]  /*0f40*/  I2F.F16 R19, R19 ;  /* 0x0000001300137306 */ /* 0x000fe20000200c00 */
[----:B------:R-:W-:Y:S02]  /*0f50*/  IADD3 R8, R8, 0x1, RZ ;  /* 0x0000000108087810 */ /* 0x000fe40007ffe0ff */
[----:B------:R-:W-:Y:S01]  /*0f60*/  IADD3 R18, R18, 0x1, RZ ;  /* 0x0000000112127810 */ /* 0x000fe20007ffe0ff */
[----:B------:R-:W-:Y:S02]  /*0f70*/  IMAD R20, R20, R20, RZ ;  /* 0x0000001414147224 */ /* 0x000fe400078e02ff */
[----:B-1----:R-:W-:Y:S02]  /*0f80*/  IMAD R15, R8, R8, RZ ;  /* 0x00000008080f7224 */ /* 0x002fe400078e02ff */
[----:B------:R-:W-:-:S02]  /*0f90*/  IMAD R18, R18, R18, RZ ;  /* 0x0000001212127224 */ /* 0x000fc400078e02ff */
[----:B------:R-:W1:Y:S01]  /*0fa0*/  I2F.F16 R20, R20 ;  /* 0x0000001400147306 */ /* 0x000e620000200c00 */
[----:B---3--:R-:W-:-:S04]  /*0fb0*/  IADD3 R13, R16, R13, RZ ;  /* 0x0000000d100d7210 */ /* 0x008fc80007ffe0ff */
[----:B------:R-:W-:-:S03]  /*0fc0*/  ISETP.GE.AND P2, PT, R13, R60, PT ;  /* 0x0000003c0d00720c */ /* 0x000fc60003f46270 */
[----:B------:R-:W-:Y:S01]  /*0fd0*/  I2F.F16 R15, R15 ;  /* 0x0000000f000f7306 */ /* 0x000fe20000200c00 */
[----:B-1----:R-:W-:-:S07]  /*0fe0*/  PRMT R19, R19, 0x5410, R20 ;  /* 0x0000541013137816 */ /* 0x002fce0000000014 */
[----:B------:R-:W1:Y:S01]  /*0ff0*/  I2F.F16 R18, R18 ;  /* 0x0000001200127306 */ /* 0x000e620000200c00 */
[----:B----4-:R-:W-:Y:S01]  /*1000*/  HMUL2 R8, R19, R14.H0_H0 ;  /* 0x2000000e13087232 */ /* 0x010fe20000000000 */
[----:B-1----:R-:W-:-:S05]  /*1010*/  PRMT R9, R18, 0x5410, R15 ;  /* 0x0000541012097816 */ /* 0x002fca000000000f */
[----:B------:R-:W-:Y:S02]  /*1020*/  HMUL2 R9, R9, R14.H0_H0 ;  /* 0x2000000e09097232 */ /* 0x000fe40000000000 */
[C---:B------:R-:W-:Y:S01]  /*1030*/  IMAD R14, R11.reuse, 0x8, R1 ;  /* 0x000000080b0e7824 */ /* 0x040fe200078e0201 */
[----:B------:R-:W-:-:S04]  /*1040*/  IADD3 R11, R11, 0x1, RZ ;  /* 0x000000010b0b7810 */ /* 0x000fc80007ffe0ff */
[----:B------:R2:W-:Y:S01]  /*1050*/  STL.64 [R14], R8 ;  /* 0x000000080e007387 */ /* 0x0005e20000100a00 */
[----:B------:R-:W-:Y:S05]  /*1060*/  @!P2 BRA `(.L_x_12) ;  /* 0xfffffffc0050a947 */ /* 0x000fea000383ffff */
.L_x_11:
[----:B------:R-:W-:Y:S01]  /*1070*/  ULDC UR4, c[0x0][0x258] ;  /* 0x0000960000047ab9 */ /* 0x000fe20000000800 */
[----:B------:R-:W-:Y:S01]  /*1080*/  ULDC UR5, c[0x0][0x260] ;  /* 0x0000980000057ab9 */ /* 0x000fe20000000800 */
[C---:B------:R-:W-:Y:S01]  /*1090*/  ISETP.GT.AND P2, PT, R61.reuse, UR4, PT ;  /* 0x000000043d007c0c */ /* 0x040fe2000bf44270 */
[----:B------:R-:W-:Y:S01]  /*10a0*/  ULDC UR6, c[0x0][0x268] ;  /* 0x00009a0000067ab9 */ /* 0x000fe20000000800 */
[C---:B------:R-:W-:Y:S01]  /*10b0*/  VIMNMX R0, R61.reuse, UR4, PT ;  /* 0x000000043d007c48 */ /* 0x040fe2000bfe0100 */
[----:B------:R-:W-:Y:S01]  /*10c0*/  HFMA2.MMA R2, -RZ, RZ, 0, 0 ;  /* 0x00000000ff027435 */ /* 0x000fe200000001ff */
[C---:B------:R-:W-:Y:S01]  /*10d0*/  ISETP.GT.AND P4, PT, R61.reuse, UR5, PT ;  /* 0x000000053d007c0c */ /* 0x040fe2000bf84270 */
[----:B-1----:R-:W-:Y:S01]  /*10e0*/  IMAD.MOV.U32 R5, RZ, RZ, RZ ;  /* 0x000000ffff057224 */ /* 0x002fe200078e00ff */
[----:B------:R-:W-:Y:S02]  /*10f0*/  SHF.R.S32.HI R3, RZ, 0x1f, R0 ;  /* 0x0000001fff037819 */ /* 0x000fe40000011400 */
[----:B------:R-:W-:-:S02]  /*1100*/  ISETP.GT.AND P6, PT, R61, UR6, PT ;  /* 0x000000063d007c0c */ /* 0x000fc4000bfc4270 */
[----:B------:R-:W-:Y:S01]  /*1110*/  LEA.HI R3, R3, R0, RZ, 0x5 ;  /* 0x0000000003037211 */ /* 0x000fe200078f28ff */
[----:B------:R-:W-:Y:S01]  /*1120*/  HFMA2.MMA R0, -RZ, RZ, 0, 0 ;  /* 0x00000000ff007435 */ /* 0x000fe200000001ff */
[C---:B---3--:R-:W-:Y:S02]  /*1130*/  ISETP.GT.AND P3, PT, R61.reuse, R4, PT ;  /* 0x000000043d00720c */ /* 0x048fe40003f64270 */
[----:B0-----:R-:W-:Y:S02]  /*1140*/  ISETP.GT.AND P5, PT, R61, R6, PT ;  /* 0x000000063d00720c */ /* 0x001fe40003fa4270 */
[----:B------:R-:W-:Y:S02]  /*1150*/  MOV R7, RZ ;  /* 0x000000ff00077202 */ /* 0x000fe40000000f00 */
[----:B--2---:R-:W-:Y:S01]  /*1160*/  SHF.R.S32.HI R9, RZ, 0x5, R3 ;  /* 0x00000005ff097819 */ /* 0x004fe20000011403 */
[----:B------:R-:W-:Y:S08]  /*1170*/  @!P2 BRA `(.L_x_13) ;  /* 0x00000000001ca947 */ /* 0x000ff00003800000 */
[----:B------:R-:W0:Y:S02]  /*1180*/  LDC R2, c[0x0][0x25c] ;  /* 0x00009700ff027b82 */ /* 0x000e240000000800 */
[----:B0-----:R-:W-:-:S04]  /*1190*/  VIMNMX R2, R61, R2, PT ;  /* 0x000000023d027248 */ /* 0x001fc80003fe0100 */
[----:B------:R-:W-:-:S04]  /*11a0*/  IADD3 R2, R2, -UR4, RZ ;  /* 0x8000000402027c10 */ /* 0x000fc8000fffe0ff */
[----:B------:R-:W-:-:S04]  /*11b0*/  SHF.R.S32.HI R3, RZ, 0x1f, R2 ;  /* 0x0000001fff037819 */ /* 0x000fc80000011402 */
[----:B------:R-:W-:-:S04]  /*11c0*/  LEA.HI R3, R3, R2, RZ, 0x5 ;  /* 0x0000000203037211 */ /* 0x000fc800078f28ff */
[----:B------:R-:W-:-:S05]  /*11d0*/  SHF.R.S32.HI R3, RZ, 0x5, R3 ;  /* 0x00000005ff037819 */ /* 0x000fca0000011403 */
[----:B------:R-:W-:-:S07]  /*11e0*/  IMAD R2, R3, 0x6, RZ ;  /* 0x0000000603027824 */ /* 0x000fce00078e02ff */
.L_x_13:
[----:B------:R-:W-:Y:S05]  /*11f0*/  @!P3 BRA `(.L_x_14) ;  /* 0x00000000001cb947 */ /* 0x000fea0003800000 */
[----:B------:R-:W0:Y:S02]  /*1200*/  LDC R0, c[0x0][0x260] ;  /* 0x00009800ff007b82 */ /* 0x000e240000000800 */
[----:B0-----:R-:W-:-:S05]  /*1210*/  VIMNMX R3, R61, R0, PT ;  /* 0x000000003d037248 */ /* 0x001fca0003fe0100 */
[----:B------:R-:W-:-:S05]  /*1220*/  IMAD.IADD R3, R3, 0x1, -R4 ;  /* 0x0000000103037824 */ /* 0x000fca00078e0a04 */
[----:B------:R-:W-:-:S04]  /*1230*/  SHF.R.S32.HI R0, RZ, 0x1f, R3 ;  /* 0x0000001fff007819 */ /* 0x000fc80000011403 */
[----:B------:R-:W-:-:S04]  /*1240*/  LEA.HI R0, R0, R3, RZ, 0x5 ;  /* 0x0000000300007211 */ /* 0x000fc800078f28ff */
[----:B------:R-:W-:-:S05]  /*1250*/  SHF.R.S32.HI R0, RZ, 0x5, R0 ;  /* 0x00000005ff007819 */ /* 0x000fca0000011400 */
[----:B------:R-:W-:-:S07]  /*1260*/  IMAD R0, R0, 0x5, RZ ;  /* 0x0000000500007824 */ /* 0x000fce00078e02ff */
.L_x_14:
[----:B------:R-:W-:Y:S05]  /*1270*/  @!P4 BRA `(.L_x_15) ;  /* 0x00000000001cc947 */ /* 0x000fea0003800000 */
[----:B------:R-:W0:Y:S02]  /*1280*/  LDC R8, c[0x0][0x264] ;  /* 0x00009900ff087b82 */ /* 0x000e240000000800 */
[----:B0-----:R-:W-:-:S04]  /*1290*/  VIMNMX R3, R61, R8, PT ;  /* 0x000000083d037248 */ /* 0x001fc80003fe0100 */
[----:B------:R-:W-:-:S04]  /*12a0*/  IADD3 R3, R3, -UR5, RZ ;  /* 0x8000000503037c10 */ /* 0x000fc8000fffe0ff */
[----:B------:R-:W-:-:S04]  /*12b0*/  SHF.R.S32.HI R8, RZ, 0x1f, R3 ;  /* 0x0000001fff087819 */ /* 0x000fc80000011403 */
[----:B------:R-:W-:-:S04]  /*12c0*/  LEA.HI R8, R8, R3, RZ, 0x5 ;  /* 0x0000000308087211 */ /* 0x000fc800078f28ff */
[----:B------:R-:W-:-:S04]  /*12d0*/  SHF.R.S32.HI R8, RZ, 0x5, R8 ;  /* 0x00000005ff087819 */ /* 0x000fc80000011408 */
[----:B------:R-:W-:-:S07]  /*12e0*/  SHF.L.U32 R7, R8, 0x2, RZ ;  /* 0x0000000208077819 */ /* 0x000fce00000006ff */
.L_x_15:
[----:B------:R-:W-:Y:S05]  /*12f0*/  @!P5 BRA `(.L_x_16) ;  /* 0x00000000001cd947 */ /* 0x000fea0003800000 */
[----:B------:R-:W0:Y:S02]  /*1300*/  LDC R8, c[0x0][0x268] ;  /* 0x00009a00ff087b82 */ /* 0x000e240000000800 */
[----:B0-----:R-:W-:-:S04]  /*1310*/  VIMNMX R3, R61, R8, PT ;  /* 0x000000083d037248 */ /* 0x001fc80003fe0100 */
[----:B------:R-:W-:-:S04]  /*1320*/  IADD3 R3, R3, -R6, RZ ;  /* 0x8000000603037210 */ /* 0x000fc80007ffe0ff */
[----:B------:R-:W-:-:S04]  /*1330*/  SHF.R.S32.HI R6, RZ, 0x1f, R3 ;  /* 0x0000001fff067819 */ /* 0x000fc80000011403 */
[----:B------:R-:W-:-:S04]  /*1340*/  LEA.HI R6, R6, R3, RZ, 0x5 ;  /* 0x0000000306067211 */ /* 0x000fc800078f28ff */
[----:B------:R-:W-:-:S05]  /*1350*/  SHF.R.S32.HI R6, RZ, 0x5, R6 ;  /* 0x00000005ff067819 */ /* 0x000fca0000011406 */
[----:B------:R-:W-:-:S07]  /*1360*/  IMAD R5, R6, 0x3, RZ ;  /* 0x0000000306057824 */ /* 0x000fce00078e02ff */
.L_x_16:
[----:B------:R-:W-:Y:S01]  /*1370*/  IMAD.MOV.U32 R6, RZ, RZ, RZ ;  /* 0x000000ffff067224 */ /* 0x000fe200078e00ff */
[----:B------:R-:W-:Y:S06]  /*1380*/  @!P6 BRA `(.L_x_17) ;  /* 0x00000000001ce947 */ /* 0x000fec0003800000 */
[----:B------:R-:W0:Y:S02]  /*1390*/  LDC R6, c[0x0][0x26c] ;  /* 0x00009b00ff067b82 */ /* 0x000e240000000800 */
[----:B0-----:R-:W-:-:S04]  /*13a0*/  VIMNMX R3, R61, R6, PT ;  /* 0x000000063d037248 */ /* 0x001fc80003fe0100 */
[----:B------:R-:W-:-:S04]  /*13b0*/  IADD3 R3, R3, -UR6, RZ ;  /* 0x8000000603037c10 */ /* 0x000fc8000fffe0ff */
[----:B------:R-:W-:-:S04]  /*13c0*/  SHF.R.S32.HI R6, RZ, 0x1f, R3 ;  /* 0x0000001fff067819 */ /* 0x000fc80000011403 */
[----:B------:R-:W-:-:S04]  /*13d0*/  LEA.HI R6, R6, R3, RZ, 0x5 ;  /* 0x0000000306067211 */ /* 0x000fc800078f28ff */
[----:B------:R-:W-:-:S04]  /*13e0*/  SHF.R.S32.HI R6, RZ, 0x5, R6 ;  /* 0x00000005ff067819 */ /* 0x000fc80000011406 */
[----:B------:R-:W-:-:S07]  /*13f0*/  SHF.L.U32 R6, R6, 0x1, RZ ;  /* 0x0000000106067819 */ /* 0x000fce00000006ff */
.L_x_17:
[----:B------:R-:W-:Y:S02]  /*1400*/  ISETP.GE.OR P0, PT, R61, R4, P0 ;  /* 0x000000043d00720c */ /* 0x000fe40000706670 */
[----:B------:R-:W-:Y:S02]  /*1410*/  LEA R2, R9, R2, 0x3 ;  /* 0x0000000209027211 */ /* 0x000fe400078e18ff */
[----:B------:R-:W-:Y:S02]  /*1420*/  PRMT R47, RZ, 0x5410, RZ ;  /* 0x00005410ff2f7816 */ /* 0x000fe400000000ff */
[----:B------:R-:W-:Y:S02]  /*1430*/  IADD3 R0, R7, R2, R0 ;  /* 0x0000000207007210 */ /* 0x000fe40007ffe000 */
[----:B------:R-:W-:Y:S02]  /*1440*/  PRMT R46, RZ, 0x5410, RZ ;  /* 0x00005410ff2e7816 */ /* 0x000fe400000000ff */
[----:B------:R-:W-:-:S02]  /*1450*/  IADD3 R16, R6, R0, R5 ;  /* 0x0000000006107210 */ /* 0x000fc40007ffe005 */
[----:B------:R-:W-:Y:S02]  /*1460*/  PRMT R0, RZ, 0x5410, RZ ;  /* 0x00005410ff007816 */ /* 0x000fe400000000ff */
[----:B------:R-:W-:Y:S02]  /*1470*/  PRMT R2, RZ, 0x5410, RZ ;  /* 0x00005410ff027816 */ /* 0x000fe400000000ff */
[----:B------:R-:W-:Y:S02]  /*1480*/  PRMT R3, RZ, 0x5410, RZ ;  /* 0x00005410ff037816 */ /* 0x000fe400000000ff */
[----:B------:R-:W-:Y:S02]  /*1490*/  PRMT R4, RZ, 0x5410, RZ ;  /* 0x00005410ff047816 */ /* 0x000fe400000000ff */
[----:B------:R-:W-:Y:S02]  /*14a0*/  PRMT R5, RZ, 0x5410, RZ ;  /* 0x00005410ff057816 */ /* 0x000fe400000000ff */
[----:B------:R-:W-:Y:S01]  /*14b0*/  PRMT R6, RZ, 0x5410, RZ ;  /* 0x00005410ff067816 */ /* 0x000fe200000000ff */
[----:B------:R-:W-:Y:S06]  /*14c0*/  @P0 BRA `(.L_x_18) ;  /* 0x0000002800c00947 */ /* 0x000fec0003800000 */
[----:B------:R-:W2:Y:S04]  /*14d0*/  LDL.64 R14, [R1] ;  /* 0x00000000010e7983 */ /* 0x000ea80000100a00 */
[----:B------:R0:W3:Y:S01]  /*14e0*/  LDG.E.U16.CONSTANT R54, desc[UR8][R54.64+0x2] ;  /* 0x0000020836367981 */ /* 0x0000e2000c1e9500 */
[----:B------:R-:W1:Y:S01]  /*14f0*/  S2UR UR5, SR_CgaCtaId ;  /* 0x00000000000579c3 */ /* 0x000e620000008800 */
[----:B------:R-:W-:Y:S01]  /*1500*/  IMAD R7, R16, R53, RZ ;  /* 0x0000003510077224 */ /* 0x000fe200078e02ff */
[----:B------:R-:W-:Y:S01]  /*1510*/  PRMT R8, R59, 0x9910, RZ ;  /* 0x000099103b087816 */ /* 0x000fe200000000ff */
[----:B------:R-:W-:Y:S01]  /*1520*/  ULDC.64 UR6, c[0x0][0x218] ;  /* 0x0000860000067ab9 */ /* 0x000fe20000000a00 */
[----:B------:R-:W-:Y:S01]  /*1530*/  UMOV UR4, 0x400 ;  /* 0x0000040000047882 */ /* 0x000fe20000000000 */
[----:B------:R-:W-:-:S02]  /*1540*/  SHF.R.S32.HI R52, RZ, 0x1f, R53 ;  /* 0x0000001fff347819 */ /* 0x000fc40000011435 */
[----:B------:R-:W-:Y:S01]  /*1550*/  SHF.R.S32.HI R9, RZ, 0x1f, R7 ;  /* 0x0000001fff097819 */ /* 0x000fe20000011407 */
[----:B------:R-:W4:Y:S01]  /*1560*/  LDC R51, c[0x0][0x23c] ;  /* 0x00008f00ff337b82 */ /* 0x000f220000000800 */
[----:B------:R-:W-:Y:S01]  /*1570*/  IADD3 R7, P2, R12, R7, RZ ;  /* 0x000000070c077210 */ /* 0x000fe20007f5e0ff */
[----:B0-----:R-:W-:Y:S01]  /*1580*/  IMAD.MOV.U32 R55, RZ, RZ, RZ ;  /* 0x000000ffff377224 */ /* 0x001fe200078e00ff */
[----:B------:R-:W-:Y:S02]  /*1590*/  ISETP.NE.AND P0, PT, R8, RZ, PT ;  /* 0x000000ff0800720c */ /* 0x000fe40003f05270 */
[----:B------:R-:W-:Y:S02]  /*15a0*/  LEA.HI.X.SX32 R12, R12, R9, 0x1, P2 ;  /* 0x000000090c0c7211 */ /* 0x000fe400010f0eff */
[----:B------:R-:W-:Y:S02]  /*15b0*/  LEA R64, P2, R7, UR6, 0x2 ;  /* 0x0000000607407c11 */ /* 0x000fe4000f8410ff */
[----:B------:R-:W-:-:S02]  /*15c0*/  ISETP.LT.OR P0, PT, R10, 0x4, !P0 ;  /* 0x000000040a00780c */ /* 0x000fc40004701670 */
[----:B------:R-:W-:Y:S02]  /*15d0*/  LEA.HI.X R65, R7, UR7, R12, 0x2, P2 ;  /* 0x0000000707417c11 */ /* 0x000fe400090f140c */
[----:B------:R-:W-:Y:S01]  /*15e0*/  PRMT R47, R47, 0x5410, RZ ;  /* 0x000054102f2f7816 */ /* 0x000fe200000000ff */
[----:B-1----:R-:W-:-:S03]  /*15f0*/  ULEA UR4, UR5, UR4, 0x18 ;  /* 0x0000000405047291 */ /* 0x002fc6000f8ec03f */
[----:B------:R-:W-:Y:S01]  /*1600*/  ULDC UR5, c[0x0][0x25c] ;  /* 0x0000970000057ab9 */ /* 0x000fe20000000800 */
[----:B--2---:R-:W-:Y:S02]  /*1610*/  PRMT R50, R14, 0x7610, R14 ;  /* 0x000076100e327816 */ /* 0x004fe4000000000e */
[----:B------:R-:W-:Y:S02]  /*1620*/  PRMT R48, R15, 0x7610, R15 ;  /* 0x000076100f307816 */ /* 0x000fe4000000000f */
[----:B---34-:R-:W-:-:S07]  /*1630*/  IADD3 R54, R61, R54, RZ ;  /* 0x000000363d367210 */ /* 0x018fce0007ffe0ff */
.L_x_27:
[----:B------:R-:W-:Y:S01]  /*1640*/  ISETP.NE.AND P2, PT, R61, R54, PT ;  /* 0x000000363d00720c */ /* 0x000fe20003f45270 */
[----:B-----5:R0:W5:-:S12]  /*1650*/  LDG.E.128.CONSTANT R8, desc[UR8][R64.64] ;  /* 0x0000000840087981 */ /* 0x020158000c1e9d00 */
[----:B------:R-:W1:Y:S01]  /*1660*/  @!P2 LDC.64 R12, c[0x0][0x248] ;  /* 0x00009200ff0cab82 */ /* 0x000e620000000a00 */
[----:B------:R-:W-:Y:S02]  /*1670*/  @!P2 SHF.L.U32 R7, R61, 0x1, RZ ;  /* 0x000000013d07a819 */ /* 0x000fe400000006ff */
[----:B------:R-:W-:-:S03]  /*1680*/  @!P2 IADD3 R55, R55, 0x1, RZ ;  /* 0x000000013737a810 */ /* 0x000fc60007ffe0ff */
[----:B-1----:R-:W-:-:S04]  /*1690*/  @!P2 IMAD.WIDE R12, R7, 0x2, R12 ;  /* 0x00000002070ca825 */ /* 0x002fc800078e020c */
[----:B------:R-:W-:Y:S02]  /*16a0*/  @!P2 IMAD R7, R55, 0x8, R1 ;  /* 0x000000083707a824 */ /* 0x000fe400078e0201 */
[----:B------:R-:W2:Y:S04]  /*16b0*/  @!P2 LDG.E.U16.CONSTANT R12, desc[UR8][R12.64+0x2] ;  /* 0x000002080c0ca981 */ /* 0x000ea8000c1e9500 */
[----:B------:R-:W3:Y:S01]  /*16c0*/  @!P2 LDL.64 R14, [R7] ;  /* 0x00000000070ea983 */ /* 0x000ee20000100a00 */
[----:B------:R-:W-:Y:S02]  /*16d0*/  MOV R53, R51 ;  /* 0x0000003300357202 */ /* 0x000fe40000000f00 */
[----:B--2---:R-:W-:Y:S02]  /*16e0*/  @!P2 IADD3 R54, R12, R61, RZ ;  /* 0x0000003d0c36a210 */ /* 0x004fe40007ffe0ff */
[----:B---3--:R-:W-:-:S02]  /*16f0*/  @!P2 PRMT R50, R14, 0x7610, R50 ;  /* 0x000076100e32a816 */ /* 0x008fc40000000032 */
[----:B------:R-:W-:Y:S02]  /*1700*/  @!P2 PRMT R48, R15, 0x7610, R48 ;  /* 0x000076100f30a816 */ /* 0x000fe40000000030 */
[----:B------:R-:W-:Y:S02]  /*1710*/  @!P2 PRMT R50, R50, 0x7610, R14 ;  /* 0x000076103232a816 */ /* 0x000fe4000000000e */
[----:B------:R-:W-:Y:S01]  /*1720*/  @!P2 PRMT R48, R48, 0x7610, R15 ;  /* 0x000076103030a816 */ /* 0x000fe2000000000f */
[----:B0-----:R-:W-:Y:S06]  /*1730*/  @!P1 BRA `(.L_x_19) ;  /* 0x0000001000f89947 */ /* 0x001fec0003800000 */
[----:B------:R-:W-:-:S04]  /*1740*/  IMAD.WIDE R16, R53, 0x4, R64 ;  /* 0x0000000435107825 */ /* 0x000fc800078e0240 */
[----:B------:R-:W-:Y:S02]  /*1750*/  IMAD.WIDE R12, R53, 0x4, R16 ;  /* 0x00000004350c7825 */ /* 0x000fe400078e0210 */
[----:B------:R-:W2:Y:S04]  /*1760*/  LDG.E.128.CONSTANT R16, desc[UR8][R16.64] ;  /* 0x0000000810107981 */ /* 0x000ea8000c1e9d00 */
[----:B------:R-:W3:Y:S01]  /*1770*/  LDG.E.128.CONSTANT R12, desc[UR8][R12.64] ;  /* 0x000000080c0c7981 */ /* 0x000ee2000c1e9d00 */
[----:B-----5:R-:W-:Y:S02]  /*1780*/  SHF.R.U32.HI R24, RZ, 0xc, R8 ;  /* 0x0000000cff187819 */ /* 0x020fe40000011608 */
[----:B------:R-:W-:Y:S02]  /*1790*/  SHF.R.U32.HI R28, RZ, 0xc, R10 ;  /* 0x0000000cff1c7819 */ /* 0x000fe4000001160a */
[----:B------:R-:W-:-:S02]  /*17a0*/  LOP3.LUT R30, R24, 0xf000f, RZ, 0xc0, !PT ;  /* 0x000f000f181e7812 */ /* 0x000fc400078ec0ff */
[----:B------:R-:W-:Y:S02]  /*17b0*/  SHF.R.U32.HI R23, RZ, 0xc, R9 ;  /* 0x0000000cff177819 */ /* 0x000fe40000011609 */
[----:B------:R-:W-:Y:S02]  /*17c0*/  SHF.R.U32.HI R29, RZ, 0xc, R11 ;  /* 0x0000000cff1d7819 */ /* 0x000fe4000001160b */
[----:B------:R-:W-:Y:S02]  /*17d0*/  PRMT R25, R56, 0x9910, RZ ;  /* 0x0000991038197816 */ /* 0x000fe400000000ff */
[----:B------:R-:W-:Y:S02]  /*17e0*/  LOP3.LUT R28, R28, 0xf000f, RZ, 0xc0, !PT ;  /* 0x000f000f1c1c7812 */ /* 0x000fe400078ec0ff */
[----:B------:R-:W-:Y:S02]  /*17f0*/  ISETP.NE.AND P2, PT, R25, RZ, PT ;  /* 0x000000ff1900720c */ /* 0x000fe40003f45270 */
[----:B------:R-:W-:-:S02]  /*1800*/  LOP3.LUT R7, R8, 0x3f003f, RZ, 0xc0, !PT ;  /* 0x003f003f08077812 */ /* 0x000fc400078ec0ff */
[----:B------:R-:W-:Y:S02]  /*1810*/  SHF.R.U32.HI R20, RZ, 0x6, R8 ;  /* 0x00000006ff147819 */ /* 0x000fe40000011608 */
[----:B------:R-:W-:Y:S02]  /*1820*/  LOP3.LUT R8, R9, 0x3f003f, RZ, 0xc0, !PT ;  /* 0x003f003f09087812 */ /* 0x000fe400078ec0ff */
[----:B------:R-:W-:Y:S02]  /*1830*/  LOP3.LUT R21, R10, 0x3f003f, RZ, 0xc0, !PT ;  /* 0x003f003f0a157812 */ /* 0x000fe400078ec0ff */
[----:B------:R-:W-:Y:S02]  /*1840*/  LOP3.LUT R22, R11, 0x3f003f, RZ, 0xc0, !PT ;  /* 0x003f003f0b167812 */ /* 0x000fe400078ec0ff */
[----:B------:R-:W-:Y:S02]  /*1850*/  SHF.R.U32.HI R9, RZ, 0x6, R9 ;  /* 0x00000006ff097819 */ /* 0x000fe40000011609 */
[----:B------:R-:W-:-:S02]  /*1860*/  SHF.R.U32.HI R10, RZ, 0x6, R10 ;  /* 0x00000006ff0a7819 */ /* 0x000fc4000001160a */
[----:B------:R-:W-:Y:S02]  /*1870*/  SHF.R.U32.HI R11, RZ, 0x6, R11 ;  /* 0x00000006ff0b7819 */ /* 0x000fe4000001160b */
[----:B------:R-:W-:Y:S02]  /*1880*/  LOP3.LUT R49, R7, 0x64006400, RZ, 0xfc, !PT ;  /* 0x6400640007317812 */ /* 0x000fe400078efcff */
[----:B------:R-:W-:Y:S02]  /*1890*/  LOP3.LUT R20, R20, 0x3f003f, RZ, 0xc0, !PT ;  /* 0x003f003f14147812 */ /* 0x000fe400078ec0ff */
[----:B------:R-:W-:Y:S02]  /*18a0*/  LOP3.LUT R9, R9, 0x3f003f, RZ, 0xc0, !PT ;  /* 0x003f003f09097812 */ /* 0x000fe400078ec0ff */
[----:B------:R-:W-:Y:S02]  /*18b0*/  LOP3.LUT R7, R11, 0x3f003f, RZ, 0xc0, !PT ;  /* 0x003f003f0b077812 */ /* 0x000fe400078ec0ff */
[----:B------:R-:W-:-:S02]  /*18c0*/  LOP3.LUT R21, R21, 0x64006400, RZ, 0xfc, !PT ;  /* 0x6400640015157812 */ /* 0x000fc400078efcff */
[----:B------:R-:W-:Y:S02]  /*18d0*/  LOP3.LUT R45, R20, 0x64006400, RZ, 0xfc, !PT ;  /* 0x64006400142d7812 */ /* 0x000fe400078efcff */
[----:B------:R-:W-:Y:S02]  /*18e0*/  LOP3.LUT R9, R9, 0x64006400, RZ, 0xfc, !PT ;  /* 0x6400640009097812 */ /* 0x000fe400078efcff */
[----:B------:R-:W-:Y:S01]  /*18f0*/  LOP3.LUT R7, R7, 0x64006400, RZ, 0xfc, !PT ;  /* 0x6400640007077812 */ /* 0x000fe200078efcff */
[----:B------:R-:W-:Y:S01]  /*1900*/  HADD2 R49, R49, -1056, -1056 ;  /* 0xe420e42031317430 */ /* 0x000fe20000000000 */
[----:B------:R-:W-:Y:S01]  /*1910*/  ISETP.GE.AND P3, PT, R62, 0x2, PT ;  /* 0x000000023e00780c */ /* 0x000fe20003f66270 */
[----:B------:R-:W-:Y:S02]  /*1920*/  HADD2 R11, R21, -1056, -1056 ;  /* 0xe420e420150b7430 */ /* 0x000fe40000000000 */
[----:B------:R-:W-:Y:S02]  /*1930*/  HADD2 R45, R45, -1056, -1056 ;  /* 0xe420e4202d2d7430 */ /* 0x000fe40000000000 */
[----:B------:R-:W-:-:S02]  /*1940*/  HADD2 R9, R9, -1056, -1056 ;  /* 0xe420e42009097430 */ /* 0x000fc40000000000 */
[----:B------:R-:W-:Y:S01]  /*1950*/  HADD2 R7, R7, -1056, -1056 ;  /* 0xe420e42007077430 */ /* 0x000fe20000000000 */
[--C-:B---3--:R-:W-:Y:S02]  /*1960*/  SHF.R.U32.HI R33, RZ, 0x8, R12.reuse ;  /* 0x00000008ff217819 */ /* 0x108fe4000001160c */
[--C-:B------:R-:W-:Y:S02]  /*1970*/  SHF.R.U32.HI R40, RZ, 0xa, R12.reuse ;  /* 0x0000000aff287819 */ /* 0x100fe4000001160c */
[----:B------:R-:W-:Y:S02]  /*1980*/  LOP3.LUT R24, R12, 0x3f003f, RZ, 0xc0, !PT ;  /* 0x003f003f0c187812 */ /* 0x000fe400078ec0ff */
[----:B------:R-:W-:Y:S02]  /*1990*/  SHF.R.U32.HI R32, RZ, 0x6, R12 ;  /* 0x00000006ff207819 */ /* 0x000fe4000001160c */
[--C-:B------:R-:W-:Y:S02]  /*19a0*/  SHF.R.U32.HI R37, RZ, 0x8, R14.reuse ;  /* 0x00000008ff257819 */ /* 0x100fe4000001160e */
[----:B------:R-:W-:-:S02]  /*19b0*/  SHF.R.U32.HI R42, RZ, 0xa, R14 ;  /* 0x0000000aff2a7819 */ /* 0x000fc4000001160e */
[----:B------:R-:W-:Y:S02]  /*19c0*/  LOP3.LUT R26, R14, 0x3f003f, RZ, 0xc0, !PT ;  /* 0x003f003f0e1a7812 */ /* 0x000fe400078ec0ff */
[----:B------:R-:W-:Y:S02]  /*19d0*/  SHF.R.U32.HI R36, RZ, 0x6, R14 ;  /* 0x00000006ff247819 */ /* 0x000fe4000001160e */
[----:B------:R-:W-:Y:S02]  /*19e0*/  LOP3.LUT R33, R30, 0x300030, R33, 0xf8, !PT ;  /* 0x003000301e217812 */ /* 0x000fe400078ef821 */
[----:B--2---:R-:W-:Y:S02]  /*19f0*/  SHF.R.U32.HI R12, RZ, 0xc, R16 ;  /* 0x0000000cff0c7819 */ /* 0x004fe40000011610 */
[----:B------:R-:W-:Y:S02]  /*1a00*/  SHF.R.U32.HI R35, RZ, 0x8, R13 ;  /* 0x00000008ff237819 */ /* 0x000fe4000001160d */
[----:B------:R-:W-:-:S02]  /*1a10*/  SHF.R.U32.HI R39, RZ, 0x8, R15 ;  /* 0x00000008ff277819 */ /* 0x000fc4000001160f */
[----:B------:R-:W-:Y:S02]  /*1a20*/  LOP3.LUT R14, R23, 0xf000f, RZ, 0xc0, !PT ;  /* 0x000f000f170e7812 */ /* 0x000fe400078ec0ff */
[----:B------:R-:W-:Y:S02]  /*1a30*/  LOP3.LUT R30, R29, 0xf000f, RZ, 0xc0, !PT ;  /* 0x000f000f1d1e7812 */ /* 0x000fe400078ec0ff */
[--C-:B------:R-:W-:Y:S02]  /*1a40*/  SHF.R.U32.HI R41, RZ, 0xa, R13.reuse ;  /* 0x0000000aff297819 */ /* 0x100fe4000001160d */
[----:B------:R-:W-:Y:S02]  /*1a50*/  LOP3.LUT R25, R13, 0x3f003f, RZ, 0xc0, !PT ;  /* 0x003f003f0d197812 */ /* 0x000fe400078ec0ff */
[----:B------:R-:W-:Y:S02]  /*1a60*/  SHF.R.U32.HI R34, RZ, 0x6, R13 ;  /* 0x00000006ff227819 */ /* 0x000fe4000001160d */
[----:B------:R-:W-:-:S02]  /*1a70*/  LOP3.LUT R13, R12, 0xf000f, RZ, 0xc0, !PT ;  /* 0x000f000f0c0d7812 */ /* 0x000fc400078ec0ff */
[----:B------:R-:W-:Y:S02]  /*1a80*/  LOP3.LUT R37, R28, 0x300030, R37, 0xf8, !PT ;  /* 0x003000301c257812 */ /* 0x000fe400078ef825 */
[----:B------:R-:W-:Y:S02]  /*1a90*/  LOP3.LUT R35, R14, 0x300030, R35, 0xf8, !PT ;  /* 0x003000300e237812 */ /* 0x000fe400078ef823 */
[----:B------:R-:W-:Y:S02]  /*1aa0*/  LOP3.LUT R39, R30, 0x300030, R39, 0xf8, !PT ;  /* 0x003000301e277812 */ /* 0x000fe400078ef827 */
[----:B------:R-:W-:Y:S02]  /*1ab0*/  LOP3.LUT R44, R16, 0x3f003f, RZ, 0xc0, !PT ;  /* 0x003f003f102c7812 */ /* 0x000fe400078ec0ff */
[----:B------:R-:W-:Y:S02]  /*1ac0*/  SHF.R.U32.HI R28, RZ, 0x6, R16 ;  /* 0x00000006ff1c7819 */ /* 0x000fe40000011610 */
[----:B------:R-:W-:-:S02]  /*1ad0*/  SHF.R.U32.HI R12, RZ, 0xc, R17 ;  /* 0x0000000cff0c7819 */ /* 0x000fc40000011611 */
[--C-:B------:R-:W-:Y:S02]  /*1ae0*/  SHF.R.U32.HI R16, RZ, 0xc, R18.reuse ;  /* 0x0000000cff107819 */ /* 0x100fe40000011612 */
[----:B------:R-:W-:Y:S02]  /*1af0*/  LOP3.LUT R14, R18, 0x3f003f, RZ, 0xc0, !PT ;  /* 0x003f003f120e7812 */ /* 0x000fe400078ec0ff */
[----:B------:R-:W-:Y:S02]  /*1b00*/  SHF.R.U32.HI R30, RZ, 0x6, R18 ;  /* 0x00000006ff1e7819 */ /* 0x000fe40000011612 */
[----:B------:R-:W-:Y:S02]  /*1b10*/  SHF.R.U32.HI R18, RZ, 0xc, R19 ;  /* 0x0000000cff127819 */ /* 0x000fe40000011613 */
[----:B------:R-:W-:Y:S02]  /*1b20*/  LOP3.LUT R40, R13, 0x300030, R40, 0xf8, !PT ;  /* 0x003000300d287812 */ /* 0x000fe400078ef828 */
[----:B------:R-:W-:-:S02]  /*1b30*/  LOP3.LUT R12, R12, 0xf000f, RZ, 0xc0, !PT ;  /* 0x000f000f0c0c7812 */ /* 0x000fc400078ec0ff */
[----:B------:R-:W-:Y:S02]  /*1b40*/  LOP3.LUT R13, R17, 0x3f003f, RZ, 0xc0, !PT ;  /* 0x003f003f110d7812 */ /* 0x000fe400078ec0ff */
[----:B------:R-:W-:Y:S02]  /*1b50*/  SHF.R.U32.HI R29, RZ, 0x6, R17 ;  /* 0x00000006ff1d7819 */ /* 0x000fe40000011611 */
[--C-:B------:R-:W-:Y:S02]  /*1b60*/  SHF.R.U32.HI R43, RZ, 0xa, R15.reuse ;  /* 0x0000000aff2b7819 */ /* 0x100fe4000001160f */
[----:B------:R-:W-:Y:S02]  /*1b70*/  SHF.R.U32.HI R38, RZ, 0x6, R15 ;  /* 0x00000006ff267819 */ /* 0x000fe4000001160f */
[----:B------:R-:W-:Y:S02]  /*1b80*/  LOP3.LUT R17, R16, 0xf000f, RZ, 0xc0, !PT ;  /* 0x000f000f10117812 */ /* 0x000fe400078ec0ff */
[----:B------:R-:W-:-:S02]  /*1b90*/  LOP3.LUT R18, R18, 0xf000f, RZ, 0xc0, !PT ;  /* 0x000f000f12127812 */ /* 0x000fc400078ec0ff */
[----:B------:R-:W-:Y:S02]  /*1ba0*/  SHF.R.U32.HI R31, RZ, 0x6, R19 ;  /* 0x00000006ff1f7819 */ /* 0x000fe40000011613 */
[----:B------:R-:W-:Y:S02]  /*1bb0*/  LOP3.LUT R41, R12, 0x300030, R41, 0xf8, !PT ;  /* 0x003000300c297812 */ /* 0x000fe400078ef829 */
[----:B------:R-:W-:Y:S02]  /*1bc0*/  LOP3.LUT R27, R15, 0x3f003f, RZ, 0xc0, !PT ;  /* 0x003f003f0f1b7812 */ /* 0x000fe400078ec0ff */
[----:B------:R-:W-:Y:S02]  /*1bd0*/  LOP3.LUT R12, R8, 0x64006400, RZ, 0xfc, !PT ;  /* 0x64006400080c7812 */ /* 0x000fe400078efcff */
[----:B------:R-:W-:Y:S02]  /*1be0*/  LOP3.LUT R15, R19, 0x3f003f, RZ, 0xc0, !PT ;  /* 0x003f003f130f7812 */ /* 0x000fe400078ec0ff */
[----:B------:R-:W-:-:S02]  /*1bf0*/  LOP3.LUT R42, R17, 0x300030, R42, 0xf8, !PT ;  /* 0x00300030112a7812 */ /* 0x000fc400078ef82a */
[----:B------:R-:W-:Y:S02]  /*1c00*/  LOP3.LUT R43, R18, 0x300030, R43, 0xf8, !PT ;  /* 0x00300030122b7812 */ /* 0x000fe400078ef82b */
[----:B------:R-:W-:Y:S02]  /*1c10*/  LOP3.LUT R8, R10, 0x3f003f, RZ, 0xc0, !PT ;  /* 0x003f003f0a087812 */ /* 0x000fe400078ec0ff */
[----:B------:R-:W-:Y:S02]  /*1c20*/  LOP3.LUT R28, R28, 0x3f003f, RZ, 0xc0, !PT ;  /* 0x003f003f1c1c7812 */ /* 0x000fe400078ec0ff */
[----:B------:R-:W-:Y:S02]  /*1c30*/  LOP3.LUT R29, R29, 0x3f003f, RZ, 0xc0, !PT ;  /* 0x003f003f1d1d7812 */ /* 0x000fe400078ec0ff */
[----:B------:R-:W-:Y:S02]  /*1c40*/  LOP3.LUT R30, R30, 0x3f003f, RZ, 0xc0, !PT ;  /* 0x003f003f1e1e7812 */ /* 0x000fe400078ec0ff */
[----:B------:R-:W-:-:S02]  /*1c50*/  LOP3.LUT R31, R31, 0x3f003f, RZ, 0xc0, !PT ;  /* 0x003f003f1f1f7812 */ /* 0x000fc400078ec0ff */
[----:B------:R-:W-:Y:S02]  /*1c60*/  LOP3.LUT R32, R32, 0x3f003f, RZ, 0xc0, !PT ;  /* 0x003f003f20207812 */ /* 0x000fe400078ec0ff */
        /* <DEDUP_REMOVED lines=28> */
[----:B------:R-:W-:Y:S01]  /*1e30*/  LOP3.LUT R43, R43, 0x64006400, RZ, 0xfc, !PT ;  /* 0x640064002b2b7812 */ /* 0x000fe200078efcff */
[----:B------:R-:W-:-:S02]  /*1e40*/  HADD2 R12, R12, -1056, -1056 ;  /* 0xe420e4200c0c7430 */ /* 0x000fc40000000000 */
[----:B------:R-:W-:Y:S02]  /*1e50*/  HADD2 R10, R10, -1056, -1056 ;  /* 0xe420e4200a0a7430 */ /* 0x000fe40000000000 */
[----:B------:R-:W-:Y:S02]  /*1e60*/  HADD2 R8, R8, -1056, -1056 ;  /* 0xe420e42008087430 */ /* 0x000fe40000000000 */
[----:B------:R-:W-:Y:S02]  /*1e70*/  HADD2 R44, R44, -1056, -1056 ;  /* 0xe420e4202c2c7430 */ /* 0x000fe40000000000 */
[----:B------:R-:W-:Y:S02]  /*1e80*/  HADD2 R13, R13, -1056, -1056 ;  /* 0xe420e4200d0d7430 */ /* 0x000fe40000000000 */
[----:B------:R-:W-:Y:S02]  /*1e90*/  HADD2 R14, R14, -1056, -1056 ;  /* 0xe420e4200e0e7430 */ /* 0x000fe40000000000 */
        /* <DEDUP_REMOVED lines=20> */
[----:B------:R-:W-:Y:S01]  /*1fe0*/  HADD2 R43, R43, -1056, -1056 ;  /* 0xe420e4202b2b7430 */ /* 0x000fe20000000000 */
[----:B------:R-:W-:Y:S06]  /*1ff0*/  @!P2 BRA `(.L_x_20) ;  /* 0x0000000000a8a947 */ /* 0x000fec0003800000 */
[----:B------:R-:W0:Y:S02]  /*2000*/  LDS.128 R16, [UR4] ;  /* 0x00000004ff107984 */ /* 0x000e240008000c00 */
[-C--:B0-----:R-:W-:Y:S02]  /*2010*/  HFMA2.MMA R20, R49, R16.reuse, RZ ;  /* 0x0000001031147235 */ /* 0x081fe400000000ff */
[----:B------:R-:W-:-:S08]  /*2020*/  HFMA2.MMA R66, R12, R16, RZ ;  /* 0x000000100c427235 */ /* 0x000fd000000000ff */
[-C--:B------:R-:W-:Y:S02]  /*2030*/  HFMA2 R20, R45, R17.reuse, R20 ;  /* 0x000000112d147231 */ /* 0x080fe40000000014 */
[----:B------:R-:W-:-:S04]  /*2040*/  HFMA2 R66, R9, R17, R66 ;  /* 0x0000001109427231 */ /* 0x000fc80000000042 */
[-C--:B------:R-:W-:Y:S02]  /*2050*/  HFMA2.MMA R20, R44, R18.reuse, R20 ;  /* 0x000000122c147235 */ /* 0x080fe40000000014 */
[----:B------:R-:W-:-:S08]  /*2060*/  HFMA2.MMA R66, R13, R18, R66 ;  /* 0x000000120d427235 */ /* 0x000fd00000000042 */
[-C--:B------:R-:W-:Y:S02]  /*2070*/  HFMA2 R63, R28, R19.reuse, R20 ;  /* 0x000000131c3f7231 */ /* 0x080fe40000000014 */
[----:B------:R-:W0:Y:S01]  /*2080*/  LDS.128 R20, [UR4+0x10] ;  /* 0x00001004ff147984 */ /* 0x000e220008000c00 */
[----:B------:R-:W-:-:S03]  /*2090*/  HFMA2 R66, R29, R19, R66 ;  /* 0x000000131d427231 */ /* 0x000fc60000000042 */
[----:B0-----:R-:W-:-:S03]  /*20a0*/  HFMA2.MMA R63, R24, R20, R63 ;  /* 0x00000014183f7235 */ /* 0x001fc6000000003f */
[----:B------:R-:W-:-:S07]  /*20b0*/  HFMA2.MMA R66, R25, R20, R66 ;  /* 0x0000001419427235 */ /* 0x000fce0000000042 */
[----:B------:R-:W-:-:S03]  /*20c0*/  HFMA2 R63, R32, R21, R63 ;  /* 0x00000015203f7231 */ /* 0x000fc6000000003f */
[----:B------:R-:W-:-:S03]  /*20d0*/  HFMA2 R66, R34, R21, R66 ;  /* 0x0000001522427231 */ /* 0x000fc60000000042 */
[----:B------:R-:W-:-:S03]  /*20e0*/  HFMA2.MMA R63, R33, R22, R63 ;  /* 0x00000016213f7235 */ /* 0x000fc6000000003f */
[----:B------:R-:W-:-:S07]  /*20f0*/  HFMA2.MMA R66, R35, R22, R66 ;  /* 0x0000001623427235 */ /* 0x000fce0000000042 */
[----:B------:R-:W-:-:S03]  /*2100*/  HFMA2 R63, R40, R23, R63 ;  /* 0x00000017283f7231 */ /* 0x000fc6000000003f */
[----:B------:R-:W-:Y:S02]  /*2110*/  HFMA2 R66, R41, R23, R66 ;  /* 0x0000001729427231 */ /* 0x000fe40000000042 */
[----:B------:R-:W-:Y:S02]  /*2120*/  HADD2 R63, R63.H0_H0, R63.H1_H1 ;  /* 0x3000003f3f3f7230 */ /* 0x000fe40000000800 */
[----:B------:R-:W-:-:S05]  /*2130*/  HADD2 R66, R66.H0_H0, R66.H1_H1 ;  /* 0x3000004242427230 */ /* 0x000fca0000000800 */
[----:B------:R-:W-:-:S06]  /*2140*/  PRMT R63, R63, 0x5410, R66 ;  /* 0x000054103f3f7816 */ /* 0x000fcc0000000042 */
[----:B------:R-:W-:Y:S01]  /*2150*/  HFMA2.MMA R6, R63, R50, R6 ;  /* 0x000000323f067235 */ /* 0x000fe20000000006 */
[----:B------:R-:W-:Y:S01]  /*2160*/  HFMA2 R63, R11, R16, RZ.H0_H0 ;  /* 0x000000100b3f7231 */ /* 0x000fe200000400ff */
[----:B------:R-:W-:-:S03]  /*2170*/  HFMA2.MMA R16, R10, R16, RZ ;  /* 0x000000100a107235 */ /* 0x000fc600000000ff */
[----:B------:R-:W-:-:S04]  /*2180*/  HFMA2 R63, R8, R17, R63 ;  /* 0x00000011083f7231 */ /* 0x000fc8000000003f */
[----:B------:R-:W-:Y:S01]  /*2190*/  HFMA2 R63, R14, R18, R63 ;  /* 0x000000120e3f7231 */ /* 0x000fe2000000003f */
[----:B------:R-:W-:-:S03]  /*21a0*/  HFMA2.MMA R16, R7, R17, R16 ;  /* 0x0000001107107235 */ /* 0x000fc60000000010 */
[----:B------:R-:W-:-:S04]  /*21b0*/  HFMA2 R63, R30, R19, R63 ;  /* 0x000000131e3f7231 */ /* 0x000fc8000000003f */
[----:B------:R-:W-:Y:S01]  /*21c0*/  HFMA2 R63, R26, R20, R63 ;  /* 0x000000141a3f7231 */ /* 0x000fe2000000003f */
[----:B------:R-:W-:-:S03]  /*21d0*/  HFMA2.MMA R16, R15, R18, R16 ;  /* 0x000000120f107235 */ /* 0x000fc60000000010 */
[----:B------:R-:W-:-:S04]  /*21e0*/  HFMA2 R63, R36, R21, R63 ;  /* 0x00000015243f7231 */ /* 0x000fc8000000003f */
[----:B------:R-:W-:Y:S01]  /*21f0*/  HFMA2 R63, R37, R22, R63 ;  /* 0x00000016253f7231 */ /* 0x000fe2000000003f */
[----:B------:R-:W-:-:S03]  /*2200*/  HFMA2.MMA R16, R31, R19, R16 ;  /* 0x000000131f107235 */ /* 0x000fc60000000010 */
[----:B------:R-:W-:-:S04]  /*2210*/  HFMA2 R63, R42, R23, R63 ;  /* 0x000000172a3f7231 */ /* 0x000fc8000000003f */
[----:B------:R-:W-:Y:S01]  /*2220*/  HADD2 R63, R63.H0_H0, R63.H1_H1 ;  /* 0x3000003f3f3f7230 */ /* 0x000fe20000000800 */
[----:B------:R-:W-:-:S08]  /*2230*/  HFMA2.MMA R16, R27, R20, R16 ;  /* 0x000000141b107235 */ /* 0x000fd00000000010 */
[----:B------:R-:W-:-:S08]  /*2240*/  HFMA2.MMA R16, R38, R21, R16 ;  /* 0x0000001526107235 */ /* 0x000fd00000000010 */
[----:B------:R-:W-:-:S08]  /*2250*/  HFMA2.MMA R16, R39, R22, R16 ;  /* 0x0000001627107235 */ /* 0x000fd00000000010 */
[----:B------:R-:W-:-:S10]  /*2260*/  HFMA2.MMA R16, R43, R23, R16 ;  /* 0x000000172b107235 */ /* 0x000fd40000000010 */
[----:B------:R-:W-:-:S05]  /*2270*/  HADD2 R16, R16.H0_H0, R16.H1_H1 ;  /* 0x3000001010107230 */ /* 0x000fca0000000800 */
[----:B------:R-:W-:-:S05]  /*2280*/  PRMT R63, R63, 0x5410, R16 ;  /* 0x000054103f3f7816 */ /* 0x000fca0000000010 */
[----:B------:R-:W-:-:S07]  /*2290*/  HFMA2 R5, R63, R48, R5 ;  /* 0x000000303f057231 */ /* 0x000fce0000000005 */
.L_x_20:
[----:B------:R-:W-:Y:S05]  /*22a0*/  @!P3 BRA `(.L_x_19) ;  /* 0x00000008001cb947 */ /* 0x000fea0003800000 */
[----:B------:R-:W-:Y:S02]  /*22b0*/  PRMT R16, R57, 0x9910, RZ ;  /* 0x0000991039107816 */ /* 0x000fe400000000ff */
[----:B------:R-:W-:Y:S02]  /*22c0*/  ISETP.GE.AND P3, PT, R62, 0x3, PT ;  /* 0x000000033e00780c */ /* 0x000fe40003f66270 */
[----:B------:R-:W-:-:S13]  /*22d0*/  ISETP.NE.AND P2, PT, R16, RZ, PT ;  /* 0x000000ff1000720c */ /* 0x000fda0003f45270 */
[----:B------:R-:W-:Y:S05]  /*22e0*/  @!P2 BRA `(.L_x_21) ;  /* 0x0000000000a8a947 */ /* 0x000fea0003800000 */
[----:B------:R-:W0:Y:S02]  /*22f0*/  LDS.128 R16, [UR4+0x80] ;  /* 0x00008004ff107984 */ /* 0x000e240008000c00 */
        /* <DEDUP_REMOVED lines=41> */
.L_x_21:
[----:B------:R-:W-:Y:S05]  /*2590*/  @!P3 BRA `(.L_x_19) ;  /* 0x000000040060b947 */ /* 0x000fea0003800000 */
[----:B------:R-:W-:-:S04]  /*25a0*/  PRMT R16, R58, 0x9910, RZ ;  /* 0x000099103a107816 */ /* 0x000fc800000000ff */
        /* <DEDUP_REMOVED lines=44> */
.L_x_22:
[----:B------:R-:W-:Y:S05]  /*2870*/  @P0 BRA `(.L_x_19) ;  /* 0x0000000000a80947 */ /* 0x000fea0003800000 */
[----:B------:R-:W0:Y:S04]  /*2880*/  LDS.128 R16, [UR4+0x180] ;  /* 0x00018004ff107984 */ /* 0x000e280008000c00 */
[----:B------:R-:W1:Y:S01]  /*2890*/  LDS.128 R20, [UR4+0x190] ;  /* 0x00019004ff147984 */ /* 0x000e620008000c00 */
[-C--:B0-----:R-:W-:Y:S01]  /*28a0*/  HFMA2.MMA R49, R49, R16.reuse, RZ ;  /* 0x0000001031317235 */ /* 0x081fe200000000ff */
[-C--:B------:R-:W-:Y:S01]  /*28b0*/  HFMA2 R12, R12, R16.reuse, RZ.H0_H0 ;  /* 0x000000100c0c7231 */ /* 0x080fe200000400ff */
[----:B------:R-:W-:Y:S01]  /*28c0*/  HFMA2.MMA R11, R11, R16, RZ ;  /* 0x000000100b0b7235 */ /* 0x000fe200000000ff */
[----:B------:R-:W-:Y:S02]  /*28d0*/  HFMA2 R10, R10, R16, RZ.H0_H0 ;  /* 0x000000100a0a7231 */ /* 0x000fe400000400ff */
[----:B------:R-:W-:-:S02]  /*28e0*/  HFMA2 R9, R9, R17, R12 ;  /* 0x0000001109097231 */ /* 0x000fc4000000000c */
[----:B------:R-:W-:Y:S01]  /*28f0*/  HFMA2 R10, R7, R17, R10 ;  /* 0x00000011070a7231 */ /* 0x000fe2000000000a */
[-C--:B------:R-:W-:Y:S01]  /*2900*/  HFMA2.MMA R49, R45, R17.reuse, R49 ;  /* 0x000000112d317235 */ /* 0x080fe20000000031 */
[----:B------:R-:W-:Y:S01]  /*2910*/  HFMA2 R9, R13, R18, R9 ;  /* 0x000000120d097231 */ /* 0x000fe20000000009 */
[----:B------:R-:W-:-:S03]  /*2920*/  HFMA2.MMA R11, R8, R17, R11 ;  /* 0x00000011080b7235 */ /* 0x000fc6000000000b */
[----:B------:R-:W-:-:S03]  /*2930*/  HFMA2 R9, R29, R19, R9 ;  /* 0x000000131d097231 */ /* 0x000fc60000000009 */
[-C--:B------:R-:W-:Y:S01]  /*2940*/  HFMA2.MMA R49, R44, R18.reuse, R49 ;  /* 0x000000122c317235 */ /* 0x080fe20000000031 */
[----:B-1----:R-:W-:Y:S01]  /*2950*/  HFMA2 R9, R25, R20, R9 ;  /* 0x0000001419097231 */ /* 0x002fe20000000009 */
[----:B------:R-:W-:Y:S01]  /*2960*/  HFMA2.MMA R11, R14, R18, R11 ;  /* 0x000000120e0b7235 */ /* 0x000fe2000000000b */
[----:B------:R-:W-:Y:S02]  /*2970*/  HFMA2 R18, R15, R18, R10 ;  /* 0x000000120f127231 */ /* 0x000fe4000000000a */
[----:B------:R-:W-:Y:S02]  /*2980*/  HFMA2 R9, R34, R21, R9 ;  /* 0x0000001522097231 */ /* 0x000fe40000000009 */
[----:B------:R-:W-:Y:S01]  /*2990*/  HFMA2 R18, R31, R19, R18 ;  /* 0x000000131f127231 */ /* 0x000fe20000000012 */
[-C--:B------:R-:W-:Y:S01]  /*29a0*/  HFMA2.MMA R10, R28, R19.reuse, R49 ;  /* 0x000000131c0a7235 */ /* 0x080fe20000000031 */
[----:B------:R-:W-:Y:S01]  /*29b0*/  HFMA2 R9, R35, R22, R9 ;  /* 0x0000001623097231 */ /* 0x000fe20000000009 */
[----:B------:R-:W-:Y:S01]  /*29c0*/  HFMA2.MMA R11, R30, R19, R11 ;  /* 0x000000131e0b7235 */ /* 0x000fe2000000000b */
[----:B------:R-:W-:-:S02]  /*29d0*/  HFMA2 R18, R27, R20, R18 ;  /* 0x000000141b127231 */ /* 0x000fc40000000012 */
[----:B------:R-:W-:Y:S02]  /*29e0*/  HFMA2 R9, R41, R23, R9 ;  /* 0x0000001729097231 */ /* 0x000fe40000000009 */
[----:B------:R-:W-:Y:S01]  /*29f0*/  HFMA2 R18, R38, R21, R18 ;  /* 0x0000001526127231 */ /* 0x000fe20000000012 */
[-C--:B------:R-:W-:Y:S01]  /*2a00*/  HFMA2.MMA R10, R24, R20.reuse, R10 ;  /* 0x00000014180a7235 */ /* 0x080fe2000000000a */
[----:B------:R-:W-:Y:S01]  /*2a10*/  HADD2 R9, R9.H0_H0, R9.H1_H1 ;  /* 0x3000000909097230 */ /* 0x000fe20000000800 */
[----:B------:R-:W-:Y:S01]  /*2a20*/  HFMA2.MMA R7, R26, R20, R11 ;  /* 0x000000141a077235 */ /* 0x000fe2000000000b */
[----:B------:R-:W-:-:S04]  /*2a30*/  HFMA2 R18, R39, R22, R18 ;  /* 0x0000001627127231 */ /* 0x000fc80000000012 */
[----:B------:R-:W-:Y:S01]  /*2a40*/  HFMA2 R18, R43, R23, R18 ;  /* 0x000000172b127231 */ /* 0x000fe20000000012 */
[-C--:B------:R-:W-:Y:S02]  /*2a50*/  HFMA2.MMA R11, R32, R21.reuse, R10 ;  /* 0x00000015200b7235 */ /* 0x080fe4000000000a */
[----:B------:R-:W-:Y:S01]  /*2a60*/  HFMA2.MMA R7, R36, R21, R7 ;  /* 0x0000001524077235 */ /* 0x000fe20000000007 */
[----:B------:R-:W-:-:S05]  /*2a70*/  HADD2 R18, R18.H0_H0, R18.H1_H1 ;  /* 0x3000001212127230 */ /* 0x000fca0000000800 */
[-C--:B------:R-:W-:Y:S02]  /*2a80*/  HFMA2.MMA R11, R33, R22.reuse, R11 ;  /* 0x00000016210b7235 */ /* 0x080fe4000000000b */
[----:B------:R-:W-:-:S06]  /*2a90*/  HFMA2.MMA R7, R37, R22, R7 ;  /* 0x0000001625077235 */ /* 0x000fcc0000000007 */
[-C--:B------:R-:W-:Y:S02]  /*2aa0*/  HFMA2.MMA R11, R40, R23.reuse, R11 ;  /* 0x00000017280b7235 */ /* 0x080fe4000000000b */
[----:B------:R-:W-:-:S08]  /*2ab0*/  HFMA2.MMA R7, R42, R23, R7 ;  /* 0x000000172a077235 */ /* 0x000fd00000000007 */
[----:B------:R-:W-:Y:S02]  /*2ac0*/  HADD2 R11, R11.H0_H0, R11.H1_H1 ;  /* 0x3000000b0b0b7230 */ /* 0x000fe40000000800 */
[----:B------:R-:W-:-:S03]  /*2ad0*/  HADD2 R7, R7.H0_H0, R7.H1_H1 ;  /* 0x3000000707077230 */ /* 0x000fc60000000800 */
[----:B------:R-:W-:Y:S02]  /*2ae0*/  PRMT R11, R11, 0x5410, R9 ;  /* 0x000054100b0b7816 */ /* 0x000fe40000000009 */
[----:B------:R-:W-:-:S04]  /*2af0*/  PRMT R7, R7, 0x5410, R18 ;  /* 0x0000541007077816 */ /* 0x000fc80000000012 */
[----:B------:R-:W-:Y:S01]  /*2b00*/  HFMA2.MMA R46, R11, R50, R46 ;  /* 0x000000320b2e7235 */ /* 0x000fe2000000002e */
[----:B------:R-:W-:-:S10]  /*2b10*/  HFMA2 R47, R7, R48, R47 ;  /* 0x00000030072f7231 */ /* 0x000fd4000000002f */
.L_x_19:
[----:B------:R-:W-:Y:S05]  /*2b20*/  @!P1 BRA `(.L_x_23) ;  /* 0x0000001400089947 */ /* 0x000fea0003800000 */
[----:B------:R-:W-:Y:S02]  /*2b30*/  IMAD R7, R52, 0xc, RZ ;  /* 0x0000000c34077824 */ /* 0x000fe400078e02ff */
[----:B------:R-:W-:-:S05]  /*2b40*/  IMAD.WIDE.U32 R22, R53, 0xc, R64 ;  /* 0x0000000c35167825 */ /* 0x000fca00078e0040 */
[----:B------:R-:W-:-:S03]  /*2b50*/  IADD3 R23, R23, R7, RZ ;  /* 0x0000000717177210 */ /* 0x000fc60007ffe0ff */
[C---:B------:R-:W-:Y:S02]  /*2b60*/  IMAD.WIDE R16, R53.reuse, 0x4, R22 ;  /* 0x0000000435107825 */ /* 0x040fe400078e0216 */
[----:B-----5:R-:W2:Y:S02]  /*2b70*/  LDG.E.128.CONSTANT R8, desc[UR8][R22.64] ;  /* 0x0000000816087981 */ /* 0x020ea4000c1e9d00 */
[----:B------:R-:W-:Y:S02]  /*2b80*/  IMAD.WIDE R12, R53, 0x4, R16 ;  /* 0x00000004350c7825 */ /* 0x000fe400078e0210 */
[----:B------:R-:W3:Y:S04]  /*2b90*/  LDG.E.128.CONSTANT R16, desc[UR8][R16.64] ;  /* 0x0000000810107981 */ /* 0x000ee8000c1e9d00 */
[----:B------:R-:W4:Y:S01]  /*2ba0*/  LDG.E.128.CONSTANT R12, desc[UR8][R12.64] ;  /* 0x000000080c0c7981 */ /* 0x000f22000c1e9d00 */
[----:B------:R-:W-:-:S04]  /*2bb0*/  PRMT R7, R56, 0x9910, RZ ;  /* 0x0000991038077816 */ /* 0x000fc800000000ff */
[----:B------:R-:W-:Y:S02]  /*2bc0*/  ISETP.NE.AND P2, PT, R7, RZ, PT ;  /* 0x000000ff0700720c */ /* 0x000fe40003f45270 */
[----:B------:R-:W-:Y:S02]  /*2bd0*/  ISETP.GE.AND P3, PT, R62, 0x2, PT ;  /* 0x000000023e00780c */ /* 0x000fe40003f66270 */
[----:B--2---:R-:W-:Y:S02]  /*2be0*/  SHF.R.U32.HI R23, RZ, 0xc, R10 ;  /* 0x0000000cff177819 */ /* 0x004fe4000001160a */
[----:B------:R-:W-:Y:S02]  /*2bf0*/  SHF.R.U32.HI R24, RZ, 0xc, R8 ;  /* 0x0000000cff187819 */ /* 0x000fe40000011608 */
[--C-:B----4-:R-:W-:Y:S02]  /*2c00*/  SHF.R.U32.HI R35, RZ, 0x8, R12.reuse ;  /* 0x00000008ff237819 */ /* 0x110fe4000001160c */
[----:B------:R-:W-:-:S02]  /*2c10*/  SHF.R.U32.HI R42, RZ, 0xa, R12 ;  /* 0x0000000aff2a7819 */ /* 0x000fc4000001160c */
[----:B------:R-:W-:Y:S02]  /*2c20*/  LOP3.LUT R26, R12, 0x3f003f, RZ, 0xc0, !PT ;  /* 0x003f003f0c1a7812 */ /* 0x000fe400078ec0ff */
[----:B------:R-:W-:Y:S02]  /*2c30*/  SHF.R.U32.HI R34, RZ, 0x6, R12 ;  /* 0x00000006ff227819 */ /* 0x000fe4000001160c */
[----:B---3--:R-:W-:Y:S02]  /*2c40*/  SHF.R.U32.HI R12, RZ, 0xc, R16 ;  /* 0x0000000cff0c7819 */ /* 0x008fe40000011610 */
[--C-:B------:R-:W-:Y:S02]  /*2c50*/  SHF.R.U32.HI R37, RZ, 0x8, R13.reuse ;  /* 0x00000008ff257819 */ /* 0x100fe4000001160d */
[----:B------:R-:W-:Y:S02]  /*2c60*/  SHF.R.U32.HI R43, RZ, 0xa, R13 ;  /* 0x0000000aff2b7819 */ /* 0x000fe4000001160d */
[----:B------:R-:W-:-:S02]  /*2c70*/  LOP3.LUT R27, R13, 0x3f003f, RZ, 0xc0, !PT ;  /* 0x003f003f0d1b7812 */ /* 0x000fc400078ec0ff */
[----:B------:R-:W-:Y:S02]  /*2c80*/  SHF.R.U32.HI R36, RZ, 0x6, R13 ;  /* 0x00000006ff247819 */ /* 0x000fe4000001160d */
[--C-:B------:R-:W-:Y:S02]  /*2c90*/  SHF.R.U32.HI R39, RZ, 0x8, R14.reuse ;  /* 0x00000008ff277819 */ /* 0x100fe4000001160e */
[--C-:B------:R-:W-:Y:S02]  /*2ca0*/  SHF.R.U32.HI R44, RZ, 0xa, R14.reuse ;  /* 0x0000000aff2c7819 */ /* 0x100fe4000001160e */
[----:B------:R-:W-:Y:S02]  /*2cb0*/  LOP3.LUT R28, R14, 0x3f003f, RZ, 0xc0, !PT ;  /* 0x003f003f0e1c7812 */ /* 0x000fe400078ec0ff */
[----:B------:R-:W-:Y:S02]  /*2cc0*/  SHF.R.U32.HI R38, RZ, 0x6, R14 ;  /* 0x00000006ff267819 */ /* 0x000fe4000001160e */
[----:B------:R-:W-:-:S02]  /*2cd0*/  LOP3.LUT R14, R23, 0xf000f, RZ, 0xc0, !PT ;  /* 0x000f000f170e7812 */ /* 0x000fc400078ec0ff */
[----:B------:R-:W-:Y:S02]  /*2ce0*/  LOP3.LUT R13, R12, 0xf000f, RZ, 0xc0, !PT ;  /* 0x000f000f0c0d7812 */ /* 0x000fe400078ec0ff */
[----:B------:R-:W-:Y:S02]  /*2cf0*/  LOP3.LUT R39, R14, 0x300030, R39, 0xf8, !PT ;  /* 0x003000300e277812 */ /* 0x000fe400078ef827 */
[----:B------:R-:W-:Y:S02]  /*2d00*/  LOP3.LUT R42, R13, 0x300030, R42, 0xf8, !PT ;  /* 0x003000300d2a7812 */ /* 0x000fe400078ef82a */
[----:B------:R-:W-:Y:S02]  /*2d10*/  SHF.R.U32.HI R12, RZ, 0xc, R17 ;  /* 0x0000000cff0c7819 */ /* 0x000fe40000011611 */
[----:B------:R-:W-:Y:S02]  /*2d20*/  LOP3.LUT R24, R24, 0xf000f, RZ, 0xc0, !PT ;  /* 0x000f000f18187812 */ /* 0x000fe400078ec0ff */
[----:B------:R-:W-:-:S02]  /*2d30*/  LOP3.LUT R14, R16, 0x3f003f, RZ, 0xc0, !PT ;  /* 0x003f003f100e7812 */ /* 0x000fc400078ec0ff */
[----:B------:R-:W-:Y:S02]  /*2d40*/  SHF.R.U32.HI R30, RZ, 0x6, R16 ;  /* 0x00000006ff1e7819 */ /* 0x000fe40000011610 */
[----:B------:R-:W-:Y:S02]  /*2d50*/  SHF.R.U32.HI R13, RZ, 0xc, R18 ;  /* 0x0000000cff0d7819 */ /* 0x000fe40000011612 */
[----:B------:R-:W-:Y:S02]  /*2d60*/  SHF.R.U32.HI R25, RZ, 0xc, R11 ;  /* 0x0000000cff197819 */ /* 0x000fe4000001160b */
[----:B------:R-:W-:Y:S02]  /*2d70*/  SHF.R.U32.HI R16, RZ, 0xc, R19 ;  /* 0x0000000cff107819 */ /* 0x000fe40000011613 */
[----:B------:R-:W-:Y:S02]  /*2d80*/  SHF.R.U32.HI R22, RZ, 0xc, R9 ;  /* 0x0000000cff167819 */ /* 0x000fe40000011609 */
[----:B------:R-:W-:-:S02]  /*2d90*/  LOP3.LUT R49, R8, 0x3f003f, RZ, 0xc0, !PT ;  /* 0x003f003f08317812 */ /* 0x000fc400078ec0ff */
[----:B------:R-:W-:Y:S02]  /*2da0*/  SHF.R.U32.HI R21, RZ, 0x6, R8 ;  /* 0x00000006ff157819 */ /* 0x000fe40000011608 */
[----:B------:R-:W-:Y:S02]  /*2db0*/  LOP3.LUT R7, R9, 0x3f003f, RZ, 0xc0, !PT ;  /* 0x003f003f09077812 */ /* 0x000fe400078ec0ff */
[----:B------:R-:W-:Y:S02]  /*2dc0*/  LOP3.LUT R12, R12, 0xf000f, RZ, 0xc0, !PT ;  /* 0x000f000f0c0c7812 */ /* 0x000fe400078ec0ff */
[----:B------:R-:W-:Y:S02]  /*2dd0*/  SHF.R.U32.HI R9, RZ, 0x6, R9 ;  /* 0x00000006ff097819 */ /* 0x000fe40000011609 */
[----:B------:R-:W-:Y:S02]  /*2de0*/  LOP3.LUT R8, R10, 0x3f003f, RZ, 0xc0, !PT ;  /* 0x003f003f0a087812 */ /* 0x000fe400078ec0ff */
[----:B------:R-:W-:-:S02]  /*2df0*/  LOP3.LUT R35, R24, 0x300030, R35, 0xf8, !PT ;  /* 0x0030003018237812 */ /* 0x000fc400078ef823 */
[----:B------:R-:W-:Y:S02]  /*2e00*/  LOP3.LUT R13, R13, 0xf000f, RZ, 0xc0, !PT ;  /* 0x000f000f0d0d7812 */ /* 0x000fe400078ec0ff */
[----:B------:R-:W-:Y:S02]  /*2e10*/  SHF.R.U32.HI R10, RZ, 0x6, R10 ;  /* 0x00000006ff0a7819 */ /* 0x000fe4000001160a */
[----:B------:R-:W-:Y:S02]  /*2e20*/  LOP3.LUT R20, R11, 0x3f003f, RZ, 0xc0, !PT ;  /* 0x003f003f0b147812 */ /* 0x000fe400078ec0ff */
[--C-:B------:R-:W-:Y:S02]  /*2e30*/  SHF.R.U32.HI R41, RZ, 0x8, R15.reuse ;  /* 0x00000008ff297819 */ /* 0x100fe4000001160f */
[----:B------:R-:W-:Y:S02]  /*2e40*/  SHF.R.U32.HI R45, RZ, 0xa, R15 ;  /* 0x0000000aff2d7819 */ /* 0x000fe4000001160f */
[----:B------:R-:W-:-:S02]  /*2e50*/  LOP3.LUT R24, R25, 0xf000f, RZ, 0xc0, !PT ;  /* 0x000f000f19187812 */ /* 0x000fc400078ec0ff */
[----:B------:R-:W-:Y:S02]  /*2e60*/  LOP3.LUT R16, R16, 0xf000f, RZ, 0xc0, !PT ;  /* 0x000f000f10107812 */ /* 0x000fe400078ec0ff */
[----:B------:R-:W-:Y:S02]  /*2e70*/  SHF.R.U32.HI R11, RZ, 0x6, R11 ;  /* 0x00000006ff0b7819 */ /* 0x000fe4000001160b */
[----:B------:R-:W-:Y:S02]  /*2e80*/  SHF.R.U32.HI R40, RZ, 0x6, R15 ;  /* 0x00000006ff287819 */ /* 0x000fe4000001160f */
[----:B------:R-:W-:Y:S02]  /*2e90*/  LOP3.LUT R22, R22, 0xf000f, RZ, 0xc0, !PT ;  /* 0x000f000f16167812 */ /* 0x000fe400078ec0ff */
[----:B------:R-:W-:Y:S02]  /*2ea0*/  SHF.R.U32.HI R31, RZ, 0x6, R17 ;  /* 0x00000006ff1f7819 */ /* 0x000fe40000011611 */
[----:B------:R-:W-:-:S02]  /*2eb0*/  SHF.R.U32.HI R32, RZ, 0x6, R18 ;  /* 0x00000006ff207819 */ /* 0x000fc40000011612 */
[----:B------:R-:W-:Y:S02]  /*2ec0*/  SHF.R.U32.HI R33, RZ, 0x6, R19 ;  /* 0x00000006ff217819 */ /* 0x000fe40000011613 */
[----:B------:R-:W-:Y:S02]  /*2ed0*/  LOP3.LUT R43, R12, 0x300030, R43, 0xf8, !PT ;  /* 0x003000300c2b7812 */ /* 0x000fe400078ef82b */
[----:B------:R-:W-:Y:S02]  /*2ee0*/  LOP3.LUT R44, R13, 0x300030, R44, 0xf8, !PT ;  /* 0x003000300d2c7812 */ /* 0x000fe400078ef82c */
[----:B------:R-:W-:Y:S02]  /*2ef0*/  LOP3.LUT R12, R9, 0x3f003f, RZ, 0xc0, !PT ;  /* 0x003f003f090c7812 */ /* 0x000fe400078ec0ff */
[----:B------:R-:W-:Y:S02]  /*2f00*/  LOP3.LUT R29, R15, 0x3f003f, RZ, 0xc0, !PT ;  /* 0x003f003f0f1d7812 */ /* 0x000fe400078ec0ff */
[----:B------:R-:W-:-:S02]  /*2f10*/  LOP3.LUT R41, R24, 0x300030, R41, 0xf8, !PT ;  /* 0x0030003018297812 */ /* 0x000fc400078ef829 */
[----:B------:R-:W-:Y:S02]  /*2f20*/  LOP3.LUT R45, R16, 0x300030, R45, 0xf8, !PT ;  /* 0x00300030102d7812 */ /* 0x000fe400078ef82d */
[----:B------:R-:W-:Y:S02]  /*2f30*/  LOP3.LUT R13, R10, 0x3f003f, RZ, 0xc0, !PT ;  /* 0x003f003f0a0d7812 */ /* 0x000fe400078ec0ff */
[----:B------:R-:W-:Y:S02]  /*2f40*/  LOP3.LUT R37, R22, 0x300030, R37, 0xf8, !PT ;  /* 0x0030003016257812 */ /* 0x000fe400078ef825 */
        /* <DEDUP_REMOVED lines=76> */
[----:B------:R-:W-:Y:S01]  /*3410*/  HADD2 R45, R45, -1056, -1056 ;  /* 0xe420e4202d2d7430 */ /* 0x000fe20000000000 */
[----:B------:R-:W-:Y:S06]  /*3420*/  @!P2 BRA `(.L_x_24) ;  /* 0x0000000000a8a947 */ /* 0x000fec0003800000 */
        /* <DEDUP_REMOVED lines=42> */
.L_x_24:
        /* <DEDUP_REMOVED lines=47> */
.L_x_25:
        /* <DEDUP_REMOVED lines=46> */
.L_x_26:
        /* <DEDUP_REMOVED lines=10> */
[-C--:B------:R-:W-:Y:S01]  /*3d40*/  HFMA2 R7, R15, R18.reuse, R7 ;  /* 0x000000120f077231 */ /* 0x080fe20000000007 */
[----:B------:R-:W-:Y:S01]  /*3d50*/  HFMA2.MMA R8, R12, R17, R8 ;  /* 0x000000110c087235 */ /* 0x000fe20000000008 */
[----:B------:R-:W-:Y:S02]  /*3d60*/  HFMA2 R9, R25, R18, R9 ;  /* 0x0000001219097231 */ /* 0x000fe40000000009 */
[-C--:B------:R-:W-:Y:S02]  /*3d70*/  HFMA2 R7, R31, R19.reuse, R7 ;  /* 0x000000131f077231 */ /* 0x080fe40000000007 */
[----:B------:R-:W-:Y:S01]  /*3d80*/  HFMA2 R9, R33, R19, R9 ;  /* 0x0000001321097231 */ /* 0x000fe20000000009 */
[-C--:B------:R-:W-:Y:S01]  /*3d90*/  HFMA2.MMA R49, R14, R18.reuse, R49 ;  /* 0x000000120e317235 */ /* 0x080fe20000000031 */
[-C--:B-1----:R-:W-:Y:S01]  /*3da0*/  HFMA2 R7, R27, R20.reuse, R7 ;  /* 0x000000141b077231 */ /* 0x082fe20000000007 */
[----:B------:R-:W-:Y:S01]  /*3db0*/  HFMA2.MMA R8, R24, R18, R8 ;  /* 0x0000001218087235 */ /* 0x000fe20000000008 */
[----:B------:R-:W-:-:S02]  /*3dc0*/  HFMA2 R9, R29, R20, R9 ;  /* 0x000000141d097231 */ /* 0x000fc40000000009 */
[-C--:B------:R-:W-:Y:S02]  /*3dd0*/  HFMA2 R7, R36, R21.reuse, R7 ;  /* 0x0000001524077231 */ /* 0x080fe40000000007 */
        /* <DEDUP_REMOVED lines=8> */
[----:B------:R-:W-:Y:S01]  /*3e60*/  HADD2 R7, R7.H0_H0, R7.H1_H1 ;  /* 0x3000000707077230 */ /* 0x000fe20000000800 */
[----:B------:R-:W-:Y:S01]  /*3e70*/  HFMA2.MMA R8, R28, R20, R8 ;  /* 0x000000141c087235 */ /* 0x000fe20000000008 */
[----:B------:R-:W-:-:S05]  /*3e80*/  HADD2 R9, R9.H0_H0, R9.H1_H1 ;  /* 0x3000000909097230 */ /* 0x000fca0000000800 */
[-C--:B------:R-:W-:Y:S02]  /*3e90*/  HFMA2.MMA R11, R34, R21.reuse, R10 ;  /* 0x00000015220b7235 */ /* 0x080fe4000000000a */
[----:B------:R-:W-:-:S06]  /*3ea0*/  HFMA2.MMA R8, R38, R21, R8 ;  /* 0x0000001526087235 */ /* 0x000fcc0000000008 */
        /* <DEDUP_REMOVED lines=10> */
.L_x_23:
[----:B------:R-:W-:Y:S01]  /*3f50*/  VIADD R61, R61, 0x20 ;  /* 0x000000203d3d7836 */ /* 0x000fe20000000000 */
[----:B------:R-:W-:Y:S01]  /*3f60*/  UIADD3 UR4, UR4, 0x40, URZ ;  /* 0x0000004004047890 */ /* 0x000fe2000fffe03f */
[----:B------:R-:W-:-:S03]  /*3f70*/  IMAD.WIDE.U32 R64, R53, 0x18, R64 ;  /* 0x0000001835407825 */ /* 0x000fc600078e0040 */
[C---:B------:R-:W-:Y:S01]  /*3f80*/  ISETP.GE.AND P2, PT, R61.reuse, UR5, PT ;  /* 0x000000053d007c0c */ /* 0x040fe2000bf46270 */
[----:B------:R-:W-:Y:S01]  /*3f90*/  IMAD R7, R52, 0x18, RZ ;  /* 0x0000001834077824 */ /* 0x000fe200078e02ff */
[----:B------:R-:W-:-:S04]  /*3fa0*/  ISETP.LT.AND P3, PT, R61, R60, PT ;  /* 0x0000003c3d00720c */ /* 0x000fc80003f61270 */
[----:B------:R-:W-:-:S09]  /*3fb0*/  IADD3 R65, R65, R7, RZ ;  /* 0x0000000741417210 */ /* 0x000fd20007ffe0ff */
[----:B------:R-:W-:Y:S05]  /*3fc0*/  @!P2 BRA P3, `(.L_x_27) ;  /* 0xffffffd4009ca947 */ /* 0x000fea000183ffff */
.L_x_18:
[----:B------:R-:W-:Y:S05]  /*3fd0*/  @!P1 EXIT ;  /* 0x000000000000994d */ /* 0x000fea0003800000 */
[----:B-----5:R-:W0:Y:S01]  /*3fe0*/  S2R R10, SR_CTAID.X ;  /* 0x00000000000a7919 */ /* 0x020e220000002500 */
[----:B------:R-:W1:Y:S01]  /*3ff0*/  S2UR UR4, SR_CTAID.Y ;  /* 0x00000000000479c3 */ /* 0x000e620000002600 */
[----:B------:R-:W-:Y:S01]  /*4000*/  HMUL2 R11, R6, R56.H0_H0 ;  /* 0x20000038060b7232 */ /* 0x000fe20000000000 */
[----:B------:R-:W0:Y:S06]  /*4010*/  S2R R7, SR_TID.X ;  /* 0x0000000000077919 */ /* 0x000e2c0000002100 */
[----:B------:R-:W2:Y:S01]  /*4020*/  LDC.64 R8, c[0x0][0x230] ;  /* 0x00008c00ff087b82 */ /* 0x000ea20000000a00 */
[----:B-1----:R-:W-:Y:S01]  /*4030*/  USHF.L.U32 UR4, UR4, 0x2, URZ ;  /* 0x0000000204047899 */ /* 0x002fe2000800063f */
[----:B0-----:R-:W-:-:S04]  /*4040*/  LEA R10, R10, R7, 0x6 ;  /* 0x000000070a0a7211 */ /* 0x001fc800078e30ff */
[----:B------:R-:W-:-:S05]  /*4050*/  SHF.L.U32 R10, R10, 0x2, RZ ;  /* 0x000000020a0a7819 */ /* 0x000fca00000006ff */
[----:B------:R-:W-:-:S04]  /*4060*/  IMAD R7, R53, UR4, R10 ;  /* 0x0000000435077c24 */ /* 0x000fc8000f8e020a */
[----:B--2---:R-:W-:-:S05]  /*4070*/  IMAD.WIDE R8, R7, 0x2, R8 ;  /* 0x0000000207087825 */ /* 0x004fca00078e0208 */
[----:B------:R0:W-:Y:S01]  /*4080*/  ATOM.E.ADD.F16x2.RN.STRONG.GPU P0, RZ, desc[UR8][R8.64], R11 ;  /* 0x0000000b08ff79a2 */ /* 0x0001e2000810e1c8 */
[----:B------:R-:W-:Y:S01]  /*4090*/  BSSY B0, `(.L_x_28) ;  /* 0x0000010000007945 */ /* 0x000fe20003800000 */
[----:B------:R-:W-:-:S03]  /*40a0*/  HMUL2 R13, R5, R56.H0_H0 ;  /* 0x20000038050d7232 */ /* 0x000fc60000000000 */
[----:B0-----:R-:W-:Y:S05]  /*40b0*/  @P0 BRA `(.L_x_29) ;  /* 0x0000000000340947 */ /* 0x001fea0003800000 */
[----:B------:R-:W0:Y:S02]  /*40c0*/  QSPC.E.S P0, RZ, [R8] ;  /* 0x0000000008ff73aa */ /* 0x000e240000000500 */
[----:B0-----:R-:W-:Y:S05]  /*40d0*/  @!P0 BRA `(.L_x_30) ;  /* 0x0000000000208947 */ /* 0x001fea0003800000 */
[----:B------:R-:W-:-:S05]  /*40e0*/  IMAD.MOV.U32 R6, RZ, RZ, R8 ;  /* 0x000000ffff067224 */ /* 0x000fca00078e0008 */
[----:B------:R-:W-:-:S07]  /*40f0*/  MOV R5, R6 ;  /* 0x0000000600057202 */ /* 0x000fce0000000f00 */
.L_x_31:
[----:B------:R-:W0:Y:S02]  /*4100*/  LDS R6, [R5] ;  /* 0x0000000005067984 */ /* 0x000e240000000800 */
[----:B0-----:R-:W-:-:S10]  /*4110*/  HFMA2.MMA R7, R6, 1, 1, R11 ;  /* 0x3c003c0006077835 */ /* 0x001fd4000000000b */
[----:B------:R-:W0:Y:S02]  /*4120*/  ATOMS.CAST.SPIN R7, [R5], R6, R7 ;  /* 0x000000060507738d */ /* 0x000e240001800007 */
[----:B0-----:R-:W-:-:S13]  /*4130*/  ISETP.EQ.U32.AND P0, PT, R7, 0x1, PT ;  /* 0x000000010700780c */ /* 0x001fda0003f02070 */
[----:B------:R-:W-:Y:S05]  /*4140*/  @!P0 BRA `(.L_x_31) ;  /* 0xfffffffc00ec8947 */ /* 0x000fea000383ffff */
[----:B------:R-:W-:Y:S05]  /*4150*/  BRA `(.L_x_29) ;  /* 0x00000000000c7947 */ /* 0x000fea0003800000 */
.L_x_30:
[----:B------:R-:W2:Y:S02]  /*4160*/  LD.E R5, desc[UR8][R8.64] ;  /* 0x0000000808057980 */ /* 0x000ea4000c101900 */
[----:B--2---:R-:W-:-:S05]  /*4170*/  IADD3 R5, R11, R5, RZ ;  /* 0x000000050b057210 */ /* 0x004fca0007ffe0ff */
[----:B------:R0:W-:Y:S02]  /*4180*/  ST.E desc[UR8][R8.64], R5 ;  /* 0x0000000508007985 */ /* 0x0001e4000c101908 */
.L_x_29:
[----:B------:R-:W-:Y:S05]  /*4190*/  BSYNC B0 ;  /* 0x0000000000007941 */ /* 0x000fea0003800000 */
.L_x_28:
[----:B------:R1:W-:Y:S01]  /*41a0*/  ATOM.E.ADD.F16x2.RN.STRONG.GPU P0, RZ, desc[UR8][R8.64+0x4], R13 ;  /* 0x0000040d08ff79a2 */ /* 0x0003e2000810e1c8 */
[----:B------:R-:W-:Y:S04]  /*41b0*/  BSSY B0, `(.L_x_32) ;  /* 0x000000f000007945 */ /* 0x000fe80003800000 */
[----:B-1----:R-:W-:Y:S05]  /*41c0*/  @P0 BRA `(.L_x_33) ;  /* 0x0000000000340947 */ /* 0x002fea0003800000 */
[----:B------:R-:W1:Y:S02]  /*41d0*/  QSPC.E.S P0, RZ, [R8+0x4] ;  /* 0x0000040008ff73aa */ /* 0x000e640000000500 */
[----:B-1----:R-:W-:Y:S05]  /*41e0*/  @!P0 BRA `(.L_x_34) ;  /* 0x0000000000208947 */ /* 0x002fea0003800000 */
[----:B------:R-:W-:-:S04]  /*41f0*/  MOV R6, R8 ;  /* 0x0000000800067202 */ /* 0x000fc80000000f00 */
[----:B0-----:R-:W-:-:S07]  /*4200*/  MOV R5, R6 ;  /* 0x0000000600057202 */ /* 0x001fce0000000f00 */
.L_x_35:
[----:B------:R-:W0:Y:S02]  /*4210*/  LDS R6, [R5+0x4] ;  /* 0x0000040005067984 */ /* 0x000e240000000800 */
[----:B0-----:R-:W-:-:S06]  /*4220*/  HADD2 R7, R6, R13 ;  /* 0x0000000d06077230 */ /* 0x001fcc0000000000 */
[----:B------:R-:W0:Y:S02]  /*4230*/  ATOMS.CAST.SPIN R7, [R5+0x4], R6, R7 ;  /* 0x000004060507738d */ /* 0x000e240001800007 */
[----:B0-----:R-:W-:-:S13]  /*4240*/  ISETP.EQ.U32.AND P0, PT, R7, 0x1, PT ;  /* 0x000000010700780c */ /* 0x001fda0003f02070 */
[----:B------:R-:W-:Y:S05]  /*4250*/  @!P0 BRA `(.L_x_35) ;  /* 0xfffffffc00ec8947 */ /* 0x000fea000383ffff */
[----:B------:R-:W-:Y:S05]  /*4260*/  BRA `(.L_x_33) ;  /* 0x00000000000c7947 */ /* 0x000fea0003800000 */
.L_x_34:
[----:B0-----:R-:W2:Y:S02]  /*4270*/  LD.E R5, desc[UR8][R8.64+0x4] ;  /* 0x0000040808057980 */ /* 0x001ea4000c101900 */
[----:B--2---:R-:W-:-:S05]  /*4280*/  IADD3 R5, R13, R5, RZ ;  /* 0x000000050d057210 */ /* 0x004fca0007ffe0ff */
[----:B------:R1:W-:Y:S02]  /*4290*/  ST.E desc[UR8][R8.64+0x4], R5 ;  /* 0x0000040508007985 */ /* 0x0003e4000c101908 */
.L_x_33:
[----:B------:R-:W-:Y:S05]  /*42a0*/  BSYNC B0 ;  /* 0x0000000000007941 */ /* 0x000fea0003800000 */
.L_x_32:
[----:B------:R-:W-:-:S13]  /*42b0*/  ISETP.GE.AND P0, PT, R62, 0x2, PT ;  /* 0x000000023e00780c */ /* 0x000fda0003f06270 */
[----:B------:R-:W-:Y:S05]  /*42c0*/  @!P0 EXIT ;  /* 0x000000000000894d */ /* 0x000fea0003800000 */
[----:B01----:R-:W-:-:S04]  /*42d0*/  IMAD.WIDE R8, R53, 0x2, R8 ;  /* 0x0000000235087825 */ /* 0x003fc800078e0208 */
[----:B------:R-:W-:-:S05]  /*42e0*/  HMUL2 R7, R4, R57.H0_H0 ;  /* 0x2000003904077232 */ /* 0x000fca0000000000 */
        /* <DEDUP_REMOVED lines=8> */
.L_x_39:
[----:B------:R-:W0:Y:S02]  /*4370*/  LDS R4, [R3] ;  /* 0x0000000003047984 */ /* 0x000e240000000800 */
[----:B0-----:R-:W-:-:S10]  /*4380*/  HFMA2.MMA R5, R4, 1, 1, R7 ;  /* 0x3c003c0004057835 */ /* 0x001fd40000000007 */
[----:B------:R-:W0:Y:S02]  /*4390*/  ATOMS.CAST.SPIN R5, [R3], R4, R5 ;  /* 0x000000040305738d */ /* 0x000e240001800005 */
[----:B0-----:R-:W-:-:S13]  /*43a0*/  ISETP.EQ.U32.AND P0, PT, R5, 0x1, PT ;  /* 0x000000010500780c */ /* 0x001fda0003f02070 */
[----:B------:R-:W-:Y:S05]  /*43b0*/  @!P0 BRA `(.L_x_39) ;  /* 0xfffffffc00ec8947 */ /* 0x000fea000383ffff */
[----:B------:R-:W-:Y:S05]  /*43c0*/  BRA `(.L_x_37) ;  /* 0x00000000000c7947 */ /* 0x000fea0003800000 */
.L_x_38:
[----:B------:R-:W2:Y:S02]  /*43d0*/  LD.E R3, desc[UR8][R8.64] ;  /* 0x0000000808037980 */ /* 0x000ea4000c101900 */
[----:B--2---:R-:W-:-:S05]  /*43e0*/  IADD3 R3, R7, R3, RZ ;  /* 0x0000000307037210 */ /* 0x004fca0007ffe0ff */
[----:B------:R0:W-:Y:S02]  /*43f0*/  ST.E desc[UR8][R8.64], R3 ;  /* 0x0000000308007985 */ /* 0x0001e4000c101908 */
.L_x_37:
[----:B------:R-:W-:Y:S05]  /*4400*/  BSYNC B0 ;  /* 0x0000000000007941 */ /* 0x000fea0003800000 */
.L_x_36:
[----:B------:R1:W-:Y:S01]  /*4410*/  ATOM.E.ADD.F16x2.RN.STRONG.GPU P0, RZ, desc[UR8][R8.64+0x4], R57 ;  /* 0x0000043908ff79a2 */ /* 0x0003e2000810e1c8 */
[----:B------:R-:W-:Y:S04]  /*4420*/  BSSY B0, `(.L_x_40) ;  /* 0x000000f000007945 */ /* 0x000fe80003800000 */
[----:B-1----:R-:W-:Y:S05]  /*4430*/  @P0 BRA `(.L_x_41) ;  /* 0x0000000000340947 */ /* 0x002fea0003800000 */
[----:B------:R-:W1:Y:S02]  /*4440*/  QSPC.E.S P0, RZ, [R8+0x4] ;  /* 0x0000040008ff73aa */ /* 0x000e640000000500 */
[----:B-1----:R-:W-:Y:S05]  /*4450*/  @!P0 BRA `(.L_x_42) ;  /* 0x0000000000208947 */ /* 0x002fea0003800000 */
[----:B------:R-:W-:-:S04]  /*4460*/  MOV R4, R8 ;  /* 0x0000000800047202 */ /* 0x000fc80000000f00 */
[----:B0-----:R-:W-:-:S07]  /*4470*/  MOV R3, R4 ;  /* 0x0000000400037202 */ /* 0x001fce0000000f00 */
.L_x_43:
[----:B------:R-:W0:Y:S02]  /*4480*/  LDS R4, [R3+0x4] ;  /* 0x0000040003047984 */ /* 0x000e240000000800 */
[----:B0-----:R-:W-:-:S06]  /*4490*/  HADD2 R5, R4, R57 ;  /* 0x0000003904057230 */ /* 0x001fcc0000000000 */
[----:B------:R-:W0:Y:S02]  /*44a0*/  ATOMS.CAST.SPIN R5, [R3+0x4], R4, R5 ;  /* 0x000004040305738d */ /* 0x000e240001800005 */
[----:B0-----:R-:W-:-:S13]  /*44b0*/  ISETP.EQ.U32.AND P0, PT, R5, 0x1, PT ;  /* 0x000000010500780c */ /* 0x001fda0003f02070 */
[----:B------:R-:W-:Y:S05]  /*44c0*/  @!P0 BRA `(.L_x_43) ;  /* 0xfffffffc00ec8947 */ /* 0x000fea000383ffff */
[----:B------:R-:W-:Y:S05]  /*44d0*/  BRA `(.L_x_41) ;  /* 0x00000000000c7947 */ /* 0x000fea0003800000 */
.L_x_42:
[----:B0-----:R-:W2:Y:S02]  /*44e0*/  LD.E R3, desc[UR8][R8.64+0x4] ;  /* 0x0000040808037980 */ /* 0x001ea4000c101900 */
[----:B--2---:R-:W-:-:S05]  /*44f0*/  IADD3 R3, R57, R3, RZ ;  /* 0x0000000339037210 */ /* 0x004fca0007ffe0ff */
[----:B------:R1:W-:Y:S02]  /*4500*/  ST.E desc[UR8][R8.64+0x4], R3 ;  /* 0x0000040308007985 */ /* 0x0003e4000c101908 */
.L_x_41:
[----:B------:R-:W-:Y:S05]  /*4510*/  BSYNC B0 ;  /* 0x0000000000007941 */ /* 0x000fea0003800000 */
.L_x_40:
[----:B------:R-:W-:-:S13]  /*4520*/  ISETP.NE.AND P0, PT, R62, 0x2, PT ;  /* 0x000000023e00780c */ /* 0x000fda0003f05270 */
        /* <DEDUP_REMOVED lines=11> */
.L_x_47:
[----:B------:R-:W0:Y:S02]  /*45e0*/  LDS R2, [R0] ;  /* 0x0000000000027984 */ /* 0x000e240000000800 */
[----:B0-----:R-:W-:-:S10]  /*45f0*/  HFMA2.MMA R3, R2, 1, 1, R5 ;  /* 0x3c003c0002037835 */ /* 0x001fd40000000005 */
[----:B------:R-:W0:Y:S02]  /*4600*/  ATOMS.CAST.SPIN R3, [R0], R2, R3 ;  /* 0x000000020003738d */ /* 0x000e240001800003 */
[----:B0-----:R-:W-:-:S13]  /*4610*/  ISETP.EQ.U32.AND P0, PT, R3, 0x1, PT ;  /* 0x000000010300780c */ /* 0x001fda0003f02070 */
[----:B------:R-:W-:Y:S05]  /*4620*/  @!P0 BRA `(.L_x_47) ;  /* 0xfffffffc00ec8947 */ /* 0x000fea000383ffff */
[----:B------:R-:W-:Y:S05]  /*4630*/  BRA `(.L_x_45) ;  /* 0x00000000000c7947 */ /* 0x000fea0003800000 */
.L_x_46:
[----:B------:R-:W2:Y:S02]  /*4640*/  LD.E R0, desc[UR8][R8.64] ;  /* 0x0000000808007980 */ /* 0x000ea4000c101900 */
[----:B--2---:R-:W-:-:S05]  /*4650*/  IADD3 R3, R5, R0, RZ ;  /* 0x0000000005037210 */ /* 0x004fca0007ffe0ff */
[----:B------:R0:W-:Y:S02]  /*4660*/  ST.E desc[UR8][R8.64], R3 ;  /* 0x0000000308007985 */ /* 0x0001e4000c101908 */
.L_x_45:
[----:B------:R-:W-:Y:S05]  /*4670*/  BSYNC B0 ;  /* 0x0000000000007941 */ /* 0x000fea0003800000 */
.L_x_44:
[----:B------:R1:W-:Y:S01]  /*4680*/  ATOM.E.ADD.F16x2.RN.STRONG.GPU P0, RZ, desc[UR8][R8.64+0x4], R7 ;  /* 0x0000040708ff79a2 */ /* 0x0003e2000810e1c8 */
[----:B------:R-:W-:Y:S04]  /*4690*/  BSSY B0, `(.L_x_48) ;  /* 0x000000f000007945 */ /* 0x000fe80003800000 */
[----:B-1----:R-:W-:Y:S05]  /*46a0*/  @P0 BRA `(.L_x_49) ;  /* 0x0000000000340947 */ /* 0x002fea0003800000 */
[----:B------:R-:W1:Y:S02]  /*46b0*/  QSPC.E.S P0, RZ, [R8+0x4] ;  /* 0x0000040008ff73aa */ /* 0x000e640000000500 */
[----:B-1----:R-:W-:Y:S05]  /*46c0*/  @!P0 BRA `(.L_x_50) ;  /* 0x0000000000208947 */ /* 0x002fea0003800000 */
[----:B------:R-:W-:-:S04]  /*46d0*/  MOV R2, R8 ;  /* 0x0000000800027202 */ /* 0x000fc80000000f00 */
[----:B------:R-:W-:-:S07]  /*46e0*/  MOV R0, R2 ;  /* 0x0000000200007202 */ /* 0x000fce0000000f00 */
.L_x_51:
[----:B------:R-:W0:Y:S02]  /*46f0*/  LDS R2, [R0+0x4] ;  /* 0x0000040000027984 */ /* 0x000e240000000800 */
[----:B0-----:R-:W-:-:S06]  /*4700*/  HADD2 R3, R2, R7 ;  /* 0x0000000702037230 */ /* 0x001fcc0000000000 */
[----:B------:R-:W0:Y:S02]  /*4710*/  ATOMS.CAST.SPIN R3, [R0+0x4], R2, R3 ;  /* 0x000004020003738d */ /* 0x000e240001800003 */
[----:B0-----:R-:W-:-:S13]  /*4720*/  ISETP.EQ.U32.AND P0, PT, R3, 0x1, PT ;  /* 0x000000010300780c */ /* 0x001fda0003f02070 */
[----:B------:R-:W-:Y:S05]  /*4730*/  @!P0 BRA `(.L_x_51) ;  /* 0xfffffffc00ec8947 */ /* 0x000fea000383ffff */
[----:B------:R-:W-:Y:S05]  /*4740*/  BRA `(.L_x_49) ;  /* 0x00000000000c7947 */ /* 0x000fea0003800000 */
.L_x_50:
[----:B------:R-:W0:Y:S02]  /*4750*/  LD.E R0, desc[UR8][R8.64+0x4] ;  /* 0x0000040808007980 */ /* 0x000e24000c101900 */
[----:B0-----:R-:W-:-:S05]  /*4760*/  IADD3 R3, R7, R0, RZ ;  /* 0x0000000007037210 */ /* 0x001fca0007ffe0ff */
[----:B------:R1:W-:Y:S02]  /*4770*/  ST.E desc[UR8][R8.64+0x4], R3 ;  /* 0x0000040308007985 */ /* 0x0003e4000c101908 */
.L_x_49:
[----:B------:R-:W-:Y:S05]  /*4780*/  BSYNC B0 ;  /* 0x0000000000007941 */ /* 0x000fea0003800000 */
.L_x_48:
        /* <DEDUP_REMOVED lines=12> */
.L_x_55:
[----:B------:R-:W0:Y:S02]  /*4850*/  LDS R2, [R0] ;  /* 0x0000000000027984 */ /* 0x000e240000000800 */
[----:B0-----:R-:W-:-:S10]  /*4860*/  HFMA2.MMA R3, R2, 1, 1, R5 ;  /* 0x3c003c0002037835 */ /* 0x001fd40000000005 */
[----:B------:R-:W0:Y:S02]  /*4870*/  ATOMS.CAST.SPIN R3, [R0], R2, R3 ;  /* 0x000000020003738d */ /* 0x000e240001800003 */
[----:B0-----:R-:W-:-:S13]  /*4880*/  ISETP.EQ.U32.AND P0, PT, R3, 0x1, PT ;  /* 0x000000010300780c */ /* 0x001fda0003f02070 */
[----:B------:R-:W-:Y:S05]  /*4890*/  @!P0 BRA `(.L_x_55) ;  /* 0xfffffffc00ec8947 */ /* 0x000fea000383ffff */
[----:B------:R-:W-:Y:S05]  /*48a0*/  BRA `(.L_x_53) ;  /* 0x00000000000c7947 */ /* 0x000fea0003800000 */
.L_x_54:
[----:B------:R-:W2:Y:S02]  /*48b0*/  LD.E R0, desc[UR8][R8.64] ;  /* 0x0000000808007980 */ /* 0x000ea4000c101900 */
[----:B--2---:R-:W-:-:S05]  /*48c0*/  IADD3 R3, R5, R0, RZ ;  /* 0x0000000005037210 */ /* 0x004fca0007ffe0ff */
[----:B------:R0:W-:Y:S02]  /*48d0*/  ST.E desc[UR8][R8.64], R3 ;  /* 0x0000000308007985 */ /* 0x0001e4000c101908 */
.L_x_53:
[----:B------:R-:W-:Y:S05]  /*48e0*/  BSYNC B0 ;  /* 0x0000000000007941 */ /* 0x000fea0003800000 */
.L_x_52:
[----:B------:R1:W-:Y:S02]  /*48f0*/  ATOM.E.ADD.F16x2.RN.STRONG.GPU P0, RZ, desc[UR8][R8.64+0x4], R47 ;  /* 0x0000042f08ff79a2 */ /* 0x0003e4000810e1c8 */
[----:B-1----:R-:W-:Y:S05]  /*4900*/  @P0 EXIT ;  /* 0x000000000000094d */ /* 0x002fea0003800000 */
[----:B------:R-:W1:Y:S02]  /*4910*/  QSPC.E.S P0, RZ, [R8+0x4] ;  /* 0x0000040008ff73aa */ /* 0x000e640000000500 */
[----:B-1----:R-:W-:Y:S05]  /*4920*/  @!P0 BRA `(.L_x_56) ;  /* 0x0000000000208947 */ /* 0x002fea0003800000 */
[----:B------:R-:W-:-:S04]  /*4930*/  MOV R2, R8 ;  /* 0x0000000800027202 */ /* 0x000fc80000000f00 */
[----:B------:R-:W-:-:S07]  /*4940*/  MOV R0, R2 ;  /* 0x0000000200007202 */ /* 0x000fce0000000f00 */
.L_x_57:
[----:B------:R-:W0:Y:S02]  /*4950*/  LDS R2, [R0+0x4] ;  /* 0x0000040000027984 */ /* 0x000e240000000800 */
[----:B0-----:R-:W-:-:S06]  /*4960*/  HADD2 R3, R2, R47 ;  /* 0x0000002f02037230 */ /* 0x001fcc0000000000 */
[----:B------:R-:W0:Y:S02]  /*4970*/  ATOMS.CAST.SPIN R3, [R0+0x4], R2, R3 ;  /* 0x000004020003738d */ /* 0x000e240001800003 */
[----:B0-----:R-:W-:-:S13]  /*4980*/  ISETP.EQ.U32.AND P0, PT, R3, 0x1, PT ;  /* 0x000000010300780c */ /* 0x001fda0003f02070 */
[----:B------:R-:W-:Y:S05]  /*4990*/  @!P0 BRA `(.L_x_57) ;  /* 0xfffffffc00ec8947 */ /* 0x000fea000383ffff */
[----:B------:R-:W-:Y:S05]  /*49a0*/  EXIT ;  /* 0x000000000000794d */ /* 0x000fea0003800000 */
.L_x_56:
[----:B------:R-:W0:Y:S02]  /*49b0*/  LD.E R0, desc[UR8][R8.64+0x4] ;  /* 0x0000040808007980 */ /* 0x000e24000c101900 */
[----:B0-----:R-:W-:-:S05]  /*49c0*/  IADD3 R3, R47, R0, RZ ;  /* 0x000000002f037210 */ /* 0x001fca0007ffe0ff */
[----:B------:R-:W-:Y:S01]  /*49d0*/  ST.E desc[UR8][R8.64+0x4], R3 ;  /* 0x0000040308007985 */ /* 0x000fe2000c101908 */
[----:B------:R-:W-:Y:S05]  /*49e0*/  EXIT ;  /* 0x000000000000794d */ /* 0x000fea0003800000 */
.L_x_58:
[----:B------:R-:W-:-:S00]  /*49f0*/  BRA `(.L_x_58) ;  /* 0xfffffffc00fc7947 */ /* 0x000fc0000383ffff */
[----:B------:R-:W-:-:S00]  /*4a00*/  NOP ;  /* 0x0000000000007918 */ /* 0x000fc00000000000 */
[----:B------:R-:W-:-:S00]  /*4a10*/  NOP ;  /* 0x0000000000007918 */ /* 0x000fc00000000000 */
[----:B------:R-:W-:-:S00]  /*4a20*/  NOP ;  /* 0x0000000000007918 */ /* 0x000fc00000000000 */
[----:B------:R-:W-:-:S00]  /*4a30*/  NOP ;  /* 0x0000000000007918 */ /* 0x000fc00000000000 */
[----:B------:R-:W-:-:S00]  /*4a40*/  NOP ;  /* 0x0000000000007918 */ /* 0x000fc00000000000 */
[----:B------:R-:W-:-:S00]  /*4a50*/  NOP ;  /* 0x0000000000007918 */ /* 0x000fc00000000000 */
[----:B------:R-:W-:-:S00]  /*4a60*/  NOP ;  /* 0x0000000000007918 */ /* 0x000fc00000000000 */
[----:B------:R-:W-:-:S00]  /*4a70*/  NOP ;  /* 0x0000000000007918 */ /* 0x000fc00000000000 */
.L_x_3660:


//--------------------- .text._Z23gemm_half_q_half_kernelILi4ELi48ELb1ELb1ELi64EEvPK6__halfPKjS4_S2_PS0_iiiiPKtS7_iiiiiibS2_i --------------------------
	.section	.text._Z23gemm_half_q_half_kernelILi4ELi48ELb1ELb1ELi64EEvPK6__halfPKjS4_S2_PS0_iiiiPKtS7_iiiiiibS2_i,"ax",@progbits
	.align	128
        .global         _Z23gemm_half_q_half_kernelILi4ELi48ELb1ELb1ELi64EEvPK6__halfPKjS4_S2_PS0_iiiiPKtS7_iiiiiibS2_i
        .type           _Z23gemm_half_q_half_kernelILi4ELi48ELb1ELb1ELi64EEvPK6__halfPKjS4_S2_PS0_iiiiPKtS7_iiiiiibS2_i,@function
        .size           _Z23gemm_half_q_half_kernelILi4ELi48ELb1ELb1ELi64EEvPK6__halfPKjS4_S2_PS0_iiiiPKtS7_iiiiiibS2_i,(.L_x_3661 - _Z23gemm_half_q_half_kernelILi4ELi48ELb1ELb1ELi64EEvPK6__halfPKjS4_S2_PS0_iiiiPKtS7_iiiiiibS2_i)
        .other          _Z23gemm_half_q_half_kernelILi4ELi48ELb1ELb1ELi64EEvPK6__halfPKjS4_S2_PS0_iiiiPKtS7_iiiiiibS2_i,@"STO_CUDA_ENTRY STV_DEFAULT"
_Z23gemm_half_q_half_kernelILi4ELi48ELb1ELb1ELi64EEvPK6__halfPKjS4_S2_PS0_iiiiPKtS7_iiiiiibS2_i:
.text._Z23gemm_half_q_half_kernelILi4ELi48ELb1ELb1ELi64EEvPK6__halfPKjS4_S2_PS0_iiiiPKtS7_iiiiiibS2_i:
[----:B------:R-:W0:Y:S01]  /*0000*/  LDC R1, c[0x0][0x28] ;  /* 0x00000a00ff017b82 */ /* 0x000e220000000800 */
[----:B------:R-:W1:Y:S07]  /*0010*/  S2R R2, SR_CTAID.Y ;  /* 0x0000000000027919 */ /* 0x000e6e0000002600 */
[----:B------:R-:W1:Y:S01]  /*0020*/  LDC R3, c[0x0][0x238] ;  /* 0x00008e00ff037b82 */ /* 0x000e620000000800 */
[----:B------:R-:W-:Y:S01]  /*0030*/  ULDC.64 UR6, c[0x0][0x208] ;  /* 0x0000820000067ab9 */ /* 0x000fe20000000a00 */
[----:B0-----:R-:W-:Y:S01]  /*0040*/  IADD3 R1, R1, -0x10, RZ ;  /* 0xfffffff001017810 */ /* 0x001fe20007ffe0ff */
[----:B------:R-:W0:Y:S01]  /*0050*/  S2R R4, SR_TID.X ;  /* 0x0000000000047919 */ /* 0x000e220000002100 */
[----:B------:R-:W-:-:S02]  /*0060*/  PRMT R91, RZ, 0x7610, R91 ;  /* 0x00007610ff5b7816 */ /* 0x000fc4000000005b */
[----:B------:R-:W-:Y:S01]  /*0070*/  PRMT R90, RZ, 0x7610, R90 ;  /* 0x00007610ff5a7816 */ /* 0x000fe2000000005a */
[----:B------:R-:W0:Y:S01]  /*0080*/  S2R R5, SR_CTAID.X ;  /* 0x0000000000057919 */ /* 0x000e220000002500 */
[----:B------:R-:W2:Y:S01]  /*0090*/  LDC R8, c[0x0][0x240] ;  /* 0x00009000ff087b82 */ /* 0x000ea20000000800 */
[----:B------:R-:W-:Y:S01]  /*00a0*/  PRMT R89, RZ, 0x7610, R89 ;  /* 0x00007610ff597816 */ /* 0x000fe20000000059 */
[----:B------:R-:W3:Y:S01]  /*00b0*/  S2R R0, SR_CTAID.Z ;  /* 0x0000000000007919 */ /* 0x000ee20000002700 */
[----:B------:R-:W-:Y:S01]  /*00c0*/  PRMT R88, RZ, 0x7610, R88 ;  /* 0x00007610ff587816 */ /* 0x000fe20000000058 */
[----:B-1----:R-:W-:-:S05]  /*00d0*/  IMAD R3, R2, -0x4, R3 ;  /* 0xfffffffc02037824 */ /* 0x002fca00078e0203 */
[C---:B------:R-:W-:Y:S02]  /*00e0*/  ISETP.GE.AND P1, PT, R3.reuse, 0x1, PT ;  /* 0x000000010300780c */ /* 0x040fe40003f26270 */
[----:B------:R-:W-:Y:S02]  /*00f0*/  VIMNMX R94, R3, 0x4, PT ;  /* 0x00000004035e7848 */ /* 0x000fe40003fe0100 */
[----:B0-----:R-:W-:Y:S02]  /*0100*/  LEA R6, R5, R4, 0x6 ;  /* 0x0000000405067211 */ /* 0x001fe400078e30ff */
[----:B------:R-:W-:Y:S02]  /*0110*/  PRMT R5, RZ, 0x7610, R5 ;  /* 0x00007610ff057816 */ /* 0x000fe40000000005 */
[----:B---3--:R-:W-:Y:S02]  /*0120*/  SHF.L.U32 R93, R0, 0x6, RZ ;  /* 0x00000006005d7819 */ /* 0x008fe400000006ff */
[----:B------:R-:W-:-:S02]  /*0130*/  SHF.L.U32 R6, R6, 0x2, RZ ;  /* 0x0000000206067819 */ /* 0x000fc400000006ff */
[----:B--2---:R-:W-:Y:S01]  /*0140*/  VIADDMNMX R92, R93, 0x40, R8, PT ;  /* 0x000000405d5c7846 */ /* 0x004fe20003800108 */
[----:B------:R-:W-:Y:S06]  /*0150*/  @!P1 BRA `(.L_x_59) ;  /* 0x00000000006c9947 */ /* 0x000fec0003800000 */
[----:B------:R-:W0:Y:S02]  /*0160*/  LDC.64 R10, c[0x0][0x278] ;  /* 0x00009e00ff0a7b82 */ /* 0x000e240000000a00 */
[----:B0-----:R-:W2:Y:S01]  /*0170*/  LDG.E.U16 R90, desc[UR6][R10.64] ;  /* 0x000000060a5a7981 */ /* 0x001ea2000c1e1500 */
[----:B------:R-:W-:Y:S02]  /*0180*/  ISETP.GE.AND P0, PT, R94, 0x2, PT ;  /* 0x000000025e00780c */ /* 0x000fe40003f06270 */
[----:B--2---:R-:W-:-:S11]  /*0190*/  PRMT R5, R90, 0x7610, R5 ;  /* 0x000076105a057816 */ /* 0x004fd60000000005 */
[----:B------:R-:W-:Y:S05]  /*01a0*/  @!P0 BRA `(.L_x_59) ;  /* 0x0000000000588947 */ /* 0x000fea0003800000 */
[----:B------:R-:W0:Y:S08]  /*01b0*/  LDC R14, c[0x0][0x280] ;  /* 0x0000a000ff0e7b82 */ /* 0x000e300000000800 */
[----:B------:R-:W1:Y:S01]  /*01c0*/  LDC.64 R10, c[0x0][0x278] ;  /* 0x00009e00ff0a7b82 */ /* 0x000e620000000a00 */
[----:B0-----:R-:W-:Y:S02]  /*01d0*/  SHF.R.S32.HI R7, RZ, 0x1f, R14 ;  /* 0x0000001fff077819 */ /* 0x001fe4000001140e */
[----:B------:R-:W-:-:S02]  /*01e0*/  SHF.L.U32 R13, R14, 0x1, RZ ;  /* 0x000000010e0d7819 */ /* 0x000fc400000006ff */
        /* <DEDUP_REMOVED lines=18> */
.L_x_59:
[----:B------:R-:W-:-:S04]  /*0310*/  PRMT R5, R5, 0x9910, RZ ;  /* 0x0000991005057816 */ /* 0x000fc800000000ff */
[----:B------:R-:W-:-:S13]  /*0320*/  ISETP.NE.AND P0, PT, R5, RZ, PT ;  /* 0x000000ff0500720c */ /* 0x000fda0003f05270 */
[----:B------:R-:W-:Y:S05]  /*0330*/  @!P0 EXIT ;  /* 0x000000000000894d */ /* 0x000fea0003800000 */
[----:B------:R-:W-:Y:S01]  /*0340*/  IADD3 R24, R93, R4, RZ ;  /* 0x000000045d187210 */ /* 0x000fe20007ffe0ff */
[----:B------:R-:W-:Y:S03]  /*0350*/  BSSY B0, `(.L_x_60) ;  /* 0x00000b4000007945 */ /* 0x000fe60003800000 */
[----:B------:R-:W-:-:S13]  /*0360*/  ISETP.GE.OR P0, PT, R24, R92, !P1 ;  /* 0x0000005c1800720c */ /* 0x000fda0004f06670 */
[----:B------:R-:W-:Y:S05]  /*0370*/  @P0 BRA `(.L_x_61) ;  /* 0x0000000800c40947 */ /* 0x000fea0003800000 */
[----:B------:R-:W-:Y:S01]  /*0380*/  ULDC.64 UR4, c[0x0][0x250] ;  /* 0x0000940000047ab9 */ /* 0x000fe20000000a00 */
[----:B------:R-:W-:Y:S02]  /*0390*/  SHF.R.S32.HI R26, RZ, 0x1f, R24 ;  /* 0x0000001fff1a7819 */ /* 0x000fe40000011418 */
[----:B------:R-:W-:-:S04]  /*03a0*/  ISETP.NE.U32.AND P0, PT, RZ, UR4, PT ;  /* 0x00000004ff007c0c */ /* 0x000fc8000bf05070 */
[----:B------:R-:W-:-:S13]  /*03b0*/  ISETP.NE.AND.EX P0, PT, RZ, UR5, PT, P0 ;  /* 0x00000005ff007c0c */ /* 0x000fda000bf05300 */
[----:B------:R-:W-:Y:S05]  /*03c0*/  @!P0 BRA `(.L_x_62) ;  /* 0x0000000400608947 */ /* 0x000fea0003800000 */
[----:B------:R-:W-:-:S04]  /*03d0*/  LEA R10, P0, R24, UR4, 0x1 ;  /* 0x00000004180a7c11 */ /* 0x000fc8000f8008ff */
[----:B------:R-:W-:-:S05]  /*03e0*/  LEA.HI.X R11, R24, UR5, R26, 0x1, P0 ;  /* 0x00000005180b7c11 */ /* 0x000fca00080f0c1a */
[----:B------:R0:W5:Y:S01]  /*03f0*/  LDG.E.U16.CONSTANT R26, desc[UR6][R10.64] ;  /* 0x000000060a1a7981 */ /* 0x000162000c1e9500 */
[----:B------:R-:W-:Y:S01]  /*0400*/  ISETP.GT.AND P2, PT, R94, 0x3, PT ;  /* 0x000000035e00780c */ /* 0x000fe20003f44270 */
[----:B------:R-:W-:Y:S01]  /*0410*/  HFMA2.MMA R7, -RZ, RZ, 0, 0 ;  /* 0x00000000ff077435 */ /* 0x000fe200000001ff */
[----:B------:R-:W-:Y:S01]  /*0420*/  MOV R5, 0x400 ;  /* 0x0000040000057802 */ /* 0x000fe20000000f00 */
[----:B------:R-:W1:Y:S01]  /*0430*/  S2R R12, SR_CgaCtaId ;  /* 0x00000000000c7919 */ /* 0x000e620000008800 */
[----:B------:R-:W-:Y:S02]  /*0440*/  PLOP3.LUT P0, PT, PT, PT, PT, 0x80, 0x0 ;  /* 0x000000000000781c */ /* 0x000fe40003f0f070 */
[----:B-1----:R-:W-:-:S07]  /*0450*/  LEA R5, R12, R5, 0x18 ;  /* 0x000000050c057211 */ /* 0x002fce00078ec0ff */
[----:B0-----:R-:W-:Y:S05]  /*0460*/  @!P2 BRA `(.L_x_63) ;  /* 0x0000000000a0a947 */ /* 0x001fea0003800000 */
[----:B------:R-:W-:Y:S01]  /*0470*/  PLOP3.LUT P0, PT, PT, PT, PT, 0x8, 0x0 ;  /* 0x000000000000781c */ /* 0x000fe20003f0e170 */
[----:B------:R-:W-:Y:S01]  /*0480*/  ULDC.64 UR4, c[0x0][0x210] ;  /* 0x0000840000047ab9 */ /* 0x000fe20000000a00 */
[----:B------:R-:W-:-:S11]  /*0490*/  IADD3 R18, R94, -0x3, RZ ;  /* 0xfffffffd5e127810 */ /* 0x000fd60007ffe0ff */
.L_x_64:
[----:B0-----:R-:W-:-:S04]  /*04a0*/  LEA R9, R2, R7, 0x2 ;  /* 0x0000000702097211 */ /* 0x001fc800078e10ff */
[C---:B------:R-:W-:Y:S01]  /*04b0*/  IADD3 R11, R9.reuse, 0x1, RZ ;  /* 0x00000001090b7810 */ /* 0x040fe20007ffe0ff */
[CC--:B------:R-:W-:Y:S01]  /*04c0*/  IMAD R10, R9.reuse, R8.reuse, RZ ;  /* 0x00000008090a7224 */ /* 0x0c0fe200078e02ff */
[C---:B------:R-:W-:Y:S02]  /*04d0*/  IADD3 R13, R9.reuse, 0x2, RZ ;  /* 0x00000002090d7810 */ /* 0x040fe40007ffe0ff */
[----:B------:R-:W-:Y:S01]  /*04e0*/  IADD3 R15, R9, 0x3, RZ ;  /* 0x00000003090f7810 */ /* 0x000fe20007ffe0ff */
[----:B------:R-:W-:Y:S01]  /*04f0*/  IMAD R9, R11, R8, RZ ;  /* 0x000000080b097224 */ /* 0x000fe200078e02ff */
[----:B-----5:R-:W-:Y:S01]  /*0500*/  IADD3 R12, P2, R26, R10, RZ ;  /* 0x0000000a1a0c7210 */ /* 0x020fe20007f5e0ff */
[-C--:B------:R-:W-:Y:S02]  /*0510*/  IMAD R13, R13, R8.reuse, RZ ;  /* 0x000000080d0d7224 */ /* 0x080fe400078e02ff */
[----:B------:R-:W-:Y:S01]  /*0520*/  IMAD R15, R15, R8, RZ ;  /* 0x000000080f0f7224 */ /* 0x000fe200078e02ff */
[----:B------:R-:W-:-:S02]  /*0530*/  LEA.HI.X.SX32 R11, R10, RZ, 0x1, P2 ;  /* 0x000000ff0a0b7211 */ /* 0x000fc400010f0eff */
[----:B------:R-:W-:Y:S02]  /*0540*/  LEA R10, P2, R12, UR4, 0x1 ;  /* 0x000000040c0a7c11 */ /* 0x000fe4000f8408ff */
[C---:B------:R-:W-:Y:S02]  /*0550*/  IADD3 R21, P3, R26.reuse, R9, RZ ;  /* 0x000000091a157210 */ /* 0x040fe40007f7e0ff */
[C---:B------:R-:W-:Y:S02]  /*0560*/  IADD3 R19, P4, R26.reuse, R13, RZ ;  /* 0x0000000d1a137210 */ /* 0x040fe40007f9e0ff */
[----:B------:R-:W-:Y:S02]  /*0570*/  IADD3 R17, P5, R26, R15, RZ ;  /* 0x0000000f1a117210 */ /* 0x000fe40007fbe0ff */
[----:B------:R-:W-:Y:S02]  /*0580*/  LEA.HI.X R11, R12, UR5, R11, 0x1, P2 ;  /* 0x000000050c0b7c11 */ /* 0x000fe400090f0c0b */
[----:B------:R-:W-:-:S02]  /*0590*/  LEA.HI.X.SX32 R24, R9, RZ, 0x1, P3 ;  /* 0x000000ff09187211 */ /* 0x000fc400018f0eff */
[----:B------:R-:W-:Y:S01]  /*05a0*/  LEA.HI.X.SX32 R22, R13, RZ, 0x1, P4 ;  /* 0x000000ff0d167211 */ /* 0x000fe200020f0eff */
[----:B------:R-:W2:Y:S01]  /*05b0*/  LDG.E.U16.CONSTANT R10, desc[UR6][R10.64] ;  /* 0x000000060a0a7981 */ /* 0x000ea2000c1e9500 */
[----:B------:R-:W-:Y:S02]  /*05c0*/  LEA.HI.X.SX32 R20, R15, RZ, 0x1, P5 ;  /* 0x000000ff0f147211 */ /* 0x000fe400028f0eff */
[----:B------:R-:W-:Y:S02]  /*05d0*/  LEA R12, P2, R21, UR4, 0x1 ;  /* 0x00000004150c7c11 */ /* 0x000fe4000f8408ff */
[----:B------:R-:W-:Y:S02]  /*05e0*/  LEA R14, P3, R19, UR4, 0x1 ;  /* 0x00000004130e7c11 */ /* 0x000fe4000f8608ff */
[----:B------:R-:W-:Y:S02]  /*05f0*/  LEA R16, P4, R17, UR4, 0x1 ;  /* 0x0000000411107c11 */ /* 0x000fe4000f8808ff */
[----:B------:R-:W-:-:S02]  /*0600*/  LEA.HI.X R13, R21, UR5, R24, 0x1, P2 ;  /* 0x00000005150d7c11 */ /* 0x000fc400090f0c18 */
[----:B------:R-:W-:Y:S02]  /*0610*/  LEA.HI.X R15, R19, UR5, R22, 0x1, P3 ;  /* 0x00000005130f7c11 */ /* 0x000fe400098f0c16 */
[----:B------:R-:W-:Y:S01]  /*0620*/  LEA.HI.X R17, R17, UR5, R20, 0x1, P4 ;  /* 0x0000000511117c11 */ /* 0x000fe2000a0f0c14 */
[----:B------:R-:W3:Y:S04]  /*0630*/  LDG.E.U16.CONSTANT R12, desc[UR6][R12.64] ;  /* 0x000000060c0c7981 */ /* 0x000ee8000c1e9500 */
[----:B------:R-:W4:Y:S04]  /*0640*/  LDG.E.U16.CONSTANT R14, desc[UR6][R14.64] ;  /* 0x000000060e0e7981 */ /* 0x000f28000c1e9500 */
[----:B------:R-:W4:Y:S01]  /*0650*/  LDG.E.U16.CONSTANT R16, desc[UR6][R16.64] ;  /* 0x0000000610107981 */ /* 0x000f22000c1e9500 */
[----:B------:R-:W-:-:S04]  /*0660*/  LEA R9, R7, R5, 0x7 ;  /* 0x0000000507097211 */ /* 0x000fc800078e38ff */
[----:B------:R-:W-:Y:S02]  /*0670*/  LEA R9, R4, R9, 0x1 ;  /* 0x0000000904097211 */ /* 0x000fe400078e08ff */
[----:B------:R-:W-:-:S04]  /*0680*/  IADD3 R7, R7, 0x4, RZ ;  /* 0x0000000407077810 */ /* 0x000fc80007ffe0ff */
[----:B------:R-:W-:Y:S01]  /*0690*/  ISETP.GE.AND P2, PT, R7, R18, PT ;  /* 0x000000120700720c */ /* 0x000fe20003f46270 */
[----:B--2---:R0:W-:Y:S04]  /*06a0*/  STS.U16 [R9], R10 ;  /* 0x0000000a09007388 */ /* 0x0041e80000000400 */
[----:B---3--:R0:W-:Y:S04]  /*06b0*/  STS.U16 [R9+0x80], R12 ;  /* 0x0000800c09007388 */ /* 0x0081e80000000400 */
[----:B----4-:R0:W-:Y:S04]  /*06c0*/  STS.U16 [R9+0x100], R14 ;  /* 0x0001000e09007388 */ /* 0x0101e80000000400 */
[----:B------:R0:W-:Y:S01]  /*06d0*/  STS.U16 [R9+0x180], R16 ;  /* 0x0001801009007388 */ /* 0x0001e20000000400 */
[----:B------:R-:W-:Y:S05]  /*06e0*/  @!P2 BRA `(.L_x_64) ;  /* 0xfffffffc006ca947 */ /* 0x000fea000383ffff */
.L_x_63:
[----:B0-----:R-:W-:-:S04]  /*06f0*/  IADD3 R9, R94, -R7, RZ ;  /* 0x800000075e097210 */ /* 0x001fc80007ffe0ff */
[----:B------:R-:W-:-:S13]  /*0700*/  ISETP.GT.AND P2, PT, R9, 0x1, PT ;  /* 0x000000010900780c */ /* 0x000fda0003f44270 */
[----:B------:R-:W-:Y:S05]  /*0710*/  @!P2 BRA `(.L_x_65) ;  /* 0x000000000054a947 */ /* 0x000fea0003800000 */
[----:B------:R-:W-:Y:S01]  /*0720*/  LEA R9, R2, R7, 0x2 ;  /* 0x0000000702097211 */ /* 0x000fe200078e10ff */
[----:B------:R-:W-:-:S03]  /*0730*/  ULDC.64 UR4, c[0x0][0x210] ;  /* 0x0000840000047ab9 */ /* 0x000fc60000000a00 */
[C---:B------:R-:W-:Y:S01]  /*0740*/  IADD3 R11, R9.reuse, 0x1, RZ ;  /* 0x00000001090b7810 */ /* 0x040fe20007ffe0ff */
[----:B------:R-:W-:-:S04]  /*0750*/  IMAD R9, R9, R8, RZ ;  /* 0x0000000809097224 */ /* 0x000fc800078e02ff */
[----:B------:R-:W-:Y:S01]  /*0760*/  IMAD R11, R11, R8, RZ ;  /* 0x000000080b0b7224 */ /* 0x000fe200078e02ff */
[----:B-----5:R-:W-:-:S04]  /*0770*/  IADD3 R15, P0, R26, R9, RZ ;  /* 0x000000091a0f7210 */ /* 0x020fc80007f1e0ff */
[----:B------:R-:W-:Y:S02]  /*0780*/  IADD3 R13, P2, R26, R11, RZ ;  /* 0x0000000b1a0d7210 */ /* 0x000fe40007f5e0ff */
[----:B------:R-:W-:Y:S02]  /*0790*/  LEA.HI.X.SX32 R16, R9, RZ, 0x1, P0 ;  /* 0x000000ff09107211 */ /* 0x000fe400000f0eff */
[----:B------:R-:W-:Y:S02]  /*07a0*/  LEA.HI.X.SX32 R14, R11, RZ, 0x1, P2 ;  /* 0x000000ff0b0e7211 */ /* 0x000fe400010f0eff */
[----:B------:R-:W-:Y:S02]  /*07b0*/  LEA R10, P0, R15, UR4, 0x1 ;  /* 0x000000040f0a7c11 */ /* 0x000fe4000f8008ff */
[----:B------:R-:W-:Y:S02]  /*07c0*/  LEA R12, P2, R13, UR4, 0x1 ;  /* 0x000000040d0c7c11 */ /* 0x000fe4000f8408ff */
[----:B------:R-:W-:-:S02]  /*07d0*/  LEA.HI.X R11, R15, UR5, R16, 0x1, P0 ;  /* 0x000000050f0b7c11 */ /* 0x000fc400080f0c10 */
[----:B------:R-:W-:-:S03]  /*07e0*/  LEA.HI.X R13, R13, UR5, R14, 0x1, P2 ;  /* 0x000000050d0d7c11 */ /* 0x000fc600090f0c0e */
[----:B------:R-:W2:Y:S04]  /*07f0*/  LDG.E.U16.CONSTANT R10, desc[UR6][R10.64] ;  /* 0x000000060a0a7981 */ /* 0x000ea8000c1e9500 */
[----:B------:R-:W3:Y:S01]  /*0800*/  LDG.E.U16.CONSTANT R12, desc[UR6][R12.64] ;  /* 0x000000060c0c7981 */ /* 0x000ee2000c1e9500 */
[C---:B------:R-:W-:Y:S02]  /*0810*/  LEA R9, R7.reuse, R5, 0x7 ;  /* 0x0000000507097211 */ /* 0x040fe400078e38ff */
[----:B------:R-:W-:Y:S02]  /*0820*/  PLOP3.LUT P0, PT, PT, PT, PT, 0x8, 0x0 ;  /* 0x000000000000781c */ /* 0x000fe40003f0e170 */
[----:B------:R-:W-:Y:S02]  /*0830*/  LEA R9, R4, R9, 0x1 ;  /* 0x0000000904097211 */ /* 0x000fe400078e08ff */
[----:B------:R-:W-:-:S03]  /*0840*/  IADD3 R7, R7, 0x2, RZ ;  /* 0x0000000207077810 */ /* 0x000fc60007ffe0ff */
[----:B--2---:R0:W-:Y:S04]  /*0850*/  STS.U16 [R9], R10 ;  /* 0x0000000a09007388 */ /* 0x0041e80000000400 */
[----:B---3--:R0:W-:Y:S02]  /*0860*/  STS.U16 [R9+0x80], R12 ;  /* 0x0000800c09007388 */ /* 0x0081e40000000400 */
.L_x_65:
[----:B------:R-:W-:-:S13]  /*0870*/  ISETP.LT.OR P0, PT, R7, R94, P0 ;  /* 0x0000005e0700720c */ /* 0x000fda0000701670 */
[----:B------:R-:W-:Y:S05]  /*0880*/  @!P0 BRA `(.L_x_61) ;  /* 0x0000000400808947 */ /* 0x000fea0003800000 */
[----:B0-----:R-:W-:Y:S01]  /*0890*/  LEA R9, R2, R7, 0x2 ;  /* 0x0000000702097211 */ /* 0x001fe200078e10ff */
[----:B------:R-:W-:-:S04]  /*08a0*/  ULDC.64 UR4, c[0x0][0x210] ;  /* 0x0000840000047ab9 */ /* 0x000fc80000000a00 */
[----:B------:R-:W-:-:S05]  /*08b0*/  IMAD R9, R9, R8, RZ ;  /* 0x0000000809097224 */ /* 0x000fca00078e02ff */
[----:B-----5:R-:W-:-:S04]  /*08c0*/  IADD3 R10, P0, R26, R9, RZ ;  /* 0x000000091a0a7210 */ /* 0x020fc80007f1e0ff */
[----:B------:R-:W-:Y:S02]  /*08d0*/  LEA.HI.X.SX32 R9, R9, RZ, 0x1, P0 ;  /* 0x000000ff09097211 */ /* 0x000fe400000f0eff */
[----:B------:R-:W-:-:S04]  /*08e0*/  LEA R8, P0, R10, UR4, 0x1 ;  /* 0x000000040a087c11 */ /* 0x000fc8000f8008ff */
[----:B------:R-:W-:-:S05]  /*08f0*/  LEA.HI.X R9, R10, UR5, R9, 0x1, P0 ;  /* 0x000000050a097c11 */ /* 0x000fca00080f0c09 */
[----:B------:R-:W2:Y:S01]  /*0900*/  LDG.E.U16.CONSTANT R8, desc[UR6][R8.64] ;  /* 0x0000000608087981 */ /* 0x000ea2000c1e9500 */
[----:B------:R-:W-:-:S04]  /*0910*/  LEA R5, R7, R5, 0x7 ;  /* 0x0000000507057211 */ /* 0x000fc800078e38ff */
[----:B------:R-:W-:-:S05]  /*0920*/  LEA R5, R4, R5, 0x1 ;  /* 0x0000000504057211 */ /* 0x000fca00078e08ff */
[----:B--2---:R2:W-:Y:S01]  /*0930*/  STS.U16 [R5], R8 ;  /* 0x0000000805007388 */ /* 0x0045e20000000400 */
[----:B------:R-:W-:Y:S05]  /*0940*/  BRA `(.L_x_61) ;  /* 0x0000000400507947 */ /* 0x000fea0003800000 */
.L_x_62:
[----:B------:R-:W0:Y:S01]  /*0950*/  S2R R10, SR_CgaCtaId ;  /* 0x00000000000a7919 */ /* 0x000e220000008800 */
[----:B------:R-:W-:Y:S02]  /*0960*/  ISETP.GT.AND P2, PT, R94, 0x3, PT ;  /* 0x000000035e00780c */ /* 0x000fe40003f44270 */
[----:B------:R-:W-:Y:S02]  /*0970*/  MOV R5, 0x400 ;  /* 0x0000040000057802 */ /* 0x000fe40000000f00 */
[----:B------:R-:W-:Y:S02]  /*0980*/  PLOP3.LUT P0, PT, PT, PT, PT, 0x80, 0x0 ;  /* 0x000000000000781c */ /* 0x000fe40003f0f070 */
[----:B0-----:R-:W-:Y:S01]  /*0990*/  LEA R28, R10, R5, 0x18 ;  /* 0x000000050a1c7211 */ /* 0x001fe200078ec0ff */
[----:B------:R-:W-:-:S06]  /*09a0*/  HFMA2.MMA R5, -RZ, RZ, 0, 0 ;  /* 0x00000000ff057435 */ /* 0x000fcc00000001ff */
[----:B------:R-:W-:Y:S05]  /*09b0*/  @!P2 BRA `(.L_x_66) ;  /* 0x0000000000a0a947 */ /* 0x000fea0003800000 */
[----:B------:R-:W-:Y:S01]  /*09c0*/  PLOP3.LUT P0, PT, PT, PT, PT, 0x8, 0x0 ;  /* 0x000000000000781c */ /* 0x000fe20003f0e170 */
[----:B------:R-:W-:Y:S01]  /*09d0*/  ULDC.64 UR4, c[0x0][0x210] ;  /* 0x0000840000047ab9 */ /* 0x000fe20000000a00 */
[----:B------:R-:W-:-:S11]  /*09e0*/  IADD3 R30, R94, -0x3, RZ ;  /* 0xfffffffd5e1e7810 */ /* 0x000fd60007ffe0ff */
.L_x_67:
[----:B0-----:R-:W-:-:S04]  /*09f0*/  LEA R7, R2, R5, 0x2 ;  /* 0x0000000502077211 */ /* 0x001fc800078e10ff */
[C---:B------:R-:W-:Y:S01]  /*0a00*/  IADD3 R11, R7.reuse, 0x1, RZ ;  /* 0x00000001070b7810 */ /* 0x040fe20007ffe0ff */
[CC--:B------:R-:W-:Y:S01]  /*0a10*/  IMAD R9, R7.reuse, R8.reuse, RZ ;  /* 0x0000000807097224 */ /* 0x0c0fe200078e02ff */
[C---:B------:R-:W-:Y:S02]  /*0a20*/  IADD3 R13, R7.reuse, 0x2, RZ ;  /* 0x00000002070d7810 */ /* 0x040fe40007ffe0ff */
[----:B------:R-:W-:Y:S01]  /*0a30*/  IADD3 R15, R7, 0x3, RZ ;  /* 0x00000003070f7810 */ /* 0x000fe20007ffe0ff */
[-C--:B------:R-:W-:Y:S01]  /*0a40*/  IMAD R7, R11, R8.reuse, RZ ;  /* 0x000000080b077224 */ /* 0x080fe200078e02ff */
[----:B------:R-:W-:Y:S01]  /*0a50*/  IADD3 R12, P2, R24, R9, RZ ;  /* 0x00000009180c7210 */ /* 0x000fe20007f5e0ff */
[-C--:B------:R-:W-:Y:S02]  /*0a60*/  IMAD R13, R13, R8.reuse, RZ ;  /* 0x000000080d0d7224 */ /* 0x080fe400078e02ff */
[----:B------:R-:W-:Y:S01]  /*0a70*/  IMAD R15, R15, R8, RZ ;  /* 0x000000080f0f7224 */ /* 0x000fe200078e02ff */
[----:B------:R-:W-:-:S02]  /*0a80*/  LEA.HI.X.SX32 R11, R9, R26, 0x1, P2 ;  /* 0x0000001a090b7211 */ /* 0x000fc400010f0eff */
[----:B------:R-:W-:Y:S02]  /*0a90*/  IADD3 R19, P3, R24, R7, RZ ;  /* 0x0000000718137210 */ /* 0x000fe40007f7e0ff */
[----:B------:R-:W-:Y:S02]  /*0aa0*/  LEA R10, P2, R12, UR4, 0x1 ;  /* 0x000000040c0a7c11 */ /* 0x000fe4000f8408ff */
[C---:B------:R-:W-:Y:S02]  /*0ab0*/  IADD3 R17, P4, R24.reuse, R13, RZ ;  /* 0x0000000d18117210 */ /* 0x040fe40007f9e0ff */
[----:B------:R-:W-:Y:S02]  /*0ac0*/  IADD3 R9, P5, R24, R15, RZ ;  /* 0x0000000f18097210 */ /* 0x000fe40007fbe0ff */
[----:B------:R-:W-:Y:S02]  /*0ad0*/  LEA.HI.X.SX32 R22, R7, R26, 0x1, P3 ;  /* 0x0000001a07167211 */ /* 0x000fe400018f0eff */
[----:B------:R-:W-:-:S02]  /*0ae0*/  LEA.HI.X R11, R12, UR5, R11, 0x1, P2 ;  /* 0x000000050c0b7c11 */ /* 0x000fc400090f0c0b */
[-C--:B------:R-:W-:Y:S02]  /*0af0*/  LEA.HI.X.SX32 R20, R13, R26.reuse, 0x1, P4 ;  /* 0x0000001a0d147211 */ /* 0x080fe400020f0eff */
[----:B------:R-:W-:Y:S01]  /*0b00*/  LEA R14, P3, R17, UR4, 0x1 ;  /* 0x00000004110e7c11 */ /* 0x000fe2000f8608ff */
[----:B------:R-:W2:Y:S01]  /*0b10*/  LDG.E.U16.CONSTANT R10, desc[UR6][R10.64] ;  /* 0x000000060a0a7981 */ /* 0x000ea2000c1e9500 */
[----:B------:R-:W-:Y:S02]  /*0b20*/  LEA.HI.X.SX32 R18, R15, R26, 0x1, P5 ;  /* 0x0000001a0f127211 */ /* 0x000fe400028f0eff */
[----:B------:R-:W-:Y:S02]  /*0b30*/  LEA R12, P2, R19, UR4, 0x1 ;  /* 0x00000004130c7c11 */ /* 0x000fe4000f8408ff */
[----:B------:R-:W-:Y:S02]  /*0b40*/  LEA R16, P4, R9, UR4, 0x1 ;  /* 0x0000000409107c11 */ /* 0x000fe4000f8808ff */
[----:B------:R-:W-:-:S02]  /*0b50*/  LEA.HI.X R15, R17, UR5, R20, 0x1, P3 ;  /* 0x00000005110f7c11 */ /* 0x000fc400098f0c14 */
[----:B------:R-:W-:Y:S02]  /*0b60*/  LEA.HI.X R13, R19, UR5, R22, 0x1, P2 ;  /* 0x00000005130d7c11 */ /* 0x000fe400090f0c16 */
[----:B------:R-:W-:Y:S01]  /*0b70*/  LEA.HI.X R17, R9, UR5, R18, 0x1, P4 ;  /* 0x0000000509117c11 */ /* 0x000fe2000a0f0c12 */
[----:B------:R-:W3:Y:S04]  /*0b80*/  LDG.E.U16.CONSTANT R14, desc[UR6][R14.64] ;  /* 0x000000060e0e7981 */ /* 0x000ee8000c1e9500 */
[----:B------:R-:W4:Y:S04]  /*0b90*/  LDG.E.U16.CONSTANT R12, desc[UR6][R12.64] ;  /* 0x000000060c0c7981 */ /* 0x000f28000c1e9500 */
[----:B------:R-:W5:Y:S01]  /*0ba0*/  LDG.E.U16.CONSTANT R16, desc[UR6][R16.64] ;  /* 0x0000000610107981 */ /* 0x000f62000c1e9500 */
[----:B------:R-:W-:-:S04]  /*0bb0*/  LEA R7, R5, R28, 0x7 ;  /* 0x0000001c05077211 */ /* 0x000fc800078e38ff */
[----:B------:R-:W-:Y:S02]  /*0bc0*/  LEA R7, R4, R7, 0x1 ;  /* 0x0000000704077211 */ /* 0x000fe400078e08ff */
[----:B------:R-:W-:-:S04]  /*0bd0*/  IADD3 R5, R5, 0x4, RZ ;  /* 0x0000000405057810 */ /* 0x000fc80007ffe0ff */
[----:B------:R-:W-:Y:S01]  /*0be0*/  ISETP.GE.AND P2, PT, R5, R30, PT ;  /* 0x0000001e0500720c */ /* 0x000fe20003f46270 */
[----:B--2---:R0:W-:Y:S04]  /*0bf0*/  STS.U16 [R7], R10 ;  /* 0x0000000a07007388 */ /* 0x0041e80000000400 */
[----:B---3--:R0:W-:Y:S04]  /*0c00*/  STS.U16 [R7+0x100], R14 ;  /* 0x0001000e07007388 */ /* 0x0081e80000000400 */
[----:B----4-:R0:W-:Y:S04]  /*0c10*/  STS.U16 [R7+0x80], R12 ;  /* 0x0000800c07007388 */ /* 0x0101e80000000400 */
[----:B-----5:R0:W-:Y:S01]  /*0c20*/  STS.U16 [R7+0x180], R16 ;  /* 0x0001801007007388 */ /* 0x0201e20000000400 */
[----:B------:R-:W-:Y:S05]  /*0c30*/  @!P2 BRA `(.L_x_67) ;  /* 0xfffffffc006ca947 */ /* 0x000fea000383ffff */
.L_x_66:
        /* <DEDUP_REMOVED lines=8> */
[----:B------:R-:W-:-:S04]  /*0cc0*/  IADD3 R11, P0, R24, R7, RZ ;  /* 0x00000007180b7210 */ /* 0x000fc80007f1e0ff */
[----:B------:R-:W-:Y:S02]  /*0cd0*/  IADD3 R13, P2, R24, R9, RZ ;  /* 0x00000009180d7210 */ /* 0x000fe40007f5e0ff */
[-C--:B------:R-:W-:Y:S02]  /*0ce0*/  LEA.HI.X.SX32 R16, R7, R26.reuse, 0x1, P0 ;  /* 0x0000001a07107211 */ /* 0x080fe400000f0eff */
[----:B------:R-:W-:Y:S02]  /*0cf0*/  LEA.HI.X.SX32 R14, R9, R26, 0x1, P2 ;  /* 0x0000001a090e7211 */ /* 0x000fe400010f0eff */
        /* <DEDUP_REMOVED lines=12> */
.L_x_68:
[----:B------:R-:W-:-:S13]  /*0dc0*/  ISETP.LT.OR P0, PT, R5, R94, P0 ;  /* 0x0000005e0500720c */ /* 0x000fda0000701670 */
[----:B------:R-:W-:Y:S05]  /*0dd0*/  @!P0 BRA `(.L_x_61) ;  /* 0x00000000002c8947 */ /* 0x000fea0003800000 */
[----:B0-----:R-:W-:Y:S01]  /*0de0*/  LEA R7, R2, R5, 0x2 ;  /* 0x0000000502077211 */ /* 0x001fe200078e10ff */
[----:B------:R-:W-:-:S04]  /*0df0*/  ULDC.64 UR4, c[0x0][0x210] ;  /* 0x0000840000047ab9 */ /* 0x000fc80000000a00 */
[----:B------:R-:W-:-:S05]  /*0e00*/  IMAD R7, R7, R8, RZ ;  /* 0x0000000807077224 */ /* 0x000fca00078e02ff */
[----:B------:R-:W-:-:S04]  /*0e10*/  IADD3 R9, P0, R24, R7, RZ ;  /* 0x0000000718097210 */ /* 0x000fc80007f1e0ff */
[----:B------:R-:W-:Y:S02]  /*0e20*/  LEA.HI.X.SX32 R10, R7, R26, 0x1, P0 ;  /* 0x0000001a070a7211 */ /* 0x000fe400000f0eff */
[----:B------:R-:W-:-:S04]  /*0e30*/  LEA R8, P0, R9, UR4, 0x1 ;  /* 0x0000000409087c11 */ /* 0x000fc8000f8008ff */
[----:B------:R-:W-:-:S05]  /*0e40*/  LEA.HI.X R9, R9, UR5, R10, 0x1, P0 ;  /* 0x0000000509097c11 */ /* 0x000fca00080f0c0a */
[----:B------:R-:W2:Y:S01]  /*0e50*/  LDG.E.U16.CONSTANT R8, desc[UR6][R8.64] ;  /* 0x0000000608087981 */ /* 0x000ea2000c1e9500 */
[----:B------:R-:W-:-:S04]  /*0e60*/  LEA R5, R5, R28, 0x7 ;  /* 0x0000001c05057211 */ /* 0x000fc800078e38ff */
[----:B------:R-:W-:-:S05]  /*0e70*/  LEA R5, R4, R5, 0x1 ;  /* 0x0000000504057211 */ /* 0x000fca00078e08ff */
[----:B--2---:R1:W-:Y:S02]  /*0e80*/  STS.U16 [R5], R8 ;  /* 0x0000000805007388 */ /* 0x0043e40000000400 */
.L_x_61:
[----:B------:R-:W-:Y:S05]  /*0e90*/  BSYNC B0 ;  /* 0x0000000000007941 */ /* 0x000fea0003800000 */
.L_x_60:
[----:B------:R-:W-:Y:S02]  /*0ea0*/  ULDC UR4, c[0x0][0x23c] ;  /* 0x00008f0000047ab9 */ /* 0x000fe40000000800 */
[----:B------:R-:W-:-:S04]  /*0eb0*/  MOV R85, UR4 ;  /* 0x0000000400557c02 */ /* 0x000fc80008000f00 */
[----:B------:R-:W-:-:S13]  /*0ec0*/  ISETP.GE.AND P0, PT, R6, R85, PT ;  /* 0x000000550600720c */ /* 0x000fda0003f06270 */
[----:B------:R-:W-:Y:S05]  /*0ed0*/  @P0 EXIT ;  /* 0x000000000000094d */ /* 0x000fea0003800000 */
[----:B------:R-:W3:Y:S02]  /*0ee0*/  LDC.U8 R4, c[0x0][0x270] ;  /* 0x00009c00ff047b82 */ /* 0x000ee40000000000 */
[----:B---3--:R-:W-:-:S04]  /*0ef0*/  PRMT R4, R4, 0x8880, RZ ;  /* 0x0000888004047816 */ /* 0x008fc800000000ff */
[----:B------:R-:W-:-:S04]  /*0f00*/  ISETP.NE.AND P0, PT, R4, RZ, PT ;  /* 0x000000ff0400720c */ /* 0x000fc80003f05270 */
[----:B------:R-:W-:-:S04]  /*0f10*/  ISETP.NE.OR P0, PT, R0, RZ, !P0 ;  /* 0x000000ff0000720c */ /* 0x000fc80004705670 */
[----:B------:R-:W-:-:S13]  /*0f20*/  ISETP.LT.OR P0, PT, R3, 0x1, P0 ;  /* 0x000000010300780c */ /* 0x000fda0000701670 */
[----:B------:R-:W-:Y:S05]  /*0f30*/  @P0 BRA `(.L_x_69) ;  /* 0x0000000000b80947 */ /* 0x000fea0003800000 */
[----:B------:R-:W-:Y:S01]  /*0f40*/  ISETP.GT.AND P2, PT, R94, 0x3, PT ;  /* 0x000000035e00780c */ /* 0x000fe20003f44270 */
[----:B0-----:R-:W-:Y:S01]  /*0f50*/  HFMA2.MMA R7, -RZ, RZ, 0, 0 ;  /* 0x00000000ff077435 */ /* 0x001fe200000001ff */
[----:B------:R-:W-:-:S11]  /*0f60*/  PLOP3.LUT P0, PT, PT, PT, PT, 0x80, 0x0 ;  /* 0x000000000000781c */ /* 0x000fd60003f0f070 */
[----:B------:R-:W-:Y:S05]  /*0f70*/  @!P2 BRA `(.L_x_70) ;  /* 0x000000000058a947 */ /* 0x000fea0003800000 */
[----:B------:R-:W0:Y:S01]  /*0f80*/  LDC.64 R14, c[0x0][0x230] ;  /* 0x00008c00ff0e7b82 */ /* 0x000e220000000a00 */
[----:B------:R-:W-:Y:S02]  /*0f90*/  PLOP3.LUT P0, PT, PT, PT, PT, 0x8, 0x0 ;  /* 0x000000000000781c */ /* 0x000fe40003f0e170 */
[----:B------:R-:W-:-:S11]  /*0fa0*/  IADD3 R16, R94, -0x3, RZ ;  /* 0xfffffffd5e107810 */ /* 0x000fd60007ffe0ff */
.L_x_71:
[----:B---3--:R-:W-:Y:S02]  /*0fb0*/  LEA R4, R2, R7, 0x2 ;  /* 0x0000000702047211 */ /* 0x008fe400078e10ff */
[----:B------:R-:W-:Y:S02]  /*0fc0*/  IADD3 R7, R7, 0x4, RZ ;  /* 0x0000000407077810 */ /* 0x000fe40007ffe0ff */
[C---:B-12---:R-:W-:Y:S01]  /*0fd0*/  IADD3 R8, R4.reuse, 0x1, RZ ;  /* 0x0000000104087810 */ /* 0x046fe20007ffe0ff */
[CCC-:B------:R-:W-:Y:S01]  /*0fe0*/  IMAD R5, R4.reuse, R85.reuse, R6.reuse ;  /* 0x0000005504057224 */ /* 0x1c0fe200078e0206 */
[C---:B------:R-:W-:Y:S02]  /*0ff0*/  IADD3 R10, R4.reuse, 0x2, RZ ;  /* 0x00000002040a7810 */ /* 0x040fe40007ffe0ff */
[----:B------:R-:W-:Y:S01]  /*1000*/  IADD3 R12, R4, 0x3, RZ ;  /* 0x00000003040c7810 */ /* 0x000fe20007ffe0ff */
[-CC-:B------:R-:W-:Y:S01]  /*1010*/  IMAD R9, R8, R85.reuse, R6.reuse ;  /* 0x0000005508097224 */ /* 0x180fe200078e0206 */
[----:B------:R-:W-:Y:S01]  /*1020*/  ISETP.GE.AND P2, PT, R7, R16, PT ;  /* 0x000000100700720c */ /* 0x000fe20003f46270 */
[----:B------:R-:W-:-:S02]  /*1030*/  IMAD R11, R10, R85, R6 ;  /* 0x000000550a0b7224 */ /* 0x000fc400078e0206 */
[----:B------:R-:W-:Y:S02]  /*1040*/  IMAD R13, R12, R85, R6 ;  /* 0x000000550c0d7224 */ /* 0x000fe400078e0206 */
[----:B0-----:R-:W-:-:S04]  /*1050*/  IMAD.WIDE R4, R5, 0x2, R14 ;  /* 0x0000000205047825 */ /* 0x001fc800078e020e */
[--C-:B------:R-:W-:Y:S01]  /*1060*/  IMAD.WIDE R8, R9, 0x2, R14.reuse ;  /* 0x0000000209087825 */ /* 0x100fe200078e020e */
[----:B------:R3:W-:Y:S03]  /*1070*/  STG.E.64 desc[UR6][R4.64], RZ ;  /* 0x000000ff04007986 */ /* 0x0007e6000c101b06 */
[--C-:B------:R-:W-:Y:S01]  /*1080*/  IMAD.WIDE R10, R11, 0x2, R14.reuse ;  /* 0x000000020b0a7825 */ /* 0x100fe200078e020e */
[----:B------:R3:W-:Y:S03]  /*1090*/  STG.E.64 desc[UR6][R8.64], RZ ;  /* 0x000000ff08007986 */ /* 0x0007e6000c101b06 */
[----:B------:R-:W-:Y:S01]  /*10a0*/  IMAD.WIDE R12, R13, 0x2, R14 ;  /* 0x000000020d0c7825 */ /* 0x000fe200078e020e */
[----:B------:R3:W-:Y:S04]  /*10b0*/  STG.E.64 desc[UR6][R10.64], RZ ;  /* 0x000000ff0a007986 */ /* 0x0007e8000c101b06 */
[----:B------:R3:W-:Y:S01]  /*10c0*/  STG.E.64 desc[UR6][R12.64], RZ ;  /* 0x000000ff0c007986 */ /* 0x0007e2000c101b06 */
[----:B------:R-:W-:Y:S05]  /*10d0*/  @!P2 BRA `(.L_x_71) ;  /* 0xfffffffc00b4a947 */ /* 0x000fea000383ffff */
.L_x_70:
[----:B---3--:R-:W-:-:S04]  /*10e0*/  IADD3 R4, R94, -R7, RZ ;  /* 0x800000075e047210 */ /* 0x008fc80007ffe0ff */
[----:B------:R-:W-:-:S13]  /*10f0*/  ISETP.GT.AND P2, PT, R4, 0x1, PT ;  /* 0x000000010400780c */ /* 0x000fda0003f44270 */
[----:B------:R-:W-:Y:S05]  /*1100*/  @!P2 BRA `(.L_x_72) ;  /* 0x00000000002ca947 */ /* 0x000fea0003800000 */
[----:B-12---:R-:W0:Y:S01]  /*1110*/  LDC.64 R8, c[0x0][0x230] ;  /* 0x00008c00ff087b82 */ /* 0x006e220000000a00 */
[----:B------:R-:W-:Y:S02]  /*1120*/  LEA R4, R2, R7, 0x2 ;  /* 0x0000000702047211 */ /* 0x000fe400078e10ff */
[----:B------:R-:W-:Y:S02]  /*1130*/  PLOP3.LUT P0, PT, PT, PT, PT, 0x8, 0x0 ;  /* 0x000000000000781c */ /* 0x000fe40003f0e170 */
[C---:B------:R-:W-:Y:S01]  /*1140*/  IADD3 R10, R4.reuse, 0x1, RZ ;  /* 0x00000001040a7810 */ /* 0x040fe20007ffe0ff */
[----:B------:R-:W-:Y:S01]  /*1150*/  IMAD R5, R4, R85, R6 ;  /* 0x0000005504057224 */ /* 0x000fe200078e0206 */
[----:B------:R-:W-:-:S03]  /*1160*/  IADD3 R7, R7, 0x2, RZ ;  /* 0x0000000207077810 */ /* 0x000fc60007ffe0ff */
[----:B------:R-:W-:Y:S02]  /*1170*/  IMAD R11, R10, R85, R6 ;  /* 0x000000550a0b7224 */ /* 0x000fe400078e0206 */
[----:B0-----:R-:W-:-:S04]  /*1180*/  IMAD.WIDE R4, R5, 0x2, R8 ;  /* 0x0000000205047825 */ /* 0x001fc800078e0208 */
[----:B------:R-:W-:Y:S01]  /*1190*/  IMAD.WIDE R8, R11, 0x2, R8 ;  /* 0x000000020b087825 */ /* 0x000fe200078e0208 */
[----:B------:R0:W-:Y:S04]  /*11a0*/  STG.E.64 desc[UR6][R4.64], RZ ;  /* 0x000000ff04007986 */ /* 0x0001e8000c101b06 */
[----:B------:R0:W-:Y:S02]  /*11b0*/  STG.E.64 desc[UR6][R8.64], RZ ;  /* 0x000000ff08007986 */ /* 0x0001e4000c101b06 */
.L_x_72:
[----:B------:R-:W-:-:S13]  /*11c0*/  ISETP.LT.OR P0, PT, R7, R94, P0 ;  /* 0x0000005e0700720c */ /* 0x000fda0000701670 */
[----:B012---:R-:W0:Y:S01]  /*11d0*/  @P0 LDC.64 R4, c[0x0][0x230] ;  /* 0x00008c00ff040b82 */ /* 0x007e220000000a00 */
[----:B------:R-:W-:-:S05]  /*11e0*/  @P0 LEA R2, R2, R7, 0x2 ;  /* 0x0000000702020211 */ /* 0x000fca00078e10ff */
[----:B------:R-:W-:-:S04]  /*11f0*/  @P0 IMAD R7, R2, R85, R6 ;  /* 0x0000005502070224 */ /* 0x000fc800078e0206 */
[----:B0-----:R-:W-:-:S05]  /*1200*/  @P0 IMAD.WIDE R4, R7, 0x2, R4 ;  /* 0x0000000207040825 */ /* 0x001fca00078e0204 */
[----:B------:R3:W-:Y:S02]  /*1210*/  @P0 STG.E.64 desc[UR6][R4.64], RZ ;  /* 0x000000ff04000986 */ /* 0x0007e4000c101b06 */
.L_x_69:
[----:B0-----:R-:W0:Y:S01]  /*1220*/  LDC.64 R12, c[0x0][0x248] ;  /* 0x00009200ff0c7b82 */ /* 0x001e220000000a00 */
[----:B-123--:R-:W-:-:S05]  /*1230*/  SHF.L.U32 R5, R0, 0x7, RZ ;  /* 0x0000000700057819 */ /* 0x00efca00000006ff */
[----:B0-----:R-:W-:-:S05]  /*1240*/  IMAD.WIDE R4, R5, 0x2, R12 ;  /* 0x0000000205047825 */ /* 0x001fca00078e020c */
[----:B------:R0:W5:Y:S01]  /*1250*/  LDG.E.U16.CONSTANT R86, desc[UR6][R4.64+0x2] ;  /* 0x0000020604567981 */ /* 0x000162000c1e9500 */
[----:B------:R-:W-:Y:S01]  /*1260*/  BAR.SYNC.DEFER_BLOCKING 0x0 ;  /* 0x0000000000007b1d */ /* 0x000fe20000010000 */
[----:B------:R-:W-:-:S13]  /*1270*/  ISETP.GE.AND P0, PT, R93, R92, PT ;  /* 0x0000005c5d00720c */ /* 0x000fda0003f06270 */
[----:B0-----:R-:W-:Y:S05]  /*1280*/  @P0 BRA `(.L_x_73) ;  /* 0x0000000000d00947 */ /* 0x001fea0003800000 */
[----:B------:R0:W5:Y:S01]  /*1290*/  LDG.E.U16.CONSTANT R0, desc[UR6][R4.64] ;  /* 0x0000000604007981 */ /* 0x000162000c1e9500 */
[----:B------:R-:W-:Y:S01]  /*12a0*/  SHF.R.S32.HI R7, RZ, 0x1f, R6 ;  /* 0x0000001fff077819 */ /* 0x000fe20000011406 */
[----:B------:R-:W-:Y:S01]  /*12b0*/  HFMA2.MMA R14, -RZ, RZ, 0, 0 ;  /* 0x00000000ff0e7435 */ /* 0x000fe200000001ff */
[----:B------:R-:W-:Y:S02]  /*12c0*/  SHF.L.U32 R2, R6, 0x2, RZ ;  /* 0x0000000206027819 */ /* 0x000fe400000006ff */
[----:B------:R-:W-:Y:S02]  /*12d0*/  LEA.HI R7, R7, R6, RZ, 0x3 ;  /* 0x0000000607077211 */ /* 0x000fe400078f18ff */
[----:B------:R-:W-:Y:S02]  /*12e0*/  MOV R15, R93 ;  /* 0x0000005d000f7202 */ /* 0x000fe40000000f00 */
[----:B------:R-:W-:Y:S02]  /*12f0*/  LOP3.LUT R2, R2, 0x10, RZ, 0xc0, !PT ;  /* 0x0000001002027812 */ /* 0x000fe400078ec0ff */
[----:B0-----:R-:W-:-:S07]  /*1300*/  SHF.R.S32.HI R7, RZ, 0x3, R7 ;  /* 0x00000003ff077819 */ /* 0x001fce0000011407 */
.L_x_74:
[----:B0-----:R-:W0:Y:S01]  /*1310*/  LDC.64 R4, c[0x0][0x220] ;  /* 0x00008800ff047b82 */ /* 0x001e220000000a00 */
[----:B-----5:R-:W-:-:S05]  /*1320*/  IADD3 R10, R0, R14, RZ ;  /* 0x0000000e000a7210 */ /* 0x020fca0007ffe0ff */
[----:B------:R-:W-:-:S05]  /*1330*/  IMAD R8, R10, R85, RZ ;  /* 0x000000550a087224 */ /* 0x000fca00078e02ff */
[----:B------:R-:W-:-:S04]  /*1340*/  SHF.R.S32.HI R9, RZ, 0x1f, R8 ;  /* 0x0000001fff097819 */ /* 0x000fc80000011408 */
[----:B------:R-:W-:-:S04]  /*1350*/  LEA.HI R8, R9, R8, RZ, 0x3 ;  /* 0x0000000809087211 */ /* 0x000fc800078f18ff */
[----:B------:R-:W-:-:S05]  /*1360*/  LEA.HI.SX32 R9, R8, R7, 0x1d ;  /* 0x0000000708097211 */ /* 0x000fca00078feaff */
[----:B0-----:R-:W-:Y:S02]  /*1370*/  IMAD.WIDE R4, R9, 0x4, R4 ;  /* 0x0000000409047825 */ /* 0x001fe400078e0204 */
[----:B------:R-:W0:Y:S04]  /*1380*/  LDC.64 R8, c[0x0][0x228] ;  /* 0x00008a00ff087b82 */ /* 0x000e280000000a00 */
[----:B------:R-:W2:Y:S01]  /*1390*/  LDG.E.CONSTANT R5, desc[UR6][R4.64] ;  /* 0x0000000604057981 */ /* 0x000ea2000c1e9900 */
[----:B------:R-:W-:Y:S01]  /*13a0*/  LEA R11, R15, 0x1, 0x1 ;  /* 0x000000010f0b7811 */ /* 0x000fe200078e08ff */
[----:B0-----:R-:W-:-:S04]  /*13b0*/  IMAD.WIDE R8, R10, 0x2, R8 ;  /* 0x000000020a087825 */ /* 0x001fc800078e0208 */
[----:B------:R-:W-:Y:S02]  /*13c0*/  IMAD.WIDE R10, R11, 0x2, R12 ;  /* 0x000000020b0a7825 */ /* 0x000fe400078e020c */
[----:B------:R0:W3:Y:S04]  /*13d0*/  LDG.E.U16.CONSTANT R8, desc[UR6][R8.64] ;  /* 0x0000000608087981 */ /* 0x0000e8000c1e9500 */
[----:B------:R-:W4:Y:S01]  /*13e0*/  LDG.E.U16.CONSTANT R10, desc[UR6][R10.64] ;  /* 0x000000060a0a7981 */ /* 0x000f22000c1e9500 */
[----:B--2---:R-:W-:-:S04]  /*13f0*/  SHF.R.U32.HI R16, RZ, R2, R5 ;  /* 0x00000002ff107219 */ /* 0x004fc80000011605 */
[----:B------:R-:W-:Y:S02]  /*1400*/  LOP3.LUT R17, R16, 0xf, RZ, 0xc0, !PT ;  /* 0x0000000f10117812 */ /* 0x000fe400078ec0ff */
[--C-:B------:R-:W-:Y:S02]  /*1410*/  SHF.R.U32.HI R18, RZ, 0x4, R16.reuse ;  /* 0x00000004ff127819 */ /* 0x100fe40000011610 */
[--C-:B------:R-:W-:Y:S02]  /*1420*/  SHF.R.U32.HI R4, RZ, 0xc, R16.reuse ;  /* 0x0000000cff047819 */ /* 0x100fe40000011610 */
[----:B------:R-:W-:Y:S02]  /*1430*/  SHF.R.U32.HI R16, RZ, 0x8, R16 ;  /* 0x00000008ff107819 */ /* 0x000fe40000011610 */
[----:B------:R-:W-:Y:S02]  /*1440*/  LOP3.LUT R18, R18, 0xf, RZ, 0xc0, !PT ;  /* 0x0000000f12127812 */ /* 0x000fe400078ec0ff */
[----:B------:R-:W-:-:S02]  /*1450*/  LOP3.LUT R4, R4, 0xf, RZ, 0xc0, !PT ;  /* 0x0000000f04047812 */ /* 0x000fc400078ec0ff */
[----:B------:R-:W-:Y:S02]  /*1460*/  LOP3.LUT R16, R16, 0xf, RZ, 0xc0, !PT ;  /* 0x0000000f10107812 */ /* 0x000fe400078ec0ff */
[----:B------:R-:W-:Y:S02]  /*1470*/  IADD3 R17, R17, 0x1, RZ ;  /* 0x0000000111117810 */ /* 0x000fe40007ffe0ff */
[----:B------:R-:W-:Y:S02]  /*1480*/  IADD3 R18, R18, 0x1, RZ ;  /* 0x0000000112127810 */ /* 0x000fe40007ffe0ff */
[----:B------:R-:W-:Y:S01]  /*1490*/  IADD3 R4, R4, 0x1, RZ ;  /* 0x0000000104047810 */ /* 0x000fe20007ffe0ff */
[----:B------:R-:W-:Y:S01]  /*14a0*/  IMAD R17, R17, R17, RZ ;  /* 0x0000001111117224 */ /* 0x000fe200078e02ff */
[----:B------:R-:W-:Y:S01]  /*14b0*/  IADD3 R16, R16, 0x1, RZ ;  /* 0x0000000110107810 */ /* 0x000fe20007ffe0ff */
[----:B------:R-:W-:Y:S02]  /*14c0*/  IMAD R18, R18, R18, RZ ;  /* 0x0000001212127224 */ /* 0x000fe400078e02ff */
[----:B0-----:R-:W-:-:S02]  /*14d0*/  IMAD R9, R4, R4, RZ ;  /* 0x0000000404097224 */ /* 0x001fc400078e02ff */
[----:B------:R-:W-:Y:S01]  /*14e0*/  IMAD R16, R16, R16, RZ ;  /* 0x0000001010107224 */ /* 0x000fe200078e02ff */
[----:B------:R-:W-:Y:S01]  /*14f0*/  I2F.F16 R17, R17 ;  /* 0x0000001100117306 */ /* 0x000fe20000200c00 */
[----:B----4-:R-:W-:-:S04]  /*1500*/  IADD3 R15, R10, R15, RZ ;  /* 0x0000000f0a0f7210 */ /* 0x010fc80007ffe0ff */
[----:B------:R-:W-:-:S03]  /*1510*/  ISETP.GE.AND P2, PT, R15, R92, PT ;  /* 0x0000005c0f00720c */ /* 0x000fc60003f46270 */
[----:B------:R-:W0:Y:S08]  /*1520*/  I2F.F16 R18, R18 ;  /* 0x0000001200127306 */ /* 0x000e300000200c00 */
[----:B------:R-:W-:Y:S01]  /*1530*/  I2F.F16 R9, R9 ;  /* 0x0000000900097306 */ /* 0x000fe20000200c00 */
[----:B0-----:R-:W-:-:S07]  /*1540*/  PRMT R17, R17, 0x5410, R18 ;  /* 0x0000541011117816 */ /* 0x001fce0000000012 */
[----:B------:R-:W0:Y:S01]  /*1550*/  I2F.F16 R16, R16 ;  /* 0x0000001000107306 */ /* 0x000e220000200c00 */
[----:B---3--:R-:W-:Y:S01]  /*1560*/  HMUL2 R4, R17, R8.H0_H0 ;  /* 0x2000000811047232 */ /* 0x008fe20000000000 */
[----:B0-----:R-:W-:-:S05]  /*1570*/  PRMT R5, R16, 0x5410, R9 ;  /* 0x0000541010057816 */ /* 0x001fca0000000009 */
[----:B------:R-:W-:Y:S01]  /*1580*/  HMUL2 R5, R5, R8.H0_H0 ;  /* 0x2000000805057232 */ /* 0x000fe20000000000 */
[C---:B------:R-:W-:Y:S02]  /*1590*/  LEA R8, R14.reuse, R1, 0x3 ;  /* 0x000000010e087211 */ /* 0x040fe400078e18ff */
[----:B------:R-:W-:-:S03]  /*15a0*/  IADD3 R14, R14, 0x1, RZ ;  /* 0x000000010e0e7810 */ /* 0x000fc60007ffe0ff */
[----:B------:R0:W-:Y:S01]  /*15b0*/  STL.64 [R8], R4 ;  /* 0x0000000408007387 */ /* 0x0001e20000100a00 */
[----:B------:R-:W-:Y:S05]  /*15c0*/  @!P2 BRA `(.L_x_74) ;  /* 0xfffffffc0050a947 */ /* 0x000fea000383ffff */
.L_x_73:
[----:B0-----:R0:W5:Y:S01]  /*15d0*/  LDL.64 R8, [R1] ;  /* 0x0000000001087983 */ /* 0x0011620000100a00 */
[----:B------:R-:W1:Y:S01]  /*15e0*/  LDC R2, c[0x0][0x25c] ;  /* 0x00009700ff027b82 */ /* 0x000e620000000800 */
[----:B------:R-:W-:Y:S01]  /*15f0*/  ULDC UR4, c[0x0][0x258] ;  /* 0x0000960000047ab9 */ /* 0x000fe20000000800 */
[----:B------:R-:W-:Y:S01]  /*1600*/  ULDC UR5, c[0x0][0x260] ;  /* 0x0000980000057ab9 */ /* 0x000fe20000000800 */
[C---:B------:R-:W-:Y:S01]  /*1610*/  ISETP.GT.AND P2, PT, R93.reuse, UR4, PT ;  /* 0x000000045d007c0c */ /* 0x040fe2000bf44270 */
[----:B------:R-:W-:Y:S01]  /*1620*/  ULDC UR8, c[0x0][0x268] ;  /* 0x00009a0000087ab9 */ /* 0x000fe20000000800 */
[C---:B------:R-:W-:Y:S01]  /*1630*/  VIMNMX R0, R93.reuse, UR4, PT ;  /* 0x000000045d007c48 */ /* 0x040fe2000bfe0100 */
[----:B------:R-:W-:Y:S01]  /*1640*/  HFMA2.MMA R13, -RZ, RZ, 0, 0 ;  /* 0x00000000ff0d7435 */ /* 0x000fe200000001ff */
[----:B------:R-:W-:Y:S01]  /*1650*/  ISETP.GT.AND P4, PT, R93, UR5, PT ;  /* 0x000000055d007c0c */ /* 0x000fe2000bf84270 */
[----:B------:R-:W2:Y:S01]  /*1660*/  LDC R4, c[0x0][0x264] ;  /* 0x00009900ff047b82 */ /* 0x000ea20000000800 */
[----:B------:R-:W-:-:S02]  /*1670*/  SHF.R.S32.HI R5, RZ, 0x1f, R0 ;  /* 0x0000001fff057819 */ /* 0x000fc40000011400 */
[----:B------:R-:W-:Y:S02]  /*1680*/  ISETP.GT.AND P6, PT, R93, UR8, PT ;  /* 0x000000085d007c0c */ /* 0x000fe4000bfc4270 */
[----:B------:R-:W-:Y:S01]  /*1690*/  LEA.HI R12, R5, R0, RZ, 0x5 ;  /* 0x00000000050c7211 */ /* 0x000fe200078f28ff */
[----:B------:R-:W-:Y:S01]  /*16a0*/  HFMA2.MMA R0, -RZ, RZ, 0, 0 ;  /* 0x00000000ff007435 */ /* 0x000fe200000001ff */
[----:B------:R-:W-:Y:S02]  /*16b0*/  MOV R11, RZ ;  /* 0x000000ff000b7202 */ /* 0x000fe40000000f00 */
[----:B------:R-:W-:Y:S02]  /*16c0*/  MOV R5, RZ ;  /* 0x000000ff00057202 */ /* 0x000fe40000000f00 */
[C---:B-1----:R-:W-:Y:S02]  /*16d0*/  ISETP.GT.AND P3, PT, R93.reuse, R2, PT ;  /* 0x000000025d00720c */ /* 0x042fe40003f64270 */
[----:B--2---:R-:W-:Y:S01]  /*16e0*/  ISETP.GT.AND P5, PT, R93, R4, PT ;  /* 0x000000045d00720c */ /* 0x004fe20003fa4270 */
[----:B0-----:R-:W-:-:S12]  /*16f0*/  @!P2 BRA `(.L_x_75) ;  /* 0x00000000001ca947 */ /* 0x001fd80003800000 */
[----:B------:R-:W0:Y:S02]  /*1700*/  LDC R10, c[0x0][0x25c] ;  /* 0x00009700ff0a7b82 */ /* 0x000e240000000800 */
[----:B0-----:R-:W-:-:S04]  /*1710*/  VIMNMX R5, R93, R10, PT ;  /* 0x0000000a5d057248 */ /* 0x001fc80003fe0100 */
[----:B------:R-:W-:-:S04]  /*1720*/  IADD3 R5, R5, -UR4, RZ ;  /* 0x8000000405057c10 */ /* 0x000fc8000fffe0ff */
[----:B------:R-:W-:-:S04]  /*1730*/  SHF.R.S32.HI R10, RZ, 0x1f, R5 ;  /* 0x0000001fff0a7819 */ /* 0x000fc80000011405 */
[----:B------:R-:W-:-:S04]  /*1740*/  LEA.HI R10, R10, R5, RZ, 0x5 ;  /* 0x000000050a0a7211 */ /* 0x000fc800078f28ff */
[----:B------:R-:W-:-:S05]  /*1750*/  SHF.R.S32.HI R10, RZ, 0x5, R10 ;  /* 0x00000005ff0a7819 */ /* 0x000fca000001140a */
[----:B------:R-:W-:-:S07]  /*1760*/  IMAD R5, R10, 0x6, RZ ;  /* 0x000000060a057824 */ /* 0x000fce00078e02ff */
.L_x_75:
[----:B------:R-:W-:Y:S05]  /*1770*/  @!P3 BRA `(.L_x_76) ;  /* 0x00000000001cb947 */ /* 0x000fea0003800000 */
[----:B------:R-:W0:Y:S02]  /*1780*/  LDC R0, c[0x0][0x260] ;  /* 0x00009800ff007b82 */ /* 0x000e240000000800 */
[----:B0-----:R-:W-:-:S04]  /*1790*/  VIMNMX R7, R93, R0, PT ;  /* 0x000000005d077248 */ /* 0x001fc80003fe0100 */
[----:B------:R-:W-:-:S04]  /*17a0*/  IADD3 R7, R7, -R2, RZ ;  /* 0x8000000207077210 */ /* 0x000fc80007ffe0ff */
[----:B------:R-:W-:-:S04]  /*17b0*/  SHF.R.S32.HI R0, RZ, 0x1f, R7 ;  /* 0x0000001fff007819 */ /* 0x000fc80000011407 */
[----:B------:R-:W-:-:S04]  /*17c0*/  LEA.HI R0, R0, R7, RZ, 0x5 ;  /* 0x0000000700007211 */ /* 0x000fc800078f28ff */
[----:B------:R-:W-:-:S04]  /*17d0*/  SHF.R.S32.HI R0, RZ, 0x5, R0 ;  /* 0x00000005ff007819 */ /* 0x000fc80000011400 */
[----:B------:R-:W-:-:S07]  /*17e0*/  LEA R0, R0, R0, 0x2 ;  /* 0x0000000000007211 */ /* 0x000fce00078e10ff */
.L_x_76:
        /* <DEDUP_REMOVED lines=8> */
.L_x_77:
        /* <DEDUP_REMOVED lines=8> */
.L_x_78:
[----:B------:R-:W-:Y:S01]  /*18f0*/  HFMA2.MMA R4, -RZ, RZ, 0, 0 ;  /* 0x00000000ff047435 */ /* 0x000fe200000001ff */
[----:B------:R-:W-:Y:S01]  /*1900*/  SHF.R.S32.HI R12, RZ, 0x5, R12 ;  /* 0x00000005ff0c7819 */ /* 0x000fe2000001140c */
[----:B------:R-:W-:Y:S09]  /*1910*/  @!P6 BRA `(.L_x_79) ;  /* 0x00000000001ce947 */ /* 0x000ff20003800000 */
[----:B------:R-:W0:Y:S02]  /*1920*/  LDC R4, c[0x0][0x26c] ;  /* 0x00009b00ff047b82 */ /* 0x000e240000000800 */
[----:B0-----:R-:W-:-:S04]  /*1930*/  VIMNMX R4, R93, R4, PT ;  /* 0x000000045d047248 */ /* 0x001fc80003fe0100 */
[----:B------:R-:W-:-:S04]  /*1940*/  IADD3 R4, R4, -UR8, RZ ;  /* 0x8000000804047c10 */ /* 0x000fc8000fffe0ff */
[----:B------:R-:W-:-:S04]  /*1950*/  SHF.R.S32.HI R7, RZ, 0x1f, R4 ;  /* 0x0000001fff077819 */ /* 0x000fc80000011404 */
[----:B------:R-:W-:-:S04]  /*1960*/  LEA.HI R7, R7, R4, RZ, 0x5 ;  /* 0x0000000407077211 */ /* 0x000fc800078f28ff */
[----:B------:R-:W-:-:S04]  /*1970*/  SHF.R.S32.HI R7, RZ, 0x5, R7 ;  /* 0x00000005ff077819 */ /* 0x000fc80000011407 */
[----:B------:R-:W-:-:S07]  /*1980*/  SHF.L.U32 R4, R7, 0x1, RZ ;  /* 0x0000000107047819 */ /* 0x000fce00000006ff */
.L_x_79:
[----:B------:R-:W-:Y:S01]  /*1990*/  LEA R5, R12, R5, 0x3 ;  /* 0x000000050c057211 */ /* 0x000fe200078e18ff */
[----:B------:R-:W0:Y:S01]  /*19a0*/  S2UR UR5, SR_CgaCtaId ;  /* 0x00000000000579c3 */ /* 0x000e220000008800 */
[----:B------:R-:W-:Y:S01]  /*19b0*/  ISETP.GE.OR P0, PT, R93, R2, P0 ;  /* 0x000000025d00720c */ /* 0x000fe20000706670 */
[----:B------:R-:W-:Y:S01]  /*19c0*/  ULDC.64 UR8, c[0x0][0x218] ;  /* 0x0000860000087ab9 */ /* 0x000fe20000000a00 */
[----:B------:R-:W-:Y:S01]  /*19d0*/  IADD3 R0, R13, R5, R0 ;  /* 0x000000050d007210 */ /* 0x000fe20007ffe000 */
[----:B------:R-:W-:Y:S01]  /*19e0*/  UMOV UR4, 0x400 ;  /* 0x0000040000047882 */ /* 0x000fe20000000000 */
[----:B-----5:R-:W-:Y:S02]  /*19f0*/  PRMT R95, R8, 0x7610, R8 ;  /* 0x00007610085f7816 */ /* 0x020fe40000000008 */
[----:B------:R-:W-:Y:S02]  /*1a00*/  IADD3 R0, R4, R0, R11 ;  /* 0x0000000004007210 */ /* 0x000fe40007ffe00b */
[----:B------:R-:W-:-:S02]  /*1a10*/  PRMT R98, R9, 0x7610, R9 ;  /* 0x0000761009627816 */ /* 0x000fc40000000009 */
[----:B------:R-:W-:Y:S01]  /*1a20*/  MOV R87, RZ ;  /* 0x000000ff00577202 */ /* 0x000fe20000000f00 */
[----:B------:R-:W-:Y:S01]  /*1a30*/  IMAD R5, R0, R85, RZ ;  /* 0x0000005500057224 */ /* 0x000fe200078e02ff */
[----:B------:R-:W-:Y:S02]  /*1a40*/  SHF.R.S32.HI R0, RZ, 0x1f, R6 ;  /* 0x0000001fff007819 */ /* 0x000fe40000011406 */
[----:B------:R-:W-:Y:S02]  /*1a50*/  PRMT R20, RZ, 0x5410, RZ ;  /* 0x00005410ff147816 */ /* 0x000fe400000000ff */
[----:B------:R-:W-:Y:S02]  /*1a60*/  IADD3 R6, P2, R6, R5, RZ ;  /* 0x0000000506067210 */ /* 0x000fe40007f5e0ff */
[----:B------:R-:W-:Y:S02]  /*1a70*/  PRMT R19, RZ, 0x5410, RZ ;  /* 0x00005410ff137816 */ /* 0x000fe400000000ff */
[----:B------:R-:W-:-:S02]  /*1a80*/  LEA.HI.X.SX32 R5, R5, R0, 0x1, P2 ;  /* 0x0000000005057211 */ /* 0x000fc400010f0eff */
[C---:B------:R-:W-:Y:S01]  /*1a90*/  LEA R32, P2, R6.reuse, UR8, 0x2 ;  /* 0x0000000806207c11 */ /* 0x040fe2000f8410ff */
[----:B0-----:R-:W-:Y:S01]  /*1aa0*/  ULEA UR4, UR5, UR4, 0x18 ;  /* 0x0000000405047291 */ /* 0x001fe2000f8ec03f */
[----:B------:R-:W-:Y:S02]  /*1ab0*/  PRMT R18, RZ, 0x5410, RZ ;  /* 0x00005410ff127816 */ /* 0x000fe400000000ff */
[----:B------:R-:W-:Y:S02]  /*1ac0*/  LEA.HI.X R33, R6, UR9, R5, 0x2, P2 ;  /* 0x0000000906217c11 */ /* 0x000fe400090f1405 */
[----:B------:R-:W-:Y:S02]  /*1ad0*/  PRMT R17, RZ, 0x5410, RZ ;  /* 0x00005410ff117816 */ /* 0x000fe400000000ff */
[----:B------:R-:W-:Y:S02]  /*1ae0*/  PRMT R16, RZ, 0x5410, RZ ;  /* 0x00005410ff107816 */ /* 0x000fe400000000ff */
[----:B------:R-:W-:-:S02]  /*1af0*/  PRMT R15, RZ, 0x5410, RZ ;  /* 0x00005410ff0f7816 */ /* 0x000fc400000000ff */
[----:B------:R-:W-:Y:S02]  /*1b00*/  PRMT R14, RZ, 0x5410, RZ ;  /* 0x00005410ff0e7816 */ /* 0x000fe400000000ff */
[----:B------:R-:W-:Y:S02]  /*1b10*/  PRMT R13, RZ, 0x5410, RZ ;  /* 0x00005410ff0d7816 */ /* 0x000fe400000000ff */
[----:B------:R-:W-:Y:S01]  /*1b20*/  IADD3 R86, R93, R86, RZ ;  /* 0x000000565d567210 */ /* 0x000fe20007ffe0ff */
[----:B------:R-:W-:Y:S06]  /*1b30*/  @P0 BRA `(.L_x_80) ;  /* 0x00000028008c0947 */ /* 0x000fec0003800000 */
[----:B------:R-:W0:Y:S01]  /*1b40*/  LDC R85, c[0x0][0x23c] ;  /* 0x00008f00ff557b82 */ /* 0x000e220000000800 */
[----:B------:R-:W-:Y:S01]  /*1b50*/  MOV R87, RZ ;  /* 0x000000ff00577202 */ /* 0x000fe20000000f00 */
[----:B------:R-:W-:Y:S01]  /*1b60*/  ULDC UR8, c[0x0][0x25c] ;  /* 0x0000970000087ab9 */ /* 0x000fe20000000800 */
[----:B------:R-:W-:Y:S01]  /*1b70*/  PRMT R20, RZ, 0x7610, R20 ;  /* 0x00007610ff147816 */ /* 0x000fe20000000014 */
[----:B------:R-:W-:-:S06]  /*1b80*/  ULDC UR9, c[0x0][0x240] ;  /* 0x0000900000097ab9 */ /* 0x000fcc0000000800 */
.L_x_89:
[----:B------:R-:W-:Y:S01]  /*1b90*/  ISETP.NE.AND P0, PT, R93, R86, PT ;  /* 0x000000565d00720c */ /* 0x000fe20003f05270 */
[----:B------:R1:W5:-:S12]  /*1ba0*/  LDG.E.128.CONSTANT R8, desc[UR6][R32.64] ;  /* 0x0000000620087981 */ /* 0x000358000c1e9d00 */
[----:B------:R-:W2:Y:S01]  /*1bb0*/  @!P0 LDC.64 R4, c[0x0][0x248] ;  /* 0x00009200ff048b82 */ /* 0x000ea20000000a00 */
[----:B------:R-:W-:Y:S02]  /*1bc0*/  @!P0 IADD3 R87, R87, 0x1, RZ ;  /* 0x0000000157578810 */ /* 0x000fe40007ffe0ff */
[----:B------:R-:W-:Y:S02]  /*1bd0*/  @!P0 SHF.L.U32 R7, R93, 0x1, RZ ;  /* 0x000000015d078819 */ /* 0x000fe400000006ff */
[----:B------:R-:W-:-:S03]  /*1be0*/  @!P0 LEA R0, R87, R1, 0x3 ;  /* 0x0000000157008211 */ /* 0x000fc600078e18ff */
[----:B--2---:R-:W-:Y:S02]  /*1bf0*/  @!P0 IMAD.WIDE R4, R7, 0x2, R4 ;  /* 0x0000000207048825 */ /* 0x004fe400078e0204 */
[----:B------:R-:W2:Y:S04]  /*1c00*/  @!P0 LDL.64 R6, [R0] ;  /* 0x0000000000068983 */ /* 0x000ea80000100a00 */
[----:B------:R-:W3:Y:S01]  /*1c10*/  @!P0 LDG.E.U16.CONSTANT R4, desc[UR6][R4.64+0x2] ;  /* 0x0000020604048981 */ /* 0x000ee2000c1e9500 */
[----:B--2---:R-:W-:Y:S02]  /*1c20*/  @!P0 PRMT R95, R6, 0x7610, R95 ;  /* 0x00007610065f8816 */ /* 0x004fe4000000005f */
[----:B------:R-:W-:Y:S02]  /*1c30*/  @!P0 PRMT R98, R7, 0x7610, R98 ;  /* 0x0000761007628816 */ /* 0x000fe40000000062 */
[----:B---3--:R-:W-:-:S02]  /*1c40*/  @!P0 IADD3 R86, R4, R93, RZ ;  /* 0x0000005d04568210 */ /* 0x008fc40007ffe0ff */
[----:B------:R-:W-:Y:S02]  /*1c50*/  @!P0 PRMT R95, R95, 0x7610, R6 ;  /* 0x000076105f5f8816 */ /* 0x000fe40000000006 */
[----:B------:R-:W-:Y:S01]  /*1c60*/  @!P0 PRMT R98, R98, 0x7610, R7 ;  /* 0x0000761062628816 */ /* 0x000fe20000000007 */
[----:B-1----:R-:W-:Y:S06]  /*1c70*/  @!P1 BRA `(.L_x_81) ;  /* 0x0000001400049947 */ /* 0x002fec0003800000 */
[----:B0-----:R-:W-:-:S04]  /*1c80*/  IMAD.WIDE R4, R85, 0x4, R32 ;  /* 0x0000000455047825 */ /* 0x001fc800078e0220 */
[----:B------:R-:W-:Y:S02]  /*1c90*/  IMAD.WIDE R24, R85, 0x4, R4 ;  /* 0x0000000455187825 */ /* 0x000fe400078e0204 */
[----:B------:R-:W2:Y:S04]  /*1ca0*/  LDG.E.128.CONSTANT R4, desc[UR6][R4.64] ;  /* 0x0000000604047981 */ /* 0x000ea8000c1e9d00 */
[----:B------:R-:W3:Y:S01]  /*1cb0*/  LDG.E.128.CONSTANT R24, desc[UR6][R24.64] ;  /* 0x0000000618187981 */ /* 0x000ee2000c1e9d00 */
[--C-:B-----5:R-:W-:Y:S02]  /*1cc0*/  SHF.R.U32.HI R12, RZ, 0xc, R8.reuse ;  /* 0x0000000cff0c7819 */ /* 0x120fe40000011608 */
[----:B------:R-:W-:Y:S02]  /*1cd0*/  LOP3.LUT R0, R8, 0x3f003f, RZ, 0xc0, !PT ;  /* 0x003f003f08007812 */ /* 0x000fe400078ec0ff */
[----:B------:R-:W-:-:S02]  /*1ce0*/  SHF.R.U32.HI R2, RZ, 0x6, R8 ;  /* 0x00000006ff027819 */ /* 0x000fc40000011608 */
[--C-:B------:R-:W-:Y:S02]  /*1cf0*/  SHF.R.U32.HI R8, RZ, 0xc, R9.reuse ;  /* 0x0000000cff087819 */ /* 0x100fe40000011609 */
[----:B------:R-:W-:Y:S02]  /*1d00*/  LOP3.LUT R22, R9, 0x3f003f, RZ, 0xc0, !PT ;  /* 0x003f003f09167812 */ /* 0x000fe400078ec0ff */
[----:B------:R-:W-:Y:S02]  /*1d10*/  SHF.R.U32.HI R30, RZ, 0x6, R9 ;  /* 0x00000006ff1e7819 */ /* 0x000fe40000011609 */
[----:B------:R-:W-:Y:S02]  /*1d20*/  PRMT R9, R90, 0x9910, RZ ;  /* 0x000099105a097816 */ /* 0x000fe400000000ff */
[----:B------:R-:W-:Y:S02]  /*1d30*/  SHF.R.U32.HI R23, RZ, 0xc, R10 ;  /* 0x0000000cff177819 */ /* 0x000fe4000001160a */
[----:B------:R-:W-:-:S02]  /*1d40*/  SHF.R.U32.HI R38, RZ, 0xc, R11 ;  /* 0x0000000cff267819 */ /* 0x000fc4000001160b */
[----:B------:R-:W-:Y:S02]  /*1d50*/  LOP3.LUT R44, R11, 0x3f003f, RZ, 0xc0, !PT ;  /* 0x003f003f0b2c7812 */ /* 0x000fe400078ec0ff */
[----:B------:R-:W-:Y:S02]  /*1d60*/  SHF.R.U32.HI R45, RZ, 0x6, R11 ;  /* 0x00000006ff2d7819 */ /* 0x000fe4000001160b */
[----:B------:R-:W-:Y:S02]  /*1d70*/  LOP3.LUT R36, R10, 0x3f003f, RZ, 0xc0, !PT ;  /* 0x003f003f0a247812 */ /* 0x000fe400078ec0ff */
[----:B------:R-:W-:Y:S02]  /*1d80*/  SHF.R.U32.HI R37, RZ, 0x6, R10 ;  /* 0x00000006ff257819 */ /* 0x000fe4000001160a */
[----:B------:R-:W-:Y:S02]  /*1d90*/  ISETP.NE.AND P0, PT, R9, RZ, PT ;  /* 0x000000ff0900720c */ /* 0x000fe40003f05270 */
        /* <DEDUP_REMOVED lines=11> */
[----:B------:R-:W-:-:S03]  /*1e50*/  ISETP.GE.AND P2, PT, R94, 0x2, PT ;  /* 0x000000025e00780c */ /* 0x000fc60003f46270 */
[----:B------:R-:W-:Y:S01]  /*1e60*/  HADD2 R0, R0, -1056, -1056 ;  /* 0xe420e42000007430 */ /* 0x000fe20000000000 */
[--C-:B---3--:R-:W-:Y:S02]  /*1e70*/  SHF.R.U32.HI R11, RZ, 0x8, R25.reuse ;  /* 0x00000008ff0b7819 */ /* 0x108fe40000011619 */
[--C-:B------:R-:W-:Y:S02]  /*1e80*/  SHF.R.U32.HI R9, RZ, 0x8, R24.reuse ;  /* 0x00000008ff097819 */ /* 0x100fe40000011618 */
[--C-:B------:R-:W-:Y:S02]  /*1e90*/  SHF.R.U32.HI R21, RZ, 0xa, R24.reuse ;  /* 0x0000000aff157819 */ /* 0x100fe40000011618 */
[----:B------:R-:W-:Y:S02]  /*1ea0*/  LOP3.LUT R28, R24, 0x3f003f, RZ, 0xc0, !PT ;  /* 0x003f003f181c7812 */ /* 0x000fe400078ec0ff */
[----:B------:R-:W-:Y:S02]  /*1eb0*/  SHF.R.U32.HI R29, RZ, 0x6, R24 ;  /* 0x00000006ff1d7819 */ /* 0x000fe40000011618 */
[----:B------:R-:W-:-:S02]  /*1ec0*/  SHF.R.U32.HI R35, RZ, 0xa, R25 ;  /* 0x0000000aff237819 */ /* 0x000fc40000011619 */
[----:B------:R-:W-:Y:S02]  /*1ed0*/  LOP3.LUT R31, R25, 0x3f003f, RZ, 0xc0, !PT ;  /* 0x003f003f191f7812 */ /* 0x000fe400078ec0ff */
[----:B------:R-:W-:Y:S02]  /*1ee0*/  SHF.R.U32.HI R34, RZ, 0x6, R25 ;  /* 0x00000006ff227819 */ /* 0x000fe40000011619 */
[----:B------:R-:W-:Y:S02]  /*1ef0*/  SHF.R.U32.HI R10, RZ, 0x8, R26 ;  /* 0x00000008ff0a7819 */ /* 0x000fe4000001161a */
[----:B------:R-:W-:Y:S02]  /*1f00*/  SHF.R.U32.HI R24, RZ, 0x8, R27 ;  /* 0x00000008ff187819 */ /* 0x000fe4000001161b */
[----:B------:R-:W-:Y:S02]  /*1f10*/  LOP3.LUT R25, R38, 0xf000f, RZ, 0xc0, !PT ;  /* 0x000f000f26197812 */ /* 0x000fe400078ec0ff */
[----:B------:R-:W-:-:S02]  /*1f20*/  LOP3.LUT R11, R8, 0x300030, R11, 0xf8, !PT ;  /* 0x00300030080b7812 */ /* 0x000fc400078ef80b */
[----:B------:R-:W-:Y:S02]  /*1f30*/  LOP3.LUT R8, R23, 0x300030, R10, 0xf8, !PT ;  /* 0x0030003017087812 */ /* 0x000fe400078ef80a */
[--C-:B------:R-:W-:Y:S02]  /*1f40*/  SHF.R.U32.HI R42, RZ, 0xa, R26.reuse ;  /* 0x0000000aff2a7819 */ /* 0x100fe4000001161a */
[----:B------:R-:W-:Y:S02]  /*1f50*/  LOP3.LUT R40, R26, 0x3f003f, RZ, 0xc0, !PT ;  /* 0x003f003f1a287812 */ /* 0x000fe400078ec0ff */
[----:B------:R-:W-:Y:S02]  /*1f60*/  SHF.R.U32.HI R41, RZ, 0x6, R26 ;  /* 0x00000006ff297819 */ /* 0x000fe4000001161a */
[----:B------:R-:W-:Y:S02]  /*1f70*/  LOP3.LUT R10, R25, 0x300030, R24, 0xf8, !PT ;  /* 0x00300030190a7812 */ /* 0x000fe400078ef818 */
[----:B--2---:R-:W-:-:S02]  /*1f80*/  SHF.R.U32.HI R26, RZ, 0xc, R5 ;  /* 0x0000000cff1a7819 */ /* 0x004fc40000011605 */
[----:B------:R-:W-:Y:S02]  /*1f90*/  LOP3.LUT R24, R5, 0x3f003f, RZ, 0xc0, !PT ;  /* 0x003f003f05187812 */ /* 0x000fe400078ec0ff */
[----:B------:R-:W-:Y:S02]  /*1fa0*/  SHF.R.U32.HI R25, RZ, 0x6, R5 ;  /* 0x00000006ff197819 */ /* 0x000fe40000011605 */
[--C-:B------:R-:W-:Y:S02]  /*1fb0*/  SHF.R.U32.HI R5, RZ, 0xc, R6.reuse ;  /* 0x0000000cff057819 */ /* 0x100fe40000011606 */
[----:B------:R-:W-:Y:S02]  /*1fc0*/  LOP3.LUT R38, R6, 0x3f003f, RZ, 0xc0, !PT ;  /* 0x003f003f06267812 */ /* 0x000fe400078ec0ff */
[----:B------:R-:W-:Y:S02]  /*1fd0*/  LOP3.LUT R5, R5, 0xf000f, RZ, 0xc0, !PT ;  /* 0x000f000f05057812 */ /* 0x000fe400078ec0ff */
[----:B------:R-:W-:-:S02]  /*1fe0*/  SHF.R.U32.HI R39, RZ, 0x6, R6 ;  /* 0x00000006ff277819 */ /* 0x000fc40000011606 */
[----:B------:R-:W-:Y:S02]  /*1ff0*/  LOP3.LUT R9, R12, 0x300030, R9, 0xf8, !PT ;  /* 0x003000300c097812 */ /* 0x000fe400078ef809 */
[--C-:B------:R-:W-:Y:S02]  /*2000*/  SHF.R.U32.HI R6, RZ, 0xc, R7.reuse ;  /* 0x0000000cff067819 */ /* 0x100fe40000011607 */
[----:B------:R-:W-:Y:S02]  /*2010*/  SHF.R.U32.HI R12, RZ, 0xc, R4 ;  /* 0x0000000cff0c7819 */ /* 0x000fe40000011604 */
[----:B------:R-:W-:Y:S02]  /*2020*/  LOP3.LUT R46, R7, 0x3f003f, RZ, 0xc0, !PT ;  /* 0x003f003f072e7812 */ /* 0x000fe400078ec0ff */
[----:B------:R-:W-:Y:S02]  /*2030*/  LOP3.LUT R43, R5, 0x300030, R42, 0xf8, !PT ;  /* 0x00300030052b7812 */ /* 0x000fe400078ef82a */
[----:B------:R-:W-:-:S02]  /*2040*/  SHF.R.U32.HI R47, RZ, 0x6, R7 ;  /* 0x00000006ff2f7819 */ /* 0x000fc40000011607 */
[----:B------:R-:W-:Y:S02]  /*2050*/  LOP3.LUT R5, R22, 0x64006400, RZ, 0xfc, !PT ;  /* 0x6400640016057812 */ /* 0x000fe400078efcff */
[--C-:B------:R-:W-:Y:S02]  /*2060*/  SHF.R.U32.HI R50, RZ, 0xa, R27.reuse ;  /* 0x0000000aff327819 */ /* 0x100fe4000001161b */
[----:B------:R-:W-:Y:S02]  /*2070*/  SHF.R.U32.HI R49, RZ, 0x6, R27 ;  /* 0x00000006ff317819 */ /* 0x000fe4000001161b */
[----:B------:R-:W-:Y:S02]  /*2080*/  LOP3.LUT R23, R4, 0x3f003f, RZ, 0xc0, !PT ;  /* 0x003f003f04177812 */ /* 0x000fe400078ec0ff */
[----:B------:R-:W-:Y:S02]  /*2090*/  LOP3.LUT R7, R6, 0xf000f, RZ, 0xc0, !PT ;  /* 0x000f000f06077812 */ /* 0x000fe400078ec0ff */
[----:B------:R-:W-:-:S02]  /*20a0*/  SHF.R.U32.HI R4, RZ, 0x6, R4 ;  /* 0x00000006ff047819 */ /* 0x000fc40000011604 */
[----:B------:R-:W-:Y:S02]  /*20b0*/  LOP3.LUT R12, R12, 0xf000f, RZ, 0xc0, !PT ;  /* 0x000f000f0c0c7812 */ /* 0x000fe400078ec0ff */
[----:B------:R-:W-:Y:S02]  /*20c0*/  LOP3.LUT R26, R26, 0xf000f, RZ, 0xc0, !PT ;  /* 0x000f000f1a1a7812 */ /* 0x000fe400078ec0ff */
[----:B------:R-:W-:Y:S02]  /*20d0*/  LOP3.LUT R46, R46, 0x64006400, RZ, 0xfc, !PT ;  /* 0x640064002e2e7812 */ /* 0x000fe400078efcff */
[----:B------:R-:W-:Y:S01]  /*20e0*/  LOP3.LUT R22, R2, 0x64006400, RZ, 0xfc, !PT ;  /* 0x6400640002167812 */ /* 0x000fe200078efcff */
[----:B------:R-:W-:Y:S01]  /*20f0*/  HADD2 R2, R5, -1056, -1056 ;  /* 0xe420e42005027430 */ /* 0x000fe20000000000 */
[----:B------:R-:W-:Y:S02]  /*2100*/  LOP3.LUT R39, R39, 0x3f003f, RZ, 0xc0, !PT ;  /* 0x003f003f27277812 */ /* 0x000fe400078ec0ff */
[----:B------:R-:W-:-:S02]  /*2110*/  LOP3.LUT R48, R27, 0x3f003f, RZ, 0xc0, !PT ;  /* 0x003f003f1b307812 */ /* 0x000fc400078ec0ff */
[----:B------:R-:W-:Y:S02]  /*2120*/  LOP3.LUT R51, R7, 0x300030, R50, 0xf8, !PT ;  /* 0x0030003007337812 */ /* 0x000fe400078ef832 */
[----:B------:R-:W-:Y:S02]  /*2130*/  LOP3.LUT R47, R47, 0x3f003f, RZ, 0xc0, !PT ;  /* 0x003f003f2f2f7812 */ /* 0x000fe400078ec0ff */
[----:B------:R-:W-:Y:S02]  /*2140*/  LOP3.LUT R49, R49, 0x3f003f, RZ, 0xc0, !PT ;  /* 0x003f003f31317812 */ /* 0x000fe400078ec0ff */
[----:B------:R-:W-:Y:S02]  /*2150*/  LOP3.LUT R6, R12, 0x300030, R21, 0xf8, !PT ;  /* 0x003000300c067812 */ /* 0x000fe400078ef815 */
[----:B------:R-:W-:Y:S02]  /*2160*/  LOP3.LUT R35, R26, 0x300030, R35, 0xf8, !PT ;  /* 0x003000301a237812 */ /* 0x000fe400078ef823 */
[----:B------:R-:W-:-:S02]  /*2170*/  LOP3.LUT R4, R4, 0x3f003f, RZ, 0xc0, !PT ;  /* 0x003f003f04047812 */ /* 0x000fc400078ec0ff */
[----:B------:R-:W-:Y:S02]  /*2180*/  LOP3.LUT R7, R25, 0x3f003f, RZ, 0xc0, !PT ;  /* 0x003f003f19077812 */ /* 0x000fe400078ec0ff */
[----:B------:R-:W-:Y:S02]  /*2190*/  LOP3.LUT R5, R29, 0x3f003f, RZ, 0xc0, !PT ;  /* 0x003f003f1d057812 */ /* 0x000fe400078ec0ff */
[----:B------:R-:W-:Y:S02]  /*21a0*/  LOP3.LUT R34, R34, 0x3f003f, RZ, 0xc0, !PT ;  /* 0x003f003f22227812 */ /* 0x000fe400078ec0ff */
[----:B------:R-:W-:Y:S01]  /*21b0*/  LOP3.LUT R41, R41, 0x3f003f, RZ, 0xc0, !PT ;  /* 0x003f003f29297812 */ /* 0x000fe200078ec0ff */
[----:B------:R-:W-:Y:S01]  /*21c0*/  HADD2 R29, R46, -1056, -1056 ;  /* 0xe420e4202e1d7430 */ /* 0x000fe20000000000 */
[----:B------:R-:W-:Y:S02]  /*21d0*/  LOP3.LUT R38, R38, 0x64006400, RZ, 0xfc, !PT ;  /* 0x6400640026267812 */ /* 0x000fe400078efcff */
[----:B------:R-:W-:Y:S01]  /*21e0*/  LOP3.LUT R26, R23, 0x64006400, RZ, 0xfc, !PT ;  /* 0x64006400171a7812 */ /* 0x000fe200078efcff */
[----:B------:R-:W-:Y:S01]  /*21f0*/  HADD2 R23, R30, -1056, -1056 ;  /* 0xe420e4201e177430 */ /* 0x000fe20000000000 */
        /* <DEDUP_REMOVED lines=22> */
[----:B------:R-:W-:Y:S01]  /*2360*/  LOP3.LUT R51, R51, 0x64006400, RZ, 0xfc, !PT ;  /* 0x6400640033337812 */ /* 0x000fe200078efcff */
        /* <DEDUP_REMOVED lines=29> */
[----:B------:R-:W0:Y:S04]  /*2540*/  LDS.128 R4, [UR4] ;  /* 0x00000004ff047984 */ /* 0x000e280008000c00 */
        /* <DEDUP_REMOVED lines=41> */
.L_x_82:
[----:B------:R-:W-:Y:S05]  /*27e0*/  @!P2 BRA `(.L_x_81) ;  /* 0x000000080028a947 */ /* 0x000fea0003800000 */
[----:B------:R-:W-:Y:S02]  /*27f0*/  PRMT R4, R89, 0x9910, RZ ;  /* 0x0000991059047816 */ /* 0x000fe400000000ff */
[----:B------:R-:W-:Y:S02]  /*2800*/  ISETP.GE.AND P2, PT, R94, 0x3, PT ;  /* 0x000000035e00780c */ /* 0x000fe40003f46270 */
[----:B------:R-:W-:-:S13]  /*2810*/  ISETP.NE.AND P0, PT, R4, RZ, PT ;  /* 0x000000ff0400720c */ /* 0x000fda0003f05270 */
[----:B------:R-:W-:Y:S05]  /*2820*/  @!P0 BRA `(.L_x_83) ;  /* 0x0000000000a88947 */ /* 0x000fea0003800000 */
        /* <DEDUP_REMOVED lines=42> */
.L_x_83:
[----:B------:R-:W-:Y:S05]  /*2ad0*/  @!P2 BRA `(.L_x_81) ;  /* 0x00000004006ca947 */ /* 0x000fea0003800000 */
[----:B------:R-:W-:Y:S02]  /*2ae0*/  PRMT R4, R88, 0x9910, RZ ;  /* 0x0000991058047816 */ /* 0x000fe400000000ff */
[----:B------:R-:W-:Y:S02]  /*2af0*/  PRMT R5, R91, 0x9910, RZ ;  /* 0x000099105b057816 */ /* 0x000fe400000000ff */
[----:B------:R-:W-:Y:S02]  /*2b00*/  ISETP.NE.AND P2, PT, R4, RZ, PT ;  /* 0x000000ff0400720c */ /* 0x000fe40003f45270 */
[----:B------:R-:W-:-:S04]  /*2b10*/  ISETP.NE.AND P0, PT, R5, RZ, PT ;  /* 0x000000ff0500720c */ /* 0x000fc80003f05270 */
[----:B------:R-:W-:-:S07]  /*2b20*/  ISETP.LT.OR P0, PT, R3, 0x4, !P0 ;  /* 0x000000040300780c */ /* 0x000fce0004701670 */
[----:B------:R-:W-:Y:S06]  /*2b30*/  @!P2 BRA `(.L_x_84) ;  /* 0x0000000000a8a947 */ /* 0x000fec0003800000 */
        /* <DEDUP_REMOVED lines=42> */
.L_x_84:
        /* <DEDUP_REMOVED lines=43> */
.L_x_81:
[----:B0-----:R-:W-:-:S04]  /*3090*/  IMAD.WIDE R4, R85, 0xc, R32 ;  /* 0x0000000c55047825 */ /* 0x001fc800078e0220 */
[C---:B------:R-:W-:Y:S02]  /*30a0*/  IMAD.WIDE R24, R85.reuse, 0x4, R4 ;  /* 0x0000000455187825 */ /* 0x040fe400078e0204 */
[----:B------:R-:W2:Y:S02]  /*30b0*/  LDG.E.128.CONSTANT R4, desc[UR6][R4.64] ;  /* 0x0000000604047981 */ /* 0x000ea4000c1e9d00 */
[C---:B-----5:R-:W-:Y:S02]  /*30c0*/  IMAD.WIDE R8, R85.reuse, 0x4, R24 ;  /* 0x0000000455087825 */ /* 0x060fe400078e0218 */
[----:B------:R-:W3:Y:S04]  /*30d0*/  LDG.E.128.CONSTANT R24, desc[UR6][R24.64] ;  /* 0x0000000618187981 */ /* 0x000ee8000c1e9d00 */
[----:B------:R-:W4:Y:S01]  /*30e0*/  LDG.E.128.CONSTANT R8, desc[UR6][R8.64] ;  /* 0x0000000608087981 */ /* 0x000f22000c1e9d00 */
[----:B------:R-:W-:Y:S01]  /*30f0*/  IMAD.WIDE R32, R85, 0x18, R32 ;  /* 0x0000001855207825 */ /* 0x000fe200078e0220 */
[----:B--2---:R-:W-:-:S02]  /*3100*/  SHF.R.U32.HI R0, RZ, 0xc, R4 ;  /* 0x0000000cff007819 */ /* 0x004fc40000011604 */
[----:B------:R-:W-:Y:S02]  /*3110*/  SHF.R.U32.HI R12, RZ, 0xc, R6 ;  /* 0x0000000cff0c7819 */ /* 0x000fe40000011606 */
[----:B------:R-:W-:Y:S02]  /*3120*/  SHF.R.U32.HI R2, RZ, 0xc, R5 ;  /* 0x0000000cff027819 */ /* 0x000fe40000011605 */
[----:B------:R-:W-:Y:S02]  /*3130*/  SHF.R.U32.HI R22, RZ, 0xc, R7 ;  /* 0x0000000cff167819 */ /* 0x000fe40000011607 */
[----:B------:R-:W-:Y:S02]  /*3140*/  LOP3.LUT R21, R0, 0xf000f, RZ, 0xc0, !PT ;  /* 0x000f000f00157812 */ /* 0x000fe400078ec0ff */
[----:B------:R-:W-:Y:S02]  /*3150*/  LOP3.LUT R31, R12, 0xf000f, RZ, 0xc0, !PT ;  /* 0x000f000f0c1f7812 */ /* 0x000fe400078ec0ff */
[----:B----4-:R-:W-:-:S02]  /*3160*/  SHF.R.U32.HI R0, RZ, 0x8, R8 ;  /* 0x00000008ff007819 */ /* 0x010fc40000011608 */
[----:B------:R-:W-:Y:S02]  /*3170*/  SHF.R.U32.HI R12, RZ, 0x8, R10 ;  /* 0x00000008ff0c7819 */ /* 0x000fe4000001160a */
[----:B------:R-:W-:Y:S02]  /*3180*/  LOP3.LUT R23, R2, 0xf000f, RZ, 0xc0, !PT ;  /* 0x000f000f02177812 */ /* 0x000fe400078ec0ff */
[----:B------:R-:W-:Y:S02]  /*3190*/  LOP3.LUT R35, R22, 0xf000f, RZ, 0xc0, !PT ;  /* 0x000f000f16237812 */ /* 0x000fe400078ec0ff */
[----:B------:R-:W-:Y:S02]  /*31a0*/  SHF.R.U32.HI R2, RZ, 0x8, R9 ;  /* 0x00000008ff027819 */ /* 0x000fe40000011609 */
[----:B------:R-:W-:Y:S02]  /*31b0*/  SHF.R.U32.HI R22, RZ, 0x8, R11 ;  /* 0x00000008ff167819 */ /* 0x000fe4000001160b */
[----:B------:R-:W-:-:S02]  /*31c0*/  LOP3.LUT R21, R21, 0x300030, R0, 0xf8, !PT ;  /* 0x0030003015157812 */ /* 0x000fc400078ef800 */
[----:B------:R-:W-:Y:S02]  /*31d0*/  LOP3.LUT R41, R31, 0x300030, R12, 0xf8, !PT ;  /* 0x003000301f297812 */ /* 0x000fe400078ef80c */
[----:B---3--:R-:W-:Y:S02]  /*31e0*/  SHF.R.U32.HI R0, RZ, 0xc, R24 ;  /* 0x0000000cff007819 */ /* 0x008fe40000011618 */
[----:B------:R-:W-:Y:S02]  /*31f0*/  SHF.R.U32.HI R12, RZ, 0xc, R25 ;  /* 0x0000000cff0c7819 */ /* 0x000fe40000011619 */
[----:B------:R-:W-:Y:S02]  /*3200*/  SHF.R.U32.HI R28, RZ, 0xc, R26 ;  /* 0x0000000cff1c7819 */ /* 0x000fe4000001161a */
[----:B------:R-:W-:Y:S02]  /*3210*/  SHF.R.U32.HI R30, RZ, 0xc, R27 ;  /* 0x0000000cff1e7819 */ /* 0x000fe4000001161b */
[----:B------:R-:W-:-:S02]  /*3220*/  LOP3.LUT R29, R23, 0x300030, R2, 0xf8, !PT ;  /* 0x00300030171d7812 */ /* 0x000fc400078ef802 */
[----:B------:R-:W-:Y:S02]  /*3230*/  LOP3.LUT R49, R35, 0x300030, R22, 0xf8, !PT ;  /* 0x0030003023317812 */ /* 0x000fe400078ef816 */
[----:B------:R-:W-:Y:S02]  /*3240*/  SHF.R.U32.HI R2, RZ, 0xa, R8 ;  /* 0x0000000aff027819 */ /* 0x000fe40000011608 */
[----:B------:R-:W-:Y:S02]  /*3250*/  SHF.R.U32.HI R22, RZ, 0xa, R9 ;  /* 0x0000000aff167819 */ /* 0x000fe40000011609 */
[----:B------:R-:W-:Y:S02]  /*3260*/  SHF.R.U32.HI R34, RZ, 0xa, R10 ;  /* 0x0000000aff227819 */ /* 0x000fe4000001160a */
[----:B------:R-:W-:Y:S02]  /*3270*/  SHF.R.U32.HI R36, RZ, 0xa, R11 ;  /* 0x0000000aff247819 */ /* 0x000fe4000001160b */
[----:B------:R-:W-:-:S02]  /*3280*/  LOP3.LUT R23, R0, 0xf000f, RZ, 0xc0, !PT ;  /* 0x000f000f00177812 */ /* 0x000fc400078ec0ff */
[----:B------:R-:W-:Y:S02]  /*3290*/  LOP3.LUT R31, R12, 0xf000f, RZ, 0xc0, !PT ;  /* 0x000f000f0c1f7812 */ /* 0x000fe400078ec0ff */
[----:B------:R-:W-:Y:S02]  /*32a0*/  LOP3.LUT R35, R28, 0xf000f, RZ, 0xc0, !PT ;  /* 0x000f000f1c237812 */ /* 0x000fe400078ec0ff */
[----:B------:R-:W-:Y:S02]  /*32b0*/  LOP3.LUT R37, R30, 0xf000f, RZ, 0xc0, !PT ;  /* 0x000f000f1e257812 */ /* 0x000fe400078ec0ff */
[----:B------:R-:W-:Y:S02]  /*32c0*/  LOP3.LUT R23, R23, 0x300030, R2, 0xf8, !PT ;  /* 0x0030003017177812 */ /* 0x000fe400078ef802 */
[----:B------:R-:W-:Y:S02]  /*32d0*/  LOP3.LUT R30, R31, 0x300030, R22, 0xf8, !PT ;  /* 0x003000301f1e7812 */ /* 0x000fe400078ef816 */
[----:B------:R-:W-:-:S02]  /*32e0*/  LOP3.LUT R42, R35, 0x300030, R34, 0xf8, !PT ;  /* 0x00300030232a7812 */ /* 0x000fc400078ef822 */
[----:B------:R-:W-:Y:S01]  /*32f0*/  LOP3.LUT R50, R37, 0x300030, R36, 0xf8, !PT ;  /* 0x0030003025327812 */ /* 0x000fe200078ef824 */
[----:B------:R-:W-:Y:S06]  /*3300*/  @!P1 BRA `(.L_x_85) ;  /* 0x0000001000749947 */ /* 0x000fec0003800000 */
[----:B------:R-:W-:Y:S02]  /*3310*/  LOP3.LUT R12, R5, 0x3f003f, RZ, 0xc0, !PT ;  /* 0x003f003f050c7812 */ /* 0x000fe400078ec0ff */
[----:B------:R-:W-:Y:S02]  /*3320*/  SHF.R.U32.HI R22, RZ, 0x6, R5 ;  /* 0x00000006ff167819 */ /* 0x000fe40000011605 */
[----:B------:R-:W-:Y:S02]  /*3330*/  PRMT R5, R90, 0x9910, RZ ;  /* 0x000099105a057816 */ /* 0x000fe400000000ff */
[----:B------:R-:W-:Y:S02]  /*3340*/  LOP3.LUT R35, R6, 0x3f003f, RZ, 0xc0, !PT ;  /* 0x003f003f06237812 */ /* 0x000fe400078ec0ff */
[----:B------:R-:W-:Y:S02]  /*3350*/  SHF.R.U32.HI R36, RZ, 0x6, R6 ;  /* 0x00000006ff247819 */ /* 0x000fe40000011606 */
[----:B------:R-:W-:-:S02]  /*3360*/  ISETP.NE.AND P0, PT, R5, RZ, PT ;  /* 0x000000ff0500720c */ /* 0x000fc40003f05270 */
[----:B------:R-:W-:Y:S02]  /*3370*/  LOP3.LUT R0, R4, 0x3f003f, RZ, 0xc0, !PT ;  /* 0x003f003f04007812 */ /* 0x000fe400078ec0ff */
[----:B------:R-:W-:Y:S02]  /*3380*/  LOP3.LUT R2, R24, 0x3f003f, RZ, 0xc0, !PT ;  /* 0x003f003f18027812 */ /* 0x000fe400078ec0ff */
[----:B------:R-:W-:Y:S02]  /*3390*/  LOP3.LUT R28, R25, 0x3f003f, RZ, 0xc0, !PT ;  /* 0x003f003f191c7812 */ /* 0x000fe400078ec0ff */
[----:B------:R-:W-:Y:S02]  /*33a0*/  LOP3.LUT R6, R8, 0x3f003f, RZ, 0xc0, !PT ;  /* 0x003f003f08067812 */ /* 0x000fe400078ec0ff */
[----:B------:R-:W-:Y:S02]  /*33b0*/  SHF.R.U32.HI R4, RZ, 0x6, R4 ;  /* 0x00000006ff047819 */ /* 0x000fe40000011604 */
[----:B------:R-:W-:-:S02]  /*33c0*/  SHF.R.U32.HI R44, RZ, 0x6, R7 ;  /* 0x00000006ff2c7819 */ /* 0x000fc40000011607 */
[----:B------:R-:W-:Y:S02]  /*33d0*/  SHF.R.U32.HI R24, RZ, 0x6, R24 ;  /* 0x00000006ff187819 */ /* 0x000fe40000011618 */
[----:B------:R-:W-:Y:S02]  /*33e0*/  SHF.R.U32.HI R25, RZ, 0x6, R25 ;  /* 0x00000006ff197819 */ /* 0x000fe40000011619 */
[----:B------:R-:W-:Y:S02]  /*33f0*/  SHF.R.U32.HI R38, RZ, 0x6, R26 ;  /* 0x00000006ff267819 */ /* 0x000fe4000001161a */
[----:B------:R-:W-:Y:S02]  /*3400*/  SHF.R.U32.HI R46, RZ, 0x6, R27 ;  /* 0x00000006ff2e7819 */ /* 0x000fe4000001161b */
[----:B------:R-:W-:Y:S02]  /*3410*/  SHF.R.U32.HI R8, RZ, 0x6, R8 ;  /* 0x00000006ff087819 */ /* 0x000fe40000011608 */
[----:B------:R-:W-:-:S02]  /*3420*/  SHF.R.U32.HI R34, RZ, 0x6, R9 ;  /* 0x00000006ff227819 */ /* 0x000fc40000011609 */
[----:B------:R-:W-:Y:S02]  /*3430*/  SHF.R.U32.HI R40, RZ, 0x6, R10 ;  /* 0x00000006ff287819 */ /* 0x000fe4000001160a */
[----:B------:R-:W-:Y:S02]  /*3440*/  SHF.R.U32.HI R48, RZ, 0x6, R11 ;  /* 0x00000006ff307819 */ /* 0x000fe4000001160b */
        /* <DEDUP_REMOVED lines=11> */
[----:B------:R-:W-:Y:S01]  /*3500*/  LOP3.LUT R5, R24, 0x3f003f, RZ, 0xc0, !PT ;  /* 0x003f003f18057812 */ /* 0x000fe200078ec0ff */
[----:B------:R-:W-:Y:S01]  /*3510*/  HADD2 R24, R49, -1056, -1056 ;  /* 0xe420e42031187430 */ /* 0x000fe20000000000 */
[----:B------:R-:W-:Y:S01]  /*3520*/  LOP3.LUT R8, R8, 0x3f003f, RZ, 0xc0, !PT ;  /* 0x003f003f08087812 */ /* 0x000fe200078ec0ff */
[----:B------:R-:W-:Y:S01]  /*3530*/  HADD2 R30, R30, -1056, -1056 ;  /* 0xe420e4201e1e7430 */ /* 0x000fe20000000000 */
        /* <DEDUP_REMOVED lines=20> */
[----:B------:R-:W-:Y:S01]  /*3680*/  LOP3.LUT R43, R43, 0x64006400, RZ, 0xfc, !PT ;  /* 0x640064002b2b7812 */ /* 0x000fe200078efcff */
[----:B------:R-:W-:Y:S01]  /*3690*/  HADD2 R22, R41, -1056, -1056 ;  /* 0xe420e42029167430 */ /* 0x000fe20000000000 */
[----:B------:R-:W-:Y:S01]  /*36a0*/  LOP3.LUT R50, R45, 0x64006400, RZ, 0xfc, !PT ;  /* 0x640064002d327812 */ /* 0x000fe200078efcff */
[----:B------:R-:W-:Y:S01]  /*36b0*/  HADD2 R25, R42, -1056, -1056 ;  /* 0xe420e4202a197430 */ /* 0x000fe20000000000 */
[----:B------:R-:W-:-:S02]  /*36c0*/  LOP3.LUT R51, R47, 0x64006400, RZ, 0xfc, !PT ;  /* 0x640064002f337812 */ /* 0x000fc400078efcff */
[----:B------:R-:W-:Y:S01]  /*36d0*/  LOP3.LUT R26, R0, 0x64006400, RZ, 0xfc, !PT ;  /* 0x64006400001a7812 */ /* 0x000fe200078efcff */
[----:B------:R-:W-:Y:S01]  /*36e0*/  HADD2 R0, R21, -1056, -1056 ;  /* 0xe420e42015007430 */ /* 0x000fe20000000000 */
        /* <DEDUP_REMOVED lines=30> */
[----:B------:R-:W-:Y:S01]  /*38d0*/  ISETP.GE.AND P2, PT, R94, 0x2, PT ;  /* 0x000000025e00780c */ /* 0x000fe20003f46270 */
        /* <DEDUP_REMOVED lines=9> */
[----:B------:R-:W-:Y:S01]  /*3970*/  HADD2 R51, R52, -1056, -1056 ;  /* 0xe420e42034337430 */ /* 0x000fe20000000000 */
        /* <DEDUP_REMOVED lines=43> */
.L_x_86:
        /* <DEDUP_REMOVED lines=47> */
.L_x_87:
        /* <DEDUP_REMOVED lines=49> */
.L_x_88:
        /* <DEDUP_REMOVED lines=43> */
.L_x_85:
[----:B------:R-:W0:Y:S01]  /*44e0*/  S2UR UR5, SR_CTAID.Z ;  /* 0x00000000000579c3 */ /* 0x000e220000002700 */
[----:B------:R-:W-:Y:S01]  /*44f0*/  IADD3 R93, R93, 0x20, RZ ;  /* 0x000000205d5d7810 */ /* 0x000fe20007ffe0ff */
[----:B------:R-:W-:-:S03]  /*4500*/  UIADD3 UR4, UR4, 0x40, URZ ;  /* 0x0000004004047890 */ /* 0x000fc6000fffe03f */
[----:B------:R-:W-:Y:S01]  /*4510*/  ISETP.GE.AND P0, PT, R93, UR8, PT ;  /* 0x000000085d007c0c */ /* 0x000fe2000bf06270 */
[----:B0-----:R-:W-:-:S04]  /*4520*/  ULEA UR5, UR5, 0x40, 0x6 ;  /* 0x0000004005057891 */ /* 0x001fc8000f8e303f */
[----:B------:R-:W-:-:S04]  /*4530*/  UISETP.LT.AND UP0, UPT, UR5, UR9, UPT ;  /* 0x000000090500728c */ /* 0x000fc8000bf01270 */
[----:B------:R-:W-:-:S06]  /*4540*/  USEL UR5, UR5, UR9, UP0 ;  /* 0x0000000905057287 */ /* 0x000fcc0008000000 */
[----:B------:R-:W-:-:S13]  /*4550*/  ISETP.LT.AND P2, PT, R93, UR5, PT ;  /* 0x000000055d007c0c */ /* 0x000fda000bf41270 */
[----:B------:R-:W-:Y:S05]  /*4560*/  @!P0 BRA P2, `(.L_x_89) ;  /* 0xffffffd400888947 */ /* 0x000fea000103ffff */
.L_x_80:
[----:B------:R-:W-:Y:S01]  /*4570*/  ISETP.GE.AND P0, PT, R93, R92, PT ;  /* 0x0000005c5d00720c */ /* 0x000fe20003f06270 */
[----:B------:R-:W-:-:S03]  /*4580*/  ULDC UR5, c[0x0][0x260] ;  /* 0x0000980000057ab9 */ /* 0x000fc60000000800 */
[----:B------:R-:W-:-:S13]  /*4590*/  ISETP.GE.OR P0, PT, R93, UR5, P0 ;  /* 0x000000055d007c0c */ /* 0x000fda0008706670 */
[----:B------:R-:W-:Y:S05]  /*45a0*/  @P0 BRA `(.L_x_90) ;  /* 0x0000002400680947 */ /* 0x000fea0003800000 */
[----:B------:R-:W-:Y:S01]  /*45b0*/  PRMT R0, R91, 0x9910, RZ ;  /* 0x000099105b007816 */ /* 0x000fe200000000ff */
[----:B------:R-:W-:-:S03]  /*45c0*/  ULDC UR5, c[0x0][0x260] ;  /* 0x0000980000057ab9 */ /* 0x000fc60000000800 */
[----:B------:R-:W-:-:S04]  /*45d0*/  ISETP.NE.AND P0, PT, R0, RZ, PT ;  /* 0x000000ff0000720c */ /* 0x000fc80003f05270 */
[----:B------:R-:W-:-:S13]  /*45e0*/  ISETP.LT.OR P0, PT, R3, 0x4, !P0 ;  /* 0x000000040300780c */ /* 0x000fda0004701670 */
.L_x_95:
[----:B------:R-:W-:Y:S01]  /*45f0*/  ISETP.NE.AND P2, PT, R93, R86, PT ;  /* 0x000000565d00720c */ /* 0x000fe20003f45270 */
[----:B------:R-:W0:-:S12]  /*4600*/  LDC R85, c[0x0][0x23c] ;  /* 0x00008f00ff557b82 */ /* 0x000e180000000800 */
[----:B------:R-:W1:Y:S01]  /*4610*/  @!P2 LDC.64 R2, c[0x0][0x248] ;  /* 0x00009200ff02ab82 */ /* 0x000e620000000a00 */
[----:B------:R-:W-:Y:S02]  /*4620*/  @!P2 IADD3 R87, R87, 0x1, RZ ;  /* 0x000000015757a810 */ /* 0x000fe40007ffe0ff */
[----:B------:R-:W-:Y:S02]  /*4630*/  @!P2 LEA R5, R93, 0x1, 0x1 ;  /* 0x000000015d05a811 */ /* 0x000fe400078e08ff */
[----:B------:R-:W-:-:S06]  /*4640*/  @!P2 LEA R6, R87, R1, 0x3 ;  /* 0x000000015706a211 */ /* 0x000fcc00078e18ff */
[----:B------:R-:W2:Y:S01]  /*4650*/  @!P2 LDL.64 R6, [R6] ;  /* 0x000000000606a983 */ /* 0x000ea20000100a00 */
[----:B0-----:R-:W-:-:S03]  /*4660*/  IMAD.WIDE R28, R85, 0x4, R32 ;  /* 0x00000004551c7825 */ /* 0x001fc600078e0220 */
[----:B------:R-:W5:Y:S01]  /*4670*/  LDG.E.128.CONSTANT R32, desc[UR6][R32.64] ;  /* 0x0000000620207981 */ /* 0x000f62000c1e9d00 */
[----:B------:R-:W-:-:S03]  /*4680*/  IMAD.WIDE R24, R85, 0x4, R28 ;  /* 0x0000000455187825 */ /* 0x000fc600078e021c */
[----:B------:R-:W5:Y:S01]  /*4690*/  LDG.E.128.CONSTANT R28, desc[UR6][R28.64] ;  /* 0x000000061c1c7981 */ /* 0x000f62000c1e9d00 */
[----:B-1----:R-:W-:-:S04]  /*46a0*/  @!P2 IMAD.WIDE R2, R5, 0x2, R2 ;  /* 0x000000020502a825 */ /* 0x002fc800078e0202 */
[C---:B------:R-:W-:Y:S02]  /*46b0*/  IMAD.WIDE R4, R85.reuse, 0x4, R24 ;  /* 0x0000000455047825 */ /* 0x040fe400078e0218 */
[----:B------:R-:W3:Y:S04]  /*46c0*/  @!P2 LDG.E.U16.CONSTANT R2, desc[UR6][R2.64] ;  /* 0x000000060202a981 */ /* 0x000ee8000c1e9500 */
[----:B------:R-:W5:Y:S04]  /*46d0*/  LDG.E.128.CONSTANT R24, desc[UR6][R24.64] ;  /* 0x0000000618187981 */ /* 0x000f68000c1e9d00 */
[----:B------:R0:W5:Y:S01]  /*46e0*/  LDG.E.128.CONSTANT R8, desc[UR6][R4.64] ;  /* 0x0000000604087981 */ /* 0x000162000c1e9d00 */
[----:B------:R-:W-:Y:S01]  /*46f0*/  IMAD.WIDE R96, R85, 0x4, R4 ;  /* 0x0000000455607825 */ /* 0x000fe200078e0204 */
[----:B--2---:R-:W-:-:S02]  /*4700*/  @!P2 PRMT R95, R6, 0x7610, R95 ;  /* 0x00007610065fa816 */ /* 0x004fc4000000005f */
[----:B------:R-:W-:Y:S02]  /*4710*/  @!P2 PRMT R98, R7, 0x7610, R98 ;  /* 0x000076100762a816 */ /* 0x000fe40000000062 */
[----:B------:R-:W-:Y:S02]  /*4720*/  @!P2 PRMT R95, R95, 0x7610, R6 ;  /* 0x000076105f5fa816 */ /* 0x000fe40000000006 */
[----:B------:R-:W-:Y:S02]  /*4730*/  @!P2 PRMT R98, R98, 0x7610, R7 ;  /* 0x000076106262a816 */ /* 0x000fe40000000007 */
[----:B---3--:R-:W-:Y:S01]  /*4740*/  @!P2 IADD3 R86, R2, R93, RZ ;  /* 0x0000005d0256a210 */ /* 0x008fe20007ffe0ff */
[----:B0-----:R-:W-:Y:S06]  /*4750*/  @!P1 BRA `(.L_x_91) ;  /* 0x0000002000e49947 */ /* 0x001fec0003800000 */
[----:B------:R-:W2:Y:S01]  /*4760*/  LDG.E.128.CONSTANT R4, desc[UR6][R96.64] ;  /* 0x0000000660047981 */ /* 0x000ea2000c1e9d00 */
[----:B-----5:R-:W-:Y:S02]  /*4770*/  SHF.R.U32.HI R2, RZ, 0xf, R32 ;  /* 0x0000000fff027819 */ /* 0x020fe40000011620 */
[--C-:B------:R-:W-:Y:S02]  /*4780*/  SHF.R.U32.HI R41, RZ, 0xe, R29.reuse ;  /* 0x0000000eff297819 */ /* 0x100fe4000001161d */
[C---:B------:R-:W-:Y:S02]  /*4790*/  LOP3.LUT R59, R29.reuse, 0x3e003e0, RZ, 0xc0, !PT ;  /* 0x03e003e01d3b7812 */ /* 0x040fe400078ec0ff */
[----:B------:R-:W-:Y:S02]  /*47a0*/  LOP3.LUT R44, R29, 0x1f001f, RZ, 0xc0, !PT ;  /* 0x001f001f1d2c7812 */ /* 0x000fe400078ec0ff */
[----:B------:R-:W-:Y:S02]  /*47b0*/  SHF.R.U32.HI R49, RZ, 0xa, R29 ;  /* 0x0000000aff317819 */ /* 0x000fe4000001161d */
[----:B------:R-:W-:-:S02]  /*47c0*/  SHF.R.U32.HI R29, RZ, 0xd, R25 ;  /* 0x0000000dff1d7819 */ /* 0x000fc40000011619 */
[C---:B------:R-:W-:Y:S02]  /*47d0*/  LOP3.LUT R72, R25.reuse, 0x3e003e0, RZ, 0xc0, !PT ;  /* 0x03e003e019487812 */ /* 0x040fe400078ec0ff */
[----:B------:R-:W-:Y:S02]  /*47e0*/  LOP3.LUT R54, R25, 0x1f001f, RZ, 0xc0, !PT ;  /* 0x001f001f19367812 */ /* 0x000fe400078ec0ff */
[----:B------:R-:W-:Y:S02]  /*47f0*/  SHF.R.U32.HI R55, RZ, 0xa, R25 ;  /* 0x0000000aff377819 */ /* 0x000fe40000011619 */
[----:B------:R-:W-:Y:S02]  /*4800*/  SHF.R.U32.HI R40, RZ, 0xf, R34 ;  /* 0x0000000fff287819 */ /* 0x000fe40000011622 */
[----:B------:R-:W-:Y:S02]  /*4810*/  SHF.R.U32.HI R77, RZ, 0xe, R31 ;  /* 0x0000000eff4d7819 */ /* 0x000fe4000001161f */
[----:B------:R-:W-:-:S02]  /*4820*/  LOP3.LUT R58, R31, 0x3e003e0, RZ, 0xc0, !PT ;  /* 0x03e003e01f3a7812 */ /* 0x000fc400078ec0ff */
[----:B------:R-:W-:Y:S02]  /*4830*/  LOP3.LUT R22, R31, 0x1f001f, RZ, 0xc0, !PT ;  /* 0x001f001f1f167812 */ /* 0x000fe400078ec0ff */
[----:B------:R-:W-:Y:S02]  /*4840*/  SHF.R.U32.HI R23, RZ, 0xa, R31 ;  /* 0x0000000aff177819 */ /* 0x000fe4000001161f */
[--C-:B------:R-:W-:Y:S02]  /*4850*/  SHF.R.U32.HI R25, RZ, 0xc, R8.reuse ;  /* 0x0000000cff197819 */ /* 0x100fe40000011608 */
[C---:B------:R-:W-:Y:S02]  /*4860*/  LOP3.LUT R75, R8.reuse, 0x3e003e0, RZ, 0xc0, !PT ;  /* 0x03e003e0084b7812 */ /* 0x040fe400078ec0ff */
[----:B------:R-:W-:Y:S02]  /*4870*/  LOP3.LUT R68, R8, 0x1f001f, RZ, 0xc0, !PT ;  /* 0x001f001f08447812 */ /* 0x000fe400078ec0ff */
[----:B------:R-:W-:-:S02]  /*4880*/  SHF.R.U32.HI R67, RZ, 0xa, R8 ;  /* 0x0000000aff437819 */ /* 0x000fc40000011608 */
[----:B------:R-:W-:Y:S02]  /*4890*/  SHF.R.U32.HI R42, RZ, 0xf, R35 ;  /* 0x0000000fff2a7819 */ /* 0x000fe40000011623 */
[--C-:B------:R-:W-:Y:S02]  /*48a0*/  SHF.R.U32.HI R31, RZ, 0xc, R10.reuse ;  /* 0x0000000cff1f7819 */ /* 0x100fe4000001160a */
[C---:B------:R-:W-:Y:S02]  /*48b0*/  LOP3.LUT R8, R10.reuse, 0x3e003e0, RZ, 0xc0, !PT ;  /* 0x03e003e00a087812 */ /* 0x040fe400078ec0ff */
[----:B------:R-:W-:Y:S02]  /*48c0*/  LOP3.LUT R61, R10, 0x1f001f, RZ, 0xc0, !PT ;  /* 0x001f001f0a3d7812 */ /* 0x000fe400078ec0ff */
[----:B------:R-:W-:Y:S02]  /*48d0*/  SHF.R.U32.HI R62, RZ, 0xa, R10 ;  /* 0x0000000aff3e7819 */ /* 0x000fe4000001160a */
[----:B------:R-:W-:-:S02]  /*48e0*/  SHF.R.U32.HI R38, RZ, 0xf, R33 ;  /* 0x0000000fff267819 */ /* 0x000fc40000011621 */
[----:B------:R-:W-:Y:S02]  /*48f0*/  SHF.R.U32.HI R39, RZ, 0xe, R28 ;  /* 0x0000000eff277819 */ /* 0x000fe4000001161c */
[----:B------:R-:W-:Y:S02]  /*4900*/  LOP3.LUT R10, R2, 0x10001, RZ, 0xc0, !PT ;  /* 0x00010001020a7812 */ /* 0x000fe400078ec0ff */
[----:B------:R-:W-:Y:S02]  /*4910*/  SHF.R.U32.HI R43, RZ, 0xe, R30 ;  /* 0x0000000eff2b7819 */ /* 0x000fe4000001161e */
[----:B------:R-:W-:Y:S02]  /*4920*/  LOP3.LUT R40, R40, 0x10001, RZ, 0xc0, !PT ;  /* 0x0001000128287812 */ /* 0x000fe400078ec0ff */
[C---:B------:R-:W-:Y:S02]  /*4930*/  LOP3.LUT R60, R32.reuse, 0x3e003e0, RZ, 0xc0, !PT ;  /* 0x03e003e0203c7812 */ /* 0x040fe400078ec0ff */
[----:B------:R-:W-:-:S02]  /*4940*/  LOP3.LUT R47, R32, 0x1f001f, RZ, 0xc0, !PT ;  /* 0x001f001f202f7812 */ /* 0x000fc400078ec0ff */
[----:B------:R-:W-:Y:S02]  /*4950*/  SHF.R.U32.HI R46, RZ, 0xa, R32 ;  /* 0x0000000aff2e7819 */ /* 0x000fe40000011620 */
[C---:B------:R-:W-:Y:S02]  /*4960*/  LOP3.LUT R71, R28.reuse, 0x3e003e0, RZ, 0xc0, !PT ;  /* 0x03e003e01c477812 */ /* 0x040fe400078ec0ff */
[----:B------:R-:W-:Y:S02]  /*4970*/  LOP3.LUT R52, R28, 0x1f001f, RZ, 0xc0, !PT ;  /* 0x001f001f1c347812 */ /* 0x000fe400078ec0ff */
[----:B------:R-:W-:Y:S02]  /*4980*/  SHF.R.U32.HI R53, RZ, 0xa, R28 ;  /* 0x0000000aff357819 */ /* 0x000fe4000001161c */
[----:B------:R-:W-:Y:S02]  /*4990*/  LOP3.LUT R42, R42, 0x10001, RZ, 0xc0, !PT ;  /* 0x000100012a2a7812 */ /* 0x000fe400078ec0ff */
[----:B------:R-:W-:-:S02]  /*49a0*/  LOP3.LUT R56, R33, 0x3e003e0, RZ, 0xc0, !PT ;  /* 0x03e003e021387812 */ /* 0x000fc400078ec0ff */
[----:B------:R-:W-:Y:S02]  /*49b0*/  LOP3.LUT R32, R33, 0x1f001f, RZ, 0xc0, !PT ;  /* 0x001f001f21207812 */ /* 0x000fe400078ec0ff */
[----:B------:R-:W-:Y:S02]  /*49c0*/  SHF.R.U32.HI R37, RZ, 0xa, R33 ;  /* 0x0000000aff257819 */ /* 0x000fe40000011621 */
[----:B------:R-:W-:Y:S02]  /*49d0*/  SHF.R.U32.HI R28, RZ, 0xd, R24 ;  /* 0x0000000dff1c7819 */ /* 0x000fe40000011618 */
[----:B------:R-:W-:Y:S02]  /*49e0*/  LOP3.LUT R39, R10, 0x20002, R39, 0xf8, !PT ;  /* 0x000200020a277812 */ /* 0x000fe400078ef827 */
[----:B------:R-:W-:Y:S02]  /*49f0*/  LOP3.LUT R38, R38, 0x10001, RZ, 0xc0, !PT ;  /* 0x0001000126267812 */ /* 0x000fe400078ec0ff */
[----:B------:R-:W-:-:S02]  /*4a00*/  LOP3.LUT R57, R30, 0x3e003e0, RZ, 0xc0, !PT ;  /* 0x03e003e01e397812 */ /* 0x000fc400078ec0ff */
[----:B------:R-:W-:Y:S02]  /*4a10*/  LOP3.LUT R36, R30, 0x1f001f, RZ, 0xc0, !PT ;  /* 0x001f001f1e247812 */ /* 0x000fe400078ec0ff */
[----:B------:R-:W-:Y:S02]  /*4a20*/  SHF.R.U32.HI R33, RZ, 0xa, R30 ;  /* 0x0000000aff217819 */ /* 0x000fe4000001161e */
[----:B------:R-:W-:Y:S02]  /*4a30*/  PRMT R10, R90, 0x9910, RZ ;  /* 0x000099105a0a7816 */ /* 0x000fe400000000ff */
[----:B------:R-:W-:Y:S02]  /*4a40*/  SHF.R.U32.HI R30, RZ, 0xd, R26 ;  /* 0x0000000dff1e7819 */ /* 0x000fe4000001161a */
[----:B------:R-:W-:Y:S02]  /*4a50*/  LOP3.LUT R43, R40, 0x20002, R43, 0xf8, !PT ;  /* 0x00020002282b7812 */ /* 0x000fe400078ef82b */
[----:B------:R-:W-:-:S02]  /*4a60*/  SHF.R.U32.HI R76, RZ, 0xd, R27 ;  /* 0x0000000dff4c7819 */ /* 0x000fc4000001161b */
[----:B------:R-:W-:Y:S02]  /*4a70*/  LOP3.LUT R77, R42, 0x20002, R77, 0xf8, !PT ;  /* 0x000200022a4d7812 */ /* 0x000fe400078ef84d */
[----:B------:R-:W-:Y:S02]  /*4a80*/  MOV R78, 0x2800 ;  /* 0x00002800004e7802 */ /* 0x000fe40000000f00 */
[----:B------:R-:W-:Y:S02]  /*4a90*/  LOP3.LUT R38, R38, 0x20002, R41, 0xf8, !PT ;  /* 0x0002000226267812 */ /* 0x000fe400078ef829 */
[----:B------:R-:W-:Y:S02]  /*4aa0*/  LOP3.LUT R28, R39, 0x40004, R28, 0xf8, !PT ;  /* 0x00040004271c7812 */ /* 0x000fe400078ef81c */
[C---:B------:R-:W-:Y:S02]  /*4ab0*/  LOP3.LUT R69, R26.reuse, 0x3e003e0, RZ, 0xc0, !PT ;  /* 0x03e003e01a457812 */ /* 0x040fe400078ec0ff */
[----:B------:R-:W-:-:S02]  /*4ac0*/  LOP3.LUT R48, R26, 0x1f001f, RZ, 0xc0, !PT ;  /* 0x001f001f1a307812 */ /* 0x000fc400078ec0ff */
[----:B------:R-:W-:Y:S02]  /*4ad0*/  SHF.R.U32.HI R45, RZ, 0xa, R26 ;  /* 0x0000000aff2d7819 */ /* 0x000fe4000001161a */
[----:B------:R-:W-:Y:S02]  /*4ae0*/  ISETP.NE.AND P2, PT, R10, RZ, PT ;  /* 0x000000ff0a00720c */ /* 0x000fe40003f45270 */
[--C-:B------:R-:W-:Y:S02]  /*4af0*/  SHF.R.U32.HI R26, RZ, 0xc, R9.reuse ;  /* 0x0000000cff1a7819 */ /* 0x100fe40000011609 */
[C---:B------:R-:W-:Y:S02]  /*4b00*/  LOP3.LUT R74, R9.reuse, 0x3e003e0, RZ, 0xc0, !PT ;  /* 0x03e003e0094a7812 */ /* 0x040fe400078ec0ff */
[----:B------:R-:W-:Y:S02]  /*4b10*/  LOP3.LUT R65, R9, 0x1f001f, RZ, 0xc0, !PT ;  /* 0x001f001f09417812 */ /* 0x000fe400078ec0ff */
[----:B------:R-:W-:-:S02]  /*4b20*/  SHF.R.U32.HI R64, RZ, 0xa, R9 ;  /* 0x0000000aff407819 */ /* 0x000fc40000011609 */
[----:B------:R-:W-:Y:S02]  /*4b30*/  LOP3.LUT R10, R43, 0x40004, R30, 0xf8, !PT ;  /* 0x000400042b0a7812 */ /* 0x000fe400078ef81e */
[--C-:B------:R-:W-:Y:S02]  /*4b40*/  SHF.R.U32.HI R79, RZ, 0xc, R11.reuse ;  /* 0x0000000cff4f7819 */ /* 0x100fe4000001160b */
[C---:B------:R-:W-:Y:S02]  /*4b50*/  LOP3.LUT R9, R11.reuse, 0x3e003e0, RZ, 0xc0, !PT ;  /* 0x03e003e00b097812 */ /* 0x040fe400078ec0ff */
[----:B------:R-:W-:Y:S02]  /*4b60*/  LOP3.LUT R50, R11, 0x1f001f, RZ, 0xc0, !PT ;  /* 0x001f001f0b327812 */ /* 0x000fe400078ec0ff */
[----:B------:R-:W-:Y:S02]  /*4b70*/  SHF.R.U32.HI R51, RZ, 0xa, R11 ;  /* 0x0000000aff337819 */ /* 0x000fe4000001160b */
[----:B------:R-:W-:-:S02]  /*4b80*/  LOP3.LUT R76, R77, 0x40004, R76, 0xf8, !PT ;  /* 0x000400044d4c7812 */ /* 0x000fc400078ef84c */
[----:B------:R-:W-:Y:S02]  /*4b90*/  PRMT R2, R78, 0x7610, R2 ;  /* 0x000076104e027816 */ /* 0x000fe40000000002 */
[----:B------:R-:W-:Y:S02]  /*4ba0*/  LOP3.LUT R29, R38, 0x40004, R29, 0xf8, !PT ;  /* 0x00040004261d7812 */ /* 0x000fe400078ef81d */
[----:B------:R-:W-:Y:S02]  /*4bb0*/  LOP3.LUT R11, R28, 0x80008, R25, 0xf8, !PT ;  /* 0x000800081c0b7812 */ /* 0x000fe400078ef819 */
[----:B------:R-:W-:Y:S02]  /*4bc0*/  LOP3.LUT R59, R59, 0x64006400, RZ, 0xfc, !PT ;  /* 0x640064003b3b7812 */ /* 0x000fe400078efcff */
[----:B------:R-:W-:Y:S02]  /*4bd0*/  LOP3.LUT R81, R57, 0x64006400, RZ, 0xfc, !PT ;  /* 0x6400640039517812 */ /* 0x000fe400078efcff */
[----:B------:R-:W-:-:S02]  /*4be0*/  LOP3.LUT R69, R69, 0x64006400, RZ, 0xfc, !PT ;  /* 0x6400640045457812 */ /* 0x000fc400078efcff */
[C---:B------:R-:W-:Y:S02]  /*4bf0*/  LOP3.LUT R12, R35.reuse, 0x3e003e0, RZ, 0xc0, !PT ;  /* 0x03e003e0230c7812 */ /* 0x040fe400078ec0ff */
[----:B------:R-:W-:Y:S02]  /*4c00*/  LOP3.LUT R0, R35, 0x1f001f, RZ, 0xc0, !PT ;  /* 0x001f001f23007812 */ /* 0x000fe400078ec0ff */
[----:B------:R-:W-:Y:S02]  /*4c10*/  LOP3.LUT R78, R10, 0x80008, R31, 0xf8, !PT ;  /* 0x000800080a4e7812 */ /* 0x000fe400078ef81f */
[C---:B------:R-:W-:Y:S02]  /*4c20*/  LOP3.LUT R3, R34.reuse, 0x3e003e0, RZ, 0xc0, !PT ;  /* 0x03e003e022037812 */ /* 0x040fe400078ec0ff */
[----:B------:R-:W-:Y:S02]  /*4c30*/  LOP3.LUT R21, R34, 0x1f001f, RZ, 0xc0, !PT ;  /* 0x001f001f22157812 */ /* 0x000fe400078ec0ff */
[----:B------:R-:W-:-:S02]  /*4c40*/  SHF.R.U32.HI R35, RZ, 0xa, R35 ;  /* 0x0000000aff237819 */ /* 0x000fc40000011623 */
[C---:B------:R-:W-:Y:S02]  /*4c50*/  LOP3.LUT R73, R24.reuse, 0x3e003e0, RZ, 0xc0, !PT ;  /* 0x03e003e018497812 */ /* 0x040fe400078ec0ff */
[----:B------:R-:W-:Y:S02]  /*4c60*/  LOP3.LUT R66, R24, 0x1f001f, RZ, 0xc0, !PT ;  /* 0x001f001f18427812 */ /* 0x000fe400078ec0ff */
[----:B------:R-:W-:Y:S02]  /*4c70*/  SHF.R.U32.HI R63, RZ, 0xa, R24 ;  /* 0x0000000aff3f7819 */ /* 0x000fe40000011618 */
[----:B------:R-:W-:Y:S02]  /*4c80*/  LOP3.LUT R80, R76, 0x80008, R79, 0xf8, !PT ;  /* 0x000800084c507812 */ /* 0x000fe400078ef84f */
[----:B------:R-:W-:Y:S02]  /*4c90*/  SHF.R.U32.HI R34, RZ, 0xa, R34 ;  /* 0x0000000aff227819 */ /* 0x000fe40000011622 */
[----:B------:R-:W-:-:S02]  /*4ca0*/  LOP3.LUT R70, R27, 0x3e003e0, RZ, 0xc0, !PT ;  /* 0x03e003e01b467812 */ /* 0x000fc400078ec0ff */
[----:B------:R-:W-:Y:S02]  /*4cb0*/  LOP3.LUT R24, R27, 0x1f001f, RZ, 0xc0, !PT ;  /* 0x001f001f1b187812 */ /* 0x000fe400078ec0ff */
[----:B------:R-:W-:Y:S02]  /*4cc0*/  LOP3.LUT R30, R29, 0x80008, R26, 0xf8, !PT ;  /* 0x000800081d1e7812 */ /* 0x000fe400078ef81a */
[----:B------:R-:W-:Y:S02]  /*4cd0*/  LOP3.LUT R71, R71, 0x64006400, RZ, 0xfc, !PT ;  /* 0x6400640047477812 */ /* 0x000fe400078efcff */
[----:B------:R-:W-:Y:S01]  /*4ce0*/  LOP3.LUT R105, R58, 0x64006400, RZ, 0xfc, !PT ;  /* 0x640064003a697812 */ /* 0x000fe200078efcff */
[-C--:B------:R-:W-:Y:S01]  /*4cf0*/  HFMA2 R58, R59, R2.reuse.H0_H0, -48, -48 ;  /* 0xd200d2003b3a7431 */ /* 0x080fe20000040002 */
[----:B------:R-:W-:Y:S01]  /*4d00*/  SHF.R.U32.HI R27, RZ, 0xa, R27 ;  /* 0x0000000aff1b7819 */ /* 0x000fe2000001161b */
[-C--:B------:R-:W-:Y:S01]  /*4d10*/  HFMA2 R59, R81, R2.reuse.H0_H0, -48, -48 ;  /* 0xd200d200513b7431 */ /* 0x080fe20000040002 */
[----:B------:R-:W-:Y:S01]  /*4d20*/  LOP3.LUT R109, R9, 0x64006400, RZ, 0xfc, !PT ;  /* 0x64006400096d7812 */ /* 0x000fe200078efcff */
[-C--:B------:R-:W-:Y:S01]  /*4d30*/  HFMA2 R9, R69, R2.reuse.H0_H0, -48, -48 ;  /* 0xd200d20045097431 */ /* 0x080fe20000040002 */
[----:B------:R-:W-:Y:S01]  /*4d40*/  LOP3.LUT R77, R74, 0x64006400, RZ, 0xfc, !PT ;  /* 0x640064004a4d7812 */ /* 0x000fe200078efcff */
[----:B------:R-:W-:Y:S01]  /*4d50*/  HFMA2 R57, R71, R2.H0_H0, -48, -48 ;  /* 0xd200d20047397431 */ /* 0x000fe20000040002 */
        /* <DEDUP_REMOVED lines=19> */
[----:B------:R-:W-:Y:S01]  /*4e90*/  HADD2 R74, R74, -1040, -1040 ;  /* 0xe410e4104a4a7430 */ /* 0x000fe20000000000 */
[----:B------:R-:W-:-:S02]  /*4ea0*/  LOP3.LUT R62, R62, 0x1f001f, RZ, 0xc0, !PT ;  /* 0x001f001f3e3e7812 */ /* 0x000fc400078ec0ff */
[----:B------:R-:W-:Y:S02]  /*4eb0*/  LOP3.LUT R71, R0, 0x64006400, RZ, 0xfc, !PT ;  /* 0x6400640000477812 */ /* 0x000fe400078efcff */
[----:B------:R-:W-:Y:S02]  /*4ec0*/  LOP3.LUT R0, R23, 0x1f001f, RZ, 0xc0, !PT ;  /* 0x001f001f17007812 */ /* 0x000fe400078ec0ff */
[----:B------:R-:W-:Y:S01]  /*4ed0*/  LOP3.LUT R53, R50, 0x64006400, RZ, 0xfc, !PT ;  /* 0x6400640032357812 */ /* 0x000fe200078efcff */
[----:B------:R-:W-:Y:S01]  /*4ee0*/  HADD2 R71, R71, -1040, -1040 ;  /* 0xe410e41047477430 */ /* 0x000fe20000000000 */
[----:B------:R-:W-:Y:S02]  /*4ef0*/  LOP3.LUT R32, R51, 0x1f001f, RZ, 0xc0, !PT ;  /* 0x001f001f33207812 */ /* 0x000fe400078ec0ff */
[----:B------:R-:W-:Y:S02]  /*4f00*/  LOP3.LUT R67, R69, 0x64006400, RZ, 0xfc, !PT ;  /* 0x6400640045437812 */ /* 0x000fe400078efcff */
[----:B------:R-:W-:-:S02]  /*4f10*/  LOP3.LUT R66, R66, 0x64006400, RZ, 0xfc, !PT ;  /* 0x6400640042427812 */ /* 0x000fc400078efcff */
[----:B------:R-:W-:Y:S01]  /*4f20*/  LOP3.LUT R23, R24, 0x64006400, RZ, 0xfc, !PT ;  /* 0x6400640018177812 */ /* 0x000fe200078efcff */
[----:B------:R-:W-:Y:S01]  /*4f30*/  HADD2 R67, R67, -1040, -1040 ;  /* 0xe410e41043437430 */ /* 0x000fe20000000000 */
[----:B------:R-:W-:Y:S02]  /*4f40*/  LOP3.LUT R69, R33, 0x64006400, RZ, 0xfc, !PT ;  /* 0x6400640021457812 */ /* 0x000fe400078efcff */
[----:B------:R-:W-:Y:S02]  /*4f50*/  LOP3.LUT R75, R75, 0x64006400, RZ, 0xfc, !PT ;  /* 0x640064004b4b7812 */ /* 0x000fe400078efcff */
[----:B------:R-:W-:Y:S01]  /*4f60*/  LOP3.LUT R68, R68, 0x64006400, RZ, 0xfc, !PT ;  /* 0x6400640044447812 */ /* 0x000fe200078efcff */
[----:B------:R-:W-:Y:S01]  /*4f70*/  HADD2 R69, R69, -1040, -1040 ;  /* 0xe410e41045457430 */ /* 0x000fe20000000000 */
[----:B------:R-:W-:Y:S02]  /*4f80*/  LOP3.LUT R82, R46, 0x64006400, RZ, 0xfc, !PT ;  /* 0x640064002e527812 */ /* 0x000fe400078efcff */
[----:B------:R-:W-:Y:S01]  /*4f90*/  LOP3.LUT R24, R63, 0x64006400, RZ, 0xfc, !PT ;  /* 0x640064003f187812 */ /* 0x000fe200078efcff */
[----:B------:R-:W-:Y:S01]  /*4fa0*/  HADD2 R63, R36, -1040, -1040 ;  /* 0xe410e410243f7430 */ /* 0x000fe20000000000 */
[----:B------:R-:W-:Y:S01]  /*4fb0*/  LOP3.LUT R27, R70, 0x64006400, RZ, 0xfc, !PT ;  /* 0x64006400461b7812 */ /* 0x000fe200078efcff */
[----:B------:R-:W-:Y:S01]  /*4fc0*/  HADD2 R82, R82, -1040, -1040 ;  /* 0xe410e41052527430 */ /* 0x000fe20000000000 */
[----:B------:R-:W-:Y:S01]  /*4fd0*/  LOP3.LUT R33, R22, 0x64006400, RZ, 0xfc, !PT ;  /* 0x6400640016217812 */ /* 0x000fe200078efcff */
[----:B------:R-:W-:Y:S01]  /*4fe0*/  HADD2 R24, R24, -1040, -1040 ;  /* 0xe410e41018187430 */ /* 0x000fe20000000000 */
[----:B------:R-:W-:Y:S01]  /*4ff0*/  LOP3.LUT R83, R60, 0x64006400, RZ, 0xfc, !PT ;  /* 0x640064003c537812 */ /* 0x000fe200078efcff */
[----:B------:R-:W-:Y:S01]  /*5000*/  HFMA2 R60, R105, R2.H0_H0, -48, -48 ;  /* 0xd200d200693c7431 */ /* 0x000fe20000040002 */
[----:B------:R-:W-:-:S02]  /*5010*/  LOP3.LUT R99, R8, 0x64006400, RZ, 0xfc, !PT ;  /* 0x6400640008637812 */ /* 0x000fc400078efcff */
[----:B------:R-:W-:Y:S01]  /*5020*/  LOP3.LUT R103, R12, 0x64006400, RZ, 0xfc, !PT ;  /* 0x640064000c677812 */ /* 0x000fe200078efcff */
[-C--:B------:R-:W-:Y:S01]  /*5030*/  HFMA2 R12, R75, R2.reuse.H0_H0, -48, -48 ;  /* 0xd200d2004b0c7431 */ /* 0x080fe20000040002 */
[----:B------:R-:W-:Y:S01]  /*5040*/  LOP3.LUT R47, R47, 0x64006400, RZ, 0xfc, !PT ;  /* 0x640064002f2f7812 */ /* 0x000fe200078efcff */
[-C--:B------:R-:W-:Y:S01]  /*5050*/  HFMA2 R83, R83, R2.reuse.H0_H0, -48, -48 ;  /* 0xd200d20053537431 */ /* 0x080fe20000040002 */
[----:B------:R-:W-:Y:S01]  /*5060*/  LOP3.LUT R52, R52, 0x64006400, RZ, 0xfc, !PT ;  /* 0x6400640034347812 */ /* 0x000fe200078efcff */
[----:B------:R-:W-:Y:S01]  /*5070*/  HFMA2 R8, R99, R2.H0_H0, -48, -48 ;  /* 0xd200d20063087431 */ /* 0x000fe20000040002 */
[----:B------:R-:W-:Y:S01]  /*5080*/  LOP3.LUT R54, R54, 0x64006400, RZ, 0xfc, !PT ;  /* 0x6400640036367812 */ /* 0x000fe200078efcff */
[----:B------:R-:W-:Y:S01]  /*5090*/  HADD2 R84, R47, -1040, -1040 ;  /* 0xe410e4102f547430 */ /* 0x000fe20000000000 */
        /* <DEDUP_REMOVED lines=9> */
[----:B------:R-:W-:Y:S01]  /*5130*/  ISETP.GE.AND P3, PT, R94, 0x2, PT ;  /* 0x000000025e00780c */ /* 0x000fe20003f66270 */
[----:B------:R-:W-:Y:S01]  /*5140*/  HADD2 R70, R70, -1040, -1040 ;  /* 0xe410e41046467430 */ /* 0x000fe20000000000 */
[----:B--2---:R-:W-:Y:S02]  /*5150*/  SHF.R.U32.HI R28, RZ, 0xb, R4 ;  /* 0x0000000bff1c7819 */ /* 0x004fe40000011604 */
        /* <DEDUP_REMOVED lines=8> */
[----:B------:R-:W-:Y:S02]  /*51e0*/  LOP3.LUT R28, R11, 0x100010, R28, 0xf8, !PT ;  /* 0x001000100b1c7812 */ /* 0x000fe400078ef81c */
[--C-:B------:R-:W-:Y:S02]  /*51f0*/  SHF.R.U32.HI R5, RZ, 0xb, R6.reuse ;  /* 0x0000000bff057819 */ /* 0x100fe40000011606 */
[----:B------:R-:W-:Y:S02]  /*5200*/  LOP3.LUT R11, R72, 0x64006400, RZ, 0xfc, !PT ;  /* 0x64006400480b7812 */ /* 0x000fe400078efcff */
[----:B------:R-:W-:Y:S02]  /*5210*/  SHF.R.U32.HI R26, RZ, 0xa, R6 ;  /* 0x0000000aff1a7819 */ /* 0x000fe40000011606 */
[----:B------:R-:W-:Y:S01]  /*5220*/  SHF.R.U32.HI R43, RZ, 0xa, R7 ;  /* 0x0000000aff2b7819 */ /* 0x000fe20000011607 */
[----:B------:R-:W-:Y:S01]  /*5230*/  HFMA2 R11, R11, R2.H0_H0, -48, -48 ;  /* 0xd200d2000b0b7431 */ /* 0x000fe20000040002 */
[----:B------:R-:W-:-:S02]  /*5240*/  LOP3.LUT R31, R80, 0x100010, R31, 0xf8, !PT ;  /* 0x00100010501f7812 */ /* 0x000fc400078ef81f */
[----:B------:R-:W-:Y:S02]  /*5250*/  LOP3.LUT R72, R21, 0x64006400, RZ, 0xfc, !PT ;  /* 0x6400640015487812 */ /* 0x000fe400078efcff */
[----:B------:R-:W-:Y:S02]  /*5260*/  LOP3.LUT R80, R34, 0x1f001f, RZ, 0xc0, !PT ;  /* 0x001f001f22507812 */ /* 0x000fe400078ec0ff */
[----:B------:R-:W-:Y:S01]  /*5270*/  LOP3.LUT R21, R45, 0x1f001f, RZ, 0xc0, !PT ;  /* 0x001f001f2d157812 */ /* 0x000fe200078ec0ff */
[----:B------:R-:W-:Y:S01]  /*5280*/  HADD2 R72, R72, -1040, -1040 ;  /* 0xe410e41048487430 */ /* 0x000fe20000000000 */
[----:B------:R-:W-:Y:S02]  /*5290*/  LOP3.LUT R29, R30, 0x100010, R29, 0xf8, !PT ;  /* 0x001000101e1d7812 */ /* 0x000fe400078ef81d */
[----:B------:R-:W-:Y:S01]  /*52a0*/  LOP3.LUT R34, R61, 0x64006400, RZ, 0xfc, !PT ;  /* 0x640064003d227812 */ /* 0x000fe200078efcff */
[----:B------:R-:W-:Y:S01]  /*52b0*/  HADD2 R61, R66, -1040, -1040 ;  /* 0xe410e410423d7430 */ /* 0x000fe20000000000 */
[C---:B------:R-:W-:Y:S01]  /*52c0*/  LOP3.LUT R76, R6.reuse, 0x3e003e0, RZ, 0xc0, !PT ;  /* 0x03e003e0064c7812 */ /* 0x040fe200078ec0ff */
[----:B------:R-:W-:Y:S01]  /*52d0*/  HADD2 R66, R23, -1040, -1040 ;  /* 0xe410e41017427430 */ /* 0x000fe20000000000 */
[----:B------:R-:W-:Y:S01]  /*52e0*/  LOP3.LUT R38, R6, 0x1f001f, RZ, 0xc0, !PT ;  /* 0x001f001f06267812 */ /* 0x000fe200078ec0ff */
[----:B------:R-:W-:Y:S01]  /*52f0*/  HADD2 R22, R34, -1040, -1040 ;  /* 0xe410e41022167430 */ /* 0x000fe20000000000 */
[----:B------:R-:W-:Y:S01]  /*5300*/  LOP3.LUT R30, R78, 0x100010, R5, 0xf8, !PT ;  /* 0x001000104e1e7812 */ /* 0x000fe200078ef805 */
[----:B------:R-:W-:Y:S01]  /*5310*/  HADD2 R23, R53, -1040, -1040 ;  /* 0xe410e41035177430 */ /* 0x000fe20000000000 */
[----:B------:R-:W-:-:S02]  /*5320*/  LOP3.LUT R6, R7, 0x3e003e0, RZ, 0xc0, !PT ;  /* 0x03e003e007067812 */ /* 0x000fc400078ec0ff */
[----:B------:R-:W-:Y:S02]  /*5330*/  LOP3.LUT R40, R7, 0x1f001f, RZ, 0xc0, !PT ;  /* 0x001f001f07287812 */ /* 0x000fe400078ec0ff */
[----:B------:R-:W-:Y:S01]  /*5340*/  LOP3.LUT R5, R10, 0x64006400, RZ, 0xfc, !PT ;  /* 0x640064000a057812 */ /* 0x000fe200078efcff */
[-C--:B------:R-:W-:Y:S01]  /*5350*/  HFMA2 R10, R77, R2.reuse.H0_H0, -48, -48 ;  /* 0xd200d2004d0a7431 */ /* 0x080fe20000040002 */
[----:B------:R-:W-:Y:S01]  /*5360*/  LOP3.LUT R42, R42, 0x1f001f, RZ, 0xc0, !PT ;  /* 0x001f001f2a2a7812 */ /* 0x000fe200078ec0ff */
[-C--:B------:R-:W-:Y:S01]  /*5370*/  HFMA2 R77, R79, R2.reuse.H0_H0, -48, -48 ;  /* 0xd200d2004f4d7431 */ /* 0x080fe20000040002 */
[----:B------:R-:W-:Y:S01]  /*5380*/  LOP3.LUT R25, R25, 0x1f001f, RZ, 0xc0, !PT ;  /* 0x001f001f19197812 */ /* 0x000fe200078ec0ff */
[----:B------:R-:W-:Y:S01]  /*5390*/  HFMA2 R5, R5, R2.H0_H0, -48, -48 ;  /* 0xd200d20005057431 */ /* 0x000fe20000040002 */
[----:B------:R-:W-:Y:S02]  /*53a0*/  LOP3.LUT R26, R26, 0x1f001f, RZ, 0xc0, !PT ;  /* 0x001f001f1a1a7812 */ /* 0x000fe400078ec0ff */
[----:B------:R-:W-:-:S02]  /*53b0*/  LOP3.LUT R43, R43, 0x1f001f, RZ, 0xc0, !PT ;  /* 0x001f001f2b2b7812 */ /* 0x000fc400078ec0ff */
[----:B------:R-:W-:Y:S01]  /*53c0*/  LOP3.LUT R7, R56, 0x64006400, RZ, 0xfc, !PT ;  /* 0x6400640038077812 */ /* 0x000fe200078efcff */
[-C--:B------:R-:W-:Y:S01]  /*53d0*/  HFMA2 R56, R73, R2.reuse.H0_H0, -48, -48 ;  /* 0xd200d20049387431 */ /* 0x080fe20000040002 */
        /* <DEDUP_REMOVED lines=8> */
[-C--:B------:R-:W-:Y:S01]  /*5460*/  HFMA2 R78, R7, R2.reuse.H0_H0, -48, -48 ;  /* 0xd200d200074e7431 */ /* 0x080fe20000040002 */
        /* <DEDUP_REMOVED lines=54> */
[-C--:B------:R-:W-:Y:S02]  /*57d0*/  HFMA2.MMA R32, R83, R37.reuse, R32 ;  /* 0x0000002553207235 */ /* 0x080fe40000000020 */
[----:B------:R-:W-:Y:S01]  /*57e0*/  HFMA2.MMA R34, R77, R37, R34 ;  /* 0x000000254d227235 */ /* 0x000fe20000000022 */
[----:B------:R-:W-:-:S04]  /*57f0*/  HFMA2 R37, R79, R38, R33 ;  /* 0x000000264f257231 */ /* 0x000fc80000000021 */
[-C--:B------:R-:W-:Y:S01]  /*5800*/  HFMA2 R37, R73, R39.reuse, R37 ;  /* 0x0000002749257231 */ /* 0x080fe20000000025 */
[-C--:B------:R-:W-:Y:S02]  /*5810*/  HFMA2.MMA R32, R82, R38.reuse, R32 ;  /* 0x0000002652207235 */ /* 0x080fe40000000020 */
[----:B------:R-:W-:Y:S01]  /*5820*/  HFMA2.MMA R99, R80, R38, R34 ;  /* 0x0000002650637235 */ /* 0x000fe20000000022 */
[----:B------:R-:W-:Y:S02]  /*5830*/  HFMA2 R38, R81, R38, R36 ;  /* 0x0000002651267231 */ /* 0x000fe40000000024 */
[-C--:B-1----:R-:W-:Y:S02]  /*5840*/  HFMA2 R37, R58, R28.reuse, R37 ;  /* 0x0000001c3a257231 */ /* 0x082fe40000000025 */
[----:B------:R-:W-:Y:S01]  /*5850*/  HFMA2 R38, R65, R39, R38 ;  /* 0x0000002741267231 */ /* 0x000fe20000000026 */
[-C--:B------:R-:W-:Y:S01]  /*5860*/  HFMA2.MMA R36, R75, R39.reuse, R32 ;  /* 0x000000274b247235 */ /* 0x080fe20000000020 */
[----:B------:R-:W-:Y:S01]  /*5870*/  HFMA2 R37, R68, R29, R37 ;  /* 0x0000001d44257231 */ /* 0x000fe20000000025 */
[----:B------:R-:W0:Y:S01]  /*5880*/  LDS.128 R32, [UR4+0x20] ;  /* 0x00002004ff207984 */ /* 0x000e220008000c00 */
[----:B------:R-:W-:Y:S01]  /*5890*/  HFMA2.MMA R99, R63, R39, R99 ;  /* 0x000000273f637235 */ /* 0x000fe20000000063 */
[----:B------:R-:W-:-:S04]  /*58a0*/  HFMA2 R38, R60, R28, R38 ;  /* 0x0000001c3c267231 */ /* 0x000fc80000000026 */
[-C--:B------:R-:W-:Y:S01]  /*58b0*/  HFMA2.MMA R36, R57, R28.reuse, R36 ;  /* 0x0000001c39247235 */ /* 0x080fe20000000024 */
[----:B------:R-:W-:Y:S02]  /*58c0*/  HFMA2 R38, R70, R29, R38 ;  /* 0x0000001d46267231 */ /* 0x000fe40000000026 */
[----:B------:R-:W-:-:S05]  /*58d0*/  HFMA2.MMA R99, R59, R28, R99 ;  /* 0x0000001c3b637235 */ /* 0x000fca0000000063 */
[----:B------:R-:W-:-:S03]  /*58e0*/  HFMA2.MMA R36, R67, R29, R36 ;  /* 0x0000001d43247235 */ /* 0x000fc60000000024 */
[----:B------:R-:W-:Y:S01]  /*58f0*/  HFMA2.MMA R99, R69, R29, R99 ;  /* 0x0000001d45637235 */ /* 0x000fe20000000063 */
[----:B------:R-:W-:-:S04]  /*5900*/  HFMA2 R29, R62, R30, R37 ;  /* 0x0000001e3e1d7231 */ /* 0x000fc80000000025 */
[-C--:B------:R-:W-:Y:S01]  /*5910*/  HFMA2.MMA R36, R61, R30.reuse, R36 ;  /* 0x0000001e3d247235 */ /* 0x080fe20000000024 */
[----:B------:R-:W-:Y:S02]  /*5920*/  HFMA2 R29, R11, R31, R29 ;  /* 0x0000001f0b1d7231 */ /* 0x000fe4000000001d */
[----:B------:R-:W-:Y:S01]  /*5930*/  HFMA2.MMA R99, R64, R30, R99 ;  /* 0x0000001e40637235 */ /* 0x000fe20000000063 */
[----:B------:R-:W-:-:S04]  /*5940*/  HFMA2 R30, R66, R30, R38 ;  /* 0x0000001e421e7231 */ /* 0x000fc80000000026 */
[-C--:B------:R-:W-:Y:S01]  /*5950*/  HFMA2.MMA R28, R56, R31.reuse, R36 ;  /* 0x0000001f381c7235 */ /* 0x080fe20000000024 */
[----:B------:R-:W-:Y:S01]  /*5960*/  HFMA2 R30, R7, R31, R30 ;  /* 0x0000001f071e7231 */ /* 0x000fe2000000001e */
[----:B------:R-:W1:Y:S01]  /*5970*/  LDS.128 R36, [UR4+0x30] ;  /* 0x00003004ff247984 */ /* 0x000e620008000c00 */
[----:B------:R-:W-:-:S05]  /*5980*/  HFMA2.MMA R99, R9, R31, R99 ;  /* 0x0000001f09637235 */ /* 0x000fca0000000063 */
[-C--:B0-----:R-:W-:Y:S01]  /*5990*/  HFMA2.MMA R28, R24, R32.reuse, R28 ;  /* 0x00000020181c7235 */ /* 0x081fe2000000001c */
[-C--:B------:R-:W-:Y:S02]  /*59a0*/  HFMA2 R29, R26, R32.reuse, R29 ;  /* 0x000000201a1d7231 */ /* 0x080fe4000000001d */
[----:B------:R-:W-:Y:S01]  /*59b0*/  HFMA2.MMA R99, R40, R32, R99 ;  /* 0x0000002028637235 */ /* 0x000fe20000000063 */
[----:B------:R-:W-:Y:S02]  /*59c0*/  HFMA2 R30, R42, R32, R30 ;  /* 0x000000202a1e7231 */ /* 0x000fe4000000001e */
[-C--:B------:R-:W-:Y:S02]  /*59d0*/  HFMA2 R29, R21, R33.reuse, R29 ;  /* 0x00000021151d7231 */ /* 0x080fe4000000001d */
[----:B------:R-:W-:Y:S01]  /*59e0*/  HFMA2 R30, R23, R33, R30 ;  /* 0x00000021171e7231 */ /* 0x000fe2000000001e */
[-C--:B------:R-:W-:Y:S01]  /*59f0*/  HFMA2.MMA R28, R0, R33.reuse, R28 ;  /* 0x00000021001c7235 */ /* 0x080fe2000000001c */
[-C--:B------:R-:W-:Y:S01]  /*5a00*/  HFMA2 R29, R10, R34.reuse, R29 ;  /* 0x000000220a1d7231 */ /* 0x080fe2000000001d */
[----:B------:R-:W-:Y:S01]  /*5a10*/  HFMA2.MMA R99, R22, R33, R99 ;  /* 0x0000002116637235 */ /* 0x000fe20000000063 */
[----:B------:R-:W-:-:S02]  /*5a20*/  HFMA2 R30, R6, R34, R30 ;  /* 0x00000022061e7231 */ /* 0x000fc4000000001e */
[-C--:B------:R-:W-:Y:S02]  /*5a30*/  HFMA2 R29, R27, R35.reuse, R29 ;  /* 0x000000231b1d7231 */ /* 0x080fe4000000001d */
[----:B------:R-:W-:Y:S01]  /*5a40*/  HFMA2 R30, R43, R35, R30 ;  /* 0x000000232b1e7231 */ /* 0x000fe2000000001e */
[-C--:B------:R-:W-:Y:S02]  /*5a50*/  HFMA2.MMA R28, R12, R34.reuse, R28 ;  /* 0x000000220c1c7235 */ /* 0x080fe4000000001c */
[----:B------:R-:W-:-:S06]  /*5a60*/  HFMA2.MMA R99, R8, R34, R99 ;  /* 0x0000002208637235 */ /* 0x000fcc0000000063 */
[-C--:B------:R-:W-:Y:S02]  /*5a70*/  HFMA2.MMA R28, R25, R35.reuse, R28 ;  /* 0x00000023191c7235 */ /* 0x080fe4000000001c */
[----:B------:R-:W-:-:S06]  /*5a80*/  HFMA2.MMA R99, R41, R35, R99 ;  /* 0x0000002329637235 */ /* 0x000fcc0000000063 */
[-C--:B-1----:R-:W-:Y:S01]  /*5a90*/  HFMA2.MMA R28, R44, R36.reuse, R28 ;  /* 0x000000242c1c7235 */ /* 0x082fe2000000001c */
[-C--:B------:R-:W-:Y:S01]  /*5aa0*/  HFMA2 R29, R45, R36.reuse, R29 ;  /* 0x000000242d1d7231 */ /* 0x080fe2000000001d */
        /* <DEDUP_REMOVED lines=10> */
[-C--:B------:R-:W-:Y:S01]  /*5b50*/  HFMA2.MMA R28, R48, R38.reuse, R28 ;  /* 0x00000026301c7235 */ /* 0x080fe2000000001c */
[----:B------:R-:W-:Y:S01]  /*5b60*/  HADD2 R29, R29.H0_H0, R29.H1_H1 ;  /* 0x3000001d1d1d7230 */ /* 0x000fe20000000800 */
[----:B------:R-:W-:Y:S01]  /*5b70*/  HFMA2.MMA R99, R50, R38, R99 ;  /* 0x0000002632637235 */ /* 0x000fe20000000063 */
[----:B------:R-:W-:-:S05]  /*5b80*/  HADD2 R30, R30.H0_H0, R30.H1_H1 ;  /* 0x3000001e1e1e7230 */ /* 0x000fca0000000800 */
        /* <DEDUP_REMOVED lines=8> */
.L_x_92:
        /* <DEDUP_REMOVED lines=81> */
.L_x_93:
[----:B------:R-:W-:Y:S05]  /*6120*/  @!P3 BRA `(.L_x_91) ;  /* 0x000000080070b947 */ /* 0x000fea0003800000 */
[----:B------:R-:W-:-:S04]  /*6130*/  PRMT R28, R88, 0x9910, RZ ;  /* 0x00009910581c7816 */ /* 0x000fc800000000ff */
        /* <DEDUP_REMOVED lines=78> */
.L_x_94:
        /* <DEDUP_REMOVED lines=77> */
.L_x_91:
[----:B------:R-:W-:Y:S01]  /*6af0*/  IADD3 R93, R93, 0x20, RZ ;  /* 0x000000205d5d7810 */ /* 0x000fe20007ffe0ff */
[----:B------:R-:W-:Y:S01]  /*6b00*/  UIADD3 UR4, UR4, 0x40, URZ ;  /* 0x0000004004047890 */ /* 0x000fe2000fffe03f */
[----:B-----5:R-:W-:Y:S02]  /*6b10*/  IMAD.WIDE R32, R85, 0x4, R96 ;  /* 0x0000000455207825 */ /* 0x020fe400078e0260 */
[C---:B------:R-:W-:Y:S02]  /*6b20*/  ISETP.GE.AND P2, PT, R93.reuse, UR5, PT ;  /* 0x000000055d007c0c */ /* 0x040fe4000bf46270 */
[----:B------:R-:W-:-:S13]  /*6b30*/  ISETP.LT.AND P3, PT, R93, R92, PT ;  /* 0x0000005c5d00720c */ /* 0x000fda0003f61270 */
[----:B------:R-:W-:Y:S05]  /*6b40*/  @!P2 BRA P3, `(.L_x_95) ;  /* 0xffffffd800a8a947 */ /* 0x000fea000183ffff */
.L_x_90:
[----:B------:R-:W-:Y:S05]  /*6b50*/  @!P1 EXIT ;  /* 0x000000000000994d */ /* 0x000fea0003800000 */
[----:B------:R-:W0:Y:S01]  /*6b60*/  S2R R0, SR_CTAID.X ;  /* 0x0000000000007919 */ /* 0x000e220000002500 */
        /* <DEDUP_REMOVED lines=15> */
[----:B------:R-:W-:-:S04]  /*6c60*/  MOV R2, R4 ;  /* 0x0000000400027202 */ /* 0x000fc80000000f00 */
[----:B------:R-:W-:-:S07]  /*6c70*/  MOV R0, R2 ;  /* 0x0000000200007202 */ /* 0x000fce0000000f00 */
.L_x_99:
[----:B------:R-:W0:Y:S02]  /*6c80*/  LDS R2, [R0] ;  /* 0x0000000000027984 */ /* 0x000e240000000800 */
[----:B0-----:R-:W-:-:S06]  /*6c90*/  HADD2 R3, R2, R7 ;  /* 0x0000000702037230 */ /* 0x001fcc0000000000 */
[----:B------:R-:W0:Y:S02]  /*6ca0*/  ATOMS.CAST.SPIN R3, [R0], R2, R3 ;  /* 0x000000020003738d */ /* 0x000e240001800003 */
[----:B0-----:R-:W-:-:S13]  /*6cb0*/  ISETP.EQ.U32.AND P0, PT, R3, 0x1, PT ;  /* 0x000000010300780c */ /* 0x001fda0003f02070 */
[----:B------:R-:W-:Y:S05]  /*6cc0*/  @!P0 BRA `(.L_x_99) ;  /* 0xfffffffc00ec8947 */ /* 0x000fea000383ffff */
[----:B------:R-:W-:Y:S05]  /*6cd0*/  BRA `(.L_x_97) ;  /* 0x00000000000c7947 */ /* 0x000fea0003800000 */
.L_x_98:
[----:B------:R-:W2:Y:S02]  /*6ce0*/  LD.E R0, desc[UR6][R4.64] ;  /* 0x0000000604007980 */ /* 0x000ea4000c101900 */
[----:B--2---:R-:W-:-:S05]  /*6cf0*/  IADD3 R3, R7, R0, RZ ;  /* 0x0000000007037210 */ /* 0x004fca0007ffe0ff */
[----:B------:R0:W-:Y:S02]  /*6d00*/  ST.E desc[UR6][R4.64], R3 ;  /* 0x0000000304007985 */ /* 0x0001e4000c101906 */
.L_x_97:
[----:B------:R-:W-:Y:S05]  /*6d10*/  BSYNC B0 ;  /* 0x0000000000007941 */ /* 0x000fea0003800000 */
.L_x_96:
[----:B------:R1:W-:Y:S01]  /*6d20*/  ATOM.E.ADD.F16x2.RN.STRONG.GPU P0, RZ, desc[UR6][R4.64+0x4], R19 ;  /* 0x0000041304ff79a2 */ /* 0x0003e2000810e1c6 */
[----:B------:R-:W-:Y:S04]  /*6d30*/  BSSY B0, `(.L_x_100) ;  /* 0x000000f000007945 */ /* 0x000fe80003800000 */
[----:B-1----:R-:W-:Y:S05]  /*6d40*/  @P0 BRA `(.L_x_101) ;  /* 0x0000000000340947 */ /* 0x002fea0003800000 */
[----:B------:R-:W1:Y:S02]  /*6d50*/  QSPC.E.S P0, RZ, [R4+0x4] ;  /* 0x0000040004ff73aa */ /* 0x000e640000000500 */
[----:B-1----:R-:W-:Y:S05]  /*6d60*/  @!P0 BRA `(.L_x_102) ;  /* 0x0000000000208947 */ /* 0x002fea0003800000 */
[----:B------:R-:W-:-:S04]  /*6d70*/  MOV R2, R4 ;  /* 0x0000000400027202 */ /* 0x000fc80000000f00 */
[----:B------:R-:W-:-:S07]  /*6d80*/  MOV R0, R2 ;  /* 0x0000000200007202 */ /* 0x000fce0000000f00 */
.L_x_103:
[----:B------:R-:W0:Y:S02]  /*6d90*/  LDS R2, [R0+0x4] ;  /* 0x0000040000027984 */ /* 0x000e240000000800 */
[----:B0-----:R-:W-:-:S10]  /*6da0*/  HFMA2.MMA R3, R2, 1, 1, R19 ;  /* 0x3c003c0002037835 */ /* 0x001fd40000000013 */
[----:B------:R-:W0:Y:S02]  /*6db0*/  ATOMS.CAST.SPIN R3, [R0+0x4], R2, R3 ;  /* 0x000004020003738d */ /* 0x000e240001800003 */
[----:B0-----:R-:W-:-:S13]  /*6dc0*/  ISETP.EQ.U32.AND P0, PT, R3, 0x1, PT ;  /* 0x000000010300780c */ /* 0x001fda0003f02070 */
[----:B------:R-:W-:Y:S05]  /*6dd0*/  @!P0 BRA `(.L_x_103) ;  /* 0xfffffffc00ec8947 */ /* 0x000fea000383ffff */
[----:B------:R-:W-:Y:S05]  /*6de0*/  BRA `(.L_x_101) ;  /* 0x00000000000c7947 */ /* 0x000fea0003800000 */
.L_x_102:
[----:B------:R-:W0:Y:S02]  /*6df0*/  LD.E R0, desc[UR6][R4.64+0x4] ;  /* 0x0000040604007980 */ /* 0x000e24000c101900 */
[----:B0-----:R-:W-:-:S05]  /*6e00*/  IADD3 R3, R19, R0, RZ ;  /* 0x0000000013037210 */ /* 0x001fca0007ffe0ff */
[----:B------:R1:W-:Y:S02]  /*6e10*/  ST.E desc[UR6][R4.64+0x4], R3 ;  /* 0x0000040304007985 */ /* 0x0003e4000c101906 */
.L_x_101:
[----:B------:R-:W-:Y:S05]  /*6e20*/  BSYNC B0 ;  /* 0x0000000000007941 */ /* 0x000fea0003800000 */
.L_x_100:
        /* <DEDUP_REMOVED lines=12> */
.L_x_107:
[----:B------:R-:W0:Y:S02]  /*6ef0*/  LDS R2, [R0] ;  /* 0x0000000000027984 */ /* 0x000e240000000800 */
[----:B0-----:R-:W-:-:S06]  /*6f00*/  HADD2 R3, R2, R7 ;  /* 0x0000000702037230 */ /* 0x001fcc0000000000 */
[----:B------:R-:W0:Y:S02]  /*6f10*/  ATOMS.CAST.SPIN R3, [R0], R2, R3 ;  /* 0x000000020003738d */ /* 0x000e240001800003 */
[----:B0-----:R-:W-:-:S13]  /*6f20*/  ISETP.EQ.U32.AND P0, PT, R3, 0x1, PT ;  /* 0x000000010300780c */ /* 0x001fda0003f02070 */
[----:B------:R-:W-:Y:S05]  /*6f30*/  @!P0 BRA `(.L_x_107) ;  /* 0xfffffffc00ec8947 */ /* 0x000fea000383ffff */
[----:B------:R-:W-:Y:S05]  /*6f40*/  BRA `(.L_x_105) ;  /* 0x00000000000c7947 */ /* 0x000fea0003800000 */
.L_x_106:
[----:B------:R-:W2:Y:S02]  /*6f50*/  LD.E R0, desc[UR6][R4.64] ;  /* 0x0000000604007980 */ /* 0x000ea4000c101900 */
[----:B--2---:R-:W-:-:S05]  /*6f60*/  IADD3 R3, R7, R0, RZ ;  /* 0x0000000007037210 */ /* 0x004fca0007ffe0ff */
[----:B------:R0:W-:Y:S02]  /*6f70*/  ST.E desc[UR6][R4.64], R3 ;  /* 0x0000000304007985 */ /* 0x0001e4000c101906 */
.L_x_105:
[----:B------:R-:W-:Y:S05]  /*6f80*/  BSYNC B0 ;  /* 0x0000000000007941 */ /* 0x000fea0003800000 */
.L_x_104:
[----:B------:R1:W-:Y:S01]  /*6f90*/  ATOM.E.ADD.F16x2.RN.STRONG.GPU P0, RZ, desc[UR6][R4.64+0x4], R17 ;  /* 0x0000041104ff79a2 */ /* 0x0003e2000810e1c6 */
[----:B------:R-:W-:Y:S04]  /*6fa0*/  BSSY B0, `(.L_x_108) ;  /* 0x000000f000007945 */ /* 0x000fe80003800000 */
[----:B-1----:R-:W-:Y:S05]  /*6fb0*/  @P0 BRA `(.L_x_109) ;  /* 0x0000000000340947 */ /* 0x002fea0003800000 */
[----:B------:R-:W1:Y:S02]  /*6fc0*/  QSPC.E.S P0, RZ, [R4+0x4] ;  /* 0x0000040004ff73aa */ /* 0x000e640000000500 */
[----:B-1----:R-:W-:Y:S05]  /*6fd0*/  @!P0 BRA `(.L_x_110) ;  /* 0x0000000000208947 */ /* 0x002fea0003800000 */
[----:B------:R-:W-:-:S04]  /*6fe0*/  MOV R2, R4 ;  /* 0x0000000400027202 */ /* 0x000fc80000000f00 */
[----:B------:R-:W-:-:S07]  /*6ff0*/  MOV R0, R2 ;  /* 0x0000000200007202 */ /* 0x000fce0000000f00 */
.L_x_111:
[----:B------:R-:W0:Y:S02]  /*7000*/  LDS R2, [R0+0x4] ;  /* 0x0000040000027984 */ /* 0x000e240000000800 */
[----:B0-----:R-:W-:-:S10]  /*7010*/  HFMA2.MMA R3, R2, 1, 1, R17 ;  /* 0x3c003c0002037835 */ /* 0x001fd40000000011 */
[----:B------:R-:W0:Y:S02]  /*7020*/  ATOMS.CAST.SPIN R3, [R0+0x4], R2, R3 ;  /* 0x000004020003738d */ /* 0x000e240001800003 */
[----:B0-----:R-:W-:-:S13]  /*7030*/  ISETP.EQ.U32.AND P0, PT, R3, 0x1, PT ;  /* 0x000000010300780c */ /* 0x001fda0003f02070 */
[----:B------:R-:W-:Y:S05]  /*7040*/  @!P0 BRA `(.L_x_111) ;  /* 0xfffffffc00ec8947 */ /* 0x000fea000383ffff */
[----:B------:R-:W-:Y:S05]  /*7050*/  BRA `(.L_x_109) ;  /* 0x00000000000c7947 */ /* 0x000fea0003800000 */
.L_x_110:
[----:B------:R-:W0:Y:S02]  /*7060*/  LD.E R0, desc[UR6][R4.64+0x4] ;  /* 0x0000040604007980 */ /* 0x000e24000c101900 */
[----:B0-----:R-:W-:-:S05]  /*7070*/  IADD3 R3, R17, R0, RZ ;  /* 0x0000000011037210 */ /* 0x001fca0007ffe0ff */
[----:B------:R1:W-:Y:S02]  /*7080*/  ST.E desc[UR6][R4.64+0x4], R3 ;  /* 0x0000040304007985 */ /* 0x0003e4000c101906 */
.L_x_109:
[----:B------:R-:W-:Y:S05]  /*7090*/  BSYNC B0 ;  /* 0x0000000000007941 */ /* 0x000fea0003800000 */
.L_x_108:
        /* <DEDUP_REMOVED lines=12> */
.L_x_115:
[----:B------:R-:W0:Y:S02]  /*7160*/  LDS R2, [R0] ;  /* 0x0000000000027984 */ /* 0x000e240000000800 */
[----:B0-----:R-:W-:-:S06]  /*7170*/  HADD2 R3, R2, R7 ;  /* 0x0000000702037230 */ /* 0x001fcc0000000000 */
[----:B------:R-:W0:Y:S02]  /*7180*/  ATOMS.CAST.SPIN R3, [R0], R2, R3 ;  /* 0x000000020003738d */ /* 0x000e240001800003 */
[----:B0-----:R-:W-:-:S13]  /*7190*/  ISETP.EQ.U32.AND P0, PT, R3, 0x1, PT ;  /* 0x000000010300780c */ /* 0x001fda0003f02070 */
[----:B------:R-:W-:Y:S05]  /*71a0*/  @!P0 BRA `(.L_x_115) ;  /* 0xfffffffc00ec8947 */ /* 0x000fea000383ffff */
[----:B------:R-:W-:Y:S05]  /*71b0*/  BRA `(.L_x_113) ;  /* 0x00000000000c7947 */ /* 0x000fea0003800000 */
.L_x_114:
[----:B------:R-:W2:Y:S02]  /*71c0*/  LD.E R0, desc[UR6][R4.64] ;  /* 0x0000000604007980 */ /* 0x000ea4000c101900 */
[----:B--2---:R-:W-:-:S05]  /*71d0*/  IADD3 R3, R7, R0, RZ ;  /* 0x0000000007037210 */ /* 0x004fca0007ffe0ff */
[----:B------:R0:W-:Y:S02]  /*71e0*/  ST.E desc[UR6][R4.64], R3 ;  /* 0x0000000304007985 */ /* 0x0001e4000c101906 */
.L_x_113:
[----:B------:R-:W-:Y:S05]  /*71f0*/  BSYNC B0 ;  /* 0x0000000000007941 */ /* 0x000fea0003800000 */
.L_x_112:
[----:B------:R1:W-:Y:S01]  /*7200*/  ATOM.E.ADD.F16x2.RN.STRONG.GPU P0, RZ, desc[UR6][R4.64+0x4], R15 ;  /* 0x0000040f04ff79a2 */ /* 0x0003e2000810e1c6 */
[----:B------:R-:W-:Y:S04]  /*7210*/  BSSY B0, `(.L_x_116) ;  /* 0x000000f000007945 */ /* 0x000fe80003800000 */
[----:B-1----:R-:W-:Y:S05]  /*7220*/  @P0 BRA `(.L_x_117) ;  /* 0x0000000000340947 */ /* 0x002fea0003800000 */
[----:B------:R-:W1:Y:S02]  /*7230*/  QSPC.E.S P0, RZ, [R4+0x4] ;  /* 0x0000040004ff73aa */ /* 0x000e640000000500 */
[----:B-1----:R-:W-:Y:S05]  /*7240*/  @!P0 BRA `(.L_x_118) ;  /* 0x0000000000208947 */ /* 0x002fea0003800000 */
[----:B------:R-:W-:-:S04]  /*7250*/  MOV R2, R4 ;  /* 0x0000000400027202 */ /* 0x000fc80000000f00 */
[----:B------:R-:W-:-:S07]  /*7260*/  MOV R0, R2 ;  /* 0x0000000200007202 */ /* 0x000fce0000000f00 */
.L_x_119:
[----:B------:R-:W0:Y:S02]  /*7270*/  LDS R2, [R0+0x4] ;  /* 0x0000040000027984 */ /* 0x000e240000000800 */
[----:B0-----:R-:W-:-:S10]  /*7280*/  HFMA2.MMA R3, R2, 1, 1, R15 ;  /* 0x3c003c0002037835 */ /* 0x001fd4000000000f */
[----:B------:R-:W0:Y:S02]  /*7290*/  ATOMS.CAST.SPIN R3, [R0+0x4], R2, R3 ;  /* 0x000004020003738d */ /* 0x000e240001800003 */
[----:B0-----:R-:W-:-:S13]  /*72a0*/  ISETP.EQ.U32.AND P0, PT, R3, 0x1, PT ;  /* 0x000000010300780c */ /* 0x001fda0003f02070 */
[----:B------:R-:W-:Y:S05]  /*72b0*/  @!P0 BRA `(.L_x_119) ;  /* 0xfffffffc00ec8947 */ /* 0x000fea000383ffff */
[----:B------:R-:W-:Y:S05]  /*72c0*/  BRA `(.L_x_117) ;  /* 0x00000000000c7947 */ /* 0x000fea0003800000 */
.L_x_118:
[----:B------:R-:W0:Y:S02]  /*72d0*/  LD.E R0, desc[UR6][R4.64+0x4] ;  /* 0x0000040604007980 */ /* 0x000e24000c101900 */
[----:B0-----:R-:W-:-:S05]  /*72e0*/  IADD3 R3, R15, R0, RZ ;  /* 0x000000000f037210 */ /* 0x001fca0007ffe0ff */
[----:B------:R1:W-:Y:S02]  /*72f0*/  ST.E desc[UR6][R4.64+0x4], R3 ;  /* 0x0000040304007985 */ /* 0x0003e4000c101906 */
.L_x_117:
[----:B------:R-:W-:Y:S05]  /*7300*/  BSYNC B0 ;  /* 0x0000000000007941 */ /* 0x000fea0003800000 */
.L_x_116:
        /* <DEDUP_REMOVED lines=12> */
.L_x_123:
[----:B------:R-:W0:Y:S02]  /*73d0*/  LDS R2, [R0] ;  /* 0x0000000000027984 */ /* 0x000e240000000800 */
[----:B0-----:R-:W-:-:S06]  /*73e0*/  HADD2 R3, R2, R7 ;  /* 0x0000000702037230 */ /* 0x001fcc0000000000 */
[----:B------:R-:W0:Y:S02]  /*73f0*/  ATOMS.CAST.SPIN R3, [R0], R2, R3 ;  /* 0x000000020003738d */ /* 0x000e240001800003 */
[----:B0-----:R-:W-:-:S13]  /*7400*/  ISETP.EQ.U32.AND P0, PT, R3, 0x1, PT ;  /* 0x000000010300780c */ /* 0x001fda0003f02070 */
[----:B------:R-:W-:Y:S05]  /*7410*/  @!P0 BRA `(.L_x_123) ;  /* 0xfffffffc00ec8947 */ /* 0x000fea000383ffff */
[----:B------:R-:W-:Y:S05]  /*7420*/  BRA `(.L_x_121) ;  /* 0x00000000000c7947 */ /* 0x000fea0003800000 */
.L_x_122:
[----:B------:R-:W2:Y:S02]  /*7430*/  LD.E R0, desc[UR6][R4.64] ;  /* 0x0000000604007980 */ /* 0x000ea4000c101900 */
[----:B--2---:R-:W-:-:S05]  /*7440*/  IADD3 R3, R7, R0, RZ ;  /* 0x0000000007037210 */ /* 0x004fca0007ffe0ff */
[----:B------:R0:W-:Y:S02]  /*7450*/  ST.E desc[UR6][R4.64], R3 ;  /* 0x0000000304007985 */ /* 0x0001e4000c101906 */
.L_x_121:
[----:B------:R-:W-:Y:S05]  /*7460*/  BSYNC B0 ;  /* 0x0000000000007941 */ /* 0x000fea0003800000 */
.L_x_120:
[----:B------:R1:W-:Y:S02]  /*7470*/  ATOM.E.ADD.F16x2.RN.STRONG.GPU P0, RZ, desc[UR6][R4.64+0x4], R13 ;  /* 0x0000040d04ff79a2 */ /* 0x0003e4000810e1c6 */
[----:B-1----:R-:W-:Y:S05]  /*7480*/  @P0 EXIT ;  /* 0x000000000000094d */ /* 0x002fea0003800000 */
[----:B------:R-:W1:Y:S02]  /*7490*/  QSPC.E.S P0, RZ, [R4+0x4] ;  /* 0x0000040004ff73aa */ /* 0x000e640000000500 */
[----:B-1----:R-:W-:Y:S05]  /*74a0*/  @!P0 BRA `(.L_x_124) ;  /* 0x0000000000208947 */ /* 0x002fea0003800000 */
[----:B------:R-:W-:-:S04]  /*74b0*/  MOV R2, R4 ;  /* 0x0000000400027202 */ /* 0x000fc80000000f00 */
[----:B------:R-:W-:-:S07]  /*74c0*/  MOV R0, R2 ;  /* 0x0000000200007202 */ /* 0x000fce0000000f00 */
.L_x_125:
[----:B------:R-:W0:Y:S02]  /*74d0*/  LDS R2, [R0+0x4] ;  /* 0x0000040000027984 */ /* 0x000e240000000800 */
[----:B0-----:R-:W-:-:S10]  /*74e0*/  HFMA2.MMA R3, R2, 1, 1, R13 ;  /* 0x3c003c0002037835 */ /* 0x001fd4000000000d */
[----:B------:R-:W0:Y:S02]  /*74f0*/  ATOMS.CAST.SPIN R3, [R0+0x4], R2, R3 ;  /* 0x000004020003738d */ /* 0x000e240001800003 */
[----:B0-----:R-:W-:-:S13]  /*7500*/  ISETP.EQ.U32.AND P0, PT, R3, 0x1, PT ;  /* 0x000000010300780c */ /* 0x001fda0003f02070 */
[----:B------:R-:W-:Y:S05]  /*7510*/  @!P0 BRA `(.L_x_125) ;  /* 0xfffffffc00ec8947 */ /* 0x000fea000383ffff */
[----:B------:R-:W-:Y:S05]  /*7520*/  EXIT ;  /* 0x000000000000794d */ /* 0x000fea0003800000 */
.L_x_124:
[----:B------:R-:W0:Y:S02]  /*7530*/  LD.E R0, desc[UR6][R4.64+0x4] ;  /* 0x0000040604007980 */ /* 0x000e24000c101900 */
[----:B0-----:R-:W-:-:S05]  /*7540*/  IADD3 R3, R13, R0, RZ ;  /* 0x000000000d037210 */ /* 0x001fca0007ffe0ff */
[----:B------:R-:W-:Y:S01]  /*7550*/  ST.E desc[UR6][R4.64+0x4], R3 ;  /* 0x0000040304007985 */ /* 0x000fe2000c101906 */
[----:B------:R-:W-:Y:S05]  /*7560*/  EXIT ;  /* 0x000000000000794d */ /* 0x000fea0003800000 */
.L_x_126:
        /* <DEDUP_REMOVED lines=9> */
.L_x_3661:


//--------------------- .text._Z23gemm_half_q_half_kernelILi4ELi16ELb1ELb1ELi64EEvPK6__halfPKjS4_S2_PS0_iiiiPKtS7_iiiiiibS2_i --------------------------
	.section	.text._Z23gemm_half_q_half_kernelILi4ELi16ELb1ELb1ELi64EEvPK6__halfPKjS4_S2_PS0_iiiiPKtS7_iiiiiibS2_i,"ax",@progbits
	.align	128
        .global         _Z23gemm_half_q_half_kernelILi4ELi16ELb1ELb1ELi64EEvPK6__halfPKjS4_S2_PS0_iiiiPKtS7_iiiiiibS2_i
        .type           _Z23gemm_half_q_half_kernelILi4ELi16ELb1ELb1ELi64EEvPK6__halfPKjS4_S2_PS0_iiiiPKtS7_iiiiiibS2_i,@function
        .size           _Z23gemm_half_q_half_kernelILi4ELi16ELb1ELb1ELi64EEvPK6__halfPKjS4_S2_PS0_iiiiPKtS7_iiiiiibS2_i,(.L_x_3662 - _Z23gemm_half_q_half_kernelILi4ELi16ELb1ELb1ELi64EEvPK6__halfPKjS4_S2_PS0_iiiiPKtS7_iiiiiibS2_i)
        .other          _Z23gemm_half_q_half_kernelILi4ELi16ELb1ELb1ELi64EEvPK6__halfPKjS4_S2_PS0_iiiiPKtS7_iiiiiibS2_i,@"STO_CUDA_ENTRY STV_DEFAULT"
_Z23gemm_half_q_half_kernelILi4ELi16ELb1ELb1ELi64EEvPK6__halfPKjS4_S2_PS0_iiiiPKtS7_iiiiiibS2_i:
.text._Z23gemm_half_q_half_kernelILi4ELi16ELb1ELb1ELi64EEvPK6__halfPKjS4_S2_PS0_iiiiPKtS7_iiiiiibS2_i:
        /* <DEDUP_REMOVED lines=11> */
[----:B------:R-:W-:Y:S02]  /*00b0*/  PRMT R88, RZ, 0x7610, R88 ;  /* 0x00007610ff587816 */ /* 0x000fe40000000058 */
[----:B------:R-:W-:-:S03]  /*00c0*/  PRMT R0, RZ, 0x7610, R0 ;  /* 0x00007610ff007816 */ /* 0x000fc60000000000 */
[----:B------:R-:W4:Y:S01]  /*00d0*/  LDC R21, c[0x0][0x240] ;  /* 0x00009000ff157b82 */ /* 0x000f220000000800 */
[----:B-1----:R-:W-:Y:S01]  /*00e0*/  IMAD R3, R14, -0x4, R3 ;  /* 0xfffffffc0e037824 */ /* 0x002fe200078e0203 */
[----:B---3--:R-:W-:Y:S01]  /*00f0*/  USHF.L.U32 UR4, UR4, 0x8, URZ ;  /* 0x0000000804047899 */ /* 0x008fe2000800063f */
[----:B0-----:R-:W-:-:S03]  /*0100*/  SHF.L.U32 R93, R87, 0x6, RZ ;  /* 0x00000006575d7819 */ /* 0x001fc600000006ff */
[----:B------:R-:W-:Y:S02]  /*0110*/  ISETP.GE.AND P1, PT, R3, 0x1, PT ;  /* 0x000000010300780c */ /* 0x000fe40003f26270 */
[----:B--2---:R-:W-:Y:S02]  /*0120*/  LEA R4, R15, UR4, 0x2 ;  /* 0x000000040f047c11 */ /* 0x004fe4000f8e10ff */
[----:B------:R-:W-:Y:S02]  /*0130*/  VIMNMX R94, R3, 0x4, PT ;  /* 0x00000004035e7848 */ /* 0x000fe40003fe0100 */
        /* <DEDUP_REMOVED lines=12> */
[----:B-1----:R-:W-:-:S05]  /*0200*/  IADD3 R6, P0, R9, R6, RZ ;  /* 0x0000000609067210 */ /* 0x002fca0007f1e0ff */
[----:B------:R-:W-:-:S05]  /*0210*/  IMAD.X R7, R2, 0x1, R7, P0 ;  /* 0x0000000102077824 */ /* 0x000fca00000e0607 */
        /* <DEDUP_REMOVED lines=15> */
.L_x_127:
        /* <DEDUP_REMOVED lines=13> */
[----:B------:R-:W-:Y:S01]  /*03e0*/  IMAD R0, R14, R21, RZ ;  /* 0x000000150e007224 */ /* 0x000fe200078e02ff */
[----:B------:R-:W-:Y:S01]  /*03f0*/  UMOV UR5, 0x400 ;  /* 0x0000040000057882 */ /* 0x000fe20000000000 */
[----:B------:R-:W-:Y:S01]  /*0400*/  ULDC.64 UR10, c[0x0][0x210] ;  /* 0x00008400000a7ab9 */ /* 0x000fe20000000a00 */
[----:B------:R-:W-:-:S05]  /*0410*/  LEA.HI.X R9, R5, UR7, R2, 0x1, P0 ;  /* 0x0000000705097c11 */ /* 0x000fca00080f0c02 */
[----:B------:R-:W2:Y:S01]  /*0420*/  LDG.E.U16.CONSTANT R8, desc[UR8][R8.64] ;  /* 0x0000000808087981 */ /* 0x000ea2000c1e9500 */
[----:B------:R-:W0:Y:S01]  /*0430*/  S2UR UR6, SR_CgaCtaId ;  /* 0x00000000000679c3 */ /* 0x000e220000008800 */
[----:B------:R-:W-:Y:S01]  /*0440*/  IMAD.SHL.U32 R5, R0, 0x4, RZ ;  /* 0x0000000400057824 */ /* 0x000fe200078e00ff */
[----:B------:R-:W-:Y:S01]  /*0450*/  ISETP.GT.AND P2, PT, R94, 0x3, PT ;  /* 0x000000035e00780c */ /* 0x000fe20003f44270 */
[----:B0-----:R-:W-:-:S03]  /*0460*/  ULEA UR5, UR6, UR5, 0x18 ;  /* 0x0000000506057291 */ /* 0x001fc6000f8ec03f */
[----:B--2---:R-:W-:-:S04]  /*0470*/  IADD3 R0, P0, R8, R5, RZ ;  /* 0x0000000508007210 */ /* 0x004fc80007f1e0ff */
[----:B------:R-:W-:Y:S02]  /*0480*/  LEA.HI.X.SX32 R5, R5, RZ, 0x1, P0 ;  /* 0x000000ff05057211 */ /* 0x000fe400000f0eff */
[----:B------:R-:W-:-:S04]  /*0490*/  LEA R6, P0, R0, UR10, 0x1 ;  /* 0x0000000a00067c11 */ /* 0x000fc8000f8008ff */
[----:B------:R-:W-:Y:S01]  /*04a0*/  LEA.HI.X R7, R0, UR11, R5, 0x1, P0 ;  /* 0x0000000b00077c11 */ /* 0x000fe200080f0c05 */
[----:B------:R-:W-:Y:S01]  /*04b0*/  HFMA2.MMA R5, -RZ, RZ, 0, 0 ;  /* 0x00000000ff057435 */ /* 0x000fe200000001ff */
[----:B------:R-:W-:Y:S02]  /*04c0*/  LEA R0, R15, UR5, 0x1 ;  /* 0x000000050f007c11 */ /* 0x000fe4000f8e08ff */
[----:B------:R-:W-:Y:S01]  /*04d0*/  PLOP3.LUT P0, PT, PT, PT, PT, 0x80, 0x0 ;  /* 0x000000000000781c */ /* 0x000fe20003f0f070 */
[----:B------:R-:W-:-:S12]  /*04e0*/  @!P2 BRA `(.L_x_131) ;  /* 0x000000000048a947 */ /* 0x000fd80003800000 */
[----:B------:R-:W-:Y:S02]  /*04f0*/  PLOP3.LUT P0, PT, PT, PT, PT, 0x8, 0x0 ;  /* 0x000000000000781c */ /* 0x000fe40003f0e170 */
[----:B------:R-:W-:-:S11]  /*0500*/  IADD3 R2, R94, -0x3, RZ ;  /* 0xfffffffd5e027810 */ /* 0x000fd60007ffe0ff */
.L_x_132:
        /* <DEDUP_REMOVED lines=14> */
[----:B0-----:R-:W-:Y:S01]  /*05f0*/  VIADD R0, R0, 0x200 ;  /* 0x0000020000007836 */ /* 0x001fe20000000000 */
[----:B------:R-:W-:Y:S06]  /*0600*/  @!P2 BRA `(.L_x_132) ;  /* 0xfffffffc00c0a947 */ /* 0x000fec000383ffff */
.L_x_131:
[----:B------:R-:W-:-:S04]  /*0610*/  IADD3 R2, R94, -R5, RZ ;  /* 0x800000055e027210 */ /* 0x000fc80007ffe0ff */
        /* <DEDUP_REMOVED lines=15> */
.L_x_130:
[----:B------:R-:W0:Y:S01]  /*0710*/  S2UR UR6, SR_CgaCtaId ;  /* 0x00000000000679c3 */ /* 0x000e220000008800 */
[----:B------:R-:W-:Y:S01]  /*0720*/  IMAD R0, R14, R21, RZ ;  /* 0x000000150e007224 */ /* 0x000fe200078e02ff */
[----:B------:R-:W-:Y:S01]  /*0730*/  ISETP.GT.AND P2, PT, R94, 0x3, PT ;  /* 0x000000035e00780c */ /* 0x000fe20003f44270 */
[----:B------:R-:W-:Y:S01]  /*0740*/  UMOV UR5, 0x400 ;  /* 0x0000040000057882 */ /* 0x000fe20000000000 */
[----:B------:R-:W-:Y:S01]  /*0750*/  ULDC.64 UR10, c[0x0][0x210] ;  /* 0x00008400000a7ab9 */ /* 0x000fe20000000a00 */
[----:B------:R-:W-:-:S05]  /*0760*/  IMAD.SHL.U32 R6, R0, 0x4, RZ ;  /* 0x0000000400067824 */ /* 0x000fca00078e00ff */
[----:B------:R-:W-:-:S04]  /*0770*/  IADD3 R0, P0, R5, R6, RZ ;  /* 0x0000000605007210 */ /* 0x000fc80007f1e0ff */
[----:B------:R-:W-:Y:S02]  /*0780*/  LEA.HI.X.SX32 R5, R6, R2, 0x1, P0 ;  /* 0x0000000206057211 */ /* 0x000fe400000f0eff */
[----:B------:R-:W-:-:S04]  /*0790*/  LEA R6, P0, R0, UR10, 0x1 ;  /* 0x0000000a00067c11 */ /* 0x000fc8000f8008ff */
[----:B------:R-:W-:Y:S01]  /*07a0*/  LEA.HI.X R7, R0, UR11, R5, 0x1, P0 ;  /* 0x0000000b00077c11 */ /* 0x000fe200080f0c05 */
[----:B------:R-:W-:Y:S01]  /*07b0*/  HFMA2.MMA R5, -RZ, RZ, 0, 0 ;  /* 0x00000000ff057435 */ /* 0x000fe200000001ff */
[----:B------:R-:W-:Y:S01]  /*07c0*/  PLOP3.LUT P0, PT, PT, PT, PT, 0x80, 0x0 ;  /* 0x000000000000781c */ /* 0x000fe20003f0f070 */
[----:B0-----:R-:W-:-:S06]  /*07d0*/  ULEA UR5, UR6, UR5, 0x18 ;  /* 0x0000000506057291 */ /* 0x001fcc000f8ec03f */
[----:B------:R-:W-:Y:S01]  /*07e0*/  LEA R0, R15, UR5, 0x1 ;  /* 0x000000050f007c11 */ /* 0x000fe2000f8e08ff */
[----:B------:R-:W-:Y:S06]  /*07f0*/  @!P2 BRA `(.L_x_133) ;  /* 0x000000000048a947 */ /* 0x000fec0003800000 */
[----:B------:R-:W-:Y:S02]  /*0800*/  PLOP3.LUT P0, PT, PT, PT, PT, 0x8, 0x0 ;  /* 0x000000000000781c */ /* 0x000fe40003f0e170 */
[----:B------:R-:W-:-:S11]  /*0810*/  IADD3 R2, R94, -0x3, RZ ;  /* 0xfffffffd5e027810 */ /* 0x000fd60007ffe0ff */
.L_x_134:
        /* <DEDUP_REMOVED lines=16> */
.L_x_133:
[----:B------:R-:W-:-:S04]  /*0920*/  IADD3 R2, R94, -R5, RZ ;  /* 0x800000055e027210 */ /* 0x000fc80007ffe0ff */
[----:B------:R-:W-:-:S13]  /*0930*/  ISETP.GT.AND P2, PT, R2, 0x1, PT ;  /* 0x000000010200780c */ /* 0x000fda0003f44270 */
[----:B------:R-:W-:Y:S01]  /*0940*/  @P2 PLOP3.LUT P0, PT, PT, PT, PT, 0x8, 0x0 ;  /* 0x000000000000281c */ /* 0x000fe20003f0e170 */
[----:B------:R-:W-:Y:S01]  /*0950*/  @P2 IMAD.WIDE R8, R21, 0x2, R6 ;  /* 0x0000000215082825 */ /* 0x000fe200078e0206 */
[----:B------:R-:W-:Y:S01]  /*0960*/  @P2 IADD3 R5, R5, 0x2, RZ ;  /* 0x0000000205052810 */ /* 0x000fe20007ffe0ff */
[----:B------:R0:W2:Y:S03]  /*0970*/  @P2 LDG.E.U16.CONSTANT R11, desc[UR8][R6.64] ;  /* 0x00000008060b2981 */ /* 0x0000a6000c1e9500 */
[----:B------:R-:W-:Y:S01]  /*0980*/  ISETP.LT.OR P0, PT, R5, R94, P0 ;  /* 0x0000005e0500720c */ /* 0x000fe20000701670 */
[----:B------:R-:W3:Y:S01]  /*0990*/  @P2 LDG.E.U16.CONSTANT R13, desc[UR8][R8.64] ;  /* 0x00000008080d2981 */ /* 0x000ee2000c1e9500 */
[----:B0-----:R-:W-:-:S11]  /*09a0*/  @P2 IMAD.WIDE R6, R21, 0x2, R8 ;  /* 0x0000000215062825 */ /* 0x001fd600078e0208 */
[----:B------:R-:W4:Y:S04]  /*09b0*/  @P0 LDG.E.U16.CONSTANT R5, desc[UR8][R6.64] ;  /* 0x0000000806050981 */ /* 0x000f28000c1e9500 */
[----:B--2---:R-:W-:Y:S04]  /*09c0*/  @P2 STS.U16 [R0], R11 ;  /* 0x0000000b00002388 */ /* 0x004fe80000000400 */
[----:B---3--:R0:W-:Y:S02]  /*09d0*/  @P2 STS.U16 [R0+0x80], R13 ;  /* 0x0000800d00002388 */ /* 0x0081e40000000400 */
[----:B0-----:R-:W-:-:S05]  /*09e0*/  @P2 IADD3 R0, R0, 0x100, RZ ;  /* 0x0000010000002810 */ /* 0x001fca0007ffe0ff */
[----:B----4-:R1:W-:Y:S02]  /*09f0*/  @P0 STS.U16 [R0], R5 ;  /* 0x0000000500000388 */ /* 0x0103e40000000400 */
.L_x_129:
[----:B------:R-:W-:Y:S05]  /*0a00*/  BSYNC B0 ;  /* 0x0000000000007941 */ /* 0x000fea0003800000 */
.L_x_128:
[----:B------:R-:W-:Y:S02]  /*0a10*/  ULDC UR5, c[0x0][0x23c] ;  /* 0x00008f0000057ab9 */ /* 0x000fe40000000800 */
[----:B------:R-:W-:-:S05]  /*0a20*/  IMAD.U32 R85, RZ, RZ, UR5 ;  /* 0x00000005ff557e24 */ /* 0x000fca000f8e00ff */
[----:B------:R-:W-:-:S13]  /*0a30*/  ISETP.GE.AND P0, PT, R4, R85, PT ;  /* 0x000000550400720c */ /* 0x000fda0003f06270 */
[----:B------:R-:W-:Y:S05]  /*0a40*/  @P0 EXIT ;  /* 0x000000000000094d */ /* 0x000fea0003800000 */
[----:B01----:R-:W0:Y:S02]  /*0a50*/  LDC.U8 R0, c[0x0][0x270] ;  /* 0x00009c00ff007b82 */ /* 0x003e240000000000 */
[----:B0-----:R-:W-:-:S04]  /*0a60*/  PRMT R0, R0, 0x8880, RZ ;  /* 0x0000888000007816 */ /* 0x001fc800000000ff */
[----:B------:R-:W-:-:S04]  /*0a70*/  ISETP.NE.AND P0, PT, R0, RZ, PT ;  /* 0x000000ff0000720c */ /* 0x000fc80003f05270 */
[----:B------:R-:W-:-:S04]  /*0a80*/  ISETP.NE.OR P0, PT, R87, RZ, !P0 ;  /* 0x000000ff5700720c */ /* 0x000fc80004705670 */
[----:B------:R-:W-:-:S13]  /*0a90*/  ISETP.LT.OR P0, PT, R3, 0x1, P0 ;  /* 0x000000010300780c */ /* 0x000fda0000701670 */
[----:B------:R-:W-:Y:S05]  /*0aa0*/  @P0 BRA `(.L_x_135) ;  /* 0x0000000000800947 */ /* 0x000fea0003800000 */
[----:B------:R-:W0:Y:S01]  /*0ab0*/  LDC.64 R6, c[0x0][0x230] ;  /* 0x00008c00ff067b82 */ /* 0x000e220000000a00 */
[----:B------:R-:W-:Y:S01]  /*0ac0*/  IMAD R0, R14, R85, RZ ;  /* 0x000000550e007224 */ /* 0x000fe200078e02ff */
[----:B------:R-:W-:Y:S02]  /*0ad0*/  ISETP.GT.AND P2, PT, R94, 0x3, PT ;  /* 0x000000035e00780c */ /* 0x000fe40003f44270 */
[----:B------:R-:W-:Y:S02]  /*0ae0*/  PLOP3.LUT P0, PT, PT, PT, PT, 0x80, 0x0 ;  /* 0x000000000000781c */ /* 0x000fe40003f0f070 */
[----:B------:R-:W-:-:S04]  /*0af0*/  LEA R0, R0, UR4, 0x2 ;  /* 0x0000000400007c11 */ /* 0x000fc8000f8e10ff */
[----:B------:R-:W-:-:S05]  /*0b00*/  LEA R5, R15, R0, 0x2 ;  /* 0x000000000f057211 */ /* 0x000fca00078e10ff */
[----:B0-----:R-:W-:Y:S01]  /*0b10*/  IMAD.WIDE R6, R5, 0x2, R6 ;  /* 0x0000000205067825 */ /* 0x001fe200078e0206 */
[----:B------:R-:W-:Y:S01]  /*0b20*/  HFMA2.MMA R5, -RZ, RZ, 0, 0 ;  /* 0x00000000ff057435 */ /* 0x000fe200000001ff */
[----:B------:R-:W-:Y:S10]  /*0b30*/  @!P2 BRA `(.L_x_136) ;  /* 0x000000000034a947 */ /* 0x000ff40003800000 */
[----:B------:R-:W-:Y:S02]  /*0b40*/  PLOP3.LUT P0, PT, PT, PT, PT, 0x8, 0x0 ;  /* 0x000000000000781c */ /* 0x000fe40003f0e170 */
[----:B------:R-:W-:-:S11]  /*0b50*/  IADD3 R0, R94, -0x3, RZ ;  /* 0xfffffffd5e007810 */ /* 0x000fd60007ffe0ff */
.L_x_137:
[----:B-1----:R-:W-:Y:S01]  /*0b60*/  IMAD.WIDE R8, R85, 0x2, R6 ;  /* 0x0000000255087825 */ /* 0x002fe200078e0206 */
        /* <DEDUP_REMOVED lines=10> */
.L_x_136:
[----:B------:R-:W-:-:S04]  /*0c10*/  IADD3 R0, R94, -R5, RZ ;  /* 0x800000055e007210 */ /* 0x000fc80007ffe0ff */
        /* <DEDUP_REMOVED lines=9> */
.L_x_135:
[----:B-1----:R-:W0:Y:S08]  /*0cb0*/  LDC.64 R6, c[0x0][0x248] ;  /* 0x00009200ff067b82 */ /* 0x002e300000000a00 */
[----:B------:R-:W-:Y:S01]  /*0cc0*/  BAR.SYNC.DEFER_BLOCKING 0x0 ;  /* 0x0000000000007b1d */ /* 0x000fe20000010000 */
[----:B------:R-:W-:Y:S02]  /*0cd0*/  ISETP.GE.AND P0, PT, R93, R92, PT ;  /* 0x0000005c5d00720c */ /* 0x000fe40003f06270 */
[----:B------:R-:W-:-:S05]  /*0ce0*/  SHF.L.U32 R87, R87, 0x7, RZ ;  /* 0x0000000757577819 */ /* 0x000fca00000006ff */
[----:B------:R-:W1:Y:S08]  /*0cf0*/  LDC R19, c[0x0][0x25c] ;  /* 0x00009700ff137b82 */ /* 0x000e700000000800 */
[----:B------:R-:W2:Y:S01]  /*0d00*/  LDC R20, c[0x0][0x264] ;  /* 0x00009900ff147b82 */ /* 0x000ea20000000800 */
[----:B0-----:R-:W-:Y:S01]  /*0d10*/  IMAD.WIDE R86, R87, 0x2, R6 ;  /* 0x0000000257567825 */ /* 0x001fe200078e0206 */
[----:B------:R-:W-:Y:S06]  /*0d20*/  @P0 BRA `(.L_x_138) ;  /* 0x0000000000d00947 */ /* 0x000fec0003800000 */
[----:B------:R0:W5:Y:S01]  /*0d30*/  LDG.E.U16.CONSTANT R0, desc[UR8][R86.64] ;  /* 0x0000000856007981 */ /* 0x000162000c1e9500 */
[----:B------:R-:W-:Y:S01]  /*0d40*/  SHF.R.S32.HI R5, RZ, 0x1f, R4 ;  /* 0x0000001fff057819 */ /* 0x000fe20000011404 */
[----:B------:R-:W-:Y:S01]  /*0d50*/  IMAD.SHL.U32 R2, R4, 0x4, RZ ;  /* 0x0000000404027824 */ /* 0x000fe200078e00ff */
[----:B------:R-:W-:Y:S02]  /*0d60*/  MOV R14, RZ ;  /* 0x000000ff000e7202 */ /* 0x000fe40000000f00 */
[----:B------:R-:W-:Y:S02]  /*0d70*/  LEA.HI R5, R5, R4, RZ, 0x3 ;  /* 0x0000000405057211 */ /* 0x000fe400078f18ff */
[----:B------:R-:W-:Y:S02]  /*0d80*/  MOV R15, R93 ;  /* 0x0000005d000f7202 */ /* 0x000fe40000000f00 */
[----:B------:R-:W-:Y:S02]  /*0d90*/  LOP3.LUT R2, R2, 0x10, RZ, 0xc0, !PT ;  /* 0x0000001002027812 */ /* 0x000fe400078ec0ff */
[----:B0-----:R-:W-:-:S07]  /*0da0*/  SHF.R.S32.HI R5, RZ, 0x3, R5 ;  /* 0x00000003ff057819 */ /* 0x001fce0000011405 */
.L_x_139:
        /* <DEDUP_REMOVED lines=8> */
[----:B------:R-:W3:Y:S01]  /*0e30*/  LDG.E.CONSTANT R9, desc[UR8][R8.64] ;  /* 0x0000000808097981 */ /* 0x000ee2000c1e9900 */
[----:B------:R-:W-:Y:S01]  /*0e40*/  LEA R13, R15, 0x1, 0x1 ;  /* 0x000000010f0d7811 */ /* 0x000fe200078e08ff */
[----:B0-----:R-:W-:-:S04]  /*0e50*/  IMAD.WIDE R10, R12, 0x2, R10 ;  /* 0x000000020c0a7825 */ /* 0x001fc800078e020a */
[----:B------:R-:W-:Y:S02]  /*0e60*/  IMAD.WIDE R12, R13, 0x2, R6 ;  /* 0x000000020d0c7825 */ /* 0x000fe400078e0206 */
[----:B------:R0:W4:Y:S04]  /*0e70*/  LDG.E.U16.CONSTANT R10, desc[UR8][R10.64] ;  /* 0x000000080a0a7981 */ /* 0x000128000c1e9500 */
[----:B------:R-:W2:Y:S01]  /*0e80*/  LDG.E.U16.CONSTANT R12, desc[UR8][R12.64] ;  /* 0x000000080c0c7981 */ /* 0x000ea2000c1e9500 */
[----:B---3--:R-:W-:-:S04]  /*0e90*/  SHF.R.U32.HI R16, RZ, R2, R9 ;  /* 0x00000002ff107219 */ /* 0x008fc80000011609 */
        /* <DEDUP_REMOVED lines=14> */
[----:B0-----:R-:W-:Y:S02]  /*0f80*/  IMAD R11, R8, R8, RZ ;  /* 0x00000008080b7224 */ /* 0x001fe400078e02ff */
[----:B------:R-:W-:-:S02]  /*0f90*/  IMAD R16, R16, R16, RZ ;  /* 0x0000001010107224 */ /* 0x000fc400078e02ff */
[----:B------:R-:W0:Y:S01]  /*0fa0*/  I2F.F16 R18, R18 ;  /* 0x0000001200127306 */ /* 0x000e220000200c00 */
[----:B--2---:R-:W-:-:S04]  /*0fb0*/  IADD3 R15, R12, R15, RZ ;  /* 0x0000000f0c0f7210 */ /* 0x004fc80007ffe0ff */
[----:B------:R-:W-:-:S03]  /*0fc0*/  ISETP.GE.AND P2, PT, R15, R92, PT ;  /* 0x0000005c0f00720c */ /* 0x000fc60003f46270 */
[----:B------:R-:W-:Y:S01]  /*0fd0*/  I2F.F16 R11, R11 ;  /* 0x0000000b000b7306 */ /* 0x000fe20000200c00 */
[----:B0-----:R-:W-:-:S07]  /*0fe0*/  PRMT R17, R17, 0x5410, R18 ;  /* 0x0000541011117816 */ /* 0x001fce0000000012 */
[----:B------:R-:W0:Y:S01]  /*0ff0*/  I2F.F16 R16, R16 ;  /* 0x0000001000107306 */ /* 0x000e220000200c00 */
[----:B----4-:R-:W-:Y:S01]  /*1000*/  HMUL2 R8, R17, R10.H0_H0 ;  /* 0x2000000a11087232 */ /* 0x010fe20000000000 */
[----:B0-----:R-:W-:-:S05]  /*1010*/  PRMT R9, R16, 0x5410, R11 ;  /* 0x0000541010097816 */ /* 0x001fca000000000b */
[----:B------:R-:W-:Y:S02]  /*1020*/  HMUL2 R9, R9, R10.H0_H0 ;  /* 0x2000000a09097232 */ /* 0x000fe40000000000 */
[C---:B------:R-:W-:Y:S01]  /*1030*/  IMAD R10, R14.reuse, 0x8, R1 ;  /* 0x000000080e0a7824 */ /* 0x040fe200078e0201 */
[----:B------:R-:W-:-:S04]  /*1040*/  IADD3 R14, R14, 0x1, RZ ;  /* 0x000000010e0e7810 */ /* 0x000fc80007ffe0ff */
[----:B------:R0:W-:Y:S01]  /*1050*/  STL.64 [R10], R8 ;  /* 0x000000080a007387 */ /* 0x0001e20000100a00 */
[----:B------:R-:W-:Y:S05]  /*1060*/  @!P2 BRA `(.L_x_139) ;  /* 0xfffffffc0050a947 */ /* 0x000fea000383ffff */
.L_x_138:
[----:B------:R-:W-:Y:S01]  /*1070*/  ULDC UR4, c[0x0][0x258] ;  /* 0x0000960000047ab9 */ /* 0x000fe20000000800 */
[----:B------:R-:W-:Y:S01]  /*1080*/  ULDC UR5, c[0x0][0x260] ;  /* 0x0000980000057ab9 */ /* 0x000fe20000000800 */
[C---:B------:R-:W-:Y:S01]  /*1090*/  ISETP.GT.AND P2, PT, R93.reuse, UR4, PT ;  /* 0x000000045d007c0c */ /* 0x040fe2000bf44270 */
[----:B------:R-:W-:Y:S01]  /*10a0*/  ULDC UR6, c[0x0][0x268] ;  /* 0x00009a0000067ab9 */ /* 0x000fe20000000800 */
[C---:B------:R-:W-:Y:S01]  /*10b0*/  VIMNMX R0, R93.reuse, UR4, PT ;  /* 0x000000045d007c48 */ /* 0x040fe2000bfe0100 */
[----:B------:R-:W-:Y:S01]  /*10c0*/  IMAD.MOV.U32 R2, RZ, RZ, RZ ;  /* 0x000000ffff027224 */ /* 0x000fe200078e00ff */
[C---:B------:R-:W-:Y:S02]  /*10d0*/  ISETP.GT.AND P4, PT, R93.reuse, UR5, PT ;  /* 0x000000055d007c0c */ /* 0x040fe4000bf84270 */
[----:B------:R-:W-:Y:S02]  /*10e0*/  SHF.R.S32.HI R5, RZ, 0x1f, R0 ;  /* 0x0000001fff057819 */ /* 0x000fe40000011400 */
[----:B------:R-:W-:-:S02]  /*10f0*/  ISETP.GT.AND P6, PT, R93, UR6, PT ;  /* 0x000000065d007c0c */ /* 0x000fc4000bfc4270 */
[----:B------:R-:W-:Y:S01]  /*1100*/  LEA.HI R6, R5, R0, RZ, 0x5 ;  /* 0x0000000005067211 */ /* 0x000fe200078f28ff */
[----:B------:R-:W-:Y:S01]  /*1110*/  HFMA2.MMA R0, -RZ, RZ, 0, 0 ;  /* 0x00000000ff007435 */ /* 0x000fe200000001ff */
[C---:B-1----:R-:W-:Y:S02]  /*1120*/  ISETP.GT.AND P3, PT, R93.reuse, R19, PT ;  /* 0x000000135d00720c */ /* 0x042fe40003f64270 */
[----:B--2---:R-:W-:Y:S01]  /*1130*/  ISETP.GT.AND P5, PT, R93, R20, PT ;  /* 0x000000145d00720c */ /* 0x004fe20003fa4270 */
[----:B------:R-:W-:-:S12]  /*1140*/  @!P2 BRA `(.L_x_140) ;  /* 0x00000000001ca947 */ /* 0x000fd80003800000 */
[----:B------:R-:W1:Y:S02]  /*1150*/  LDC R2, c[0x0][0x25c] ;  /* 0x00009700ff027b82 */ /* 0x000e640000000800 */
[----:B-1----:R-:W-:-:S04]  /*1160*/  VIMNMX R2, R93, R2, PT ;  /* 0x000000025d027248 */ /* 0x002fc80003fe0100 */
[----:B------:R-:W-:-:S04]  /*1170*/  IADD3 R2, R2, -UR4, RZ ;  /* 0x8000000402027c10 */ /* 0x000fc8000fffe0ff */
[----:B------:R-:W-:-:S04]  /*1180*/  SHF.R.S32.HI R5, RZ, 0x1f, R2 ;  /* 0x0000001fff057819 */ /* 0x000fc80000011402 */
[----:B------:R-:W-:-:S04]  /*1190*/  LEA.HI R5, R5, R2, RZ, 0x5 ;  /* 0x0000000205057211 */ /* 0x000fc800078f28ff */
[----:B------:R-:W-:-:S05]  /*11a0*/  SHF.R.S32.HI R5, RZ, 0x5, R5 ;  /* 0x00000005ff057819 */ /* 0x000fca0000011405 */
[----:B------:R-:W-:-:S07]  /*11b0*/  IMAD R2, R5, 0x6, RZ ;  /* 0x0000000605027824 */ /* 0x000fce00078e02ff */
.L_x_140:
[----:B------:R-:W-:Y:S05]  /*11c0*/  @!P3 BRA `(.L_x_141) ;  /* 0x00000000001cb947 */ /* 0x000fea0003800000 */
[----:B------:R-:W1:Y:S02]  /*11d0*/  LDC R0, c[0x0][0x260] ;  /* 0x00009800ff007b82 */ /* 0x000e640000000800 */
[----:B-1----:R-:W-:-:S04]  /*11e0*/  VIMNMX R0, R93, R0, PT ;  /* 0x000000005d007248 */ /* 0x002fc80003fe0100 */
[----:B------:R-:W-:-:S04]  /*11f0*/  IADD3 R0, R0, -R19, RZ ;  /* 0x8000001300007210 */ /* 0x000fc80007ffe0ff */
[----:B------:R-:W-:-:S04]  /*1200*/  SHF.R.S32.HI R5, RZ, 0x1f, R0 ;  /* 0x0000001fff057819 */ /* 0x000fc80000011400 */
[----:B------:R-:W-:-:S04]  /*1210*/  LEA.HI R5, R5, R0, RZ, 0x5 ;  /* 0x0000000005057211 */ /* 0x000fc800078f28ff */
[----:B------:R-:W-:-:S05]  /*1220*/  SHF.R.S32.HI R5, RZ, 0x5, R5 ;  /* 0x00000005ff057819 */ /* 0x000fca0000011405 */
[----:B------:R-:W-:-:S07]  /*1230*/  IMAD R0, R5, 0x5, RZ ;  /* 0x0000000505007824 */ /* 0x000fce00078e02ff */
.L_x_141:
[----:B------:R-:W-:Y:S01]  /*1240*/  MOV R5, RZ ;  /* 0x000000ff00057202 */ /* 0x000fe20000000f00 */
[----:B------:R-:W-:Y:S01]  /*1250*/  IMAD.MOV.U32 R7, RZ, RZ, RZ ;  /* 0x000000ffff077224 */ /* 0x000fe200078e00ff */
[----:B------:R-:W-:Y:S01]  /*1260*/  SHF.R.S32.HI R11, RZ, 0x5, R6 ;  /* 0x00000005ff0b7819 */ /* 0x000fe20000011406 */
[----:B------:R-:W-:Y:S06]  /*1270*/  @!P4 BRA `(.L_x_142) ;  /* 0x00000000001cc947 */ /* 0x000fec0003800000 */
[----:B------:R-:W1:Y:S02]  /*1280*/  LDC R6, c[0x0][0x264] ;  /* 0x00009900ff067b82 */ /* 0x000e640000000800 */
[----:B-1----:R-:W-:-:S04]  /*1290*/  VIMNMX R6, R93, R6, PT ;  /* 0x000000065d067248 */ /* 0x002fc80003fe0100 */
[----:B------:R-:W-:-:S04]  /*12a0*/  IADD3 R6, R6, -UR5, RZ ;  /* 0x8000000506067c10 */ /* 0x000fc8000fffe0ff */
[----:B------:R-:W-:-:S04]  /*12b0*/  SHF.R.S32.HI R7, RZ, 0x1f, R6 ;  /* 0x0000001fff077819 */ /* 0x000fc80000011406 */
[----:B------:R-:W-:-:S04]  /*12c0*/  LEA.HI R7, R7, R6, RZ, 0x5 ;  /* 0x0000000607077211 */ /* 0x000fc800078f28ff */
[----:B------:R-:W-:-:S04]  /*12d0*/  SHF.R.S32.HI R7, RZ, 0x5, R7 ;  /* 0x00000005ff077819 */ /* 0x000fc80000011407 */
[----:B------:R-:W-:-:S07]  /*12e0*/  SHF.L.U32 R7, R7, 0x2, RZ ;  /* 0x0000000207077819 */ /* 0x000fce00000006ff */
.L_x_142:
        /* <DEDUP_REMOVED lines=8> */
.L_x_143:
[----:B------:R-:W-:Y:S01]  /*1370*/  IMAD.MOV.U32 R6, RZ, RZ, RZ ;  /* 0x000000ffff067224 */ /* 0x000fe200078e00ff */
[----:B------:R-:W-:Y:S06]  /*1380*/  @!P6 BRA `(.L_x_144) ;  /* 0x00000000001ce947 */ /* 0x000fec0003800000 */
[----:B------:R-:W1:Y:S02]  /*1390*/  LDC R6, c[0x0][0x26c] ;  /* 0x00009b00ff067b82 */ /* 0x000e640000000800 */
[----:B-1----:R-:W-:-:S04]  /*13a0*/  VIMNMX R6, R93, R6, PT ;  /* 0x000000065d067248 */ /* 0x002fc80003fe0100 */
[----:B------:R-:W-:-:S04]  /*13b0*/  IADD3 R6, R6, -UR6, RZ ;  /* 0x8000000606067c10 */ /* 0x000fc8000fffe0ff */
[----:B0-----:R-:W-:-:S04]  /*13c0*/  SHF.R.S32.HI R9, RZ, 0x1f, R6 ;  /* 0x0000001fff097819 */ /* 0x001fc80000011406 */
[----:B------:R-:W-:-:S04]  /*13d0*/  LEA.HI R9, R9, R6, RZ, 0x5 ;  /* 0x0000000609097211 */ /* 0x000fc800078f28ff */
[----:B------:R-:W-:-:S04]  /*13e0*/  SHF.R.S32.HI R9, RZ, 0x5, R9 ;  /* 0x00000005ff097819 */ /* 0x000fc80000011409 */
[----:B------:R-:W-:-:S07]  /*13f0*/  SHF.L.U32 R6, R9, 0x1, RZ ;  /* 0x0000000109067819 */ /* 0x000fce00000006ff */
.L_x_144:
[----:B------:R-:W-:Y:S02]  /*1400*/  ISETP.GE.OR P0, PT, R93, UR5, P0 ;  /* 0x000000055d007c0c */ /* 0x000fe40008706670 */
        /* <DEDUP_REMOVED lines=14> */
[----:B------:R-:W4:Y:S01]  /*14f0*/  S2UR UR5, SR_CgaCtaId ;  /* 0x00000000000579c3 */ /* 0x000f220000008800 */
[----:B------:R-:W-:Y:S01]  /*1500*/  IMAD R85, R0, R85, RZ ;  /* 0x0000005500557224 */ /* 0x000fe200078e02ff */
[----:B------:R-:W-:Y:S01]  /*1510*/  PRMT R0, R91, 0x9910, RZ ;  /* 0x000099105b007816 */ /* 0x000fe200000000ff */
[----:B------:R-:W-:Y:S01]  /*1520*/  ULDC.64 UR6, c[0x0][0x218] ;  /* 0x0000860000067ab9 */ /* 0x000fe20000000a00 */
[----:B------:R-:W-:Y:S01]  /*1530*/  UMOV UR4, 0x400 ;  /* 0x0000040000047882 */ /* 0x000fe20000000000 */
[----:B------:R-:W-:-:S02]  /*1540*/  PRMT R20, RZ, 0x7610, R20 ;  /* 0x00007610ff147816 */ /* 0x000fc40000000014 */
[----:B------:R-:W-:Y:S02]  /*1550*/  SHF.R.S32.HI R2, RZ, 0x1f, R85 ;  /* 0x0000001fff027819 */ /* 0x000fe40000011455 */
[----:B------:R-:W-:Y:S01]  /*1560*/  IADD3 R85, P2, R4, R85, RZ ;  /* 0x0000005504557210 */ /* 0x000fe20007f5e0ff */
[----:B-1----:R-:W-:Y:S01]  /*1570*/  IMAD.MOV.U32 R87, RZ, RZ, RZ ;  /* 0x000000ffff577224 */ /* 0x002fe200078e00ff */
[----:B------:R-:W-:Y:S02]  /*1580*/  ISETP.NE.AND P0, PT, R0, RZ, PT ;  /* 0x000000ff0000720c */ /* 0x000fe40003f05270 */
[----:B------:R-:W-:Y:S02]  /*1590*/  LEA.HI.X.SX32 R2, R4, R2, 0x1, P2 ;  /* 0x0000000204027211 */ /* 0x000fe400010f0eff */
[----:B------:R-:W-:Y:S02]  /*15a0*/  LEA R32, P2, R85, UR6, 0x2 ;  /* 0x0000000655207c11 */ /* 0x000fe4000f8410ff */
[----:B------:R-:W-:-:S02]  /*15b0*/  ISETP.LT.OR P0, PT, R3, 0x4, !P0 ;  /* 0x000000040300780c */ /* 0x000fc40004701670 */
[----:B------:R-:W-:Y:S01]  /*15c0*/  LEA.HI.X R33, R85, UR7, R2, 0x2, P2 ;  /* 0x0000000755217c11 */ /* 0x000fe200090f1402 */
[----:B----4-:R-:W-:-:S03]  /*15d0*/  ULEA UR4, UR5, UR4, 0x18 ;  /* 0x0000000405047291 */ /* 0x010fc6000f8ec03f */
[----:B------:R-:W-:Y:S01]  /*15e0*/  ULDC UR5, c[0x0][0x260] ;  /* 0x0000980000057ab9 */ /* 0x000fe20000000800 */
[----:B--2---:R-:W-:Y:S02]  /*15f0*/  PRMT R95, R6, 0x7610, R6 ;  /* 0x00007610065f7816 */ /* 0x004fe40000000006 */
[----:B------:R-:W-:Y:S02]  /*1600*/  PRMT R98, R7, 0x7610, R7 ;  /* 0x0000761007627816 */ /* 0x000fe40000000007 */
[----:B---3--:R-:W-:-:S07]  /*1610*/  IADD3 R86, R93, R86, RZ ;  /* 0x000000565d567210 */ /* 0x008fce0007ffe0ff */
.L_x_150:
[----:B------:R-:W-:Y:S01]  /*1620*/  ISETP.NE.AND P2, PT, R93, R86, PT ;  /* 0x000000565d00720c */ /* 0x000fe20003f45270 */
[----:B------:R-:W1:-:S12]  /*1630*/  LDC R85, c[0x0][0x23c] ;  /* 0x00008f00ff557b82 */ /* 0x000e580000000800 */
[----:B------:R-:W2:Y:S01]  /*1640*/  @!P2 LDC.64 R2, c[0x0][0x248] ;  /* 0x00009200ff02ab82 */ /* 0x000ea20000000a00 */
[----:B------:R-:W-:Y:S02]  /*1650*/  @!P2 IADD3 R87, R87, 0x1, RZ ;  /* 0x000000015757a810 */ /* 0x000fe40007ffe0ff */
[----:B------:R-:W-:-:S03]  /*1660*/  @!P2 SHF.L.U32 R5, R93, 0x1, RZ ;  /* 0x000000015d05a819 */ /* 0x000fc600000006ff */
[----:B------:R-:W-:-:S05]  /*1670*/  @!P2 IMAD R0, R87, 0x8, R1 ;  /* 0x000000085700a824 */ /* 0x000fca00078e0201 */
[----:B------:R-:W3:Y:S01]  /*1680*/  @!P2 LDL.64 R6, [R0] ;  /* 0x000000000006a983 */ /* 0x000ee20000100a00 */
[----:B-1----:R-:W-:-:S03]  /*1690*/  IMAD.WIDE R28, R85, 0x4, R32 ;  /* 0x00000004551c7825 */ /* 0x002fc600078e0220 */
[----:B------:R-:W5:Y:S01]  /*16a0*/  LDG.E.128.CONSTANT R32, desc[UR8][R32.64] ;  /* 0x0000000820207981 */ /* 0x000f62000c1e9d00 */
[----:B------:R-:W-:-:S03]  /*16b0*/  IMAD.WIDE R24, R85, 0x4, R28 ;  /* 0x0000000455187825 */ /* 0x000fc600078e021c */
[----:B------:R-:W5:Y:S01]  /*16c0*/  LDG.E.128.CONSTANT R28, desc[UR8][R28.64] ;  /* 0x000000081c1c7981 */ /* 0x000f62000c1e9d00 */
[----:B--2---:R-:W-:-:S04]  /*16d0*/  @!P2 IMAD.WIDE R2, R5, 0x2, R2 ;  /* 0x000000020502a825 */ /* 0x004fc800078e0202 */
[C---:B------:R-:W-:Y:S02]  /*16e0*/  IMAD.WIDE R4, R85.reuse, 0x4, R24 ;  /* 0x0000000455047825 */ /* 0x040fe400078e0218 */
[----:B------:R-:W2:Y:S04]  /*16f0*/  @!P2 LDG.E.U16.CONSTANT R2, desc[UR8][R2.64+0x2] ;  /* 0x000002080202a981 */ /* 0x000ea8000c1e9500 */
[----:B------:R-:W5:Y:S04]  /*1700*/  LDG.E.128.CONSTANT R24, desc[UR8][R24.64] ;  /* 0x0000000818187981 */ /* 0x000f68000c1e9d00 */
[----:B0-----:R0:W5:Y:S01]  /*1710*/  LDG.E.128.CONSTANT R8, desc[UR8][R4.64] ;  /* 0x0000000804087981 */ /* 0x001162000c1e9d00 */
[----:B------:R-:W-:Y:S01]  /*1720*/  IMAD.WIDE R96, R85, 0x4, R4 ;  /* 0x0000000455607825 */ /* 0x000fe200078e0204 */
[----:B---3--:R-:W-:-:S02]  /*1730*/  @!P2 PRMT R95, R6, 0x7610, R95 ;  /* 0x00007610065fa816 */ /* 0x008fc4000000005f */
[----:B------:R-:W-:Y:S02]  /*1740*/  @!P2 PRMT R98, R7, 0x7610, R98 ;  /* 0x000076100762a816 */ /* 0x000fe40000000062 */
[----:B------:R-:W-:Y:S02]  /*1750*/  @!P2 PRMT R95, R95, 0x7610, R6 ;  /* 0x000076105f5fa816 */ /* 0x000fe40000000006 */
[----:B------:R-:W-:Y:S02]  /*1760*/  @!P2 PRMT R98, R98, 0x7610, R7 ;  /* 0x000076106262a816 */ /* 0x000fe40000000007 */
[----:B--2---:R-:W-:Y:S01]  /*1770*/  @!P2 IADD3 R86, R2, R93, RZ ;  /* 0x0000005d0256a210 */ /* 0x004fe20007ffe0ff */
[----:B0-----:R-:W-:Y:S06]  /*1780*/  @!P1 BRA `(.L_x_146) ;  /* 0x0000002000e49947 */ /* 0x001fec0003800000 */
[----:B------:R-:W2:Y:S01]  /*1790*/  LDG.E.128.CONSTANT R4, desc[UR8][R96.64] ;  /* 0x0000000860047981 */ /* 0x000ea2000c1e9d00 */
[----:B-----5:R-:W-:Y:S01]  /*17a0*/  SHF.R.U32.HI R2, RZ, 0xf, R32 ;  /* 0x0000000fff027819 */ /* 0x020fe20000011620 */
[----:B------:R-:W-:Y:S01]  /*17b0*/  HFMA2.MMA R78, -RZ, RZ, 0, 0.03125 ;  /* 0x00002800ff4e7435 */ /* 0x000fe200000001ff */
        /* <DEDUP_REMOVED lines=48> */
[----:B------:R-:W-:Y:S02]  /*1ac0*/  LOP3.LUT R38, R38, 0x20002, R41, 0xf8, !PT ;  /* 0x0002000226267812 */ /* 0x000fe400078ef829 */
[----:B------:R-:W-:Y:S02]  /*1ad0*/  LOP3.LUT R28, R39, 0x40004, R28, 0xf8, !PT ;  /* 0x00040004271c7812 */ /* 0x000fe400078ef81c */
[C---:B------:R-:W-:Y:S02]  /*1ae0*/  LOP3.LUT R69, R26.reuse, 0x3e003e0, RZ, 0xc0, !PT ;  /* 0x03e003e01a457812 */ /* 0x040fe400078ec0ff */
[----:B------:R-:W-:Y:S02]  /*1af0*/  LOP3.LUT R48, R26, 0x1f001f, RZ, 0xc0, !PT ;  /* 0x001f001f1a307812 */ /* 0x000fe400078ec0ff */
[----:B------:R-:W-:-:S02]  /*1b00*/  SHF.R.U32.HI R45, RZ, 0xa, R26 ;  /* 0x0000000aff2d7819 */ /* 0x000fc4000001161a */
[----:B------:R-:W-:Y:S02]  /*1b10*/  ISETP.NE.AND P2, PT, R10, RZ, PT ;  /* 0x000000ff0a00720c */ /* 0x000fe40003f45270 */
[--C-:B------:R-:W-:Y:S02]  /*1b20*/  SHF.R.U32.HI R26, RZ, 0xc, R9.reuse ;  /* 0x0000000cff1a7819 */ /* 0x100fe40000011609 */
[C---:B------:R-:W-:Y:S02]  /*1b30*/  LOP3.LUT R74, R9.reuse, 0x3e003e0, RZ, 0xc0, !PT ;  /* 0x03e003e0094a7812 */ /* 0x040fe400078ec0ff */
[----:B------:R-:W-:Y:S02]  /*1b40*/  LOP3.LUT R65, R9, 0x1f001f, RZ, 0xc0, !PT ;  /* 0x001f001f09417812 */ /* 0x000fe400078ec0ff */
[----:B------:R-:W-:Y:S02]  /*1b50*/  SHF.R.U32.HI R64, RZ, 0xa, R9 ;  /* 0x0000000aff407819 */ /* 0x000fe40000011609 */
[----:B------:R-:W-:-:S02]  /*1b60*/  LOP3.LUT R10, R43, 0x40004, R30, 0xf8, !PT ;  /* 0x000400042b0a7812 */ /* 0x000fc400078ef81e */
[--C-:B------:R-:W-:Y:S02]  /*1b70*/  SHF.R.U32.HI R79, RZ, 0xc, R11.reuse ;  /* 0x0000000cff4f7819 */ /* 0x100fe4000001160b */
[C---:B------:R-:W-:Y:S02]  /*1b80*/  LOP3.LUT R9, R11.reuse, 0x3e003e0, RZ, 0xc0, !PT ;  /* 0x03e003e00b097812 */ /* 0x040fe400078ec0ff */
[----:B------:R-:W-:Y:S02]  /*1b90*/  LOP3.LUT R50, R11, 0x1f001f, RZ, 0xc0, !PT ;  /* 0x001f001f0b327812 */ /* 0x000fe400078ec0ff */
[----:B------:R-:W-:Y:S02]  /*1ba0*/  SHF.R.U32.HI R51, RZ, 0xa, R11 ;  /* 0x0000000aff337819 */ /* 0x000fe4000001160b */
[----:B------:R-:W-:Y:S02]  /*1bb0*/  LOP3.LUT R76, R77, 0x40004, R76, 0xf8, !PT ;  /* 0x000400044d4c7812 */ /* 0x000fe400078ef84c */
[----:B------:R-:W-:-:S02]  /*1bc0*/  PRMT R2, R78, 0x7610, R2 ;  /* 0x000076104e027816 */ /* 0x000fc40000000002 */
[----:B------:R-:W-:Y:S02]  /*1bd0*/  LOP3.LUT R29, R38, 0x40004, R29, 0xf8, !PT ;  /* 0x00040004261d7812 */ /* 0x000fe400078ef81d */
[----:B------:R-:W-:Y:S02]  /*1be0*/  LOP3.LUT R11, R28, 0x80008, R25, 0xf8, !PT ;  /* 0x000800081c0b7812 */ /* 0x000fe400078ef819 */
[----:B------:R-:W-:Y:S02]  /*1bf0*/  LOP3.LUT R59, R59, 0x64006400, RZ, 0xfc, !PT ;  /* 0x640064003b3b7812 */ /* 0x000fe400078efcff */
[----:B------:R-:W-:Y:S02]  /*1c00*/  LOP3.LUT R81, R57, 0x64006400, RZ, 0xfc, !PT ;  /* 0x6400640039517812 */ /* 0x000fe400078efcff */
[----:B------:R-:W-:Y:S02]  /*1c10*/  LOP3.LUT R69, R69, 0x64006400, RZ, 0xfc, !PT ;  /* 0x6400640045457812 */ /* 0x000fe400078efcff */
[----:B------:R-:W-:-:S02]  /*1c20*/  LOP3.LUT R12, R35, 0x3e003e0, RZ, 0xc0, !PT ;  /* 0x03e003e0230c7812 */ /* 0x000fc400078ec0ff */
[----:B------:R-:W-:Y:S02]  /*1c30*/  LOP3.LUT R0, R35, 0x1f001f, RZ, 0xc0, !PT ;  /* 0x001f001f23007812 */ /* 0x000fe400078ec0ff */
[----:B------:R-:W-:Y:S02]  /*1c40*/  LOP3.LUT R78, R10, 0x80008, R31, 0xf8, !PT ;  /* 0x000800080a4e7812 */ /* 0x000fe400078ef81f */
[C---:B------:R-:W-:Y:S02]  /*1c50*/  LOP3.LUT R3, R34.reuse, 0x3e003e0, RZ, 0xc0, !PT ;  /* 0x03e003e022037812 */ /* 0x040fe400078ec0ff */
[----:B------:R-:W-:Y:S02]  /*1c60*/  LOP3.LUT R21, R34, 0x1f001f, RZ, 0xc0, !PT ;  /* 0x001f001f22157812 */ /* 0x000fe400078ec0ff */
[----:B------:R-:W-:Y:S02]  /*1c70*/  SHF.R.U32.HI R35, RZ, 0xa, R35 ;  /* 0x0000000aff237819 */ /* 0x000fe40000011623 */
[----:B------:R-:W-:-:S02]  /*1c80*/  LOP3.LUT R73, R24, 0x3e003e0, RZ, 0xc0, !PT ;  /* 0x03e003e018497812 */ /* 0x000fc400078ec0ff */
[----:B------:R-:W-:Y:S02]  /*1c90*/  LOP3.LUT R66, R24, 0x1f001f, RZ, 0xc0, !PT ;  /* 0x001f001f18427812 */ /* 0x000fe400078ec0ff */
[----:B------:R-:W-:Y:S02]  /*1ca0*/  SHF.R.U32.HI R63, RZ, 0xa, R24 ;  /* 0x0000000aff3f7819 */ /* 0x000fe40000011618 */
[----:B------:R-:W-:Y:S02]  /*1cb0*/  LOP3.LUT R80, R76, 0x80008, R79, 0xf8, !PT ;  /* 0x000800084c507812 */ /* 0x000fe400078ef84f */
[----:B------:R-:W-:Y:S02]  /*1cc0*/  SHF.R.U32.HI R34, RZ, 0xa, R34 ;  /* 0x0000000aff227819 */ /* 0x000fe40000011622 */
[C---:B------:R-:W-:Y:S02]  /*1cd0*/  LOP3.LUT R70, R27.reuse, 0x3e003e0, RZ, 0xc0, !PT ;  /* 0x03e003e01b467812 */ /* 0x040fe400078ec0ff */
[----:B------:R-:W-:-:S02]  /*1ce0*/  LOP3.LUT R24, R27, 0x1f001f, RZ, 0xc0, !PT ;  /* 0x001f001f1b187812 */ /* 0x000fc400078ec0ff */
        /* <DEDUP_REMOVED lines=245> */
.L_x_147:
        /* <DEDUP_REMOVED lines=81> */
.L_x_148:
        /* <DEDUP_REMOVED lines=80> */
.L_x_149:
        /* <DEDUP_REMOVED lines=77> */
.L_x_146:
[----:B------:R-:W-:Y:S01]  /*3b20*/  IADD3 R93, R93, 0x20, RZ ;  /* 0x000000205d5d7810 */ /* 0x000fe20007ffe0ff */
[----:B------:R-:W-:Y:S01]  /*3b30*/  IMAD.WIDE R96, R85, 0x4, R96 ;  /* 0x0000000455607825 */ /* 0x000fe200078e0260 */
[----:B------:R-:W-:Y:S02]  /*3b40*/  UIADD3 UR4, UR4, 0x40, URZ ;  /* 0x0000004004047890 */ /* 0x000fe4000fffe03f */
[C---:B------:R-:W-:Y:S01]  /*3b50*/  ISETP.GE.AND P2, PT, R93.reuse, UR5, PT ;  /* 0x000000055d007c0c */ /* 0x040fe2000bf46270 */
[----:B-----5:R-:W-:Y:S01]  /*3b60*/  IMAD.MOV.U32 R32, RZ, RZ, R96 ;  /* 0x000000ffff207224 */ /* 0x020fe200078e0060 */
[----:B------:R-:W-:Y:S02]  /*3b70*/  ISETP.LT.AND P3, PT, R93, R92, PT ;  /* 0x0000005c5d00720c */ /* 0x000fe40003f61270 */
[----:B------:R-:W-:-:S11]  /*3b80*/  MOV R33, R97 ;  /* 0x0000006100217202 */ /* 0x000fd60000000f00 */
[----:B------:R-:W-:Y:S05]  /*3b90*/  @!P2 BRA P3, `(.L_x_150) ;  /* 0xffffffd800a0a947 */ /* 0x000fea000183ffff */
.L_x_145:
[----:B------:R-:W-:Y:S05]  /*3ba0*/  @!P1 EXIT ;  /* 0x000000000000994d */ /* 0x000fea0003800000 */
[----:B------:R-:W1:Y:S01]  /*3bb0*/  S2R R0, SR_CTAID.X ;  /* 0x0000000000007919 */ /* 0x000e620000002500 */
[----:B------:R-:W2:Y:S01]  /*3bc0*/  S2UR UR4, SR_CTAID.Y ;  /* 0x00000000000479c3 */ /* 0x000ea20000002600 */
[----:B------:R-:W-:Y:S01]  /*3bd0*/  HMUL2 R7, R20, R90.H0_H0 ;  /* 0x2000005a14077232 */ /* 0x000fe20000000000 */
[----:B------:R-:W1:Y:S06]  /*3be0*/  S2R R3, SR_TID.X ;  /* 0x0000000000037919 */ /* 0x000e6c0000002100 */
[----:B------:R-:W3:Y:S01]  /*3bf0*/  LDC.64 R4, c[0x0][0x230] ;  /* 0x00008c00ff047b82 */ /* 0x000ee20000000a00 */
[----:B--2---:R-:W-:Y:S01]  /*3c00*/  USHF.L.U32 UR4, UR4, 0x2, URZ ;  /* 0x0000000204047899 */ /* 0x004fe2000800063f */
[----:B-1----:R-:W-:-:S04]  /*3c10*/  LEA R0, R0, R3, 0x6 ;  /* 0x0000000300007211 */ /* 0x002fc800078e30ff */
[----:B------:R-:W-:-:S05]  /*3c20*/  SHF.L.U32 R0, R0, 0x2, RZ ;  /* 0x0000000200007819 */ /* 0x000fca00000006ff */
[----:B------:R-:W-:-:S04]  /*3c30*/  IMAD R3, R85, UR4, R0 ;  /* 0x0000000455037c24 */ /* 0x000fc8000f8e0200 */
[----:B---3--:R-:W-:-:S05]  /*3c40*/  IMAD.WIDE R4, R3, 0x2, R4 ;  /* 0x0000000203047825 */ /* 0x008fca00078e0204 */
[----:B------:R1:W-:Y:S01]  /*3c50*/  ATOM.E.ADD.F16x2.RN.STRONG.GPU P0, RZ, desc[UR8][R4.64], R7 ;  /* 0x0000000704ff79a2 */ /* 0x0003e2000810e1c8 */
[----:B------:R-:W-:Y:S01]  /*3c60*/  BSSY B0, `(.L_x_151) ;  /* 0x0000010000007945 */ /* 0x000fe20003800000 */
[----:B------:R-:W-:-:S03]  /*3c70*/  HMUL2 R19, R19, R90.H0_H0 ;  /* 0x2000005a13137232 */ /* 0x000fc60000000000 */
[----:B-1----:R-:W-:Y:S05]  /*3c80*/  @P0 BRA `(.L_x_152) ;  /* 0x0000000000340947 */ /* 0x002fea0003800000 */
[----:B------:R-:W1:Y:S02]  /*3c90*/  QSPC.E.S P0, RZ, [R4] ;  /* 0x0000000004ff73aa */ /* 0x000e640000000500 */
[----:B-1----:R-:W-:Y:S05]  /*3ca0*/  @!P0 BRA `(.L_x_153) ;  /* 0x0000000000208947 */ /* 0x002fea0003800000 */
[----:B------:R-:W-:-:S05]  /*3cb0*/  IMAD.MOV.U32 R2, RZ, RZ, R4 ;  /* 0x000000ffff027224 */ /* 0x000fca00078e0004 */
[----:B------:R-:W-:-:S07]  /*3cc0*/  MOV R0, R2 ;  /* 0x0000000200007202 */ /* 0x000fce0000000f00 */
.L_x_154:
[----:B------:R-:W1:Y:S02]  /*3cd0*/  LDS R2, [R0] ;  /* 0x0000000000027984 */ /* 0x000e640000000800 */
[----:B-1----:R-:W-:-:S06]  /*3ce0*/  HADD2 R3, R2, R7 ;  /* 0x0000000702037230 */ /* 0x002fcc0000000000 */
[----:B------:R-:W1:Y:S02]  /*3cf0*/  ATOMS.CAST.SPIN R3, [R0], R2, R3 ;  /* 0x000000020003738d */ /* 0x000e640001800003 */
[----:B-1----:R-:W-:-:S13]  /*3d00*/  ISETP.EQ.U32.AND P0, PT, R3, 0x1, PT ;  /* 0x000000010300780c */ /* 0x002fda0003f02070 */
[----:B------:R-:W-:Y:S05]  /*3d10*/  @!P0 BRA `(.L_x_154) ;  /* 0xfffffffc00ec8947 */ /* 0x000fea000383ffff */
[----:B------:R-:W-:Y:S05]  /*3d20*/  BRA `(.L_x_152) ;  /* 0x00000000000c7947 */ /* 0x000fea0003800000 */
.L_x_153:
[----:B------:R-:W2:Y:S02]  /*3d30*/  LD.E R0, desc[UR8][R4.64] ;  /* 0x0000000804007980 */ /* 0x000ea4000c101900 */
[----:B--2---:R-:W-:-:S05]  /*3d40*/  IADD3 R3, R7, R0, RZ ;  /* 0x0000000007037210 */ /* 0x004fca0007ffe0ff */
[----:B------:R1:W-:Y:S02]  /*3d50*/  ST.E desc[UR8][R4.64], R3 ;  /* 0x0000000304007985 */ /* 0x0003e4000c101908 */
.L_x_152:
[----:B------:R-:W-:Y:S05]  /*3d60*/  BSYNC B0 ;  /* 0x0000000000007941 */ /* 0x000fea0003800000 */
.L_x_151:
[----:B------:R2:W-:Y:S01]  /*3d70*/  ATOM.E.ADD.F16x2.RN.STRONG.GPU P0, RZ, desc[UR8][R4.64+0x4], R19 ;  /* 0x0000041304ff79a2 */ /* 0x0005e2000810e1c8 */
[----:B------:R-:W-:Y:S04]  /*3d80*/  BSSY B0, `(.L_x_155) ;  /* 0x000000f000007945 */ /* 0x000fe80003800000 */
[----:B--2---:R-:W-:Y:S05]  /*3d90*/  @P0 BRA `(.L_x_156) ;  /* 0x0000000000340947 */ /* 0x004fea0003800000 */
[----:B------:R-:W2:Y:S02]  /*3da0*/  QSPC.E.S P0, RZ, [R4+0x4] ;  /* 0x0000040004ff73aa */ /* 0x000ea40000000500 */
[----:B--2---:R-:W-:Y:S05]  /*3db0*/  @!P0 BRA `(.L_x_157) ;  /* 0x0000000000208947 */ /* 0x004fea0003800000 */
[----:B------:R-:W-:-:S04]  /*3dc0*/  MOV R2, R4 ;  /* 0x0000000400027202 */ /* 0x000fc80000000f00 */
[----:B------:R-:W-:-:S07]  /*3dd0*/  MOV R0, R2 ;  /* 0x0000000200007202 */ /* 0x000fce0000000f00 */
.L_x_158:
[----:B------:R-:W1:Y:S02]  /*3de0*/  LDS R2, [R0+0x4] ;  /* 0x0000040000027984 */ /* 0x000e640000000800 */
[----:B-1----:R-:W-:-:S10]  /*3df0*/  HFMA2.MMA R3, R2, 1, 1, R19 ;  /* 0x3c003c0002037835 */ /* 0x002fd40000000013 */
[----:B------:R-:W1:Y:S02]  /*3e00*/  ATOMS.CAST.SPIN R3, [R0+0x4], R2, R3 ;  /* 0x000004020003738d */ /* 0x000e640001800003 */
[----:B-1----:R-:W-:-:S13]  /*3e10*/  ISETP.EQ.U32.AND P0, PT, R3, 0x1, PT ;  /* 0x000000010300780c */ /* 0x002fda0003f02070 */
[----:B------:R-:W-:Y:S05]  /*3e20*/  @!P0 BRA `(.L_x_158) ;  /* 0xfffffffc00ec8947 */ /* 0x000fea000383ffff */
[----:B------:R-:W-:Y:S05]  /*3e30*/  BRA `(.L_x_156) ;  /* 0x00000000000c7947 */ /* 0x000fea0003800000 */
.L_x_157:
[----:B------:R-:W1:Y:S02]  /*3e40*/  LD.E R0, desc[UR8][R4.64+0x4] ;  /* 0x0000040804007980 */ /* 0x000e64000c101900 */
[----:B-1----:R-:W-:-:S05]  /*3e50*/  IADD3 R3, R19, R0, RZ ;  /* 0x0000000013037210 */ /* 0x002fca0007ffe0ff */
[----:B------:R2:W-:Y:S02]  /*3e60*/  ST.E desc[UR8][R4.64+0x4], R3 ;  /* 0x0000040304007985 */ /* 0x0005e4000c101908 */
.L_x_156:
[----:B------:R-:W-:Y:S05]  /*3e70*/  BSYNC B0 ;  /* 0x0000000000007941 */ /* 0x000fea0003800000 */
.L_x_155:
[----:B------:R-:W-:-:S13]  /*3e80*/  ISETP.GE.AND P0, PT, R94, 0x2, PT ;  /* 0x000000025e00780c */ /* 0x000fda0003f06270 */
[----:B------:R-:W-:Y:S05]  /*3e90*/  @!P0 EXIT ;  /* 0x000000000000894d */ /* 0x000fea0003800000 */
[----:B-12---:R-:W-:-:S04]  /*3ea0*/  IMAD.WIDE R4, R85, 0x2, R4 ;  /* 0x0000000255047825 */ /* 0x006fc800078e0204 */
[----:B------:R-:W-:-:S05]  /*3eb0*/  HMUL2 R7, R18, R89.H0_H0 ;  /* 0x2000005912077232 */ /* 0x000fca0000000000 */
        /* <DEDUP_REMOVED lines=8> */
.L_x_162:
[----:B------:R-:W1:Y:S02]  /*3f40*/  LDS R2, [R0] ;  /* 0x0000000000027984 */ /* 0x000e640000000800 */
[----:B-1----:R-:W-:-:S06]  /*3f50*/  HADD2 R3, R2, R7 ;  /* 0x0000000702037230 */ /* 0x002fcc0000000000 */
[----:B------:R-:W1:Y:S02]  /*3f60*/  ATOMS.CAST.SPIN R3, [R0], R2, R3 ;  /* 0x000000020003738d */ /* 0x000e640001800003 */
[----:B-1----:R-:W-:-:S13]  /*3f70*/  ISETP.EQ.U32.AND P0, PT, R3, 0x1, PT ;  /* 0x000000010300780c */ /* 0x002fda0003f02070 */
[----:B------:R-:W-:Y:S05]  /*3f80*/  @!P0 BRA `(.L_x_162) ;  /* 0xfffffffc00ec8947 */ /* 0x000fea000383ffff */
[----:B------:R-:W-:Y:S05]  /*3f90*/  BRA `(.L_x_160) ;  /* 0x00000000000c7947 */ /* 0x000fea0003800000 */
.L_x_161:
[----:B------:R-:W2:Y:S02]  /*3fa0*/  LD.E R0, desc[UR8][R4.64] ;  /* 0x0000000804007980 */ /* 0x000ea4000c101900 */
[----:B--2---:R-:W-:-:S05]  /*3fb0*/  IADD3 R3, R7, R0, RZ ;  /* 0x0000000007037210 */ /* 0x004fca0007ffe0ff */
[----:B------:R1:W-:Y:S02]  /*3fc0*/  ST.E desc[UR8][R4.64], R3 ;  /* 0x0000000304007985 */ /* 0x0003e4000c101908 */
.L_x_160:
[----:B------:R-:W-:Y:S05]  /*3fd0*/  BSYNC B0 ;  /* 0x0000000000007941 */ /* 0x000fea0003800000 */
.L_x_159:
[----:B------:R2:W-:Y:S01]  /*3fe0*/  ATOM.E.ADD.F16x2.RN.STRONG.GPU P0, RZ, desc[UR8][R4.64+0x4], R17 ;  /* 0x0000041104ff79a2 */ /* 0x0005e2000810e1c8 */
[----:B------:R-:W-:Y:S04]  /*3ff0*/  BSSY B0, `(.L_x_163) ;  /* 0x000000f000007945 */ /* 0x000fe80003800000 */
[----:B--2---:R-:W-:Y:S05]  /*4000*/  @P0 BRA `(.L_x_164) ;  /* 0x0000000000340947 */ /* 0x004fea0003800000 */
[----:B------:R-:W2:Y:S02]  /*4010*/  QSPC.E.S P0, RZ, [R4+0x4] ;  /* 0x0000040004ff73aa */ /* 0x000ea40000000500 */
[----:B--2---:R-:W-:Y:S05]  /*4020*/  @!P0 BRA `(.L_x_165) ;  /* 0x0000000000208947 */ /* 0x004fea0003800000 */
[----:B------:R-:W-:-:S04]  /*4030*/  MOV R2, R4 ;  /* 0x0000000400027202 */ /* 0x000fc80000000f00 */
[----:B------:R-:W-:-:S07]  /*4040*/  MOV R0, R2 ;  /* 0x0000000200007202 */ /* 0x000fce0000000f00 */
.L_x_166:
[----:B------:R-:W1:Y:S02]  /*4050*/  LDS R2, [R0+0x4] ;  /* 0x0000040000027984 */ /* 0x000e640000000800 */
[----:B-1----:R-:W-:-:S10]  /*4060*/  HFMA2.MMA R3, R2, 1, 1, R17 ;  /* 0x3c003c0002037835 */ /* 0x002fd40000000011 */
[----:B------:R-:W1:Y:S02]  /*4070*/  ATOMS.CAST.SPIN R3, [R0+0x4], R2, R3 ;  /* 0x000004020003738d */ /* 0x000e640001800003 */
[----:B-1----:R-:W-:-:S13]  /*4080*/  ISETP.EQ.U32.AND P0, PT, R3, 0x1, PT ;  /* 0x000000010300780c */ /* 0x002fda0003f02070 */
[----:B------:R-:W-:Y:S05]  /*4090*/  @!P0 BRA `(.L_x_166) ;  /* 0xfffffffc00ec8947 */ /* 0x000fea000383ffff */
[----:B------:R-:W-:Y:S05]  /*40a0*/  BRA `(.L_x_164) ;  /* 0x00000000000c7947 */ /* 0x000fea0003800000 */
.L_x_165:
[----:B------:R-:W1:Y:S02]  /*40b0*/  LD.E R0, desc[UR8][R4.64+0x4] ;  /* 0x0000040804007980 */ /* 0x000e64000c101900 */
[----:B-1----:R-:W-:-:S05]  /*40c0*/  IADD3 R3, R17, R0, RZ ;  /* 0x0000000011037210 */ /* 0x002fca0007ffe0ff */
[----:B------:R2:W-:Y:S02]  /*40d0*/  ST.E desc[UR8][R4.64+0x4], R3 ;  /* 0x0000040304007985 */ /* 0x0005e4000c101908 */
.L_x_164:
[----:B------:R-:W-:Y:S05]  /*40e0*/  BSYNC B0 ;  /* 0x0000000000007941 */ /* 0x000fea0003800000 */
.L_x_163:
[----:B------:R-:W-:-:S13]  /*40f0*/  ISETP.NE.AND P0, PT, R94, 0x2, PT ;  /* 0x000000025e00780c */ /* 0x000fda0003f05270 */
        /* <DEDUP_REMOVED lines=11> */
.L_x_170:
[----:B------:R-:W1:Y:S02]  /*41b0*/  LDS R2, [R0] ;  /* 0x0000000000027984 */ /* 0x000e640000000800 */
[----:B-1----:R-:W-:-:S06]  /*41c0*/  HADD2 R3, R2, R7 ;  /* 0x0000000702037230 */ /* 0x002fcc0000000000 */
[----:B------:R-:W1:Y:S02]  /*41d0*/  ATOMS.CAST.SPIN R3, [R0], R2, R3 ;  /* 0x000000020003738d */ /* 0x000e640001800003 */
[----:B-1----:R-:W-:-:S13]  /*41e0*/  ISETP.EQ.U32.AND P0, PT, R3, 0x1, PT ;  /* 0x000000010300780c */ /* 0x002fda0003f02070 */
[----:B------:R-:W-:Y:S05]  /*41f0*/  @!P0 BRA `(.L_x_170) ;  /* 0xfffffffc00ec8947 */ /* 0x000fea000383ffff */
[----:B------:R-:W-:Y:S05]  /*4200*/  BRA `(.L_x_168) ;  /* 0x00000000000c7947 */ /* 0x000fea0003800000 */
.L_x_169:
[----:B------:R-:W2:Y:S02]  /*4210*/  LD.E R0, desc[UR8][R4.64] ;  /* 0x0000000804007980 */ /* 0x000ea4000c101900 */
[----:B--2---:R-:W-:-:S05]  /*4220*/  IADD3 R3, R7, R0, RZ ;  /* 0x0000000007037210 */ /* 0x004fca0007ffe0ff */
[----:B------:R1:W-:Y:S02]  /*4230*/  ST.E desc[UR8][R4.64], R3 ;  /* 0x0000000304007985 */ /* 0x0003e4000c101908 */
.L_x_168:
[----:B------:R-:W-:Y:S05]  /*4240*/  BSYNC B0 ;  /* 0x0000000000007941 */ /* 0x000fea0003800000 */
.L_x_167:
[----:B------:R2:W-:Y:S01]  /*4250*/  ATOM.E.ADD.F16x2.RN.STRONG.GPU P0, RZ, desc[UR8][R4.64+0x4], R15 ;  /* 0x0000040f04ff79a2 */ /* 0x0005e2000810e1c8 */
[----:B------:R-:W-:Y:S04]  /*4260*/  BSSY B0, `(.L_x_171) ;  /* 0x000000f000007945 */ /* 0x000fe80003800000 */
[----:B--2---:R-:W-:Y:S05]  /*4270*/  @P0 BRA `(.L_x_172) ;  /* 0x0000000000340947 */ /* 0x004fea0003800000 */
[----:B------:R-:W2:Y:S02]  /*4280*/  QSPC.E.S P0, RZ, [R4+0x4] ;  /* 0x0000040004ff73aa */ /* 0x000ea40000000500 */
[----:B--2---:R-:W-:Y:S05]  /*4290*/  @!P0 BRA `(.L_x_173) ;  /* 0x0000000000208947 */ /* 0x004fea0003800000 */
[----:B------:R-:W-:-:S04]  /*42a0*/  MOV R2, R4 ;  /* 0x0000000400027202 */ /* 0x000fc80000000f00 */
[----:B------:R-:W-:-:S07]  /*42b0*/  MOV R0, R2 ;  /* 0x0000000200007202 */ /* 0x000fce0000000f00 */
.L_x_174:
[----:B------:R-:W1:Y:S02]  /*42c0*/  LDS R2, [R0+0x4] ;  /* 0x0000040000027984 */ /* 0x000e640000000800 */
[----:B-1----:R-:W-:-:S10]  /*42d0*/  HFMA2.MMA R3, R2, 1, 1, R15 ;  /* 0x3c003c0002037835 */ /* 0x002fd4000000000f */
[----:B------:R-:W1:Y:S02]  /*42e0*/  ATOMS.CAST.SPIN R3, [R0+0x4], R2, R3 ;  /* 0x000004020003738d */ /* 0x000e640001800003 */
[----:B-1----:R-:W-:-:S13]  /*42f0*/  ISETP.EQ.U32.AND P0, PT, R3, 0x1, PT ;  /* 0x000000010300780c */ /* 0x002fda0003f02070 */
[----:B------:R-:W-:Y:S05]  /*4300*/  @!P0 BRA `(.L_x_174) ;  /* 0xfffffffc00ec8947 */ /* 0x000fea000383ffff */
[----:B------:R-:W-:Y:S05]  /*4310*/  BRA `(.L_x_172) ;  /* 0x00000000000c7947 */ /* 0x000fea0003800000 */
.L_x_173:
[----:B------:R-:W1:Y:S02]  /*4320*/  LD.E R0, desc[UR8][R4.64+0x4] ;  /* 0x0000040804007980 */ /* 0x000e64000c101900 */
[----:B-1----:R-:W-:-:S05]  /*4330*/  IADD3 R3, R15, R0, RZ ;  /* 0x000000000f037210 */ /* 0x002fca0007ffe0ff */
[----:B------:R2:W-:Y:S02]  /*4340*/  ST.E desc[UR8][R4.64+0x4], R3 ;  /* 0x0000040304007985 */ /* 0x0005e4000c101908 */
.L_x_172:
[----:B------:R-:W-:Y:S05]  /*4350*/  BSYNC B0 ;  /* 0x0000000000007941 */ /* 0x000fea0003800000 */
.L_x_171:
        /* <DEDUP_REMOVED lines=12> */
.L_x_178:
[----:B------:R-:W1:Y:S02]  /*4420*/  LDS R2, [R0] ;  /* 0x0000000000027984 */ /* 0x000e640000000800 */
[----:B-1----:R-:W-:-:S06]  /*4430*/  HADD2 R3, R2, R7 ;  /* 0x0000000702037230 */ /* 0x002fcc0000000000 */
[----:B------:R-:W1:Y:S02]  /*4440*/  ATOMS.CAST.SPIN R3, [R0], R2, R3 ;  /* 0x000000020003738d */ /* 0x000e640001800003 */
[----:B-1----:R-:W-:-:S13]  /*4450*/  ISETP.EQ.U32.AND P0, PT, R3, 0x1, PT ;  /* 0x000000010300780c */ /* 0x002fda0003f02070 */
[----:B------:R-:W-:Y:S05]  /*4460*/  @!P0 BRA `(.L_x_178) ;  /* 0xfffffffc00ec8947 */ /* 0x000fea000383ffff */
[----:B------:R-:W-:Y:S05]  /*4470*/  BRA `(.L_x_176) ;  /* 0x00000000000c7947 */ /* 0x000fea0003800000 */
.L_x_177:
[----:B------:R-:W2:Y:S02]  /*4480*/  LD.E R0, desc[UR8][R4.64] ;  /* 0x0000000804007980 */ /* 0x000ea4000c101900 */
[----:B--2---:R-:W-:-:S05]  /*4490*/  IADD3 R3, R7, R0, RZ ;  /* 0x0000000007037210 */ /* 0x004fca0007ffe0ff */
[----:B------:R1:W-:Y:S02]  /*44a0*/  ST.E desc[UR8][R4.64], R3 ;  /* 0x0000000304007985 */ /* 0x0003e4000c101908 */
.L_x_176:
[----:B------:R-:W-:Y:S05]  /*44b0*/  BSYNC B0 ;  /* 0x0000000000007941 */ /* 0x000fea0003800000 */
.L_x_175:
[----:B------:R2:W-:Y:S02]  /*44c0*/  ATOM.E.ADD.F16x2.RN.STRONG.GPU P0, RZ, desc[UR8][R4.64+0x4], R13 ;  /* 0x0000040d04ff79a2 */ /* 0x0005e4000810e1c8 */
[----:B--2---:R-:W-:Y:S05]  /*44d0*/  @P0 EXIT ;  /* 0x000000000000094d */ /* 0x004fea0003800000 */
[----:B------:R-:W2:Y:S02]  /*44e0*/  QSPC.E.S P0, RZ, [R4+0x4] ;  /* 0x0000040004ff73aa */ /* 0x000ea40000000500 */
[----:B--2---:R-:W-:Y:S05]  /*44f0*/  @!P0 BRA `(.L_x_179) ;  /* 0x0000000000208947 */ /* 0x004fea0003800000 */
[----:B------:R-:W-:-:S04]  /*4500*/  MOV R2, R4 ;  /* 0x0000000400027202 */ /* 0x000fc80000000f00 */
[----:B------:R-:W-:-:S07]  /*4510*/  MOV R0, R2 ;  /* 0x0000000200007202 */ /* 0x000fce0000000f00 */
.L_x_180:
[----:B------:R-:W1:Y:S02]  /*4520*/  LDS R2, [R0+0x4] ;  /* 0x0000040000027984 */ /* 0x000e640000000800 */
[----:B-1----:R-:W-:-:S10]  /*4530*/  HFMA2.MMA R3, R2, 1, 1, R13 ;  /* 0x3c003c0002037835 */ /* 0x002fd4000000000d */
[----:B------:R-:W1:Y:S02]  /*4540*/  ATOMS.CAST.SPIN R3, [R0+0x4], R2, R3 ;  /* 0x000004020003738d */ /* 0x000e640001800003 */
[----:B-1----:R-:W-:-:S13]  /*4550*/  ISETP.EQ.U32.AND P0, PT, R3, 0x1, PT ;  /* 0x000000010300780c */ /* 0x002fda0003f02070 */
[----:B------:R-:W-:Y:S05]  /*4560*/  @!P0 BRA `(.L_x_180) ;  /* 0xfffffffc00ec8947 */ /* 0x000fea000383ffff */
[----:B------:R-:W-:Y:S05]  /*4570*/  EXIT ;  /* 0x000000000000794d */ /* 0x000fea0003800000 */
.L_x_179:
[----:B------:R-:W1:Y:S02]  /*4580*/  LD.E R0, desc[UR8][R4.64+0x4] ;  /* 0x0000040804007980 */ /* 0x000e64000c101900 */
[----:B-1----:R-:W-:-:S05]  /*4590*/  IADD3 R3, R13, R0, RZ ;  /* 0x000000000d037210 */ /* 0x002fca0007ffe0ff */
[----:B------:R-:W-:Y:S01]  /*45a0*/  ST.E desc[UR8][R4.64+0x4], R3 ;  /* 0x0000040304007985 */ /* 0x000fe2000c101908 */
[----:B------:R-:W-:Y:S05]  /*45b0*/  EXIT ;  /* 0x000000000000794d */ /* 0x000fea0003800000 */
.L_x_181:
        /* <DEDUP_REMOVED lines=12> */
.L_x_3662:


//--------------------- .text._Z23gemm_half_q_half_kernelILi4ELi24ELb1ELb1ELi64EEvPK6__halfPKjS4_S2_PS0_iiiiPKtS7_iiiiiibS2_i --------------------------
	.section	.text._Z23gemm_half_q_half_kernelILi4ELi24ELb1ELb1ELi64EEvPK6__halfPKjS4_S2_PS0_iiiiPKtS7_iiiiiibS2_i,"ax",@progbits
	.align	128
        .global         _Z23gemm_half_q_half_kernelILi4ELi24ELb1ELb1ELi64EEvPK6__halfPKjS4_S2_PS0_iiiiPKtS7_iiiiiibS2_i
        .type           _Z23gemm_half_q_half_kernelILi4ELi24ELb1ELb1ELi64EEvPK6__halfPKjS4_S2_PS0_iiiiPKtS7_iiiiiibS2_i,@function
        .size           _Z23gemm_half_q_half_kernelILi4ELi24ELb1ELb1ELi64EEvPK6__halfPKjS4_S2_PS0_iiiiPKtS7_iiiiiibS2_i,(.L_x_3663 - _Z23gemm_half_q_half_kernelILi4ELi24ELb1ELb1ELi64EEvPK6__halfPKjS4_S2_PS0_iiiiPKtS7_iiiiiibS2_i)
        .other          _Z23gemm_half_q_half_kernelILi4ELi24ELb1ELb1ELi64EEvPK6__halfPKjS4_S2_PS0_iiiiPKtS7_iiiiiibS2_i,@"STO_CUDA_ENTRY STV_DEFAULT"
_Z23gemm_half_q_half_kernelILi4ELi24ELb1ELb1ELi64EEvPK6__halfPKjS4_S2_PS0_iiiiPKtS7_iiiiiibS2_i:
.text._Z23gemm_half_q_half_kernelILi4ELi24ELb1ELb1ELi64EEvPK6__halfPKjS4_S2_PS0_iiiiPKtS7_iiiiiibS2_i:
        /* <DEDUP_REMOVED lines=12> */
[----:B------:R-:W-:Y:S02]  /*00c0*/  PRMT R89, RZ, 0x7610, R89 ;  /* 0x00007610ff597816 */ /* 0x000fe40000000059 */
[----:B------:R-:W-:Y:S01]  /*00d0*/  PRMT R4, RZ, 0x7610, R4 ;  /* 0x00007610ff047816 */ /* 0x000fe20000000004 */
[----:B-1----:R-:W-:-:S05]  /*00e0*/  IMAD R96, R0, -0x4, R7 ;  /* 0xfffffffc00607824 */ /* 0x002fca00078e0207 */
[C---:B------:R-:W-:Y:S02]  /*00f0*/  ISETP.GE.AND P1, PT, R96.reuse, 0x1, PT ;  /* 0x000000016000780c */ /* 0x040fe40003f26270 */
[----:B------:R-:W-:Y:S02]  /*0100*/  VIMNMX R95, R96, 0x4, PT ;  /* 0x00000004605f7848 */ /* 0x000fe40003fe0100 */
[----:B0-----:R-:W-:Y:S02]  /*0110*/  LEA R2, R2, R3, 0x6 ;  /* 0x0000000302027211 */ /* 0x001fe400078e30ff */
[----:B---3--:R-:W-:Y:S02]  /*0120*/  SHF.L.U32 R94, R86, 0x6, RZ ;  /* 0x00000006565e7819 */ /* 0x008fe400000006ff */
[----:B------:R-:W-:Y:S02]  /*0130*/  SHF.L.U32 R2, R2, 0x2, RZ ;  /* 0x0000000202027819 */ /* 0x000fe400000006ff */
[----:B--2---:R-:W-:-:S03]  /*0140*/  VIADDMNMX R93, R94, 0x40, R5, PT ;  /* 0x000000405e5d7846 */ /* 0x004fc60003800105 */
        /* <DEDUP_REMOVED lines=28> */
.L_x_182:
        /* <DEDUP_REMOVED lines=25> */
.L_x_187:
[----:B------:R-:W-:-:S04]  /*04a0*/  LEA R4, R0, R15, 0x2 ;  /* 0x0000000f00047211 */ /* 0x000fc800078e10ff */
[C---:B0-----:R-:W-:Y:S01]  /*04b0*/  IADD3 R8, R4.reuse, 0x1, RZ ;  /* 0x0000000104087810 */ /* 0x041fe20007ffe0ff */
[CC--:B------:R-:W-:Y:S01]  /*04c0*/  IMAD R6, R4.reuse, R5.reuse, RZ ;  /* 0x0000000504067224 */ /* 0x0c0fe200078e02ff */
[C---:B------:R-:W-:Y:S02]  /*04d0*/  IADD3 R10, R4.reuse, 0x2, RZ ;  /* 0x00000002040a7810 */ /* 0x040fe40007ffe0ff */
[----:B------:R-:W-:Y:S01]  /*04e0*/  IADD3 R4, R4, 0x3, RZ ;  /* 0x0000000304047810 */ /* 0x000fe20007ffe0ff */
[-C--:B------:R-:W-:Y:S01]  /*04f0*/  IMAD R8, R8, R5.reuse, RZ ;  /* 0x0000000508087224 */ /* 0x080fe200078e02ff */
        /* <DEDUP_REMOVED lines=31> */
.L_x_186:
[----:B------:R-:W-:-:S04]  /*06f0*/  IADD3 R4, R95, -R15, RZ ;  /* 0x8000000f5f047210 */ /* 0x000fc80007ffe0ff */
[----:B------:R-:W-:-:S13]  /*0700*/  ISETP.GT.AND P2, PT, R4, 0x1, PT ;  /* 0x000000010400780c */ /* 0x000fda0003f44270 */
[----:B------:R-:W-:Y:S05]  /*0710*/  @!P2 BRA `(.L_x_188) ;  /* 0x000000000054a947 */ /* 0x000fea0003800000 */
[----:B------:R-:W-:Y:S01]  /*0720*/  LEA R4, R0, R15, 0x2 ;  /* 0x0000000f00047211 */ /* 0x000fe200078e10ff */
[----:B------:R-:W-:-:S03]  /*0730*/  ULDC.64 UR4, c[0x0][0x210] ;  /* 0x0000840000047ab9 */ /* 0x000fc60000000a00 */
[C---:B0-----:R-:W-:Y:S01]  /*0740*/  IADD3 R6, R4.reuse, 0x1, RZ ;  /* 0x0000000104067810 */ /* 0x041fe20007ffe0ff */
[----:B------:R-:W-:-:S04]  /*0750*/  IMAD R4, R4, R5, RZ ;  /* 0x0000000504047224 */ /* 0x000fc800078e02ff */
[----:B------:R-:W-:Y:S01]  /*0760*/  IMAD R7, R6, R5, RZ ;  /* 0x0000000506077224 */ /* 0x000fe200078e02ff */
[----:B-----5:R-:W-:-:S04]  /*0770*/  IADD3 R10, P0, R19, R4, RZ ;  /* 0x00000004130a7210 */ /* 0x020fc80007f1e0ff */
[----:B------:R-:W-:Y:S02]  /*0780*/  IADD3 R9, P2, R19, R7, RZ ;  /* 0x0000000713097210 */ /* 0x000fe40007f5e0ff */
[----:B------:R-:W-:Y:S02]  /*0790*/  LEA.HI.X.SX32 R11, R4, RZ, 0x1, P0 ;  /* 0x000000ff040b7211 */ /* 0x000fe400000f0eff */
[----:B------:R-:W-:Y:S02]  /*07a0*/  LEA.HI.X.SX32 R4, R7, RZ, 0x1, P2 ;  /* 0x000000ff07047211 */ /* 0x000fe400010f0eff */
[C---:B------:R-:W-:Y:S02]  /*07b0*/  LEA R6, P0, R10.reuse, UR4, 0x1 ;  /* 0x000000040a067c11 */ /* 0x040fe4000f8008ff */
[----:B------:R-:W-:Y:S02]  /*07c0*/  LEA R8, P2, R9, UR4, 0x1 ;  /* 0x0000000409087c11 */ /* 0x000fe4000f8408ff */
[----:B------:R-:W-:-:S02]  /*07d0*/  LEA.HI.X R7, R10, UR5, R11, 0x1, P0 ;  /* 0x000000050a077c11 */ /* 0x000fc400080f0c0b */
[----:B------:R-:W-:-:S03]  /*07e0*/  LEA.HI.X R9, R9, UR5, R4, 0x1, P2 ;  /* 0x0000000509097c11 */ /* 0x000fc600090f0c04 */
[----:B------:R-:W2:Y:S04]  /*07f0*/  LDG.E.U16.CONSTANT R6, desc[UR6][R6.64] ;  /* 0x0000000606067981 */ /* 0x000ea8000c1e9500 */
[----:B------:R-:W3:Y:S01]  /*0800*/  LDG.E.U16.CONSTANT R8, desc[UR6][R8.64] ;  /* 0x0000000608087981 */ /* 0x000ee2000c1e9500 */
[----:B------:R-:W-:Y:S02]  /*0810*/  LEA R4, R15, R14, 0x7 ;  /* 0x0000000e0f047211 */ /* 0x000fe400078e38ff */
[----:B------:R-:W-:Y:S02]  /*0820*/  PLOP3.LUT P0, PT, PT, PT, PT, 0x8, 0x0 ;  /* 0x000000000000781c */ /* 0x000fe40003f0e170 */
[----:B------:R-:W-:Y:S02]  /*0830*/  LEA R11, R3, R4, 0x1 ;  /* 0x00000004030b7211 */ /* 0x000fe400078e08ff */
[----:B------:R-:W-:-:S03]  /*0840*/  IADD3 R15, R15, 0x2, RZ ;  /* 0x000000020f0f7810 */ /* 0x000fc60007ffe0ff */
[----:B--2---:R1:W-:Y:S04]  /*0850*/  STS.U16 [R11], R6 ;  /* 0x000000060b007388 */ /* 0x0043e80000000400 */
[----:B---3--:R1:W-:Y:S02]  /*0860*/  STS.U16 [R11+0x80], R8 ;  /* 0x000080080b007388 */ /* 0x0083e40000000400 */
.L_x_188:
[----:B------:R-:W-:-:S13]  /*0870*/  ISETP.LT.OR P0, PT, R15, R95, P0 ;  /* 0x0000005f0f00720c */ /* 0x000fda0000701670 */
[----:B------:R-:W-:Y:S05]  /*0880*/  @!P0 BRA `(.L_x_184) ;  /* 0x0000000400808947 */ /* 0x000fea0003800000 */
[----:B------:R-:W-:Y:S01]  /*0890*/  LEA R4, R0, R15, 0x2 ;  /* 0x0000000f00047211 */ /* 0x000fe200078e10ff */
[----:B------:R-:W-:-:S04]  /*08a0*/  ULDC.64 UR4, c[0x0][0x210] ;  /* 0x0000840000047ab9 */ /* 0x000fc80000000a00 */
[----:B------:R-:W-:-:S05]  /*08b0*/  IMAD R4, R4, R5, RZ ;  /* 0x0000000504047224 */ /* 0x000fca00078e02ff */
[----:B-----5:R-:W-:-:S04]  /*08c0*/  IADD3 R5, P0, R19, R4, RZ ;  /* 0x0000000413057210 */ /* 0x020fc80007f1e0ff */
[----:B01----:R-:W-:Y:S02]  /*08d0*/  LEA.HI.X.SX32 R6, R4, RZ, 0x1, P0 ;  /* 0x000000ff04067211 */ /* 0x003fe400000f0eff */
[----:B------:R-:W-:-:S04]  /*08e0*/  LEA R4, P0, R5, UR4, 0x1 ;  /* 0x0000000405047c11 */ /* 0x000fc8000f8008ff */
[----:B------:R-:W-:-:S05]  /*08f0*/  LEA.HI.X R5, R5, UR5, R6, 0x1, P0 ;  /* 0x0000000505057c11 */ /* 0x000fca00080f0c06 */
[----:B------:R-:W2:Y:S01]  /*0900*/  LDG.E.U16.CONSTANT R4, desc[UR6][R4.64] ;  /* 0x0000000604047981 */ /* 0x000ea2000c1e9500 */
[----:B------:R-:W-:-:S04]  /*0910*/  LEA R14, R15, R14, 0x7 ;  /* 0x0000000e0f0e7211 */ /* 0x000fc800078e38ff */
[----:B------:R-:W-:-:S05]  /*0920*/  LEA R3, R3, R14, 0x1 ;  /* 0x0000000e03037211 */ /* 0x000fca00078e08ff */
[----:B--2---:R3:W-:Y:S01]  /*0930*/  STS.U16 [R3], R4 ;  /* 0x0000000403007388 */ /* 0x0047e20000000400 */
[----:B------:R-:W-:Y:S05]  /*0940*/  BRA `(.L_x_184) ;  /* 0x0000000400507947 */ /* 0x000fea0003800000 */
.L_x_185:
[----:B------:R-:W0:Y:S01]  /*0950*/  S2R R7, SR_CgaCtaId ;  /* 0x0000000000077919 */ /* 0x000e220000008800 */
[----:B------:R-:W-:Y:S01]  /*0960*/  ISETP.GT.AND P2, PT, R95, 0x3, PT ;  /* 0x000000035f00780c */ /* 0x000fe20003f44270 */
[----:B------:R-:W-:Y:S01]  /*0970*/  HFMA2.MMA R15, -RZ, RZ, 0, 0 ;  /* 0x00000000ff0f7435 */ /* 0x000fe200000001ff */
[----:B------:R-:W-:Y:S02]  /*0980*/  MOV R4, 0x400 ;  /* 0x0000040000047802 */ /* 0x000fe40000000f00 */
[----:B------:R-:W-:Y:S02]  /*0990*/  PLOP3.LUT P0, PT, PT, PT, PT, 0x80, 0x0 ;  /* 0x000000000000781c */ /* 0x000fe40003f0f070 */
[----:B0-----:R-:W-:-:S07]  /*09a0*/  LEA R18, R7, R4, 0x18 ;  /* 0x0000000407127211 */ /* 0x001fce00078ec0ff */
[----:B------:R-:W-:Y:S05]  /*09b0*/  @!P2 BRA `(.L_x_189) ;  /* 0x0000000000a0a947 */ /* 0x000fea0003800000 */
[----:B------:R-:W-:Y:S01]  /*09c0*/  PLOP3.LUT P0, PT, PT, PT, PT, 0x8, 0x0 ;  /* 0x000000000000781c */ /* 0x000fe20003f0e170 */
[----:B------:R-:W-:Y:S01]  /*09d0*/  ULDC.64 UR4, c[0x0][0x210] ;  /* 0x0000840000047ab9 */ /* 0x000fe20000000a00 */
[----:B------:R-:W-:-:S11]  /*09e0*/  IADD3 R20, R95, -0x3, RZ ;  /* 0xfffffffd5f147810 */ /* 0x000fd60007ffe0ff */
.L_x_190:
[----:B------:R-:W-:-:S04]  /*09f0*/  LEA R4, R0, R15, 0x2 ;  /* 0x0000000f00047211 */ /* 0x000fc800078e10ff */
[C---:B0-----:R-:W-:Y:S01]  /*0a00*/  IADD3 R8, R4.reuse, 0x1, RZ ;  /* 0x0000000104087810 */ /* 0x041fe20007ffe0ff */
        /* <DEDUP_REMOVED lines=8> */
[----:B------:R-:W-:Y:S02]  /*0a90*/  LEA R6, P2, R7, UR4, 0x1 ;  /* 0x0000000407067c11 */ /* 0x000fe4000f8408ff */
[C---:B------:R-:W-:Y:S02]  /*0aa0*/  IADD3 R9, P3, R19.reuse, R8, RZ ;  /* 0x0000000813097210 */ /* 0x040fe40007f7e0ff */
[C---:B------:R-:W-:Y:S02]  /*0ab0*/  IADD3 R11, P4, R19.reuse, R10, RZ ;  /* 0x0000000a130b7210 */ /* 0x040fe40007f9e0ff */
[----:B------:R-:W-:Y:S02]  /*0ac0*/  IADD3 R13, P5, R19, R4, RZ ;  /* 0x00000004130d7210 */ /* 0x000fe40007fbe0ff */
[----:B------:R-:W-:Y:S02]  /*0ad0*/  LEA.HI.X R7, R7, UR5, R12, 0x1, P2 ;  /* 0x0000000507077c11 */ /* 0x000fe400090f0c0c */
[----:B------:R-:W-:-:S02]  /*0ae0*/  LEA.HI.X.SX32 R16, R8, R21, 0x1, P3 ;  /* 0x0000001508107211 */ /* 0x000fc400018f0eff */
[-C--:B------:R-:W-:Y:S01]  /*0af0*/  LEA.HI.X.SX32 R14, R10, R21.reuse, 0x1, P4 ;  /* 0x000000150a0e7211 */ /* 0x080fe200020f0eff */
[----:B------:R-:W2:Y:S01]  /*0b00*/  LDG.E.U16.CONSTANT R6, desc[UR6][R6.64] ;  /* 0x0000000606067981 */ /* 0x000ea2000c1e9500 */
[----:B------:R-:W-:Y:S02]  /*0b10*/  LEA.HI.X.SX32 R4, R4, R21, 0x1, P5 ;  /* 0x0000001504047211 */ /* 0x000fe400028f0eff */
        /* <DEDUP_REMOVED lines=18> */
.L_x_189:
        /* <DEDUP_REMOVED lines=8> */
[----:B------:R-:W-:-:S04]  /*0cc0*/  IADD3 R10, P0, R19, R4, RZ ;  /* 0x00000004130a7210 */ /* 0x000fc80007f1e0ff */
[----:B------:R-:W-:Y:S02]  /*0cd0*/  IADD3 R9, P2, R19, R7, RZ ;  /* 0x0000000713097210 */ /* 0x000fe40007f5e0ff */
[-C--:B------:R-:W-:Y:S02]  /*0ce0*/  LEA.HI.X.SX32 R11, R4, R21.reuse, 0x1, P0 ;  /* 0x00000015040b7211 */ /* 0x080fe400000f0eff */
[----:B------:R-:W-:Y:S02]  /*0cf0*/  LEA.HI.X.SX32 R4, R7, R21, 0x1, P2 ;  /* 0x0000001507047211 */ /* 0x000fe400010f0eff */
        /* <DEDUP_REMOVED lines=12> */
.L_x_191:
[----:B------:R-:W-:-:S13]  /*0dc0*/  ISETP.LT.OR P0, PT, R15, R95, P0 ;  /* 0x0000005f0f00720c */ /* 0x000fda0000701670 */
[----:B------:R-:W-:Y:S05]  /*0dd0*/  @!P0 BRA `(.L_x_184) ;  /* 0x00000000002c8947 */ /* 0x000fea0003800000 */
[----:B------:R-:W-:Y:S01]  /*0de0*/  LEA R4, R0, R15, 0x2 ;  /* 0x0000000f00047211 */ /* 0x000fe200078e10ff */
[----:B------:R-:W-:-:S04]  /*0df0*/  ULDC.64 UR4, c[0x0][0x210] ;  /* 0x0000840000047ab9 */ /* 0x000fc80000000a00 */
[----:B------:R-:W-:-:S05]  /*0e00*/  IMAD R4, R4, R5, RZ ;  /* 0x0000000504047224 */ /* 0x000fca00078e02ff */
[----:B------:R-:W-:-:S04]  /*0e10*/  IADD3 R5, P0, R19, R4, RZ ;  /* 0x0000000413057210 */ /* 0x000fc80007f1e0ff */
[----:B01----:R-:W-:Y:S02]  /*0e20*/  LEA.HI.X.SX32 R6, R4, R21, 0x1, P0 ;  /* 0x0000001504067211 */ /* 0x003fe400000f0eff */
[----:B------:R-:W-:-:S04]  /*0e30*/  LEA R4, P0, R5, UR4, 0x1 ;  /* 0x0000000405047c11 */ /* 0x000fc8000f8008ff */
[----:B------:R-:W-:-:S05]  /*0e40*/  LEA.HI.X R5, R5, UR5, R6, 0x1, P0 ;  /* 0x0000000505057c11 */ /* 0x000fca00080f0c06 */
[----:B------:R-:W2:Y:S01]  /*0e50*/  LDG.E.U16.CONSTANT R4, desc[UR6][R4.64] ;  /* 0x0000000604047981 */ /* 0x000ea2000c1e9500 */
[----:B------:R-:W-:-:S04]  /*0e60*/  LEA R6, R15, R18, 0x7 ;  /* 0x000000120f067211 */ /* 0x000fc800078e38ff */
[----:B------:R-:W-:-:S05]  /*0e70*/  LEA R3, R3, R6, 0x1 ;  /* 0x0000000603037211 */ /* 0x000fca00078e08ff */
[----:B--2---:R2:W-:Y:S02]  /*0e80*/  STS.U16 [R3], R4 ;  /* 0x0000000403007388 */ /* 0x0045e40000000400 */
.L_x_184:
[----:B------:R-:W-:Y:S05]  /*0e90*/  BSYNC B0 ;  /* 0x0000000000007941 */ /* 0x000fea0003800000 */
.L_x_183:
[----:B------:R-:W-:Y:S02]  /*0ea0*/  ULDC UR4, c[0x0][0x23c] ;  /* 0x00008f0000047ab9 */ /* 0x000fe40000000800 */
[----:B------:R-:W-:-:S04]  /*0eb0*/  MOV R85, UR4 ;  /* 0x0000000400557c02 */ /* 0x000fc80008000f00 */
[----:B------:R-:W-:-:S13]  /*0ec0*/  ISETP.GE.AND P0, PT, R2, R85, PT ;  /* 0x000000550200720c */ /* 0x000fda0003f06270 */
[----:B------:R-:W-:Y:S05]  /*0ed0*/  @P0 EXIT ;  /* 0x000000000000094d */ /* 0x000fea0003800000 */
[----:B--23--:R-:W2:Y:S02]  /*0ee0*/  LDC.U8 R3, c[0x0][0x270] ;  /* 0x00009c00ff037b82 */ /* 0x00cea40000000000 */
[----:B--2---:R-:W-:-:S04]  /*0ef0*/  PRMT R3, R3, 0x8880, RZ ;  /* 0x0000888003037816 */ /* 0x004fc800000000ff */
[----:B------:R-:W-:-:S04]  /*0f00*/  ISETP.NE.AND P0, PT, R3, RZ, PT ;  /* 0x000000ff0300720c */ /* 0x000fc80003f05270 */
[----:B------:R-:W-:-:S04]  /*0f10*/  ISETP.NE.OR P0, PT, R86, RZ, !P0 ;  /* 0x000000ff5600720c */ /* 0x000fc80004705670 */
[----:B------:R-:W-:-:S13]  /*0f20*/  ISETP.LT.OR P0, PT, R96, 0x1, P0 ;  /* 0x000000016000780c */ /* 0x000fda0000701670 */
[----:B------:R-:W-:Y:S05]  /*0f30*/  @P0 BRA `(.L_x_192) ;  /* 0x0000000000b80947 */ /* 0x000fea0003800000 */
[----:B------:R-:W-:Y:S01]  /*0f40*/  ISETP.GT.AND P2, PT, R95, 0x3, PT ;  /* 0x000000035f00780c */ /* 0x000fe20003f44270 */
[----:B------:R-:W-:Y:S01]  /*0f50*/  HFMA2.MMA R3, -RZ, RZ, 0, 0 ;  /* 0x00000000ff037435 */ /* 0x000fe200000001ff */
[----:B------:R-:W-:-:S11]  /*0f60*/  PLOP3.LUT P0, PT, PT, PT, PT, 0x80, 0x0 ;  /* 0x000000000000781c */ /* 0x000fd60003f0f070 */
[----:B------:R-:W-:Y:S05]  /*0f70*/  @!P2 BRA `(.L_x_193) ;  /* 0x000000000058a947 */ /* 0x000fea0003800000 */
[----:B0-----:R-:W0:Y:S01]  /*0f80*/  LDC.64 R12, c[0x0][0x230] ;  /* 0x00008c00ff0c7b82 */ /* 0x001e220000000a00 */
[----:B------:R-:W-:Y:S02]  /*0f90*/  PLOP3.LUT P0, PT, PT, PT, PT, 0x8, 0x0 ;  /* 0x000000000000781c */ /* 0x000fe40003f0e170 */
[----:B------:R-:W-:-:S11]  /*0fa0*/  IADD3 R14, R95, -0x3, RZ ;  /* 0xfffffffd5f0e7810 */ /* 0x000fd60007ffe0ff */
.L_x_194:
[----:B--2---:R-:W-:Y:S02]  /*0fb0*/  LEA R4, R0, R3, 0x2 ;  /* 0x0000000300047211 */ /* 0x004fe400078e10ff */
[----:B------:R-:W-:Y:S02]  /*0fc0*/  IADD3 R3, R3, 0x4, RZ ;  /* 0x0000000403037810 */ /* 0x000fe40007ffe0ff */
[C---:B-1----:R-:W-:Y:S01]  /*0fd0*/  IADD3 R6, R4.reuse, 0x1, RZ ;  /* 0x0000000104067810 */ /* 0x042fe20007ffe0ff */
        /* <DEDUP_REMOVED lines=16> */
.L_x_193:
[----:B--2---:R-:W-:-:S04]  /*10e0*/  IADD3 R4, R95, -R3, RZ ;  /* 0x800000035f047210 */ /* 0x004fc80007ffe0ff */
[----:B------:R-:W-:-:S13]  /*10f0*/  ISETP.GT.AND P2, PT, R4, 0x1, PT ;  /* 0x000000010400780c */ /* 0x000fda0003f44270 */
[----:B------:R-:W-:Y:S05]  /*1100*/  @!P2 BRA `(.L_x_195) ;  /* 0x00000000002ca947 */ /* 0x000fea0003800000 */
[----:B01----:R-:W0:Y:S01]  /*1110*/  LDC.64 R6, c[0x0][0x230] ;  /* 0x00008c00ff067b82 */ /* 0x003e220000000a00 */
        /* <DEDUP_REMOVED lines=10> */
.L_x_195:
[----:B------:R-:W-:-:S13]  /*11c0*/  ISETP.LT.OR P0, PT, R3, R95, P0 ;  /* 0x0000005f0300720c */ /* 0x000fda0000701670 */
[----:B--2---:R-:W2:Y:S01]  /*11d0*/  @P0 LDC.64 R4, c[0x0][0x230] ;  /* 0x00008c00ff040b82 */ /* 0x004ea20000000a00 */
[----:B------:R-:W-:-:S05]  /*11e0*/  @P0 LEA R0, R0, R3, 0x2 ;  /* 0x0000000300000211 */ /* 0x000fca00078e10ff */
[----:B------:R-:W-:-:S04]  /*11f0*/  @P0 IMAD R3, R0, R85, R2 ;  /* 0x0000005500030224 */ /* 0x000fc800078e0202 */
[----:B--2---:R-:W-:-:S05]  /*1200*/  @P0 IMAD.WIDE R4, R3, 0x2, R4 ;  /* 0x0000000203040825 */ /* 0x004fca00078e0204 */
[----:B------:R2:W-:Y:S02]  /*1210*/  @P0 STG.E.64 desc[UR6][R4.64], RZ ;  /* 0x000000ff04000986 */ /* 0x0005e4000c101b06 */
.L_x_192:
[----:B01----:R-:W0:Y:S01]  /*1220*/  LDC.64 R10, c[0x0][0x248] ;  /* 0x00009200ff0a7b82 */ /* 0x003e220000000a00 */
[----:B--2---:R-:W-:-:S05]  /*1230*/  SHF.L.U32 R5, R86, 0x7, RZ ;  /* 0x0000000756057819 */ /* 0x004fca00000006ff */
        /* <DEDUP_REMOVED lines=13> */
.L_x_197:
        /* <DEDUP_REMOVED lines=28> */
[----:B------:R-:W-:-:S02]  /*14d0*/  IMAD R15, R15, R15, RZ ;  /* 0x0000000f0f0f7224 */ /* 0x000fc400078e02ff */
[----:B0-----:R-:W-:Y:S01]  /*14e0*/  IMAD R7, R4, R4, RZ ;  /* 0x0000000404077224 */ /* 0x001fe200078e02ff */
[----:B------:R-:W-:Y:S01]  /*14f0*/  I2F.F16 R16, R16 ;  /* 0x0000001000107306 */ /* 0x000fe20000200c00 */
[----:B----4-:R-:W-:-:S04]  /*1500*/  IADD3 R14, R9, R14, RZ ;  /* 0x0000000e090e7210 */ /* 0x010fc80007ffe0ff */
[----:B------:R-:W-:-:S03]  /*1510*/  ISETP.GE.AND P2, PT, R14, R93, PT ;  /* 0x0000005d0e00720c */ /* 0x000fc60003f46270 */
[----:B------:R-:W0:Y:S08]  /*1520*/  I2F.F16 R17, R17 ;  /* 0x0000001100117306 */ /* 0x000e300000200c00 */
[----:B------:R-:W-:Y:S01]  /*1530*/  I2F.F16 R4, R7 ;  /* 0x0000000700047306 */ /* 0x000fe20000200c00 */
[----:B0-----:R-:W-:-:S07]  /*1540*/  PRMT R17, R16, 0x5410, R17 ;  /* 0x0000541010117816 */ /* 0x001fce0000000011 */
[----:B------:R-:W0:Y:S02]  /*1550*/  I2F.F16 R15, R15 ;  /* 0x0000000f000f7306 */ /* 0x000e240000200c00 */
[----:B0-----:R-:W-:Y:S01]  /*1560*/  PRMT R5, R15, 0x5410, R4 ;  /* 0x000054100f057816 */ /* 0x001fe20000000004 */
[----:B---3--:R-:W-:-:S04]  /*1570*/  HMUL2 R4, R17, R6.H0_H0 ;  /* 0x2000000611047232 */ /* 0x008fc80000000000 */
[----:B------:R-:W-:Y:S01]  /*1580*/  HMUL2 R5, R5, R6.H0_H0 ;  /* 0x2000000605057232 */ /* 0x000fe20000000000 */
[C---:B------:R-:W-:Y:S02]  /*1590*/  LEA R6, R13.reuse, R1, 0x3 ;  /* 0x000000010d067211 */ /* 0x040fe400078e18ff */
[----:B------:R-:W-:-:S03]  /*15a0*/  IADD3 R13, R13, 0x1, RZ ;  /* 0x000000010d0d7810 */ /* 0x000fc60007ffe0ff */
[----:B------:R0:W-:Y:S01]  /*15b0*/  STL.64 [R6], R4 ;  /* 0x0000000406007387 */ /* 0x0001e20000100a00 */
[----:B------:R-:W-:Y:S05]  /*15c0*/  @!P2 BRA `(.L_x_197) ;  /* 0xfffffffc0050a947 */ /* 0x000fea000383ffff */
.L_x_196:
[----:B------:R1:W5:Y:S01]  /*15d0*/  LDL.64 R8, [R1] ;  /* 0x0000000001087983 */ /* 0x0003620000100a00 */
[----:B------:R-:W2:Y:S01]  /*15e0*/  LDC R3, c[0x0][0x25c] ;  /* 0x00009700ff037b82 */ /* 0x000ea20000000800 */
[----:B------:R-:W-:Y:S01]  /*15f0*/  ULDC UR4, c[0x0][0x258] ;  /* 0x0000960000047ab9 */ /* 0x000fe20000000800 */
[----:B------:R-:W-:Y:S01]  /*1600*/  ULDC UR10, c[0x0][0x260] ;  /* 0x00009800000a7ab9 */ /* 0x000fe20000000800 */
[C---:B------:R-:W-:Y:S01]  /*1610*/  ISETP.GT.AND P2, PT, R94.reuse, UR4, PT ;  /* 0x000000045e007c0c */ /* 0x040fe2000bf44270 */
[----:B------:R-:W-:Y:S01]  /*1620*/  ULDC UR5, c[0x0][0x268] ;  /* 0x00009a0000057ab9 */ /* 0x000fe20000000800 */
[C---:B------:R-:W-:Y:S02]  /*1630*/  VIMNMX R0, R94.reuse, UR4, PT ;  /* 0x000000045e007c48 */ /* 0x040fe4000bfe0100 */
[----:B------:R-:W-:Y:S01]  /*1640*/  ISETP.GT.AND P4, PT, R94, UR10, PT ;  /* 0x0000000a5e007c0c */ /* 0x000fe2000bf84270 */
[----:B0-----:R-:W0:Y:S01]  /*1650*/  LDC R5, c[0x0][0x264] ;  /* 0x00009900ff057b82 */ /* 0x001e220000000800 */
[----:B------:R-:W-:-:S02]  /*1660*/  SHF.R.S32.HI R7, RZ, 0x1f, R0 ;  /* 0x0000001fff077819 */ /* 0x000fc40000011400 */
[C---:B------:R-:W-:Y:S02]  /*1670*/  ISETP.GT.AND P6, PT, R94.reuse, UR5, PT ;  /* 0x000000055e007c0c */ /* 0x040fe4000bfc4270 */
[----:B------:R-:W-:Y:S01]  /*1680*/  LEA.HI R10, R7, R0, RZ, 0x5 ;  /* 0x00000000070a7211 */ /* 0x000fe200078f28ff */
[----:B------:R-:W-:Y:S01]  /*1690*/  HFMA2.MMA R0, -RZ, RZ, 0, 0 ;  /* 0x00000000ff007435 */ /* 0x000fe200000001ff */
[----:B------:R-:W-:Y:S02]  /*16a0*/  MOV R4, RZ ;  /* 0x000000ff00047202 */ /* 0x000fe40000000f00 */
[C---:B--2---:R-:W-:Y:S02]  /*16b0*/  ISETP.GT.AND P3, PT, R94.reuse, R3, PT ;  /* 0x000000035e00720c */ /* 0x044fe40003f64270 */
[----:B0-----:R-:W-:Y:S01]  /*16c0*/  ISETP.GT.AND P5, PT, R94, R5, PT ;  /* 0x000000055e00720c */ /* 0x001fe20003fa4270 */
[----:B-1----:R-:W-:-:S12]  /*16d0*/  @!P2 BRA `(.L_x_198) ;  /* 0x00000000001ca947 */ /* 0x002fd80003800000 */
[----:B------:R-:W0:Y:S02]  /*16e0*/  LDC R7, c[0x0][0x25c] ;  /* 0x00009700ff077b82 */ /* 0x000e240000000800 */
[----:B0-----:R-:W-:-:S04]  /*16f0*/  VIMNMX R4, R94, R7, PT ;  /* 0x000000075e047248 */ /* 0x001fc80003fe0100 */
[----:B------:R-:W-:-:S04]  /*1700*/  IADD3 R4, R4, -UR4, RZ ;  /* 0x8000000404047c10 */ /* 0x000fc8000fffe0ff */
[----:B------:R-:W-:-:S04]  /*1710*/  SHF.R.S32.HI R7, RZ, 0x1f, R4 ;  /* 0x0000001fff077819 */ /* 0x000fc80000011404 */
[----:B------:R-:W-:-:S04]  /*1720*/  LEA.HI R7, R7, R4, RZ, 0x5 ;  /* 0x0000000407077211 */ /* 0x000fc800078f28ff */
[----:B------:R-:W-:-:S05]  /*1730*/  SHF.R.S32.HI R7, RZ, 0x5, R7 ;  /* 0x00000005ff077819 */ /* 0x000fca0000011407 */
[----:B------:R-:W-:-:S07]  /*1740*/  IMAD R4, R7, 0x6, RZ ;  /* 0x0000000607047824 */ /* 0x000fce00078e02ff */
.L_x_198:
        /* <DEDUP_REMOVED lines=8> */
.L_x_199:
[----:B------:R-:W-:Y:S01]  /*17d0*/  HFMA2.MMA R3, -RZ, RZ, 0, 0 ;  /* 0x00000000ff037435 */ /* 0x000fe200000001ff */
[----:B------:R-:W-:Y:S01]  /*17e0*/  MOV R7, RZ ;  /* 0x000000ff00077202 */ /* 0x000fe20000000f00 */
        /* <DEDUP_REMOVED lines=8> */
.L_x_200:
        /* <DEDUP_REMOVED lines=8> */
.L_x_201:
        /* <DEDUP_REMOVED lines=10> */
.L_x_202:
[----:B------:R-:W-:Y:S01]  /*1990*/  LEA R4, R11, R4, 0x3 ;  /* 0x000000040b047211 */ /* 0x000fe200078e18ff */
[----:B------:R-:W0:Y:S01]  /*19a0*/  S2UR UR5, SR_CgaCtaId ;  /* 0x00000000000579c3 */ /* 0x000e220000008800 */
[----:B------:R-:W-:Y:S01]  /*19b0*/  ISETP.GE.OR P0, PT, R94, UR10, P0 ;  /* 0x0000000a5e007c0c */ /* 0x000fe20008706670 */
        /* <DEDUP_REMOVED lines=24> */
[----:B------:R-:W-:Y:S01]  /*1b40*/  MOV R88, RZ ;  /* 0x000000ff00587202 */ /* 0x000fe20000000f00 */
[----:B------:R-:W-:Y:S01]  /*1b50*/  ULDC UR5, c[0x0][0x260] ;  /* 0x0000980000057ab9 */ /* 0x000fe20000000800 */
[----:B------:R-:W-:Y:S01]  /*1b60*/  PRMT R20, RZ, 0x7610, R20 ;  /* 0x00007610ff147816 */ /* 0x000fe20000000014 */
[----:B------:R-:W-:-:S06]  /*1b70*/  ULDC UR8, c[0x0][0x240] ;  /* 0x0000900000087ab9 */ /* 0x000fcc0000000800 */
.L_x_208:
[----:B------:R-:W-:Y:S01]  /*1b80*/  ISETP.NE.AND P0, PT, R94, R87, PT ;  /* 0x000000575e00720c */ /* 0x000fe20003f05270 */
[----:B------:R-:W0:-:S12]  /*1b90*/  LDC R85, c[0x0][0x23c] ;  /* 0x00008f00ff557b82 */ /* 0x000e180000000800 */
[----:B------:R-:W1:Y:S01]  /*1ba0*/  @!P0 LDC.64 R2, c[0x0][0x248] ;  /* 0x00009200ff028b82 */ /* 0x000e620000000a00 */
[----:B------:R-:W-:Y:S02]  /*1bb0*/  @!P0 IADD3 R88, R88, 0x1, RZ ;  /* 0x0000000158588810 */ /* 0x000fe40007ffe0ff */
[----:B------:R-:W-:Y:S02]  /*1bc0*/  @!P0 SHF.L.U32 R5, R94, 0x1, RZ ;  /* 0x000000015e058819 */ /* 0x000fe400000006ff */
[----:B------:R-:W-:-:S05]  /*1bd0*/  @!P0 LEA R0, R88, R1, 0x3 ;  /* 0x0000000158008211 */ /* 0x000fca00078e18ff */
[----:B------:R-:W2:Y:S01]  /*1be0*/  @!P0 LDL.64 R32, [R0] ;  /* 0x0000000000208983 */ /* 0x000ea20000100a00 */
[----:B0-----:R-:W-:-:S04]  /*1bf0*/  IMAD.WIDE R8, R85, 0x4, R6 ;  /* 0x0000000455087825 */ /* 0x001fc800078e0206 */
[----:B------:R-:W-:Y:S02]  /*1c00*/  IMAD.WIDE R24, R85, 0x4, R8 ;  /* 0x0000000455187825 */ /* 0x000fe400078e0208 */
[----:B------:R-:W5:Y:S02]  /*1c10*/  LDG.E.128.CONSTANT R8, desc[UR6][R8.64] ;  /* 0x0000000608087981 */ /* 0x000f64000c1e9d00 */
[----:B-1----:R-:W-:Y:S02]  /*1c20*/  @!P0 IMAD.WIDE R2, R5, 0x2, R2 ;  /* 0x0000000205028825 */ /* 0x002fe400078e0202 */
[----:B------:R-:W5:Y:S02]  /*1c30*/  LDG.E.128.CONSTANT R4, desc[UR6][R6.64] ;  /* 0x0000000606047981 */ /* 0x000f64000c1e9d00 */
        /* <DEDUP_REMOVED lines=12> */
[--C-:B-----5:R-:W-:Y:S02]  /*1d00*/  SHF.R.U32.HI R2, RZ, 0xf, R4.reuse ;  /* 0x0000000fff027819 */ /* 0x120fe40000011604 */
[C---:B------:R-:W-:Y:S02]  /*1d10*/  LOP3.LUT R56, R4.reuse, 0x3e003e0, RZ, 0xc0, !PT ;  /* 0x03e003e004387812 */ /* 0x040fe400078ec0ff */
[----:B------:R-:W-:Y:S02]  /*1d20*/  LOP3.LUT R47, R4, 0x1f001f, RZ, 0xc0, !PT ;  /* 0x001f001f042f7812 */ /* 0x000fe400078ec0ff */
        /* <DEDUP_REMOVED lines=9> */
[--C-:B------:R-:W-:Y:S02]  /*1dc0*/  SHF.R.U32.HI R70, RZ, 0xd, R24.reuse ;  /* 0x0000000dff467819 */ /* 0x100fe40000011618 */
[C---:B------:R-:W-:Y:S02]  /*1dd0*/  LOP3.LUT R59, R24.reuse, 0x3e003e0, RZ, 0xc0, !PT ;  /* 0x03e003e0183b7812 */ /* 0x040fe400078ec0ff */
[----:B------:R-:W-:Y:S02]  /*1de0*/  LOP3.LUT R63, R24, 0x1f001f, RZ, 0xc0, !PT ;  /* 0x001f001f183f7812 */ /* 0x000fe400078ec0ff */
[----:B------:R-:W-:Y:S02]  /*1df0*/  SHF.R.U32.HI R65, RZ, 0xa, R24 ;  /* 0x0000000aff417819 */ /* 0x000fe40000011618 */
[----:B------:R-:W-:Y:S02]  /*1e00*/  SHF.R.U32.HI R79, RZ, 0xd, R27 ;  /* 0x0000000dff4f7819 */ /* 0x000fe4000001161b */
[----:B------:R-:W-:-:S02]  /*1e10*/  LOP3.LUT R9, R27, 0x3e003e0, RZ, 0xc0, !PT ;  /* 0x03e003e01b097812 */ /* 0x000fc400078ec0ff */
[----:B------:R-:W-:Y:S02]  /*1e20*/  LOP3.LUT R24, R27, 0x1f001f, RZ, 0xc0, !PT ;  /* 0x001f001f1b187812 */ /* 0x000fe400078ec0ff */
[----:B------:R-:W-:Y:S02]  /*1e30*/  SHF.R.U32.HI R43, RZ, 0xa, R27 ;  /* 0x0000000aff2b7819 */ /* 0x000fe4000001161b */
[----:B------:R-:W-:Y:S02]  /*1e40*/  SHF.R.U32.HI R74, RZ, 0xf, R6 ;  /* 0x0000000fff4a7819 */ /* 0x000fe40000011606 */
[----:B------:R-:W-:Y:S02]  /*1e50*/  SHF.R.U32.HI R27, RZ, 0xc, R29 ;  /* 0x0000000cff1b7819 */ /* 0x000fe4000001161d */
[C---:B------:R-:W-:Y:S02]  /*1e60*/  LOP3.LUT R60, R29.reuse, 0x3e003e0, RZ, 0xc0, !PT ;  /* 0x03e003e01d3c7812 */ /* 0x040fe400078ec0ff */
[----:B------:R-:W-:-:S02]  /*1e70*/  LOP3.LUT R64, R29, 0x1f001f, RZ, 0xc0, !PT ;  /* 0x001f001f1d407812 */ /* 0x000fc400078ec0ff */
[----:B------:R-:W-:Y:S01]  /*1e80*/  SHF.R.U32.HI R66, RZ, 0xa, R29 ;  /* 0x0000000aff427819 */ /* 0x000fe2000001161d */
        /* <DEDUP_REMOVED lines=10> */
[C---:B------:R-:W-:Y:S02]  /*1f30*/  LOP3.LUT R10, R25.reuse, 0x3e003e0, RZ, 0xc0, !PT ;  /* 0x03e003e0190a7812 */ /* 0x040fe400078ec0ff */
[----:B------:R-:W-:-:S02]  /*1f40*/  LOP3.LUT R53, R25, 0x1f001f, RZ, 0xc0, !PT ;  /* 0x001f001f19357812 */ /* 0x000fc400078ec0ff */
[----:B------:R-:W-:Y:S02]  /*1f50*/  SHF.R.U32.HI R55, RZ, 0xa, R25 ;  /* 0x0000000aff377819 */ /* 0x000fe40000011619 */
[----:B------:R-:W-:Y:S02]  /*1f60*/  LOP3.LUT R74, R74, 0x10001, RZ, 0xc0, !PT ;  /* 0x000100014a4a7812 */ /* 0x000fe400078ec0ff */
[----:B------:R-:W-:Y:S02]  /*1f70*/  SHF.R.U32.HI R42, RZ, 0xe, R8 ;  /* 0x0000000eff2a7819 */ /* 0x000fe40000011608 */
[----:B------:R-:W-:Y:S02]  /*1f80*/  SHF.R.U32.HI R78, RZ, 0xe, R11 ;  /* 0x0000000eff4e7819 */ /* 0x000fe4000001160b */
[----:B------:R-:W-:Y:S02]  /*1f90*/  LOP3.LUT R25, R2, 0x10001, RZ, 0xc0, !PT ;  /* 0x0001000102197812 */ /* 0x000fe400078ec0ff */
[----:B------:R-:W-:-:S02]  /*1fa0*/  LOP3.LUT R77, R77, 0x10001, RZ, 0xc0, !PT ;  /* 0x000100014d4d7812 */ /* 0x000fc400078ec0ff */
[----:B------:R-:W-:Y:S02]  /*1fb0*/  LOP3.LUT R71, R71, 0x10001, RZ, 0xc0, !PT ;  /* 0x0001000147477812 */ /* 0x000fe400078ec0ff */
[----:B------:R-:W-:Y:S02]  /*1fc0*/  SHF.R.U32.HI R76, RZ, 0xd, R26 ;  /* 0x0000000dff4c7819 */ /* 0x000fe4000001161a */
[----:B------:R-:W-:Y:S02]  /*1fd0*/  LOP3.LUT R75, R74, 0x20002, R75, 0xf8, !PT ;  /* 0x000200024a4b7812 */ /* 0x000fe400078ef84b */
[C---:B------:R-:W-:Y:S02]  /*1fe0*/  LOP3.LUT R57, R8.reuse, 0x3e003e0, RZ, 0xc0, !PT ;  /* 0x03e003e008397812 */ /* 0x040fe400078ec0ff */
[----:B------:R-:W-:Y:S02]  /*1ff0*/  LOP3.LUT R52, R8, 0x1f001f, RZ, 0xc0, !PT ;  /* 0x001f001f08347812 */ /* 0x000fe400078ec0ff */
[----:B------:R-:W-:-:S02]  /*2000*/  SHF.R.U32.HI R54, RZ, 0xa, R8 ;  /* 0x0000000aff367819 */ /* 0x000fc40000011608 */
[----:B------:R-:W-:Y:S02]  /*2010*/  LOP3.LUT R25, R25, 0x20002, R42, 0xf8, !PT ;  /* 0x0002000219197812 */ /* 0x000fe400078ef82a */
        /* <DEDUP_REMOVED lines=8> */
[C---:B------:R-:W-:Y:S02]  /*20a0*/  LOP3.LUT R6, R11.reuse, 0x3e003e0, RZ, 0xc0, !PT ;  /* 0x03e003e00b067812 */ /* 0x040fe400078ec0ff */
[----:B------:R-:W-:Y:S02]  /*20b0*/  LOP3.LUT R36, R11, 0x1f001f, RZ, 0xc0, !PT ;  /* 0x001f001f0b247812 */ /* 0x000fe400078ec0ff */
[----:B------:R-:W-:-:S02]  /*20c0*/  SHF.R.U32.HI R37, RZ, 0xa, R11 ;  /* 0x0000000aff257819 */ /* 0x000fc4000001160b */
[--C-:B------:R-:W-:Y:S02]  /*20d0*/  SHF.R.U32.HI R26, RZ, 0xc, R28.reuse ;  /* 0x0000000cff1a7819 */ /* 0x100fe4000001161c */
[C---:B------:R-:W-:Y:S02]  /*20e0*/  LOP3.LUT R69, R28.reuse, 0x3e003e0, RZ, 0xc0, !PT ;  /* 0x03e003e01c457812 */ /* 0x040fe400078ec0ff */
[----:B------:R-:W-:Y:S02]  /*20f0*/  LOP3.LUT R67, R28, 0x1f001f, RZ, 0xc0, !PT ;  /* 0x001f001f1c437812 */ /* 0x000fe400078ec0ff */
[----:B------:R-:W-:Y:S02]  /*2100*/  SHF.R.U32.HI R68, RZ, 0xa, R28 ;  /* 0x0000000aff447819 */ /* 0x000fe4000001161c */
[----:B------:R-:W-:Y:S02]  /*2110*/  PRMT R2, R29, 0x7610, R2 ;  /* 0x000076101d027816 */ /* 0x000fe40000000002 */
[----:B------:R-:W-:-:S02]  /*2120*/  SHF.R.U32.HI R28, RZ, 0xc, R30 ;  /* 0x0000000cff1c7819 */ /* 0x000fc4000001161e */
[C---:B------:R-:W-:Y:S02]  /*2130*/  LOP3.LUT R11, R30.reuse, 0x3e003e0, RZ, 0xc0, !PT ;  /* 0x03e003e01e0b7812 */ /* 0x040fe400078ec0ff */
[----:B------:R-:W-:Y:S02]  /*2140*/  LOP3.LUT R61, R30, 0x1f001f, RZ, 0xc0, !PT ;  /* 0x001f001f1e3d7812 */ /* 0x000fe400078ec0ff */
[----:B------:R-:W-:Y:S02]  /*2150*/  SHF.R.U32.HI R62, RZ, 0xa, R30 ;  /* 0x0000000aff3e7819 */ /* 0x000fe4000001161e */
[----:B------:R-:W-:Y:S02]  /*2160*/  PRMT R29, R91, 0x9910, RZ ;  /* 0x000099105b1d7816 */ /* 0x000fe400000000ff */
[----:B------:R-:W-:Y:S02]  /*2170*/  LOP3.LUT R75, R75, 0x40004, R76, 0xf8, !PT ;  /* 0x000400044b4b7812 */ /* 0x000fe400078ef84c */
[----:B------:R-:W-:-:S02]  /*2180*/  SHF.R.U32.HI R30, RZ, 0xc, R31 ;  /* 0x0000000cff1e7819 */ /* 0x000fc4000001161f */
[----:B------:R-:W-:Y:S02]  /*2190*/  LOP3.LUT R25, R25, 0x40004, R70, 0xf8, !PT ;  /* 0x0004000419197812 */ /* 0x000fe400078ef846 */
[----:B------:R-:W-:Y:S02]  /*21a0*/  LOP3.LUT R79, R78, 0x40004, R79, 0xf8, !PT ;  /* 0x000400044e4f7812 */ /* 0x000fe400078ef84f */
[----:B------:R-:W-:Y:S02]  /*21b0*/  LOP3.LUT R72, R72, 0x40004, R73, 0xf8, !PT ;  /* 0x0004000448487812 */ /* 0x000fe400078ef849 */
[----:B------:R-:W-:Y:S02]  /*21c0*/  ISETP.NE.AND P0, PT, R29, RZ, PT ;  /* 0x000000ff1d00720c */ /* 0x000fe40003f05270 */
[----:B------:R-:W-:Y:S02]  /*21d0*/  LOP3.LUT R76, R75, 0x80008, R28, 0xf8, !PT ;  /* 0x000800084b4c7812 */ /* 0x000fe400078ef81c */
[----:B------:R-:W-:-:S02]  /*21e0*/  LOP3.LUT R58, R31, 0x3e003e0, RZ, 0xc0, !PT ;  /* 0x03e003e01f3a7812 */ /* 0x000fc400078ec0ff */
[----:B------:R-:W-:Y:S02]  /*21f0*/  LOP3.LUT R50, R31, 0x1f001f, RZ, 0xc0, !PT ;  /* 0x001f001f1f327812 */ /* 0x000fe400078ec0ff */
[----:B------:R-:W-:Y:S02]  /*2200*/  SHF.R.U32.HI R51, RZ, 0xa, R31 ;  /* 0x0000000aff337819 */ /* 0x000fe4000001161f */
[----:B------:R-:W-:Y:S02]  /*2210*/  LOP3.LUT R29, R25, 0x80008, R26, 0xf8, !PT ;  /* 0x00080008191d7812 */ /* 0x000fe400078ef81a */
[----:B------:R-:W-:Y:S02]  /*2220*/  LOP3.LUT R80, R79, 0x80008, R30, 0xf8, !PT ;  /* 0x000800084f507812 */ /* 0x000fe400078ef81e */
[----:B------:R-:W-:Y:S02]  /*2230*/  LOP3.LUT R31, R72, 0x80008, R27, 0xf8, !PT ;  /* 0x00080008481f7812 */ /* 0x000fe400078ef81b */
[----:B------:R-:W-:-:S02]  /*2240*/  LOP3.LUT R68, R68, 0x1f001f, RZ, 0xc0, !PT ;  /* 0x001f001f44447812 */ /* 0x000fc400078ec0ff */
[----:B------:R-:W-:Y:S02]  /*2250*/  LOP3.LUT R101, R11, 0x64006400, RZ, 0xfc, !PT ;  /* 0x640064000b657812 */ /* 0x000fe400078efcff */
[----:B------:R-:W-:Y:S02]  /*2260*/  LOP3.LUT R44, R44, 0x1f001f, RZ, 0xc0, !PT ;  /* 0x001f001f2c2c7812 */ /* 0x000fe400078ec0ff */
[----:B------:R-:W-:Y:S02]  /*2270*/  LOP3.LUT R69, R69, 0x64006400, RZ, 0xfc, !PT ;  /* 0x6400640045457812 */ /* 0x000fe400078efcff */
[----:B------:R-:W-:Y:S02]  /*2280*/  LOP3.LUT R46, R46, 0x1f001f, RZ, 0xc0, !PT ;  /* 0x001f001f2e2e7812 */ /* 0x000fe400078ec0ff */
        /* <DEDUP_REMOVED lines=12> */
[----:B------:R-:W-:Y:S01]  /*2350*/  LOP3.LUT R109, R9, 0x64006400, RZ, 0xfc, !PT ;  /* 0x64006400096d7812 */ /* 0x000fe200078efcff */
[-C--:B------:R-:W-:Y:S01]  /*2360*/  HFMA2 R9, R81, R2.reuse.H0_H0, -48, -48 ;  /* 0xd200d20051097431 */ /* 0x080fe20000040002 */
[----:B------:R-:W-:Y:S01]  /*2370*/  LOP3.LUT R41, R41, 0x1f001f, RZ, 0xc0, !PT ;  /* 0x001f001f29297812 */ /* 0x000fe200078ec0ff */
[----:B------:R-:W-:Y:S01]  /*2380*/  HADD2 R82, R82, -1040, -1040 ;  /* 0xe410e41052527430 */ /* 0x000fe20000000000 */
[----:B------:R-:W-:Y:S02]  /*2390*/  LOP3.LUT R66, R66, 0x1f001f, RZ, 0xc0, !PT ;  /* 0x001f001f42427812 */ /* 0x000fe400078ec0ff */
        /* <DEDUP_REMOVED lines=13> */
[----:B------:R-:W-:Y:S02]  /*2470*/  LOP3.LUT R40, R40, 0x64006400, RZ, 0xfc, !PT ;  /* 0x6400640028287812 */ /* 0x000fe400078efcff */
[----:B------:R-:W-:Y:S02]  /*2480*/  LOP3.LUT R57, R57, 0x64006400, RZ, 0xfc, !PT ;  /* 0x6400640039397812 */ /* 0x000fe400078efcff */
[----:B------:R-:W-:Y:S02]  /*2490*/  LOP3.LUT R105, R4, 0x64006400, RZ, 0xfc, !PT ;  /* 0x6400640004697812 */ /* 0x000fe400078efcff */
        /* <DEDUP_REMOVED lines=12> */
[----:B------:R-:W-:-:S02]  /*2560*/  LOP3.LUT R53, R53, 0x64006400, RZ, 0xfc, !PT ;  /* 0x6400640035357812 */ /* 0x000fc400078efcff */
[----:B------:R-:W-:Y:S02]  /*2570*/  LOP3.LUT R24, R24, 0x64006400, RZ, 0xfc, !PT ;  /* 0x6400640018187812 */ /* 0x000fe400078efcff */
[----:B------:R-:W-:Y:S02]  /*2580*/  LOP3.LUT R79, R41, 0x64006400, RZ, 0xfc, !PT ;  /* 0x64006400294f7812 */ /* 0x000fe400078efcff */
[----:B------:R-:W-:Y:S01]  /*2590*/  LOP3.LUT R41, R62, 0x64006400, RZ, 0xfc, !PT ;  /* 0x640064003e297812 */ /* 0x000fe200078efcff */
[----:B------:R-:W-:Y:S01]  /*25a0*/  HADD2 R62, R53, -1040, -1040 ;  /* 0xe410e410353e7430 */ /* 0x000fe20000000000 */
[----:B------:R-:W-:Y:S01]  /*25b0*/  ISETP.GE.AND P2, PT, R95, 0x2, PT ;  /* 0x000000025f00780c */ /* 0x000fe20003f46270 */
[----:B------:R-:W-:Y:S02]  /*25c0*/  HADD2 R79, R79, -1040, -1040 ;  /* 0xe410e4104f4f7430 */ /* 0x000fe40000000000 */
[----:B------:R-:W-:Y:S01]  /*25d0*/  HADD2 R41, R41, -1040, -1040 ;  /* 0xe410e41029297430 */ /* 0x000fe20000000000 */
[----:B--2---:R-:W-:-:S02]  /*25e0*/  SHF.R.U32.HI R28, RZ, 0xb, R32 ;  /* 0x0000000bff1c7819 */ /* 0x004fc40000011620 */
[----:B------:R-:W-:Y:S02]  /*25f0*/  SHF.R.U32.HI R30, RZ, 0xb, R33 ;  /* 0x0000000bff1e7819 */ /* 0x000fe40000011621 */
[----:B------:R-:W-:Y:S02]  /*2600*/  SHF.R.U32.HI R73, RZ, 0xb, R35 ;  /* 0x0000000bff497819 */ /* 0x000fe40000011623 */
[----:B------:R-:W-:Y:S02]  /*2610*/  LOP3.LUT R28, R29, 0x100010, R28, 0xf8, !PT ;  /* 0x001000101d1c7812 */ /* 0x000fe400078ef81c */
[----:B------:R-:W-:Y:S02]  /*2620*/  LOP3.LUT R29, R31, 0x100010, R30, 0xf8, !PT ;  /* 0x001000101f1d7812 */ /* 0x000fe400078ef81e */
[----:B------:R-:W-:Y:S02]  /*2630*/  LOP3.LUT R31, R80, 0x100010, R73, 0xf8, !PT ;  /* 0x00100010501f7812 */ /* 0x000fe400078ef849 */
[----:B------:R-:W-:Y:S01]  /*2640*/  LOP3.LUT R73, R10, 0x64006400, RZ, 0xfc, !PT ;  /* 0x640064000a497812 */ /* 0x000fe200078efcff */
[-C--:B------:R-:W-:Y:S01]  /*2650*/  HFMA2 R10, R75, R2.reuse.H0_H0, -48, -48 ;  /* 0xd200d2004b0a7431 */ /* 0x080fe20000040002 */
[----:B------:R-:W-:Y:S01]  /*2660*/  SHF.R.U32.HI R71, RZ, 0xb, R34 ;  /* 0x0000000bff477819 */ /* 0x000fe20000011622 */
[----:B------:R-:W-:Y:S01]  /*2670*/  HADD2 R75, R52, -1040, -1040 ;  /* 0xe410e410344b7430 */ /* 0x000fe20000000000 */
[C---:B------:R-:W-:Y:S01]  /*2680*/  LOP3.LUT R70, R32.reuse, 0x3e003e0, RZ, 0xc0, !PT ;  /* 0x03e003e020467812 */ /* 0x040fe200078ec0ff */
[----:B------:R-:W-:Y:S01]  /*2690*/  HFMA2 R11, R73, R2.H0_H0, -48, -48 ;  /* 0xd200d200490b7431 */ /* 0x000fe20000040002 */
[----:B------:R-:W-:-:S02]  /*26a0*/  LOP3.LUT R42, R32, 0x1f001f, RZ, 0xc0, !PT ;  /* 0x001f001f202a7812 */ /* 0x000fc400078ec0ff */
[----:B------:R-:W-:Y:S02]  /*26b0*/  SHF.R.U32.HI R32, RZ, 0xa, R32 ;  /* 0x0000000aff207819 */ /* 0x000fe40000011620 */
[----:B------:R-:W-:Y:S01]  /*26c0*/  LOP3.LUT R30, R76, 0x100010, R71, 0xf8, !PT ;  /* 0x001000104c1e7812 */ /* 0x000fe200078ef847 */
[----:B------:R-:W-:Y:S01]  /*26d0*/  HFMA2 R76, R105, R2.H0_H0, -48, -48 ;  /* 0xd200d200694c7431 */ /* 0x000fe20000040002 */
[----:B------:R-:W-:Y:S02]  /*26e0*/  LOP3.LUT R73, R49, 0x1f001f, RZ, 0xc0, !PT ;  /* 0x001f001f31497812 */ /* 0x000fe400078ec0ff */
[C---:B------:R-:W-:Y:S02]  /*26f0*/  LOP3.LUT R72, R33.reuse, 0x3e003e0, RZ, 0xc0, !PT ;  /* 0x03e003e021487812 */ /* 0x040fe400078ec0ff */
[----:B------:R-:W-:Y:S02]  /*2700*/  LOP3.LUT R26, R33, 0x1f001f, RZ, 0xc0, !PT ;  /* 0x001f001f211a7812 */ /* 0x000fe400078ec0ff */
[----:B------:R-:W-:-:S02]  /*2710*/  LOP3.LUT R78, R35, 0x3e003e0, RZ, 0xc0, !PT ;  /* 0x03e003e0234e7812 */ /* 0x000fc400078ec0ff */
[----:B------:R-:W-:Y:S01]  /*2720*/  LOP3.LUT R71, R12, 0x64006400, RZ, 0xfc, !PT ;  /* 0x640064000c477812 */ /* 0x000fe200078efcff */
[----:B------:R-:W-:Y:S01]  /*2730*/  HFMA2 R12, R69, R2.H0_H0, -48, -48 ;  /* 0xd200d200450c7431 */ /* 0x000fe20000040002 */
[----:B------:R-:W-:Y:S02]  /*2740*/  LOP3.LUT R49, R68, 0x64006400, RZ, 0xfc, !PT ;  /* 0x6400640044317812 */ /* 0x000fe400078efcff */
[----:B------:R-:W-:Y:S02]  /*2750*/  SHF.R.U32.HI R33, RZ, 0xa, R33 ;  /* 0x0000000aff217819 */ /* 0x000fe40000011621 */
[----:B------:R-:W-:Y:S02]  /*2760*/  LOP3.LUT R68, R44, 0x64006400, RZ, 0xfc, !PT ;  /* 0x640064002c447812 */ /* 0x000fe400078efcff */
[C---:B------:R-:W-:Y:S02]  /*2770*/  LOP3.LUT R74, R34.reuse, 0x3e003e0, RZ, 0xc0, !PT ;  /* 0x03e003e0224a7812 */ /* 0x040fe400078ec0ff */
[----:B------:R-:W-:Y:S01]  /*2780*/  LOP3.LUT R25, R34, 0x1f001f, RZ, 0xc0, !PT ;  /* 0x001f001f22197812 */ /* 0x000fe200078ec0ff */
[----:B------:R-:W-:Y:S01]  /*2790*/  HADD2 R68, R68, -1040, -1040 ;  /* 0xe410e41044447430 */ /* 0x000fe20000000000 */
[----:B------:R-:W-:-:S02]  /*27a0*/  LOP3.LUT R27, R35, 0x1f001f, RZ, 0xc0, !PT ;  /* 0x001f001f231b7812 */ /* 0x000fc400078ec0ff */
[----:B------:R-:W-:Y:S02]  /*27b0*/  LOP3.LUT R44, R42, 0x64006400, RZ, 0xfc, !PT ;  /* 0x640064002a2c7812 */ /* 0x000fe400078efcff */
[----:B------:R-:W-:Y:S02]  /*27c0*/  SHF.R.U32.HI R34, RZ, 0xa, R34 ;  /* 0x0000000aff227819 */ /* 0x000fe40000011622 */
[----:B------:R-:W-:Y:S01]  /*27d0*/  SHF.R.U32.HI R35, RZ, 0xa, R35 ;  /* 0x0000000aff237819 */ /* 0x000fe20000011623 */
[----:B------:R-:W-:Y:S01]  /*27e0*/  HADD2 R44, R44, -1040, -1040 ;  /* 0xe410e4102c2c7430 */ /* 0x000fe20000000000 */
[----:B------:R-:W-:Y:S02]  /*27f0*/  LOP3.LUT R42, R32, 0x1f001f, RZ, 0xc0, !PT ;  /* 0x001f001f202a7812 */ /* 0x000fe400078ec0ff */
[----:B------:R-:W-:Y:S01]  /*2800*/  LOP3.LUT R113, R78, 0x64006400, RZ, 0xfc, !PT ;  /* 0x640064004e717812 */ /* 0x000fe200078efcff */
[----:B------:R-:W-:Y:S01]  /*2810*/  HFMA2 R78, R71, R2.H0_H0, -48, -48 ;  /* 0xd200d200474e7431 */ /* 0x000fe20000040002 */
[----:B------:R-:W-:-:S02]  /*2820*/  LOP3.LUT R69, R65, 0x1f001f, RZ, 0xc0, !PT ;  /* 0x001f001f41457812 */ /* 0x000fc400078ec0ff */
[----:B------:R-:W-:Y:S02]  /*2830*/  LOP3.LUT R32, R26, 0x64006400, RZ, 0xfc, !PT ;  /* 0x640064001a207812 */ /* 0x000fe400078efcff */
[----:B------:R-:W-:Y:S02]  /*2840*/  LOP3.LUT R5, R70, 0x64006400, RZ, 0xfc, !PT ;  /* 0x6400640046057812 */ /* 0x000fe400078efcff */
[----:B------:R-:W-:Y:S02]  /*2850*/  LOP3.LUT R65, R36, 0x64006400, RZ, 0xfc, !PT ;  /* 0x6400640024417812 */ /* 0x000fe400078efcff */
[----:B------:R-:W-:Y:S01]  /*2860*/  LOP3.LUT R26, R33, 0x1f001f, RZ, 0xc0, !PT ;  /* 0x001f001f211a7812 */ /* 0x000fe200078ec0ff */
[----:B------:R-:W-:Y:S01]  /*2870*/  HFMA2 R5, R5, R2.H0_H0, -48, -48 ;  /* 0xd200d20005057431 */ /* 0x000fe20000040002 */
[----:B------:R-:W-:Y:S01]  /*2880*/  LOP3.LUT R3, R72, 0x64006400, RZ, 0xfc, !PT ;  /* 0x6400640048037812 */ /* 0x000fe200078efcff */
[----:B------:R-:W-:Y:S01]  /*2890*/  HADD2 R65, R65, -1040, -1040 ;  /* 0xe410e41041417430 */ /* 0x000fe20000000000 */
[----:B------:R-:W-:-:S02]  /*28a0*/  LOP3.LUT R70, R55, 0x1f001f, RZ, 0xc0, !PT ;  /* 0x001f001f37467812 */ /* 0x000fc400078ec0ff */
[----:B------:R-:W-:Y:S01]  /*28b0*/  LOP3.LUT R71, R0, 0x64006400, RZ, 0xfc, !PT ;  /* 0x6400640000477812 */ /* 0x000fe200078efcff */
[----:B------:R-:W-:Y:S01]  /*28c0*/  HFMA2 R4, R3, R2.H0_H0, -48, -48 ;  /* 0xd200d20003047431 */ /* 0x000fe20000040002 */
        /* <DEDUP_REMOVED lines=16> */
[-C--:B------:R-:W-:Y:S01]  /*29d0*/  HFMA2 R3, R103, R2.reuse.H0_H0, -48, -48 ;  /* 0xd200d20067037431 */ /* 0x080fe20000040002 */
[----:B------:R-:W-:Y:S01]  /*29e0*/  LOP3.LUT R39, R69, 0x64006400, RZ, 0xfc, !PT ;  /* 0x6400640045277812 */ /* 0x000fe200078efcff */
[----:B------:R-:W-:Y:S01]  /*29f0*/  HFMA2 R2, R113, R2.H0_H0, -48, -48 ;  /* 0xd200d20071027431 */ /* 0x000fe20000040002 */
        /* <DEDUP_REMOVED lines=122> */
.L_x_205:
        /* <DEDUP_REMOVED lines=81> */
.L_x_206:
        /* <DEDUP_REMOVED lines=83> */
.L_x_207:
        /* <DEDUP_REMOVED lines=77> */
.L_x_204:
[----:B------:R-:W-:Y:S01]  /*40b0*/  LEA R0, R86, 0x40, 0x6 ;  /* 0x0000004056007811 */ /* 0x000fe200078e30ff */
[----:B------:R-:W-:Y:S01]  /*40c0*/  UIADD3 UR4, UR4, 0x40, URZ ;  /* 0x0000004004047890 */ /* 0x000fe2000fffe03f */
[----:B------:R-:W-:Y:S01]  /*40d0*/  IADD3 R94, R94, 0x20, RZ ;  /* 0x000000205e5e7810 */ /* 0x000fe20007ffe0ff */
[----:B-----5:R-:W-:Y:S01]  /*40e0*/  IMAD.WIDE R6, R85, 0x4, R98 ;  /* 0x0000000455067825 */ /* 0x020fe200078e0262 */
[----:B------:R-:W-:Y:S02]  /*40f0*/  VIMNMX R3, R0, UR8, PT ;  /* 0x0000000800037c48 */ /* 0x000fe4000bfe0100 */
[C---:B------:R-:W-:Y:S02]  /*4100*/  ISETP.GE.AND P0, PT, R94.reuse, UR5, PT ;  /* 0x000000055e007c0c */ /* 0x040fe4000bf06270 */
[----:B------:R-:W-:-:S13]  /*4110*/  ISETP.LT.AND P2, PT, R94, R3, PT ;  /* 0x000000035e00720c */ /* 0x000fda0003f41270 */
[----:B------:R-:W-:Y:S05]  /*4120*/  @!P0 BRA P2, `(.L_x_208) ;  /* 0xffffffd800948947 */ /* 0x000fea000103ffff */
.L_x_203:
        /* <DEDUP_REMOVED lines=8> */
.L_x_226:
[----:B------:R-:W-:-:S13]  /*41b0*/  ISETP.NE.AND P2, PT, R94, R87, PT ;  /* 0x000000575e00720c */ /* 0x000fda0003f45270 */
[----:B------:R-:W0:Y:S01]  /*41c0*/  @!P2 LDC.64 R2, c[0x0][0x248] ;  /* 0x00009200ff02ab82 */ /* 0x000e220000000a00 */
[----:B------:R-:W-:Y:S02]  /*41d0*/  @!P2 IADD3 R88, R88, 0x1, RZ ;  /* 0x000000015858a810 */ /* 0x000fe40007ffe0ff */
[----:B------:R-:W-:Y:S02]  /*41e0*/  @!P2 LEA R5, R94, 0x1, 0x1 ;  /* 0x000000015e05a811 */ /* 0x000fe400078e08ff */
[----:B------:R-:W-:-:S03]  /*41f0*/  @!P2 LEA R4, R88, R1, 0x3 ;  /* 0x000000015804a211 */ /* 0x000fc600078e18ff */
[----:B0-----:R-:W-:-:S03]  /*4200*/  @!P2 IMAD.WIDE R2, R5, 0x2, R2 ;  /* 0x000000020502a825 */ /* 0x001fc600078e0202 */
[----:B------:R-:W2:Y:S04]  /*4210*/  @!P2 LDL.64 R4, [R4] ;  /* 0x000000000404a983 */ /* 0x000ea80000100a00 */
[----:B------:R-:W3:Y:S01]  /*4220*/  @!P2 LDG.E.U16.CONSTANT R3, desc[UR6][R2.64] ;  /* 0x000000060203a981 */ /* 0x000ee2000c1e9500 */
[----:B--2---:R-:W-:Y:S02]  /*4230*/  @!P2 PRMT R97, R4, 0x7610, R97 ;  /* 0x000076100461a816 */ /* 0x004fe40000000061 */
[----:B------:R-:W-:Y:S02]  /*4240*/  @!P2 PRMT R100, R5, 0x7610, R100 ;  /* 0x000076100564a816 */ /* 0x000fe40000000064 */
[----:B---3--:R-:W-:Y:S02]  /*4250*/  @!P2 IADD3 R87, R3, R94, RZ ;  /* 0x0000005e0357a210 */ /* 0x008fe40007ffe0ff */
[----:B------:R-:W-:-:S02]  /*4260*/  @!P2 PRMT R97, R97, 0x7610, R4 ;  /* 0x000076106161a816 */ /* 0x000fc40000000004 */
[----:B------:R-:W-:Y:S01]  /*4270*/  @!P2 PRMT R100, R100, 0x7610, R5 ;  /* 0x000076106464a816 */ /* 0x000fe20000000005 */
[----:B------:R-:W-:Y:S06]  /*4280*/  @!P1 BRA `(.L_x_210) ;  /* 0x0000006800a09947 */ /* 0x000fec0003800000 */
[----:B------:R-:W2:Y:S01]  /*4290*/  LDG.E.128.CONSTANT R8, desc[UR6][R6.64] ;  /* 0x0000000606087981 */ /* 0x000ea2000c1e9d00 */
[----:B------:R-:W-:Y:S02]  /*42a0*/  PRMT R2, R91, 0x9910, RZ ;  /* 0x000099105b027816 */ /* 0x000fe400000000ff */
[----:B------:R-:W-:Y:S02]  /*42b0*/  MOV R5, 0x2c00 ;  /* 0x00002c0000057802 */ /* 0x000fe40000000f00 */
[----:B------:R-:W-:Y:S02]  /*42c0*/  ISETP.NE.AND P2, PT, R2, RZ, PT ;  /* 0x000000ff0200720c */ /* 0x000fe40003f45270 */
[----:B------:R-:W-:Y:S02]  /*42d0*/  ISETP.GE.AND P3, PT, R95, 0x2, PT ;  /* 0x000000025f00780c */ /* 0x000fe40003f66270 */
[C---:B--2---:R-:W-:Y:S02]  /*42e0*/  LOP3.LUT R4, R9.reuse, 0xf000f, RZ, 0xc0, !PT ;  /* 0x000f000f09047812 */ /* 0x044fe400078ec0ff */
[----:B------:R-:W-:-:S02]  /*42f0*/  LOP3.LUT R12, R9, 0xf000f0, RZ, 0xc0, !PT ;  /* 0x00f000f0090c7812 */ /* 0x000fc400078ec0ff */
[----:B------:R-:W-:Y:S02]  /*4300*/  SHF.R.U32.HI R25, RZ, 0x8, R10 ;  /* 0x00000008ff197819 */ /* 0x000fe4000001160a */
[C---:B------:R-:W-:Y:S02]  /*4310*/  LOP3.LUT R0, R8.reuse, 0xf000f, RZ, 0xc0, !PT ;  /* 0x000f000f08007812 */ /* 0x040fe400078ec0ff */
[----:B------:R-:W-:Y:S02]  /*4320*/  LOP3.LUT R2, R8, 0xf000f0, RZ, 0xc0, !PT ;  /* 0x00f000f008027812 */ /* 0x000fe400078ec0ff */
[----:B------:R-:W-:Y:S02]  /*4330*/  SHF.R.U32.HI R9, RZ, 0x8, R9 ;  /* 0x00000008ff097819 */ /* 0x000fe40000011609 */
[----:B------:R-:W-:Y:S02]  /*4340*/  SHF.R.U32.HI R8, RZ, 0x8, R8 ;  /* 0x00000008ff087819 */ /* 0x000fe40000011608 */
[----:B------:R-:W-:-:S02]  /*4350*/  LOP3.LUT R21, R10, 0xf000f, RZ, 0xc0, !PT ;  /* 0x000f000f0a157812 */ /* 0x000fc400078ec0ff */
[----:B------:R-:W-:Y:S02]  /*4360*/  SHF.R.U32.HI R28, RZ, 0x8, R11 ;  /* 0x00000008ff1c7819 */ /* 0x000fe4000001160b */
[C---:B------:R-:W-:Y:S02]  /*4370*/  LOP3.LUT R26, R11.reuse, 0xf000f, RZ, 0xc0, !PT ;  /* 0x000f000f0b1a7812 */ /* 0x040fe400078ec0ff */
        /* <DEDUP_REMOVED lines=18> */
[----:B------:R-:W-:Y:S01]  /*44a0*/  LOP3.LUT R0, R0, 0x64006400, RZ, 0xfc, !PT ;  /* 0x6400640000007812 */ /* 0x000fe200078efcff */
[-C--:B------:R-:W-:Y:S01]  /*44b0*/  HFMA2 R29, R30, R5.reuse.H0_H0, -72, -72 ;  /* 0xd480d4801e1d7431 */ /* 0x080fe20000040005 */
[----:B------:R-:W-:Y:S01]  /*44c0*/  LOP3.LUT R2, R2, 0x64006400, RZ, 0xfc, !PT ;  /* 0x6400640002027812 */ /* 0x000fe200078efcff */
[----:B------:R-:W-:Y:S01]  /*44d0*/  HADD2 R32, R33, -1032, -1032 ;  /* 0xe408e40821207430 */ /* 0x000fe20000000000 */
[----:B------:R-:W-:Y:S01]  /*44e0*/  LOP3.LUT R4, R4, 0x64006400, RZ, 0xfc, !PT ;  /* 0x6400640004047812 */ /* 0x000fe200078efcff */
[----:B------:R-:W-:Y:S01]  /*44f0*/  HADD2 R12, R0, -1032, -1032 ;  /* 0xe408e408000c7430 */ /* 0x000fe20000000000 */
[----:B------:R-:W-:Y:S02]  /*4500*/  LOP3.LUT R34, R27, 0x64006400, RZ, 0xfc, !PT ;  /* 0x640064001b227812 */ /* 0x000fe400078efcff */
[----:B------:R-:W-:Y:S02]  /*4510*/  LOP3.LUT R3, R3, 0x64006400, RZ, 0xfc, !PT ;  /* 0x6400640003037812 */ /* 0x000fe400078efcff */
[----:B------:R-:W-:Y:S01]  /*4520*/  LOP3.LUT R8, R8, 0x64006400, RZ, 0xfc, !PT ;  /* 0x6400640008087812 */ /* 0x000fe200078efcff */
[-C--:B------:R-:W-:Y:S01]  /*4530*/  HFMA2 R25, R34, R5.reuse.H0_H0, -72, -72 ;  /* 0xd480d48022197431 */ /* 0x080fe20000040005 */
[----:B------:R-:W-:Y:S01]  /*4540*/  LOP3.LUT R28, R10, 0x64006400, RZ, 0xfc, !PT ;  /* 0x640064000a1c7812 */ /* 0x000fe200078efcff */
[-C--:B------:R-:W-:Y:S01]  /*4550*/  HFMA2 R10, R2, R5.reuse.H0_H0, -72, -72 ;  /* 0xd480d480020a7431 */ /* 0x080fe20000040005 */
[----:B------:R-:W-:Y:S01]  /*4560*/  LOP3.LUT R9, R11, 0x64006400, RZ, 0xfc, !PT ;  /* 0x640064000b097812 */ /* 0x000fe200078efcff */
[----:B------:R-:W-:Y:S01]  /*4570*/  HADD2 R11, R4, -1032, -1032 ;  /* 0xe408e408040b7430 */ /* 0x000fe20000000000 */
[----:B------:R-:W-:Y:S01]  /*4580*/  LOP3.LUT R36, R21, 0x64006400, RZ, 0xfc, !PT ;  /* 0x6400640015247812 */ /* 0x000fe200078efcff */
[----:B------:R-:W-:-:S02]  /*4590*/  HFMA2 R21, R22, R5.H0_H0, -72, -72 ;  /* 0xd480d48016157431 */ /* 0x000fc40000040005 */
[----:B------:R-:W-:Y:S02]  /*45a0*/  HADD2 R22, R23, -1032, -1032 ;  /* 0xe408e40817167430 */ /* 0x000fe40000000000 */
[-C--:B------:R-:W-:Y:S02]  /*45b0*/  HFMA2 R23, R24, R5.reuse.H0_H0, -72, -72 ;  /* 0xd480d48018177431 */ /* 0x080fe40000040005 */
[----:B------:R-:W-:Y:S02]  /*45c0*/  HADD2 R24, R26, -1032, -1032 ;  /* 0xe408e4081a187430 */ /* 0x000fe40000000000 */
[----:B------:R-:W-:Y:S02]  /*45d0*/  HADD2 R26, R3, -1032, -1032 ;  /* 0xe408e408031a7430 */ /* 0x000fe40000000000 */
[----:B------:R-:W-:Y:S02]  /*45e0*/  HFMA2 R27, R8, R5.H0_H0, -72, -72 ;  /* 0xd480d480081b7431 */ /* 0x000fe40000040005 */
[----:B------:R-:W-:-:S02]  /*45f0*/  HADD2 R28, R28, -1032, -1032 ;  /* 0xe408e4081c1c7430 */ /* 0x000fc40000000000 */
[----:B------:R-:W-:Y:S02]  /*4600*/  HADD2 R30, R9, -1032, -1032 ;  /* 0xe408e408091e7430 */ /* 0x000fe40000000000 */
[----:B------:R-:W-:Y:S01]  /*4610*/  HFMA2 R33, R36, R5.H0_H0, -72, -72 ;  /* 0xd480d48024217431 */ /* 0x000fe20000040005 */
[----:B------:R-:W-:Y:S06]  /*4620*/  @!P2 BRA `(.L_x_211) ;  /* 0x000000040068a947 */ /* 0x000fec0003800000 */
[----:B------:R-:W0:Y:S01]  /*4630*/  LDS.64 R34, [UR4] ;  /* 0x00000004ff227984 */ /* 0x000e220008000a00 */
[----:B------:R-:W-:Y:S02]  /*4640*/  HADD2.F32 R0, -RZ, R12.H0_H0 ;  /* 0x2000000cff007230 */ /* 0x000fe40000004100 */
[--C-:B------:R-:W-:Y:S01]  /*4650*/  HADD2.F32 R38, -RZ, R11.reuse.H0_H0 ;  /* 0x2000000bff267230 */ /* 0x100fe20000004100 */
[----:B------:R-:W1:Y:S01]  /*4660*/  LDS.64 R8, [UR4+0x8] ;  /* 0x00000804ff087984 */ /* 0x000e620008000a00 */
[----:B------:R-:W-:Y:S02]  /*4670*/  HADD2.F32 R4, -RZ, R24.H0_H0 ;  /* 0x20000018ff047230 */ /* 0x000fe40000004100 */
[----:B------:R-:W-:Y:S02]  /*4680*/  HADD2.F32 R2, -RZ, R22.H0_H0 ;  /* 0x20000016ff027230 */ /* 0x000fe40000004100 */
[----:B------:R-:W-:Y:S02]  /*4690*/  HADD2.F32 R40, -RZ, R11.H1_H1 ;  /* 0x3000000bff287230 */ /* 0x000fe40000004100 */
[----:B0-----:R-:W-:-:S02]  /*46a0*/  HADD2.F32 R3, -RZ, R34.H0_H0 ;  /* 0x20000022ff037230 */ /* 0x001fc40000004100 */
[----:B------:R-:W-:Y:S02]  /*46b0*/  HADD2.F32 R37, -RZ, R34.H1_H1 ;  /* 0x30000022ff257230 */ /* 0x000fe40000004100 */
[--C-:B------:R-:W-:Y:S02]  /*46c0*/  HADD2.F32 R36, -RZ, R35.reuse.H0_H0 ;  /* 0x20000023ff247230 */ /* 0x100fe40000004100 */
[C---:B------:R-:W-:Y:S01]  /*46d0*/  FFMA.FTZ R38, R3.reuse, R38, RZ ;  /* 0x0000002603267223 */ /* 0x040fe200000100ff */
[----:B------:R-:W-:Y:S02]  /*46e0*/  HADD2.F32 R39, -RZ, R35.H1_H1 ;  /* 0x30000023ff277230 */ /* 0x000fe40000004100 */
[----:B------:R-:W-:Y:S01]  /*46f0*/  FFMA.FTZ R35, R0, R3, RZ ;  /* 0x0000000300237223 */ /* 0x000fe200000100ff */
[----:B------:R-:W-:Y:S02]  /*4700*/  HADD2.F32 R34, -RZ, R12.H1_H1 ;  /* 0x3000000cff227230 */ /* 0x000fe40000004100 */
[C---:B------:R-:W-:Y:S01]  /*4710*/  FFMA.FTZ R43, R3.reuse, R4, RZ ;  /* 0x00000004032b7223 */ /* 0x040fe200000100ff */
[----:B------:R-:W-:Y:S01]  /*4720*/  FFMA.FTZ R42, R3, R2, RZ ;  /* 0x00000002032a7223 */ /* 0x000fe200000100ff */
[----:B------:R-:W-:-:S02]  /*4730*/  HADD2.F32 R4, -RZ, R24.H1_H1 ;  /* 0x30000018ff047230 */ /* 0x000fc40000004100 */
[----:B------:R-:W-:Y:S01]  /*4740*/  FFMA.FTZ R34, R34, R37, R35 ;  /* 0x0000002522227223 */ /* 0x000fe20000010023 */
[----:B------:R-:W-:Y:S02]  /*4750*/  HADD2.F32 R2, -RZ, R22.H1_H1 ;  /* 0x30000016ff027230 */ /* 0x000fe40000004100 */
[C---:B------:R-:W-:Y:S01]  /*4760*/  FFMA.FTZ R35, R37.reuse, R40, R38 ;  /* 0x0000002825237223 */ /* 0x040fe20000010026 */
[----:B------:R-:W-:Y:S02]  /*4770*/  HADD2.F32 R0, -RZ, R21.H0_H0 ;  /* 0x20000015ff007230 */ /* 0x000fe40000004100 */
[C---:B------:R-:W-:Y:S01]  /*4780*/  FFMA.FTZ R43, R37.reuse, R4, R43 ;  /* 0x00000004252b7223 */ /* 0x040fe2000001002b */
[----:B------:R-:W-:Y:S02]  /*4790*/  HADD2.F32 R3, -RZ, R10.H0_H0 ;  /* 0x2000000aff037230 */ /* 0x000fe40000004100 */
[----:B------:R-:W-:Y:S01]  /*47a0*/  FFMA.FTZ R41, R37, R2, R42 ;  /* 0x0000000225297223 */ /* 0x000fe2000001002a */
[----:B------:R-:W-:-:S02]  /*47b0*/  HADD2.F32 R38, -RZ, R23.H0_H0 ;  /* 0x20000017ff267230 */ /* 0x000fc40000004100 */
[C---:B------:R-:W-:Y:S01]  /*47c0*/  FFMA.FTZ R4, R36.reuse, R0, R35 ;  /* 0x0000000024047223 */ /* 0x040fe20000010023 */
[----:B------:R-:W-:Y:S02]  /*47d0*/  HADD2.F32 R35, -RZ, R25.H0_H0 ;  /* 0x20000019ff237230 */ /* 0x000fe40000004100 */
[----:B------:R-:W-:Y:S01]  /*47e0*/  FFMA.FTZ R3, R3, R36, R34 ;  /* 0x0000002403037223 */ /* 0x000fe20000010022 */
[----:B------:R-:W-:Y:S02]  /*47f0*/  HADD2.F32 R0, -RZ, R10.H1_H1 ;  /* 0x3000000aff007230 */ /* 0x000fe40000004100 */
[C---:B------:R-:W-:Y:S01]  /*4800*/  FFMA.FTZ R41, R36.reuse, R38, R41 ;  /* 0x0000002624297223 */ /* 0x040fe20000010029 */
[----:B------:R-:W-:Y:S02]  /*4810*/  HADD2.F32 R2, -RZ, R21.H1_H1 ;  /* 0x30000015ff027230 */ /* 0x000fe40000004100 */
[----:B------:R-:W-:Y:S01]  /*4820*/  FFMA.FTZ R35, R36, R35, R43 ;  /* 0x0000002324237223 */ /* 0x000fe2000001002b */
[----:B------:R-:W-:-:S02]  /*4830*/  HADD2.F32 R34, -RZ, R23.H1_H1 ;  /* 0x30000017ff227230 */ /* 0x000fc40000004100 */
[----:B------:R-:W-:Y:S01]  /*4840*/  FFMA.FTZ R0, R0, R39, R3 ;  /* 0x0000002700007223 */ /* 0x000fe20000010003 */
[----:B------:R-:W-:Y:S02]  /*4850*/  HADD2.F32 R38, -RZ, R25.H1_H1 ;  /* 0x30000019ff267230 */ /* 0x000fe40000004100 */
[C---:B------:R-:W-:Y:S01]  /*4860*/  FFMA.FTZ R37, R39.reuse, R2, R4 ;  /* 0x0000000227257223 */ /* 0x040fe20000010004 */
[----:B-1----:R-:W-:Y:S02]  /*4870*/  HADD2.F32 R4, -RZ, R8.H0_H0 ;  /* 0x20000008ff047230 */ /* 0x002fe40000004100 */
[C---:B------:R-:W-:Y:S01]  /*4880*/  FFMA.FTZ R41, R39.reuse, R34, R41 ;  /* 0x0000002227297223 */ /* 0x040fe20000010029 */
[----:B------:R-:W-:Y:S02]  /*4890*/  HADD2.F32 R3, -RZ, R26.H0_H0 ;  /* 0x2000001aff037230 */ /* 0x000fe40000004100 */
[----:B------:R-:W-:Y:S01]  /*48a0*/  FFMA.FTZ R39, R39, R38, R35 ;  /* 0x0000002627277223 */ /* 0x000fe20000010023 */
[----:B------:R-:W-:-:S02]  /*48b0*/  HADD2.F32 R35, -RZ, R8.H1_H1 ;  /* 0x30000008ff237230 */ /* 0x000fc40000004100 */
[----:B------:R-:W-:Y:S02]  /*48c0*/  HADD2.F32 R34, -RZ, R28.H0_H0 ;  /* 0x2000001cff227230 */ /* 0x000fe40000004100 */
[----:B------:R-:W-:Y:S01]  /*48d0*/  FFMA.FTZ R3, R3, R4, R0 ;  /* 0x0000000403037223 */ /* 0x000fe20000010000 */
[----:B------:R-:W-:Y:S02]  /*48e0*/  HADD2.F32 R2, -RZ, R26.H1_H1 ;  /* 0x3000001aff027230 */ /* 0x000fe40000004100 */
[----:B------:R-:W-:Y:S02]  /*48f0*/  HADD2.F32 R36, -RZ, R30.H0_H0 ;  /* 0x2000001eff247230 */ /* 0x000fe40000004100 */
[----:B------:R-:W-:Y:S01]  /*4900*/  FFMA.FTZ R34, R4, R34, R37 ;  /* 0x0000002204227223 */ /* 0x000fe20000010025 */
[----:B------:R-:W-:Y:S02]  /*4910*/  HADD2.F32 R38, -RZ, R32.H0_H0 ;  /* 0x20000020ff267230 */ /* 0x000fe40000004100 */
[----:B------:R-:W-:Y:S01]  /*4920*/  FFMA.FTZ R2, R2, R35, R3 ;  /* 0x0000002302027223 */ /* 0x000fe20000010003 */
[----:B------:R-:W-:-:S02]  /*4930*/  HADD2.F32 R0, -RZ, R28.H1_H1 ;  /* 0x3000001cff007230 */ /* 0x000fc40000004100 */
[C---:B------:R-:W-:Y:S01]  /*4940*/  FFMA.FTZ R41, R4.reuse, R36, R41 ;  /* 0x0000002404297223 */ /* 0x040fe20000010029 */
[----:B------:R-:W-:Y:S02]  /*4950*/  HADD2.F32 R8, -RZ, R9.H0_H0 ;  /* 0x20000009ff087230 */ /* 0x000fe40000004100 */
[----:B------:R-:W-:Y:S01]  /*4960*/  FFMA.FTZ R39, R4, R38, R39 ;  /* 0x0000002604277223 */ /* 0x000fe20000010027 */
[----:B------:R-:W-:Y:S02]  /*4970*/  HADD2.F32 R3, -RZ, R27.H0_H0 ;  /* 0x2000001bff037230 */ /* 0x000fe40000004100 */
[----:B------:R-:W-:Y:S01]  /*4980*/  FFMA.FTZ R37, R35, R0, R34 ;  /* 0x0000000023257223 */ /* 0x000fe20000010022 */
[----:B------:R-:W-:Y:S02]  /*4990*/  HADD2.F32 R38, -RZ, R32.H1_H1 ;  /* 0x30000020ff267230 */ /* 0x000fe40000004100 */
[----:B------:R-:W-:Y:S02]  /*49a0*/  HADD2.F32 R4, -RZ, R29.H0_H0 ;  /* 0x2000001dff047230 */ /* 0x000fe40000004100 */
[----:B------:R-:W-:Y:S01]  /*49b0*/  FFMA.FTZ R3, R3, R8, R2 ;  /* 0x0000000803037223 */ /* 0x000fe20000010002 */
[----:B------:R-:W-:-:S02]  /*49c0*/  HADD2.F32 R36, -RZ, R30.H1_H1 ;  /* 0x3000001eff247230 */ /* 0x000fc40000004100 */
[C---:B------:R-:W-:Y:S01]  /*49d0*/  FFMA.FTZ R39, R35.reuse, R38, R39 ;  /* 0x0000002623277223 */ /* 0x040fe20000010027 */
[----:B------:R-:W-:Y:S02]  /*49e0*/  HADD2.F32 R9, -RZ, R9.H1_H1 ;  /* 0x30000009ff097230 */ /* 0x000fe40000004100 */
[----:B------:R-:W-:Y:S01]  /*49f0*/  FFMA.FTZ R4, R8, R4, R37 ;  /* 0x0000000408047223 */ /* 0x000fe20000010025 */
[----:B------:R-:W-:Y:S02]  /*4a00*/  HADD2.F32 R2, -RZ, R29.H1_H1 ;  /* 0x3000001dff027230 */ /* 0x000fe40000004100 */
[----:B------:R-:W-:Y:S01]  /*4a10*/  FFMA.FTZ R41, R35, R36, R41 ;  /* 0x0000002423297223 */ /* 0x000fe20000010029 */
[----:B------:R-:W-:Y:S02]  /*4a20*/  HADD2.F32 R0, -RZ, R27.H1_H1 ;  /* 0x3000001bff007230 */ /* 0x000fe40000004100 */
[----:B------:R-:W-:Y:S02]  /*4a30*/  HADD2.F32 R34, -RZ, R31.H0_H0 ;  /* 0x2000001fff227230 */ /* 0x000fe40000004100 */
[----:B------:R-:W-:Y:S01]  /*4a40*/  FFMA.FTZ R2, R9, R2, R4 ;  /* 0x0000000209027223 */ /* 0x000fe20000010004 */
[----:B------:R-:W-:-:S02]  /*4a50*/  HADD2.F32 R38, -RZ, R33.H0_H0 ;  /* 0x20000021ff267230 */ /* 0x000fc40000004100 */
[----:B------:R-:W-:Y:S01]  /*4a60*/  FFMA.FTZ R0, R0, R9, R3 ;  /* 0x0000000900007223 */ /* 0x000fe20000010003 */
[----:B------:R-:W-:Y:S02]  /*4a70*/  HADD2.F32 R36, -RZ, R31.H1_H1 ;  /* 0x3000001fff247230 */ /* 0x000fe40000004100 */
[C---:B------:R-:W-:Y:S01]  /*4a80*/  FFMA.FTZ R41, R8.reuse, R34, R41 ;  /* 0x0000002208297223 */ /* 0x040fe20000010029 */
[----:B------:R-:W-:Y:S02]  /*4a90*/  HADD2.F32 R4, -RZ, R33.H1_H1 ;  /* 0x30000021ff047230 */ /* 0x000fe40000004100 */
[----:B------:R-:W-:Y:S01]  /*4aa0*/  FFMA.FTZ R38, R8, R38, R39 ;  /* 0x0000002608267223 */ /* 0x000fe20000010027 */
[--C-:B------:R-:W-:Y:S02]  /*4ab0*/  HADD2.F32 R3, -RZ, R97.reuse.H0_H0 ;  /* 0x20000061ff037230 */ /* 0x100fe40000004100 */
[----:B------:R-:W-:Y:S01]  /*4ac0*/  FFMA.FTZ R36, R9, R36, R41 ;  /* 0x0000002409247223 */ /* 0x000fe20000010029 */
[----:B------:R-:W-:-:S02]  /*4ad0*/  HADD2.F32 R35, -RZ, R97.H1_H1 ;  /* 0x30000061ff237230 */ /* 0x000fc40000004100 */
[----:B------:R-:W-:Y:S01]  /*4ae0*/  FFMA.FTZ R4, R9, R4, R38 ;  /* 0x0000000409047223 */ /* 0x000fe20000010026 */
[--C-:B------:R-:W-:Y:S02]  /*4af0*/  HADD2.F32 R37, -RZ, R100.reuse.H0_H0 ;  /* 0x20000064ff257230 */ /* 0x100fe40000004100 */
[----:B------:R-:W-:Y:S01]  /*4b00*/  FMUL.FTZ R0, R0, R3 ;  /* 0x0000000300007220 */ /* 0x000fe20000410000 */
[----:B------:R-:W-:Y:S02]  /*4b10*/  HADD2.F32 R39, -RZ, R100.H1_H1 ;  /* 0x30000064ff277230 */ /* 0x000fe40000004100 */
[----:B------:R-:W-:Y:S01]  /*4b20*/  FMUL.FTZ R2, R2, R35 ;  /* 0x0000002302027220 */ /* 0x000fe20000410000 */
[----:B------:R-:W-:Y:S01]  /*4b30*/  FMUL.FTZ R36, R36, R37 ;  /* 0x0000002524247220 */ /* 0x000fe20000410000 */
[----:B------:R-:W-:Y:S01]  /*4b40*/  F2FP.F16.F32.PACK_AB R0, RZ, R0 ;  /* 0x00000000ff00723e */ /* 0x000fe200000000ff */
[----:B------:R-:W-:Y:S02]  /*4b50*/  FMUL.FTZ R4, R4, R39 ;  /* 0x0000002704047220 */ /* 0x000fe40000410000 */
[----:B------:R-:W-:-:S02]  /*4b60*/  F2FP.F16.F32.PACK_AB R2, RZ, R2 ;  /* 0x00000002ff02723e */ /* 0x000fc400000000ff */
[----:B------:R-:W-:Y:S02]  /*4b70*/  F2FP.F16.F32.PACK_AB R36, RZ, R36 ;  /* 0x00000024ff24723e */ /* 0x000fe400000000ff */
[----:B------:R-:W-:Y:S02]  /*4b80*/  F2FP.F16.F32.PACK_AB R4, RZ, R4 ;  /* 0x00000004ff04723e */ /* 0x000fe400000000ff */
[----:B------:R-:W-:Y:S02]  /*4b90*/  PRMT R0, R0, 0x5410, R2 ;  /* 0x0000541000007816 */ /* 0x000fe40000000002 */
[----:B------:R-:W-:-:S04]  /*4ba0*/  PRMT R36, R36, 0x5410, R4 ;  /* 0x0000541024247816 */ /* 0x000fc80000000004 */
[----:B------:R-:W-:Y:S01]  /*4bb0*/  HFMA2.MMA R20, R0, 1, 1, R20 ;  /* 0x3c003c0000147835 */ /* 0x000fe20000000014 */
[----:B------:R-:W-:-:S10]  /*4bc0*/  HADD2 R19, R36, R19 ;  /* 0x0000001324137230 */ /* 0x000fd40000000000 */
.L_x_211:
[----:B------:R-:W-:Y:S05]  /*4bd0*/  @!P3 BRA `(.L_x_212) ;  /* 0x00000010005cb947 */ /* 0x000fea0003800000 */
[----:B------:R-:W-:Y:S02]  /*4be0*/  PRMT R0, R90, 0x9910, RZ ;  /* 0x000099105a007816 */ /* 0x000fe400000000ff */
[----:B------:R-:W-:Y:S02]  /*4bf0*/  ISETP.GE.AND P5, PT, R95, 0x3, PT ;  /* 0x000000035f00780c */ /* 0x000fe40003fa6270 */
[----:B------:R-:W-:-:S13]  /*4c00*/  ISETP.NE.AND P4, PT, R0, RZ, PT ;  /* 0x000000ff0000720c */ /* 0x000fda0003f85270 */
[----:B------:R-:W-:Y:S05]  /*4c10*/  @!P4 BRA `(.L_x_213) ;  /* 0x000000040068c947 */ /* 0x000fea0003800000 */
[----:B------:R-:W0:Y:S01]  /*4c20*/  LDS.64 R2, [UR4+0x80] ;  /* 0x00008004ff027984 */ /* 0x000e220008000a00 */
[----:B------:R-:W-:Y:S02]  /*4c30*/  HADD2.F32 R0, -RZ, R12.H0_H0 ;  /* 0x2000000cff007230 */ /* 0x000fe40000004100 */
[----:B------:R-:W-:Y:S01]  /*4c40*/  HADD2.F32 R4, -RZ, R24.H0_H0 ;  /* 0x20000018ff047230 */ /* 0x000fe20000004100 */
[----:B------:R-:W1:Y:S01]  /*4c50*/  LDS.64 R8, [UR4+0x88] ;  /* 0x00008804ff087984 */ /* 0x000e620008000a00 */
[----:B------:R-:W-:Y:S02]  /*4c60*/  HADD2.F32 R42, -RZ, R11.H1_H1 ;  /* 0x3000000bff2a7230 */ /* 0x000fe40000004100 */
[----:B------:R-:W-:Y:S02]  /*4c70*/  HADD2.F32 R40, -RZ, R12.H1_H1 ;  /* 0x3000000cff287230 */ /* 0x000fe40000004100 */
[----:B------:R-:W-:Y:S02]  /*4c80*/  HADD2.F32 R41, -RZ, R31.H1_H1 ;  /* 0x3000001fff297230 */ /* 0x000fe40000004100 */
[----:B0-----:R-:W-:-:S02]  /*4c90*/  HADD2.F32 R35, -RZ, R2.H0_H0 ;  /* 0x20000002ff237230 */ /* 0x001fc40000004100 */
[----:B------:R-:W-:Y:S02]  /*4ca0*/  HADD2.F32 R34, -RZ, R2.H1_H1 ;  /* 0x30000002ff227230 */ /* 0x000fe40000004100 */
[--C-:B------:R-:W-:Y:S02]  /*4cb0*/  HADD2.F32 R36, -RZ, R3.reuse.H0_H0 ;  /* 0x20000003ff247230 */ /* 0x100fe40000004100 */
[----:B------:R-:W-:Y:S01]  /*4cc0*/  FFMA.FTZ R37, R0, R35, RZ ;  /* 0x0000002300257223 */ /* 0x000fe200000100ff */
[----:B------:R-:W-:Y:S02]  /*4cd0*/  HADD2.F32 R38, -RZ, R3.H1_H1 ;  /* 0x30000003ff267230 */ /* 0x000fe40000004100 */
[----:B------:R-:W-:Y:S02]  /*4ce0*/  HADD2.F32 R2, -RZ, R11.H0_H0 ;  /* 0x2000000bff027230 */ /* 0x000fe40000004100 */
[----:B------:R-:W-:Y:S01]  /*4cf0*/  FFMA.FTZ R37, R40, R34, R37 ;  /* 0x0000002228257223 */ /* 0x000fe20000010025 */
[----:B------:R-:W-:-:S02]  /*4d00*/  HADD2.F32 R3, -RZ, R22.H0_H0 ;  /* 0x20000016ff037230 */ /* 0x000fc40000004100 */
[----:B------:R-:W-:Y:S02]  /*4d10*/  HADD2.F32 R0, -RZ, R10.H0_H0 ;  /* 0x2000000aff007230 */ /* 0x000fe40000004100 */
[-C--:B------:R-:W-:Y:S01]  /*4d20*/  FFMA.FTZ R39, R2, R35.reuse, RZ ;  /* 0x0000002302277223 */ /* 0x080fe200000100ff */
[----:B------:R-:W-:Y:S02]  /*4d30*/  HADD2.F32 R40, -RZ, R23.H0_H0 ;  /* 0x20000017ff287230 */ /* 0x000fe40000004100 */
[-C--:B------:R-:W-:Y:S01]  /*4d40*/  FFMA.FTZ R3, R3, R35.reuse, RZ ;  /* 0x0000002303037223 */ /* 0x080fe200000100ff */
[----:B------:R-:W-:Y:S01]  /*4d50*/  FFMA.FTZ R35, R4, R35, RZ ;  /* 0x0000002304237223 */ /* 0x000fe200000100ff */
[----:B------:R-:W-:Y:S02]  /*4d60*/  HADD2.F32 R4, -RZ, R22.H1_H1 ;  /* 0x30000016ff047230 */ /* 0x000fe40000004100 */
[----:B------:R-:W-:Y:S01]  /*4d70*/  FFMA.FTZ R39, R42, R34, R39 ;  /* 0x000000222a277223 */ /* 0x000fe20000010027 */
[----:B------:R-:W-:-:S02]  /*4d80*/  HADD2.F32 R42, -RZ, R24.H1_H1 ;  /* 0x30000018ff2a7230 */ /* 0x000fc40000004100 */
[----:B------:R-:W-:Y:S01]  /*4d90*/  FFMA.FTZ R37, R0, R36, R37 ;  /* 0x0000002400257223 */ /* 0x000fe20000010025 */
[----:B------:R-:W-:Y:S02]  /*4da0*/  HADD2.F32 R2, -RZ, R21.H0_H0 ;  /* 0x20000015ff027230 */ /* 0x000fe40000004100 */
[-C--:B------:R-:W-:Y:S01]  /*4db0*/  FFMA.FTZ R3, R4, R34.reuse, R3 ;  /* 0x0000002204037223 */ /* 0x080fe20000010003 */
[----:B------:R-:W-:Y:S02]  /*4dc0*/  HADD2.F32 R0, -RZ, R10.H1_H1 ;  /* 0x3000000aff007230 */ /* 0x000fe40000004100 */
[----:B------:R-:W-:Y:S01]  /*4dd0*/  FFMA.FTZ R35, R42, R34, R35 ;  /* 0x000000222a237223 */ /* 0x000fe20000010023 */
[----:B------:R-:W-:Y:S02]  /*4de0*/  HADD2.F32 R34, -RZ, R25.H0_H0 ;  /* 0x20000019ff227230 */ /* 0x000fe40000004100 */
[----:B------:R-:W-:Y:S01]  /*4df0*/  FFMA.FTZ R3, R40, R36, R3 ;  /* 0x0000002428037223 */ /* 0x000fe20000010003 */
[----:B------:R-:W-:-:S02]  /*4e00*/  HADD2.F32 R4, -RZ, R23.H1_H1 ;  /* 0x30000017ff047230 */ /* 0x000fc40000004100 */
[-C--:B------:R-:W-:Y:S01]  /*4e10*/  FFMA.FTZ R39, R2, R36.reuse, R39 ;  /* 0x0000002402277223 */ /* 0x080fe20000010027 */
[----:B------:R-:W-:Y:S02]  /*4e20*/  HADD2.F32 R2, -RZ, R21.H1_H1 ;  /* 0x30000015ff027230 */ /* 0x000fe40000004100 */
[----:B------:R-:W-:Y:S01]  /*4e30*/  FFMA.FTZ R35, R34, R36, R35 ;  /* 0x0000002422237223 */ /* 0x000fe20000010023 */
[----:B------:R-:W-:Y:S02]  /*4e40*/  HADD2.F32 R40, -RZ, R25.H1_H1 ;  /* 0x30000019ff287230 */ /* 0x000fe40000004100 */
[-C--:B------:R-:W-:Y:S01]  /*4e50*/  FFMA.FTZ R37, R0, R38.reuse, R37 ;  /* 0x0000002600257223 */ /* 0x080fe20000010025 */
[-C--:B------:R-:W-:Y:S01]  /*4e60*/  FFMA.FTZ R3, R4, R38.reuse, R3 ;  /* 0x0000002604037223 */ /* 0x080fe20000010003 */
[----:B-1----:R-:W-:Y:S02]  /*4e70*/  HADD2.F32 R0, -RZ, R8.H0_H0 ;  /* 0x20000008ff007230 */ /* 0x002fe40000004100 */
[----:B------:R-:W-:Y:S01]  /*4e80*/  FFMA.FTZ R39, R2, R38, R39 ;  /* 0x0000002602277223 */ /* 0x000fe20000010027 */
[----:B------:R-:W-:-:S02]  /*4e90*/  HADD2.F32 R4, -RZ, R26.H0_H0 ;  /* 0x2000001aff047230 */ /* 0x000fc40000004100 */
[----:B------:R-:W-:Y:S01]  /*4ea0*/  FFMA.FTZ R35, R40, R38, R35 ;  /* 0x0000002628237223 */ /* 0x000fe20000010023 */
[----:B------:R-:W-:Y:S02]  /*4eb0*/  HADD2.F32 R36, -RZ, R28.H0_H0 ;  /* 0x2000001cff247230 */ /* 0x000fe40000004100 */
[----:B------:R-:W-:Y:S02]  /*4ec0*/  HADD2.F32 R8, -RZ, R8.H1_H1 ;  /* 0x30000008ff087230 */ /* 0x000fe40000004100 */
[-C--:B------:R-:W-:Y:S01]  /*4ed0*/  FFMA.FTZ R37, R4, R0.reuse, R37 ;  /* 0x0000000004257223 */ /* 0x080fe20000010025 */
[----:B------:R-:W-:Y:S02]  /*4ee0*/  HADD2.F32 R38, -RZ, R30.H0_H0 ;  /* 0x2000001eff267230 */ /* 0x000fe40000004100 */
[----:B------:R-:W-:Y:S01]  /*4ef0*/  FFMA.FTZ R39, R36, R0, R39 ;  /* 0x0000000024277223 */ /* 0x000fe20000010027 */
[----:B------:R-:W-:Y:S02]  /*4f00*/  HADD2.F32 R34, -RZ, R26.H1_H1 ;  /* 0x3000001aff227230 */ /* 0x000fe40000004100 */
[----:B------:R-:W-:-:S02]  /*4f10*/  HADD2.F32 R40, -RZ, R32.H0_H0 ;  /* 0x20000020ff287230 */ /* 0x000fc40000004100 */
[----:B------:R-:W-:Y:S01]  /*4f20*/  FFMA.FTZ R3, R38, R0, R3 ;  /* 0x0000000026037223 */ /* 0x000fe20000010003 */
[----:B------:R-:W-:Y:S02]  /*4f30*/  HADD2.F32 R4, -RZ, R28.H1_H1 ;  /* 0x3000001cff047230 */ /* 0x000fe40000004100 */
[----:B------:R-:W-:Y:S01]  /*4f40*/  FFMA.FTZ R37, R34, R8, R37 ;  /* 0x0000000822257223 */ /* 0x000fe20000010025 */
[----:B------:R-:W-:Y:S02]  /*4f50*/  HADD2.F32 R2, -RZ, R9.H0_H0 ;  /* 0x20000009ff027230 */ /* 0x000fe40000004100 */
[----:B------:R-:W-:Y:S01]  /*4f60*/  FFMA.FTZ R35, R40, R0, R35 ;  /* 0x0000000028237223 */ /* 0x000fe20000010023 */
[----:B------:R-:W-:Y:S02]  /*4f70*/  HADD2.F32 R36, -RZ, R30.H1_H1 ;  /* 0x3000001eff247230 */ /* 0x000fe40000004100 */
[----:B------:R-:W-:Y:S01]  /*4f80*/  FFMA.FTZ R39, R4, R8, R39 ;  /* 0x0000000804277223 */ /* 0x000fe20000010027 */
[----:B------:R-:W-:-:S02]  /*4f90*/  HADD2.F32 R38, -RZ, R32.H1_H1 ;  /* 0x30000020ff267230 */ /* 0x000fc40000004100 */
[----:B------:R-:W-:Y:S02]  /*4fa0*/  HADD2.F32 R34, -RZ, R29.H0_H0 ;  /* 0x2000001dff227230 */ /* 0x000fe40000004100 */
[-C--:B------:R-:W-:Y:S01]  /*4fb0*/  FFMA.FTZ R3, R36, R8.reuse, R3 ;  /* 0x0000000824037223 */ /* 0x080fe20000010003 */
[----:B------:R-:W-:Y:S02]  /*4fc0*/  HADD2.F32 R0, -RZ, R27.H0_H0 ;  /* 0x2000001bff007230 */ /* 0x000fe40000004100 */
[----:B------:R-:W-:Y:S01]  /*4fd0*/  FFMA.FTZ R35, R38, R8, R35 ;  /* 0x0000000826237223 */ /* 0x000fe20000010023 */
[----:B------:R-:W-:Y:S02]  /*4fe0*/  HADD2.F32 R9, -RZ, R9.H1_H1 ;  /* 0x30000009ff097230 */ /* 0x000fe40000004100 */
[-C--:B------:R-:W-:Y:S01]  /*4ff0*/  FFMA.FTZ R4, R34, R2.reuse, R39 ;  /* 0x0000000222047223 */ /* 0x080fe20000010027 */
[----:B------:R-:W-:Y:S02]  /*5000*/  HADD2.F32 R8, -RZ, R31.H0_H0 ;  /* 0x2000001fff087230 */ /* 0x000fe40000004100 */
[----:B------:R-:W-:Y:S01]  /*5010*/  FFMA.FTZ R0, R0, R2, R37 ;  /* 0x0000000200007223 */ /* 0x000fe20000010025 */
[----:B------:R-:W-:-:S02]  /*5020*/  HADD2.F32 R39, -RZ, R29.H1_H1 ;  /* 0x3000001dff277230 */ /* 0x000fc40000004100 */
[----:B------:R-:W-:Y:S02]  /*5030*/  HADD2.F32 R34, -RZ, R33.H0_H0 ;  /* 0x20000021ff227230 */ /* 0x000fe40000004100 */
[-C--:B------:R-:W-:Y:S01]  /*5040*/  FFMA.FTZ R8, R8, R2.reuse, R3 ;  /* 0x0000000208087223 */ /* 0x080fe20000010003 */
[----:B------:R-:W-:Y:S02]  /*5050*/  HADD2.F32 R37, -RZ, R27.H1_H1 ;  /* 0x3000001bff257230 */ /* 0x000fe40000004100 */
[-C--:B------:R-:W-:Y:S01]  /*5060*/  FFMA.FTZ R4, R39, R9.reuse, R4 ;  /* 0x0000000927047223 */ /* 0x080fe20000010004 */
[----:B------:R-:W-:Y:S02]  /*5070*/  HADD2.F32 R39, -RZ, R33.H1_H1 ;  /* 0x30000021ff277230 */ /* 0x000fe40000004100 */
[----:B------:R-:W-:Y:S01]  /*5080*/  FFMA.FTZ R2, R34, R2, R35 ;  /* 0x0000000222027223 */ /* 0x000fe20000010023 */
[--C-:B------:R-:W-:Y:S02]  /*5090*/  HADD2.F32 R3, -RZ, R97.reuse.H0_H0 ;  /* 0x20000061ff037230 */ /* 0x100fe40000004100 */
[----:B------:R-:W-:Y:S01]  /*50a0*/  FFMA.FTZ R0, R37, R9, R0 ;  /* 0x0000000925007223 */ /* 0x000fe20000010000 */
[----:B------:R-:W-:-:S02]  /*50b0*/  HADD2.F32 R35, -RZ, R97.H1_H1 ;  /* 0x30000061ff237230 */ /* 0x000fc40000004100 */
[-C--:B------:R-:W-:Y:S01]  /*50c0*/  FFMA.FTZ R8, R41, R9.reuse, R8 ;  /* 0x0000000929087223 */ /* 0x080fe20000010008 */
[--C-:B------:R-:W-:Y:S02]  /*50d0*/  HADD2.F32 R37, -RZ, R100.reuse.H0_H0 ;  /* 0x20000064ff257230 */ /* 0x100fe40000004100 */
[----:B------:R-:W-:Y:S01]  /*50e0*/  FFMA.FTZ R2, R39, R9, R2 ;  /* 0x0000000927027223 */ /* 0x000fe20000010002 */
[----:B------:R-:W-:Y:S02]  /*50f0*/  HADD2.F32 R41, -RZ, R100.H1_H1 ;  /* 0x30000064ff297230 */ /* 0x000fe40000004100 */
[----:B------:R-:W-:Y:S01]  /*5100*/  FMUL.FTZ R0, R3, R0 ;  /* 0x0000000003007220 */ /* 0x000fe20000410000 */
[----:B------:R-:W-:Y:S01]  /*5110*/  FMUL.FTZ R4, R35, R4 ;  /* 0x0000000423047220 */ /* 0x000fe20000410000 */
[----:B------:R-:W-:Y:S01]  /*5120*/  FMUL.FTZ R8, R37, R8 ;  /* 0x0000000825087220 */ /* 0x000fe20000410000 */
[----:B------:R-:W-:Y:S02]  /*5130*/  FMUL.FTZ R2, R41, R2 ;  /* 0x0000000229027220 */ /* 0x000fe40000410000 */
[----:B------:R-:W-:-:S02]  /*5140*/  F2FP.F16.F32.PACK_AB R0, RZ, R0 ;  /* 0x00000000ff00723e */ /* 0x000fc400000000ff */
[----:B------:R-:W-:Y:S02]  /*5150*/  F2FP.F16.F32.PACK_AB R4, RZ, R4 ;  /* 0x00000004ff04723e */ /* 0x000fe400000000ff */
[----:B------:R-:W-:Y:S02]  /*5160*/  F2FP.F16.F32.PACK_AB R8, RZ, R8 ;  /* 0x00000008ff08723e */ /* 0x000fe400000000ff */
[----:B------:R-:W-:Y:S02]  /*5170*/  F2FP.F16.F32.PACK_AB R2, RZ, R2 ;  /* 0x00000002ff02723e */ /* 0x000fe400000000ff */
[----:B------:R-:W-:Y:S02]  /*5180*/  PRMT R0, R0, 0x5410, R4 ;  /* 0x0000541000007816 */ /* 0x000fe40000000004 */
[----:B------:R-:W-:-:S04]  /*5190*/  PRMT R8, R8, 0x5410, R2 ;  /* 0x0000541008087816 */ /* 0x000fc80000000002 */
[----:B------:R-:W-:Y:S01]  /*51a0*/  HFMA2.MMA R18, R0, 1, 1, R18 ;  /* 0x3c003c0000127835 */ /* 0x000fe20000000012 */
[----:B------:R-:W-:-:S10]  /*51b0*/  HADD2 R17, R8, R17 ;  /* 0x0000001108117230 */ /* 0x000fd40000000000 */
.L_x_213:
[----:B------:R-:W-:Y:S05]  /*51c0*/  @!P5 BRA `(.L_x_212) ;  /* 0x0000000800e0d947 */ /* 0x000fea0003800000 */
[----:B------:R-:W-:-:S04]  /*51d0*/  PRMT R0, R89, 0x9910, RZ ;  /* 0x0000991059007816 */ /* 0x000fc800000000ff */
        /* <DEDUP_REMOVED lines=92> */
.L_x_214:
[----:B------:R-:W-:Y:S05]  /*57a0*/  @P0 BRA `(.L_x_212) ;  /* 0x0000000400680947 */ /* 0x000fea0003800000 */
        /* <DEDUP_REMOVED lines=10> */
[----:B------:R-:W-:Y:S02]  /*5850*/  HADD2.F32 R34, -RZ, R2.H1_H1 ;  /* 0x30000002ff227230 */ /* 0x000fe40000004100 */
[--C-:B------:R-:W-:Y:S02]  /*5860*/  HADD2.F32 R3, -RZ, R22.reuse.H0_H0 ;  /* 0x20000016ff037230 */ /* 0x100fe40000004100 */
[----:B------:R-:W-:Y:S02]  /*5870*/  HADD2.F32 R2, -RZ, R11.H0_H0 ;  /* 0x2000000bff027230 */ /* 0x000fe40000004100 */
[----:B------:R-:W-:Y:S01]  /*5880*/  FFMA.FTZ R11, R0, R35, RZ ;  /* 0x00000023000b7223 */ /* 0x000fe200000100ff */
[----:B------:R-:W-:-:S02]  /*5890*/  HADD2.F32 R22, -RZ, R22.H1_H1 ;  /* 0x30000016ff167230 */ /* 0x000fc40000004100 */
[-C--:B------:R-:W-:Y:S01]  /*58a0*/  FFMA.FTZ R3, R3, R35.reuse, RZ ;  /* 0x0000002303037223 */ /* 0x080fe200000100ff */
[----:B------:R-:W-:Y:S02]  /*58b0*/  HADD2.F32 R0, -RZ, R10.H0_H0 ;  /* 0x2000000aff007230 */ /* 0x000fe40000004100 */
[-C--:B------:R-:W-:Y:S01]  /*58c0*/  FFMA.FTZ R39, R2, R35.reuse, RZ ;  /* 0x0000002302277223 */ /* 0x080fe200000100ff */
[----:B------:R-:W-:Y:S01]  /*58d0*/  FFMA.FTZ R35, R4, R35, RZ ;  /* 0x0000002304237223 */ /* 0x000fe200000100ff */
[----:B------:R-:W-:Y:S02]  /*58e0*/  HADD2.F32 R4, -RZ, R23.H0_H0 ;  /* 0x20000017ff047230 */ /* 0x000fe40000004100 */
[-C--:B------:R-:W-:Y:S01]  /*58f0*/  FFMA.FTZ R3, R22, R34.reuse, R3 ;  /* 0x0000002216037223 */ /* 0x080fe20000010003 */
[----:B------:R-:W-:Y:S02]  /*5900*/  HADD2.F32 R2, -RZ, R21.H0_H0 ;  /* 0x20000015ff027230 */ /* 0x000fe40000004100 */
[-C--:B------:R-:W-:Y:S01]  /*5910*/  FFMA.FTZ R11, R12, R34.reuse, R11 ;  /* 0x000000220c0b7223 */ /* 0x080fe2000001000b */
[----:B------:R-:W-:Y:S01]  /*5920*/  FFMA.FTZ R39, R38, R34, R39 ;  /* 0x0000002226277223 */ /* 0x000fe20000010027 */
[----:B------:R-:W-:Y:S01]  /*5930*/  FFMA.FTZ R4, R4, R36, R3 ;  /* 0x0000002404047223 */ /* 0x000fe20000010003 */
[----:B------:R-:W-:-:S02]  /*5940*/  HADD2.F32 R12, -RZ, R25.H0_H0 ;  /* 0x20000019ff0c7230 */ /* 0x000fc40000004100 */
[----:B------:R-:W-:Y:S01]  /*5950*/  FFMA.FTZ R35, R24, R34, R35 ;  /* 0x0000002218237223 */ /* 0x000fe20000010023 */
[----:B------:R-:W-:Y:S02]  /*5960*/  HADD2.F32 R3, -RZ, R10.H1_H1 ;  /* 0x3000000aff037230 */ /* 0x000fe40000004100 */
[-C--:B------:R-:W-:Y:S01]  /*5970*/  FFMA.FTZ R0, R0, R36.reuse, R11 ;  /* 0x0000002400007223 */ /* 0x080fe2000001000b */
[----:B------:R-:W-:Y:S02]  /*5980*/  HADD2.F32 R21, -RZ, R21.H1_H1 ;  /* 0x30000015ff157230 */ /* 0x000fe40000004100 */
[-C--:B------:R-:W-:Y:S01]  /*5990*/  FFMA.FTZ R2, R2, R36.reuse, R39 ;  /* 0x0000002402027223 */ /* 0x080fe20000010027 */
[----:B------:R-:W-:Y:S02]  /*59a0*/  HADD2.F32 R23, -RZ, R23.H1_H1 ;  /* 0x30000017ff177230 */ /* 0x000fe40000004100 */
[----:B------:R-:W-:Y:S01]  /*59b0*/  FFMA.FTZ R36, R12, R36, R35 ;  /* 0x000000240c247223 */ /* 0x000fe20000010023 */
[-C--:B------:R-:W-:Y:S01]  /*59c0*/  FFMA.FTZ R0, R3, R37.reuse, R0 ;  /* 0x0000002503007223 */ /* 0x080fe20000010000 */
[----:B------:R-:W-:Y:S01]  /*59d0*/  FFMA.FTZ R10, R21, R37, R2 ;  /* 0x00000025150a7223 */ /* 0x000fe20000010002 */
[----:B-1----:R-:W-:-:S02]  /*59e0*/  HADD2.F32 R3, -RZ, R8.H0_H0 ;  /* 0x20000008ff037230 */ /* 0x002fc40000004100 */
[----:B------:R-:W-:Y:S01]  /*59f0*/  FFMA.FTZ R12, R23, R37, R4 ;  /* 0x00000025170c7223 */ /* 0x000fe20000010004 */
[--C-:B------:R-:W-:Y:S02]  /*5a00*/  HADD2.F32 R2, -RZ, R9.reuse.H0_H0 ;  /* 0x20000009ff027230 */ /* 0x100fe40000004100 */
[----:B------:R-:W-:Y:S02]  /*5a10*/  HADD2.F32 R4, -RZ, R9.H1_H1 ;  /* 0x30000009ff047230 */ /* 0x000fe40000004100 */
[----:B------:R-:W-:Y:S02]  /*5a20*/  HADD2.F32 R11, -RZ, R28.H0_H0 ;  /* 0x2000001cff0b7230 */ /* 0x000fe40000004100 */
[----:B------:R-:W-:Y:S02]  /*5a30*/  HADD2.F32 R9, -RZ, R26.H0_H0 ;  /* 0x2000001aff097230 */ /* 0x000fe40000004100 */
[----:B------:R-:W-:Y:S02]  /*5a40*/  HADD2.F32 R25, -RZ, R25.H1_H1 ;  /* 0x30000019ff197230 */ /* 0x000fe40000004100 */
[----:B------:R-:W-:Y:S01]  /*5a50*/  FFMA.FTZ R11, R11, R3, R10 ;  /* 0x000000030b0b7223 */ /* 0x000fe2000001000a */
[----:B------:R-:W-:-:S02]  /*5a60*/  HADD2.F32 R8, -RZ, R8.H1_H1 ;  /* 0x30000008ff087230 */ /* 0x000fc40000004100 */
[----:B------:R-:W-:Y:S01]  /*5a70*/  FFMA.FTZ R9, R9, R3, R0 ;  /* 0x0000000309097223 */ /* 0x000fe20000010000 */
[----:B------:R-:W-:Y:S02]  /*5a80*/  HADD2.F32 R28, -RZ, R28.H1_H1 ;  /* 0x3000001cff1c7230 */ /* 0x000fe40000004100 */
[----:B------:R-:W-:Y:S01]  /*5a90*/  FFMA.FTZ R36, R25, R37, R36 ;  /* 0x0000002519247223 */ /* 0x000fe20000010024 */
[----:B------:R-:W-:Y:S02]  /*5aa0*/  HADD2.F32 R26, -RZ, R26.H1_H1 ;  /* 0x3000001aff1a7230 */ /* 0x000fe40000004100 */
[----:B------:R-:W-:Y:S02]  /*5ab0*/  HADD2.F32 R21, -RZ, R30.H0_H0 ;  /* 0x2000001eff157230 */ /* 0x000fe40000004100 */
[-C--:B------:R-:W-:Y:S01]  /*5ac0*/  FFMA.FTZ R11, R28, R8.reuse, R11 ;  /* 0x000000081c0b7223 */ /* 0x080fe2000001000b */
[----:B------:R-:W-:Y:S02]  /*5ad0*/  HADD2.F32 R23, -RZ, R32.H0_H0 ;  /* 0x20000020ff177230 */ /* 0x000fe40000004100 */
[----:B------:R-:W-:Y:S01]  /*5ae0*/  FFMA.FTZ R9, R26, R8, R9 ;  /* 0x000000081a097223 */ /* 0x000fe20000010009 */
[----:B------:R-:W-:-:S02]  /*5af0*/  HADD2.F32 R10, -RZ, R29.H0_H0 ;  /* 0x2000001dff0a7230 */ /* 0x000fc40000004100 */
[-C--:B------:R-:W-:Y:S01]  /*5b00*/  FFMA.FTZ R21, R21, R3.reuse, R12 ;  /* 0x0000000315157223 */ /* 0x080fe2000001000c */
[----:B------:R-:W-:Y:S02]  /*5b10*/  HADD2.F32 R0, -RZ, R27.H0_H0 ;  /* 0x2000001bff007230 */ /* 0x000fe40000004100 */
[----:B------:R-:W-:Y:S01]  /*5b20*/  FFMA.FTZ R3, R23, R3, R36 ;  /* 0x0000000317037223 */ /* 0x000fe20000010024 */
[----:B------:R-:W-:Y:S02]  /*5b30*/  HADD2.F32 R30, -RZ, R30.H1_H1 ;  /* 0x3000001eff1e7230 */ /* 0x000fe40000004100 */
[-C--:B------:R-:W-:Y:S01]  /*5b40*/  FFMA.FTZ R11, R10, R2.reuse, R11 ;  /* 0x000000020a0b7223 */ /* 0x080fe2000001000b */
[----:B------:R-:W-:Y:S02]  /*5b50*/  HADD2.F32 R32, -RZ, R32.H1_H1 ;  /* 0x30000020ff207230 */ /* 0x000fe40000004100 */
        /* <DEDUP_REMOVED lines=9> */
[----:B------:R-:W-:-:S02]  /*5bf0*/  HADD2.F32 R12, -RZ, R31.H1_H1 ;  /* 0x3000001fff0c7230 */ /* 0x000fc40000004100 */
[-C--:B------:R-:W-:Y:S01]  /*5c00*/  FFMA.FTZ R9, R0, R4.reuse, R9 ;  /* 0x0000000400097223 */ /* 0x080fe20000010009 */
[----:B------:R-:W-:Y:S02]  /*5c10*/  HADD2.F32 R10, -RZ, R33.H1_H1 ;  /* 0x30000021ff0a7230 */ /* 0x000fe40000004100 */
[-C--:B------:R-:W-:Y:S01]  /*5c20*/  FFMA.FTZ R11, R8, R4.reuse, R11 ;  /* 0x00000004080b7223 */ /* 0x080fe2000001000b */
[--C-:B------:R-:W-:Y:S02]  /*5c30*/  HADD2.F32 R0, -RZ, R97.reuse.H0_H0 ;  /* 0x20000061ff007230 */ /* 0x100fe40000004100 */
[-C--:B------:R-:W-:Y:S01]  /*5c40*/  FFMA.FTZ R21, R12, R4.reuse, R21 ;  /* 0x000000040c157223 */ /* 0x080fe20000010015 */
[----:B------:R-:W-:Y:S02]  /*5c50*/  HADD2.F32 R2, -RZ, R97.H1_H1 ;  /* 0x30000061ff027230 */ /* 0x000fe40000004100 */
[----:B------:R-:W-:Y:S01]  /*5c60*/  FFMA.FTZ R3, R10, R4, R3 ;  /* 0x000000040a037223 */ /* 0x000fe20000010003 */
[----:B------:R-:W-:-:S02]  /*5c70*/  HADD2.F32 R8, -RZ, R100.H0_H0 ;  /* 0x20000064ff087230 */ /* 0x000fc40000004100 */
[----:B------:R-:W-:Y:S01]  /*5c80*/  FMUL.FTZ R9, R0, R9 ;  /* 0x0000000900097220 */ /* 0x000fe20000410000 */
[----:B------:R-:W-:Y:S02]  /*5c90*/  HADD2.F32 R12, -RZ, R100.H1_H1 ;  /* 0x30000064ff0c7230 */ /* 0x000fe40000004100 */
[----:B------:R-:W-:Y:S01]  /*5ca0*/  FMUL.FTZ R11, R2, R11 ;  /* 0x0000000b020b7220 */ /* 0x000fe20000410000 */
[----:B------:R-:W-:Y:S01]  /*5cb0*/  FMUL.FTZ R21, R8, R21 ;  /* 0x0000001508157220 */ /* 0x000fe20000410000 */
[----:B------:R-:W-:Y:S01]  /*5cc0*/  F2FP.F16.F32.PACK_AB R9, RZ, R9 ;  /* 0x00000009ff09723e */ /* 0x000fe200000000ff */
[----:B------:R-:W-:Y:S02]  /*5cd0*/  FMUL.FTZ R3, R12, R3 ;  /* 0x000000030c037220 */ /* 0x000fe40000410000 */
[----:B------:R-:W-:Y:S02]  /*5ce0*/  F2FP.F16.F32.PACK_AB R11, RZ, R11 ;  /* 0x0000000bff0b723e */ /* 0x000fe400000000ff */
[----:B------:R-:W-:-:S02]  /*5cf0*/  F2FP.F16.F32.PACK_AB R21, RZ, R21 ;  /* 0x00000015ff15723e */ /* 0x000fc400000000ff */
[----:B------:R-:W-:Y:S02]  /*5d00*/  F2FP.F16.F32.PACK_AB R3, RZ, R3 ;  /* 0x00000003ff03723e */ /* 0x000fe400000000ff */
[----:B------:R-:W-:Y:S02]  /*5d10*/  PRMT R9, R9, 0x5410, R11 ;  /* 0x0000541009097816 */ /* 0x000fe4000000000b */
[----:B------:R-:W-:-:S04]  /*5d20*/  PRMT R21, R21, 0x5410, R3 ;  /* 0x0000541015157816 */ /* 0x000fc80000000003 */
[----:B------:R-:W-:Y:S01]  /*5d30*/  HFMA2.MMA R14, R9, 1, 1, R14 ;  /* 0x3c003c00090e7835 */ /* 0x000fe2000000000e */
[----:B------:R-:W-:-:S10]  /*5d40*/  HADD2 R13, R21, R13 ;  /* 0x0000000d150d7230 */ /* 0x000fd40000000000 */
.L_x_212:
[----:B------:R-:W0:Y:S02]  /*5d50*/  LDC R11, c[0x0][0x23c] ;  /* 0x00008f00ff0b7b82 */ /* 0x000e240000000800 */
[----:B0-----:R-:W-:-:S05]  /*5d60*/  IMAD.WIDE R8, R11, 0x4, R6 ;  /* 0x000000040b087825 */ /* 0x001fca00078e0206 */
[----:B------:R-:W2:Y:S02]  /*5d70*/  LDG.E.128.CONSTANT R24, desc[UR6][R8.64] ;  /* 0x0000000608187981 */ /* 0x000ea4000c1e9d00 */
[C---:B--2---:R-:W-:Y:S02]  /*5d80*/  LOP3.LUT R0, R24.reuse, 0xf000f, RZ, 0xc0, !PT ;  /* 0x000f000f18007812 */ /* 0x044fe400078ec0ff */
[----:B------:R-:W-:Y:S02]  /*5d90*/  LOP3.LUT R2, R24, 0xf000f0, RZ, 0xc0, !PT ;  /* 0x00f000f018027812 */ /* 0x000fe400078ec0ff */
[C---:B------:R-:W-:Y:S02]  /*5da0*/  LOP3.LUT R4, R25.reuse, 0xf000f, RZ, 0xc0, !PT ;  /* 0x000f000f19047812 */ /* 0x040fe400078ec0ff */
[----:B------:R-:W-:Y:S02]  /*5db0*/  LOP3.LUT R10, R25, 0xf000f0, RZ, 0xc0, !PT ;  /* 0x00f000f0190a7812 */ /* 0x000fe400078ec0ff */
[----:B------:R-:W-:-:S02]  /*5dc0*/  LOP3.LUT R12, R26, 0xf000f, RZ, 0xc0, !PT ;  /* 0x000f000f1a0c7812 */ /* 0x000fc400078ec0ff */
[----:B------:R-:W-:Y:S02]  /*5dd0*/  SHF.R.U32.HI R24, RZ, 0x8, R24 ;  /* 0x00000008ff187819 */ /* 0x000fe40000011618 */
[----:B------:R-:W-:Y:S02]  /*5de0*/  SHF.R.U32.HI R25, RZ, 0x8, R25 ;  /* 0x00000008ff197819 */ /* 0x000fe40000011619 */
[----:B------:R-:W-:Y:S02]  /*5df0*/  LOP3.LUT R21, R26, 0xf000f0, RZ, 0xc0, !PT ;  /* 0x00f000f01a157812 */ /* 0x000fe400078ec0ff */
[----:B------:R-:W-:Y:S02]  /*5e00*/  SHF.R.U32.HI R28, RZ, 0x8, R26 ;  /* 0x00000008ff1c7819 */ /* 0x000fe4000001161a */
[----:B------:R-:W-:Y:S02]  /*5e10*/  LOP3.LUT R29, R27, 0xf000f, RZ, 0xc0, !PT ;  /* 0x000f000f1b1d7812 */ /* 0x000fe400078ec0ff */
[----:B------:R-:W-:-:S02]  /*5e20*/  SHF.R.U32.HI R31, RZ, 0x8, R27 ;  /* 0x00000008ff1f7819 */ /* 0x000fc4000001161b */
        /* <DEDUP_REMOVED lines=8> */
[----:B------:R-:W-:Y:S01]  /*5eb0*/  HFMA2 R26, R26, R5.H0_H0, -72, -72 ;  /* 0xd480d4801a1a7431 */ /* 0x000fe20000040005 */
[----:B------:R-:W-:Y:S02]  /*5ec0*/  LOP3.LUT R24, R24, 0xf000f0, RZ, 0xc0, !PT ;  /* 0x00f000f018187812 */ /* 0x000fe400078ec0ff */
[----:B------:R-:W-:Y:S01]  /*5ed0*/  LOP3.LUT R25, R25, 0xf000f0, RZ, 0xc0, !PT ;  /* 0x00f000f019197812 */ /* 0x000fe200078ec0ff */
[----:B------:R-:W-:Y:S01]  /*5ee0*/  HADD2 R27, R27, -1032, -1032 ;  /* 0xe408e4081b1b7430 */ /* 0x000fe20000000000 */
        /* <DEDUP_REMOVED lines=21> */
[----:B------:R-:W-:-:S02]  /*6040*/  HADD2 R29, R3, -1032, -1032 ;  /* 0xe408e408031d7430 */ /* 0x000fc40000000000 */
[-C--:B------:R-:W-:Y:S02]  /*6050*/  HFMA2 R30, R30, R5.reuse.H0_H0, -72, -72 ;  /* 0xd480d4801e1e7431 */ /* 0x080fe40000040005 */
[----:B------:R-:W-:Y:S02]  /*6060*/  HADD2 R31, R31, -1032, -1032 ;  /* 0xe408e4081f1f7430 */ /* 0x000fe40000000000 */
[-C--:B------:R-:W-:Y:S02]  /*6070*/  HFMA2 R32, R32, R5.reuse.H0_H0, -72, -72 ;  /* 0xd480d48020207431 */ /* 0x080fe40000040005 */
[----:B------:R-:W-:Y:S02]  /*6080*/  HADD2 R33, R33, -1032, -1032 ;  /* 0xe408e40821217430 */ /* 0x000fe40000000000 */
[----:B------:R-:W-:Y:S02]  /*6090*/  HFMA2 R34, R34, R5.H0_H0, -72, -72 ;  /* 0xd480d48022227431 */ /* 0x000fe40000040005 */
[----:B------:R-:W-:-:S02]  /*60a0*/  HADD2 R35, R35, -1032, -1032 ;  /* 0xe408e40823237430 */ /* 0x000fc40000000000 */
[----:B------:R-:W-:Y:S01]  /*60b0*/  HFMA2 R36, R38, R5.H0_H0, -72, -72 ;  /* 0xd480d48026247431 */ /* 0x000fe20000040005 */
[----:B------:R-:W-:Y:S06]  /*60c0*/  @!P2 BRA `(.L_x_215) ;  /* 0x000000040068a947 */ /* 0x000fec0003800000 */
[----:B------:R-:W0:Y:S01]  /*60d0*/  LDS.64 R38, [UR4+0x10] ;  /* 0x00001004ff267984 */ /* 0x000e220008000a00 */
[--C-:B------:R-:W-:Y:S02]  /*60e0*/  HADD2.F32 R42, -RZ, R12.reuse.H0_H0 ;  /* 0x2000000cff2a7230 */ /* 0x100fe40000004100 */
[----:B------:R-:W-:Y:S01]  /*60f0*/  HADD2.F32 R0, -RZ, R21.H0_H0 ;  /* 0x20000015ff007230 */ /* 0x000fe20000004100 */
[----:B------:R-:W1:Y:S01]  /*6100*/  LDS.64 R22, [UR4+0x18] ;  /* 0x00001804ff167984 */ /* 0x000e620008000a00 */
[----:B------:R-:W-:Y:S02]  /*6110*/  HADD2.F32 R41, -RZ, R12.H1_H1 ;  /* 0x3000000cff297230 */ /* 0x000fe40000004100 */
[----:B------:R-:W-:Y:S02]  /*6120*/  HADD2.F32 R2, -RZ, R25.H0_H0 ;  /* 0x20000019ff027230 */ /* 0x000fe40000004100 */
[----:B------:R-:W-:Y:S02]  /*6130*/  HADD2.F32 R4, -RZ, R27.H0_H0 ;  /* 0x2000001bff047230 */ /* 0x000fe40000004100 */
[----:B------:R-:W-:-:S02]  /*6140*/  HADD2.F32 R37, -RZ, R21.H1_H1 ;  /* 0x30000015ff257230 */ /* 0x000fc40000004100 */
[--C-:B0-----:R-:W-:Y:S02]  /*6150*/  HADD2.F32 R3, -RZ, R38.reuse.H0_H0 ;  /* 0x20000026ff037230 */ /* 0x101fe40000004100 */
[----:B------:R-:W-:Y:S02]  /*6160*/  HADD2.F32 R38, -RZ, R38.H1_H1 ;  /* 0x30000026ff267230 */ /* 0x000fe40000004100 */
[----:B------:R-:W-:Y:S02]  /*6170*/  HADD2.F32 R40, -RZ, R39.H0_H0 ;  /* 0x20000027ff287230 */ /* 0x000fe40000004100 */
[C---:B------:R-:W-:Y:S01]  /*6180*/  FFMA.FTZ R43, R3.reuse, R42, RZ ;  /* 0x0000002a032b7223 */ /* 0x040fe200000100ff */
[----:B------:R-:W-:Y:S01]  /*6190*/  FFMA.FTZ R0, R0, R3, RZ ;  /* 0x0000000300007223 */ /* 0x000fe200000100ff */
[C---:B------:R-:W-:Y:S01]  /*61a0*/  FFMA.FTZ R45, R3.reuse, R2, RZ ;  /* 0x00000002032d7223 */ /* 0x040fe200000100ff */
[----:B------:R-:W-:Y:S01]  /*61b0*/  FFMA.FTZ R4, R3, R4, RZ ;  /* 0x0000000403047223 */ /* 0x000fe200000100ff */
[----:B------:R-:W-:Y:S01]  /*61c0*/  FFMA.FTZ R41, R38, R41, R43 ;  /* 0x0000002926297223 */ /* 0x000fe2000001002b */
[----:B------:R-:W-:-:S02]  /*61d0*/  HADD2.F32 R43, -RZ, R27.H1_H1 ;  /* 0x3000001bff2b7230 */ /* 0x000fc40000004100 */
[----:B------:R-:W-:Y:S01]  /*61e0*/  FFMA.FTZ R0, R37, R38, R0 ;  /* 0x0000002625007223 */ /* 0x000fe20000010000 */
[----:B------:R-:W-:Y:S02]  /*61f0*/  HADD2.F32 R2, -RZ, R24.H0_H0 ;  /* 0x20000018ff027230 */ /* 0x000fe40000004100 */
[----:B------:R-:W-:Y:S02]  /*6200*/  HADD2.F32 R3, -RZ, R10.H0_H0 ;  /* 0x2000000aff037230 */ /* 0x000fe40000004100 */
[----:B------:R-:W-:Y:S01]  /*6210*/  FFMA.FTZ R43, R38, R43, R4 ;  /* 0x0000002b262b7223 */ /* 0x000fe20000010004 */
[----:B------:R-:W-:Y:S02]  /*6220*/  HADD2.F32 R37, -RZ, R25.H1_H1 ;  /* 0x30000019ff257230 */ /* 0x000fe40000004100 */
[----:B------:R-:W-:Y:S01]  /*6230*/  FFMA.FTZ R4, R40, R2, R41 ;  /* 0x0000000228047223 */ /* 0x000fe20000010029 */
[----:B------:R-:W-:Y:S02]  /*6240*/  HADD2.F32 R41, -RZ, R28.H0_H0 ;  /* 0x2000001cff297230 */ /* 0x000fe40000004100 */
[----:B------:R-:W-:Y:S01]  /*6250*/  FFMA.FTZ R3, R3, R40, R0 ;  /* 0x0000002803037223 */ /* 0x000fe20000010000 */
[----:B------:R-:W-:-:S02]  /*6260*/  HADD2.F32 R39, -RZ, R39.H1_H1 ;  /* 0x30000027ff277230 */ /* 0x000fc40000004100 */
[----:B------:R-:W-:Y:S01]  /*6270*/  FFMA.FTZ R37, R38, R37, R45 ;  /* 0x0000002526257223 */ /* 0x000fe2000001002d */
[----:B------:R-:W-:Y:S02]  /*6280*/  HADD2.F32 R42, -RZ, R26.H0_H0 ;  /* 0x2000001aff2a7230 */ /* 0x000fe40000004100 */
[C---:B------:R-:W-:Y:S01]  /*6290*/  FFMA.FTZ R45, R40.reuse, R41, R43 ;  /* 0x00000029282d7223 */ /* 0x040fe2000001002b */
[----:B------:R-:W-:Y:S02]  /*62a0*/  HADD2.F32 R0, -RZ, R10.H1_H1 ;  /* 0x3000000aff007230 */ /* 0x000fe40000004100 */
[----:B------:R-:W-:Y:S02]  /*62b0*/  HADD2.F32 R2, -RZ, R24.H1_H1 ;  /* 0x30000018ff027230 */ /* 0x000fe40000004100 */
[----:B------:R-:W-:Y:S01]  /*62c0*/  FFMA.FTZ R37, R40, R42, R37 ;  /* 0x0000002a28257223 */ /* 0x000fe20000010025 */
[----:B------:R-:W-:Y:S02]  /*62d0*/  HADD2.F32 R38, -RZ, R26.H1_H1 ;  /* 0x3000001aff267230 */ /* 0x000fe40000004100 */
[----:B------:R-:W-:Y:S01]  /*62e0*/  FFMA.FTZ R0, R0, R39, R3 ;  /* 0x0000002700007223 */ /* 0x000fe20000010003 */
[----:B------:R-:W-:-:S02]  /*62f0*/  HADD2.F32 R42, -RZ, R28.H1_H1 ;  /* 0x3000001cff2a7230 */ /* 0x000fc40000004100 */
[C---:B------:R-:W-:Y:S01]  /*6300*/  FFMA.FTZ R41, R39.reuse, R2, R4 ;  /* 0x0000000227297223 */ /* 0x040fe20000010004 */
[--C-:B-1----:R-:W-:Y:S02]  /*6310*/  HADD2.F32 R4, -RZ, R22.reuse.H0_H0 ;  /* 0x20000016ff047230 */ /* 0x102fe40000004100 */
[C---:B------:R-:W-:Y:S01]  /*6320*/  FFMA.FTZ R43, R39.reuse, R38, R37 ;  /* 0x00000026272b7223 */ /* 0x040fe20000010025 */
[----:B------:R-:W-:Y:S02]  /*6330*/  HADD2.F32 R3, -RZ, R29.H0_H0 ;  /* 0x2000001dff037230 */ /* 0x000fe40000004100 */
[----:B------:R-:W-:Y:S01]  /*6340*/  FFMA.FTZ R45, R39, R42, R45 ;  /* 0x0000002a272d7223 */ /* 0x000fe2000001002d */
[----:B------:R-:W-:Y:S02]  /*6350*/  HADD2.F32 R37, -RZ, R22.H1_H1 ;  /* 0x30000016ff257230 */ /* 0x000fe40000004100 */
[----:B------:R-:W-:Y:S02]  /*6360*/  HADD2.F32 R38, -RZ, R31.H0_H0 ;  /* 0x2000001fff267230 */ /* 0x000fe40000004100 */
[----:B------:R-:W-:Y:S01]  /*6370*/  FFMA.FTZ R3, R3, R4, R0 ;  /* 0x0000000403037223 */ /* 0x000fe20000010000 */
[----:B------:R-:W-:-:S02]  /*6380*/  HADD2.F32 R2, -RZ, R29.H1_H1 ;  /* 0x3000001dff027230 */ /* 0x000fc40000004100 */
[----:B------:R-:W-:Y:S02]  /*6390*/  HADD2.F32 R40, -RZ, R33.H0_H0 ;  /* 0x20000021ff287230 */ /* 0x000fe40000004100 */
[----:B------:R-:W-:Y:S01]  /*63a0*/  FFMA.FTZ R38, R4, R38, R41 ;  /* 0x0000002604267223 */ /* 0x000fe20000010029 */
[----:B------:R-:W-:Y:S02]  /*63b0*/  HADD2.F32 R42, -RZ, R35.H0_H0 ;  /* 0x20000023ff2a7230 */ /* 0x000fe40000004100 */
[----:B------:R-:W-:Y:S01]  /*63c0*/  FFMA.FTZ R2, R2, R37, R3 ;  /* 0x0000002502027223 */ /* 0x000fe20000010003 */
[----:B------:R-:W-:Y:S02]  /*63d0*/  HADD2.F32 R0, -RZ, R31.H1_H1 ;  /* 0x3000001fff007230 */ /* 0x000fe40000004100 */
[C---:B------:R-:W-:Y:S01]  /*63e0*/  FFMA.FTZ R43, R4.reuse, R40, R43 ;  /* 0x00000028042b7223 */ /* 0x040fe2000001002b */
[----:B------:R-:W-:Y:S02]  /*63f0*/  HADD2.F32 R22, -RZ, R23.H0_H0 ;  /* 0x20000017ff167230 */ /* 0x000fe40000004100 */
[----:B------:R-:W-:Y:S01]  /*6400*/  FFMA.FTZ R45, R4, R42, R45 ;  /* 0x0000002a042d7223 */ /* 0x000fe2000001002d */
[----:B------:R-:W-:-:S02]  /*6410*/  HADD2.F32 R3, -RZ, R30.H0_H0 ;  /* 0x2000001eff037230 */ /* 0x000fc40000004100 */
[----:B------:R-:W-:Y:S01]  /*6420*/  FFMA.FTZ R39, R37, R0, R38 ;  /* 0x0000000025277223 */ /* 0x000fe20000010026 */
[----:B------:R-:W-:Y:S02]  /*6430*/  HADD2.F32 R40, -RZ, R33.H1_H1 ;  /* 0x30000021ff287230 */ /* 0x000fe40000004100 */
[----:B------:R-:W-:Y:S02]  /*6440*/  HADD2.F32 R42, -RZ, R35.H1_H1 ;  /* 0x30000023ff2a7230 */ /* 0x000fe40000004100 */
[----:B------:R-:W-:Y:S01]  /*6450*/  FFMA.FTZ R3, R3, R22, R2 ;  /* 0x0000001603037223 */ /* 0x000fe20000010002 */
[--C-:B------:R-:W-:Y:S02]  /*6460*/  HADD2.F32 R4, -RZ, R32.reuse.H0_H0 ;  /* 0x20000020ff047230 */ /* 0x100fe40000004100 */
[C---:B------:R-:W-:Y:S01]  /*6470*/  FFMA.FTZ R43, R37.reuse, R40, R43 ;  /* 0x00000028252b7223 */ /* 0x040fe2000001002b */
[----:B------:R-:W-:Y:S02]  /*6480*/  HADD2.F32 R23, -RZ, R23.H1_H1 ;  /* 0x30000017ff177230 */ /* 0x000fe40000004100 */
[----:B------:R-:W-:Y:S01]  /*6490*/  FFMA.FTZ R45, R37, R42, R45 ;  /* 0x0000002a252d7223 */ /* 0x000fe2000001002d */
[----:B------:R-:W-:-:S02]  /*64a0*/  HADD2.F32 R2, -RZ, R32.H1_H1 ;  /* 0x30000020ff027230 */ /* 0x000fc40000004100 */
[----:B------:R-:W-:Y:S01]  /*64b0*/  FFMA.FTZ R4, R22, R4, R39 ;  /* 0x0000000416047223 */ /* 0x000fe20000010027 */
[----:B------:R-:W-:Y:S02]  /*64c0*/  HADD2.F32 R0, -RZ, R30.H1_H1 ;  /* 0x3000001eff007230 */ /* 0x000fe40000004100 */
[----:B------:R-:W-:Y:S02]  /*64d0*/  HADD2.F32 R37, -RZ, R34.H0_H0 ;  /* 0x20000022ff257230 */ /* 0x000fe40000004100 */
[----:B------:R-:W-:Y:S01]  /*64e0*/  FFMA.FTZ R2, R23, R2, R4 ;  /* 0x0000000217027223 */ /* 0x000fe20000010004 */
[----:B------:R-:W-:Y:S02]  /*64f0*/  HADD2.F32 R40, -RZ, R36.H0_H0 ;  /* 0x20000024ff287230 */ /* 0x000fe40000004100 */
[----:B------:R-:W-:Y:S01]  /*6500*/  FFMA.FTZ R0, R0, R23, R3 ;  /* 0x0000001700007223 */ /* 0x000fe20000010003 */
[----:B------:R-:W-:Y:S02]  /*6510*/  HADD2.F32 R38, -RZ, R34.H1_H1 ;  /* 0x30000022ff267230 */ /* 0x000fe40000004100 */
[----:B------:R-:W-:Y:S01]  /*6520*/  FFMA.FTZ R37, R22, R37, R43 ;  /* 0x0000002516257223 */ /* 0x000fe2000001002b */
[----:B------:R-:W-:-:S02]  /*6530*/  HADD2.F32 R4, -RZ, R36.H1_H1 ;  /* 0x30000024ff047230 */ /* 0x000fc40000004100 */
[----:B------:R-:W-:Y:S01]  /*6540*/  FFMA.FTZ R40, R22, R40, R45 ;  /* 0x0000002816287223 */ /* 0x000fe2000001002d */
[--C-:B------:R-:W-:Y:S02]  /*6550*/  HADD2.F32 R3, -RZ, R97.reuse.H0_H0 ;  /* 0x20000061ff037230 */ /* 0x100fe40000004100 */
[C---:B------:R-:W-:Y:S01]  /*6560*/  FFMA.FTZ R37, R23.reuse, R38, R37 ;  /* 0x0000002617257223 */ /* 0x040fe20000010025 */
[----:B------:R-:W-:Y:S02]  /*6570*/  HADD2.F32 R39, -RZ, R97.H1_H1 ;  /* 0x30000061ff277230 */ /* 0x000fe40000004100 */
[----:B------:R-:W-:Y:S01]  /*6580*/  FFMA.FTZ R4, R23, R4, R40 ;  /* 0x0000000417047223 */ /* 0x000fe20000010028 */
[--C-:B------:R-:W-:Y:S02]  /*6590*/  HADD2.F32 R22, -RZ, R100.reuse.H0_H0 ;  /* 0x20000064ff167230 */ /* 0x100fe40000004100 */
[----:B------:R-:W-:Y:S01]  /*65a0*/  FMUL.FTZ R0, R3, R0 ;  /* 0x0000000003007220 */ /* 0x000fe20000410000 */
[----:B------:R-:W-:-:S02]  /*65b0*/  HADD2.F32 R41, -RZ, R100.H1_H1 ;  /* 0x30000064ff297230 */ /* 0x000fc40000004100 */
[----:B------:R-:W-:Y:S01]  /*65c0*/  FMUL.FTZ R2, R39, R2 ;  /* 0x0000000227027220 */ /* 0x000fe20000410000 */
[----:B------:R-:W-:Y:S01]  /*65d0*/  FMUL.FTZ R37, R22, R37 ;  /* 0x0000002516257220 */ /* 0x000fe20000410000 */
[----:B------:R-:W-:Y:S01]  /*65e0*/  F2FP.F16.F32.PACK_AB R0, RZ, R0 ;  /* 0x00000000ff00723e */ /* 0x000fe200000000ff */
[----:B------:R-:W-:Y:S02]  /*65f0*/  FMUL.FTZ R4, R41, R4 ;  /* 0x0000000429047220 */ /* 0x000fe40000410000 */
[----:B------:R-:W-:Y:S02]  /*6600*/  F2FP.F16.F32.PACK_AB R2, RZ, R2 ;  /* 0x00000002ff02723e */ /* 0x000fe400000000ff */
[----:B------:R-:W-:Y:S02]  /*6610*/  F2FP.F16.F32.PACK_AB R37, RZ, R37 ;  /* 0x00000025ff25723e */ /* 0x000fe400000000ff */
[----:B------:R-:W-:Y:S02]  /*6620*/  F2FP.F16.F32.PACK_AB R4, RZ, R4 ;  /* 0x00000004ff04723e */ /* 0x000fe400000000ff */
[----:B------:R-:W-:-:S02]  /*6630*/  PRMT R0, R0, 0x5410, R2 ;  /* 0x0000541000007816 */ /* 0x000fc40000000002 */
[----:B------:R-:W-:-:S04]  /*6640*/  PRMT R37, R37, 0x5410, R4 ;  /* 0x0000541025257816 */ /* 0x000fc80000000004 */
[----:B------:R-:W-:Y:S01]  /*6650*/  HFMA2.MMA R20, R0, 1, 1, R20 ;  /* 0x3c003c0000147835 */ /* 0x000fe20000000014 */
[----:B------:R-:W-:-:S10]  /*6660*/  HADD2 R19, R37, R19 ;  /* 0x0000001325137230 */ /* 0x000fd40000000000 */
.L_x_215:
        /* <DEDUP_REMOVED lines=27> */
[----:B------:R-:W-:-:S02]  /*6820*/  HADD2.F32 R2, -RZ, R24.H0_H0 ;  /* 0x20000018ff027230 */ /* 0x000fc40000004100 */
[----:B------:R-:W-:Y:S01]  /*6830*/  FFMA.FTZ R0, R0, R40, R39 ;  /* 0x0000002800007223 */ /* 0x000fe20000010027 */
[----:B------:R-:W-:Y:S02]  /*6840*/  HADD2.F32 R44, -RZ, R27.H1_H1 ;  /* 0x3000001bff2c7230 */ /* 0x000fe40000004100 */
[----:B------:R-:W-:Y:S01]  /*6850*/  FFMA.FTZ R3, R4, R38, R3 ;  /* 0x0000002604037223 */ /* 0x000fe20000010003 */
[----:B------:R-:W-:Y:S02]  /*6860*/  HADD2.F32 R39, -RZ, R24.H1_H1 ;  /* 0x30000018ff277230 */ /* 0x000fe40000004100 */
[-C--:B------:R-:W-:Y:S01]  /*6870*/  FFMA.FTZ R2, R2, R40.reuse, R43 ;  /* 0x0000002802027223 */ /* 0x080fe2000001002b */
[----:B------:R-:W-:Y:S02]  /*6880*/  HADD2.F32 R43, -RZ, R26.H1_H1 ;  /* 0x3000001aff2b7230 */ /* 0x000fe40000004100 */
[----:B------:R-:W-:Y:S01]  /*6890*/  FFMA.FTZ R4, R42, R40, R3 ;  /* 0x000000282a047223 */ /* 0x000fe20000010003 */
[----:B------:R-:W-:-:S02]  /*68a0*/  HADD2.F32 R42, -RZ, R28.H0_H0 ;  /* 0x2000001cff2a7230 */ /* 0x000fc40000004100 */
[----:B------:R-:W-:Y:S01]  /*68b0*/  FFMA.FTZ R37, R44, R38, R37 ;  /* 0x000000262c257223 */ /* 0x000fe20000010025 */
[----:B------:R-:W-:Y:S02]  /*68c0*/  HADD2.F32 R3, -RZ, R10.H1_H1 ;  /* 0x3000000aff037230 */ /* 0x000fe40000004100 */
[-C--:B------:R-:W-:Y:S01]  /*68d0*/  FFMA.FTZ R38, R39, R41.reuse, R2 ;  /* 0x0000002927267223 */ /* 0x080fe20000010002 */
[--C-:B-1----:R-:W-:Y:S02]  /*68e0*/  HADD2.F32 R2, -RZ, R23.reuse.H0_H0 ;  /* 0x20000017ff027230 */ /* 0x102fe40000004100 */
[----:B------:R-:W-:Y:S01]  /*68f0*/  FFMA.FTZ R42, R42, R40, R37 ;  /* 0x000000282a2a7223 */ /* 0x000fe20000010025 */
[-C--:B------:R-:W-:Y:S01]  /*6900*/  FFMA.FTZ R40, R43, R41.reuse, R4 ;  /* 0x000000292b287223 */ /* 0x080fe20000010004 */
[-C--:B------:R-:W-:Y:S01]  /*6910*/  FFMA.FTZ R0, R3, R41.reuse, R0 ;  /* 0x0000002903007223 */ /* 0x080fe20000010000 */
[----:B------:R-:W-:Y:S02]  /*6920*/  HADD2.F32 R4, -RZ, R23.H1_H1 ;  /* 0x30000017ff047230 */ /* 0x000fe40000004100 */
[----:B------:R-:W-:Y:S01]  /*6930*/  FFMA.FTZ R42, R45, R41, R42 ;  /* 0x000000292d2a7223 */ /* 0x000fe2000001002a */
[----:B------:R-:W-:-:S02]  /*6940*/  HADD2.F32 R3, -RZ, R22.H0_H0 ;  /* 0x20000016ff037230 */ /* 0x000fc40000004100 */
[----:B------:R-:W-:Y:S02]  /*6950*/  HADD2.F32 R23, -RZ, R29.H0_H0 ;  /* 0x2000001dff177230 */ /* 0x000fe40000004100 */
[----:B------:R-:W-:Y:S02]  /*6960*/  HADD2.F32 R37, -RZ, R31.H0_H0 ;  /* 0x2000001fff257230 */ /* 0x000fe40000004100 */
[----:B------:R-:W-:Y:S02]  /*6970*/  HADD2.F32 R39, -RZ, R33.H0_H0 ;  /* 0x20000021ff277230 */ /* 0x000fe40000004100 */
[-C--:B------:R-:W-:Y:S01]  /*6980*/  FFMA.FTZ R23, R23, R3.reuse, R0 ;  /* 0x0000000317177223 */ /* 0x080fe20000010000 */
[----:B------:R-:W-:Y:S02]  /*6990*/  HADD2.F32 R41, -RZ, R35.H0_H0 ;  /* 0x20000023ff297230 */ /* 0x000fe40000004100 */
[----:B------:R-:W-:Y:S01]  /*69a0*/  FFMA.FTZ R37, R37, R3, R38 ;  /* 0x0000000325257223 */ /* 0x000fe20000010026 */
[----:B------:R-:W-:-:S02]  /*69b0*/  HADD2.F32 R22, -RZ, R22.H1_H1 ;  /* 0x30000016ff167230 */ /* 0x000fc40000004100 */
[-C--:B------:R-:W-:Y:S01]  /*69c0*/  FFMA.FTZ R39, R39, R3.reuse, R40 ;  /* 0x0000000327277223 */ /* 0x080fe20000010028 */
[----:B------:R-:W-:Y:S02]  /*69d0*/  HADD2.F32 R44, -RZ, R29.H1_H1 ;  /* 0x3000001dff2c7230 */ /* 0x000fe40000004100 */
[----:B------:R-:W-:Y:S01]  /*69e0*/  FFMA.FTZ R3, R41, R3, R42 ;  /* 0x0000000329037223 */ /* 0x000fe2000001002a */
[----:B------:R-:W-:Y:S02]  /*69f0*/  HADD2.F32 R38, -RZ, R31.H1_H1 ;  /* 0x3000001fff267230 */ /* 0x000fe40000004100 */
[----:B------:R-:W-:Y:S02]  /*6a00*/  HADD2.F32 R42, -RZ, R33.H1_H1 ;  /* 0x30000021ff2a7230 */ /* 0x000fe40000004100 */
[-C--:B------:R-:W-:Y:S01]  /*6a10*/  FFMA.FTZ R23, R44, R22.reuse, R23 ;  /* 0x000000162c177223 */ /* 0x080fe20000010017 */
[----:B------:R-:W-:Y:S02]  /*6a20*/  HADD2.F32 R0, -RZ, R30.H0_H0 ;  /* 0x2000001eff007230 */ /* 0x000fe40000004100 */
[----:B------:R-:W-:Y:S01]  /*6a30*/  FFMA.FTZ R37, R38, R22, R37 ;  /* 0x0000001626257223 */ /* 0x000fe20000010025 */
[----:B------:R-:W-:-:S02]  /*6a40*/  HADD2.F32 R44, -RZ, R35.H1_H1 ;  /* 0x30000023ff2c7230 */ /* 0x000fc40000004100 */
[----:B------:R-:W-:Y:S01]  /*6a50*/  FFMA.FTZ R39, R42, R22, R39 ;  /* 0x000000162a277223 */ /* 0x000fe20000010027 */
[----:B------:R-:W-:Y:S02]  /*6a60*/  HADD2.F32 R40, -RZ, R32.H0_H0 ;  /* 0x20000020ff287230 */ /* 0x000fe40000004100 */
[----:B------:R-:W-:Y:S01]  /*6a70*/  FFMA.FTZ R23, R0, R2, R23 ;  /* 0x0000000200177223 */ /* 0x000fe20000010017 */
[----:B------:R-:W-:Y:S02]  /*6a80*/  HADD2.F32 R38, -RZ, R34.H0_H0 ;  /* 0x20000022ff267230 */ /* 0x000fe40000004100 */
        /* <DEDUP_REMOVED lines=9> */
[----:B------:R-:W-:Y:S02]  /*6b20*/  HADD2.F32 R38, -RZ, R36.H1_H1 ;  /* 0x30000024ff267230 */ /* 0x000fe40000004100 */
[----:B------:R-:W-:Y:S01]  /*6b30*/  FFMA.FTZ R37, R22, R4, R37 ;  /* 0x0000000416257223 */ /* 0x000fe20000010025 */
[----:B------:R-:W-:-:S02]  /*6b40*/  HADD2.F32 R0, -RZ, R97.H0_H0 ;  /* 0x20000061ff007230 */ /* 0x000fc40000004100 */
[-C--:B------:R-:W-:Y:S01]  /*6b50*/  FFMA.FTZ R39, R40, R4.reuse, R39 ;  /* 0x0000000428277223 */ /* 0x080fe20000010027 */
[----:B------:R-:W-:Y:S02]  /*6b60*/  HADD2.F32 R2, -RZ, R97.H1_H1 ;  /* 0x30000061ff027230 */ /* 0x000fe40000004100 */
[----:B------:R-:W-:Y:S01]  /*6b70*/  FFMA.FTZ R3, R38, R4, R3 ;  /* 0x0000000426037223 */ /* 0x000fe20000010003 */
[--C-:B------:R-:W-:Y:S02]  /*6b80*/  HADD2.F32 R22, -RZ, R100.reuse.H0_H0 ;  /* 0x20000064ff167230 */ /* 0x100fe40000004100 */
[----:B------:R-:W-:Y:S01]  /*6b90*/  FMUL.FTZ R23, R0, R23 ;  /* 0x0000001700177220 */ /* 0x000fe20000410000 */
[----:B------:R-:W-:Y:S02]  /*6ba0*/  HADD2.F32 R40, -RZ, R100.H1_H1 ;  /* 0x30000064ff287230 */ /* 0x000fe40000004100 */
[----:B------:R-:W-:Y:S01]  /*6bb0*/  FMUL.FTZ R37, R2, R37 ;  /* 0x0000002502257220 */ /* 0x000fe20000410000 */
[----:B------:R-:W-:Y:S01]  /*6bc0*/  FMUL.FTZ R39, R22, R39 ;  /* 0x0000002716277220 */ /* 0x000fe20000410000 */
[----:B------:R-:W-:Y:S01]  /*6bd0*/  F2FP.F16.F32.PACK_AB R23, RZ, R23 ;  /* 0x00000017ff17723e */ /* 0x000fe200000000ff */
[----:B------:R-:W-:-:S02]  /*6be0*/  FMUL.FTZ R3, R40, R3 ;  /* 0x0000000328037220 */ /* 0x000fc40000410000 */
[----:B------:R-:W-:Y:S02]  /*6bf0*/  F2FP.F16.F32.PACK_AB R37, RZ, R37 ;  /* 0x00000025ff25723e */ /* 0x000fe400000000ff */
[----:B------:R-:W-:Y:S02]  /*6c00*/  F2FP.F16.F32.PACK_AB R39, RZ, R39 ;  /* 0x00000027ff27723e */ /* 0x000fe400000000ff */
[----:B------:R-:W-:Y:S02]  /*6c10*/  F2FP.F16.F32.PACK_AB R3, RZ, R3 ;  /* 0x00000003ff03723e */ /* 0x000fe400000000ff */
[----:B------:R-:W-:Y:S02]  /*6c20*/  PRMT R23, R23, 0x5410, R37 ;  /* 0x0000541017177816 */ /* 0x000fe40000000025 */
[----:B------:R-:W-:-:S04]  /*6c30*/  PRMT R39, R39, 0x5410, R3 ;  /* 0x0000541027277816 */ /* 0x000fc80000000003 */
[----:B------:R-:W-:Y:S01]  /*6c40*/  HFMA2.MMA R18, R23, 1, 1, R18 ;  /* 0x3c003c0017127835 */ /* 0x000fe20000000012 */
[----:B------:R-:W-:-:S10]  /*6c50*/  HADD2 R17, R39, R17 ;  /* 0x0000001127117230 */ /* 0x000fd40000000000 */
.L_x_217:
        /* <DEDUP_REMOVED lines=94> */
.L_x_218:
[----:B------:R-:W-:Y:S05]  /*7240*/  @P0 BRA `(.L_x_216) ;  /* 0x0000000400680947 */ /* 0x000fea0003800000 */
[----:B------:R-:W0:Y:S01]  /*7250*/  LDS.64 R2, [UR4+0x190] ;  /* 0x00019004ff027984 */ /* 0x000e220008000a00 */
[----:B------:R-:W-:Y:S02]  /*7260*/  HADD2.F32 R0, -RZ, R21.H0_H0 ;  /* 0x20000015ff007230 */ /* 0x000fe40000004100 */
[----:B------:R-:W-:Y:S01]  /*7270*/  HADD2.F32 R4, -RZ, R27.H0_H0 ;  /* 0x2000001bff047230 */ /* 0x000fe20000004100 */
[----:B------:R-:W1:Y:S01]  /*7280*/  LDS.64 R22, [UR4+0x198] ;  /* 0x00019804ff167984 */ /* 0x000e620008000a00 */
[----:B------:R-:W-:Y:S02]  /*7290*/  HADD2.F32 R42, -RZ, R21.H1_H1 ;  /* 0x30000015ff2a7230 */ /* 0x000fe40000004100 */
[--C-:B0-----:R-:W-:Y:S02]  /*72a0*/  HADD2.F32 R37, -RZ, R2.reuse.H0_H0 ;  /* 0x20000002ff257230 */ /* 0x101fe40000004100 */
[----:B------:R-:W-:Y:S02]  /*72b0*/  HADD2.F32 R38, -RZ, R2.H1_H1 ;  /* 0x30000002ff267230 */ /* 0x000fe40000004100 */
[----:B------:R-:W-:-:S02]  /*72c0*/  HADD2.F32 R40, -RZ, R3.H0_H0 ;  /* 0x20000003ff287230 */ /* 0x000fc40000004100 */
[-C--:B------:R-:W-:Y:S01]  /*72d0*/  FFMA.FTZ R21, R0, R37.reuse, RZ ;  /* 0x0000002500157223 */ /* 0x080fe200000100ff */
[----:B------:R-:W-:Y:S02]  /*72e0*/  HADD2.F32 R39, -RZ, R3.H1_H1 ;  /* 0x30000003ff277230 */ /* 0x000fe40000004100 */
[--C-:B------:R-:W-:Y:S02]  /*72f0*/  HADD2.F32 R2, -RZ, R12.reuse.H0_H0 ;  /* 0x2000000cff027230 */ /* 0x100fe40000004100 */
[----:B------:R-:W-:Y:S01]  /*7300*/  FFMA.FTZ R21, R42, R38, R21 ;  /* 0x000000262a157223 */ /* 0x000fe20000010015 */
[----:B------:R-:W-:Y:S02]  /*7310*/  HADD2.F32 R3, -RZ, R25.H0_H0 ;  /* 0x20000019ff037230 */ /* 0x000fe40000004100 */
[----:B------:R-:W-:Y:S02]  /*7320*/  HADD2.F32 R12, -RZ, R12.H1_H1 ;  /* 0x3000000cff0c7230 */ /* 0x000fe40000004100 */
[----:B------:R-:W-:Y:S01]  /*7330*/  FFMA.FTZ R41, R2, R37, RZ ;  /* 0x0000002502297223 */ /* 0x000fe200000100ff */
[----:B------:R-:W-:-:S02]  /*7340*/  HADD2.F32 R0, -RZ, R10.H0_H0 ;  /* 0x2000000aff007230 */ /* 0x000fc40000004100 */
[-C--:B------:R-:W-:Y:S01]  /*7350*/  FFMA.FTZ R3, R3, R37.reuse, RZ ;  /* 0x0000002503037223 */ /* 0x080fe200000100ff */
[----:B------:R-:W-:Y:S01]  /*7360*/  FFMA.FTZ R37, R4, R37, RZ ;  /* 0x0000002504257223 */ /* 0x000fe200000100ff */
[----:B------:R-:W-:Y:S02]  /*7370*/  HADD2.F32 R4, -RZ, R25.H1_H1 ;  /* 0x30000019ff047230 */ /* 0x000fe40000004100 */
[----:B------:R-:W-:Y:S01]  /*7380*/  FFMA.FTZ R41, R12, R38, R41 ;  /* 0x000000260c297223 */ /* 0x000fe20000010029 */
[----:B------:R-:W-:Y:S02]  /*7390*/  HADD2.F32 R12, -RZ, R26.H0_H0 ;  /* 0x2000001aff0c7230 */ /* 0x000fe40000004100 */
[----:B------:R-:W-:Y:S01]  /*73a0*/  FFMA.FTZ R0, R0, R40, R21 ;  /* 0x0000002800007223 */ /* 0x000fe20000010015 */
[----:B------:R-:W-:Y:S02]  /*73b0*/  HADD2.F32 R42, -RZ, R27.H1_H1 ;  /* 0x3000001bff2a7230 */ /* 0x000fe40000004100 */
[----:B------:R-:W-:Y:S01]  /*73c0*/  FFMA.FTZ R3, R4, R38, R3 ;  /* 0x0000002604037223 */ /* 0x000fe20000010003 */
[----:B------:R-:W-:-:S02]  /*73d0*/  HADD2.F32 R2, -RZ, R24.H0_H0 ;  /* 0x20000018ff027230 */ /* 0x000fc40000004100 */
[----:B------:R-:W-:Y:S02]  /*73e0*/  HADD2.F32 R4, -RZ, R28.H0_H0 ;  /* 0x2000001cff047230 */ /* 0x000fe40000004100 */
[----:B------:R-:W-:Y:S01]  /*73f0*/  FFMA.FTZ R12, R12, R40, R3 ;  /* 0x000000280c0c7223 */ /* 0x000fe20000010003 */
        /* <DEDUP_REMOVED lines=9> */
[----:B-1----:R-:W-:Y:S02]  /*7490*/  HADD2.F32 R3, -RZ, R22.H0_H0 ;  /* 0x20000016ff037230 */ /* 0x002fe40000004100 */
[-C--:B------:R-:W-:Y:S01]  /*74a0*/  FFMA.FTZ R12, R25, R39.reuse, R12 ;  /* 0x00000027190c7223 */ /* 0x080fe2000001000c */
[----:B------:R-:W-:Y:S02]  /*74b0*/  HADD2.F32 R21, -RZ, R29.H0_H0 ;  /* 0x2000001dff157230 */ /* 0x000fe40000004100 */
[----:B------:R-:W-:Y:S01]  /*74c0*/  FFMA.FTZ R40, R27, R39, R40 ;  /* 0x000000271b287223 */ /* 0x000fe20000010028 */
[----:B------:R-:W-:-:S02]  /*74d0*/  HADD2.F32 R25, -RZ, R31.H0_H0 ;  /* 0x2000001fff197230 */ /* 0x000fc40000004100 */
[----:B------:R-:W-:Y:S02]  /*74e0*/  HADD2.F32 R22, -RZ, R22.H1_H1 ;  /* 0x30000016ff167230 */ /* 0x000fe40000004100 */
[-C--:B------:R-:W-:Y:S01]  /*74f0*/  FFMA.FTZ R21, R21, R3.reuse, R0 ;  /* 0x0000000315157223 */ /* 0x080fe20000010000 */
[----:B------:R-:W-:Y:S02]  /*7500*/  HADD2.F32 R10, -RZ, R29.H1_H1 ;  /* 0x3000001dff0a7230 */ /* 0x000fe40000004100 */
[----:B------:R-:W-:Y:S01]  /*7510*/  FFMA.FTZ R25, R25, R3, R4 ;  /* 0x0000000319197223 */ /* 0x000fe20000010004 */
[----:B------:R-:W-:Y:S02]  /*7520*/  HADD2.F32 R27, -RZ, R33.H0_H0 ;  /* 0x20000021ff1b7230 */ /* 0x000fe40000004100 */
[----:B------:R-:W-:Y:S02]  /*7530*/  HADD2.F32 R4, -RZ, R31.H1_H1 ;  /* 0x3000001fff047230 */ /* 0x000fe40000004100 */
[----:B------:R-:W-:Y:S01]  /*7540*/  FFMA.FTZ R21, R10, R22, R21 ;  /* 0x000000160a157223 */ /* 0x000fe20000010015 */
[----:B------:R-:W-:-:S02]  /*7550*/  HADD2.F32 R37, -RZ, R35.H0_H0 ;  /* 0x20000023ff257230 */ /* 0x000fc40000004100 */
[-C--:B------:R-:W-:Y:S01]  /*7560*/  FFMA.FTZ R27, R27, R3.reuse, R12 ;  /* 0x000000031b1b7223 */ /* 0x080fe2000001000c */
        /* <DEDUP_REMOVED lines=8> */
[----:B------:R-:W-:Y:S01]  /*75f0*/  FFMA.FTZ R27, R12, R22, R27 ;  /* 0x000000160c1b7223 */ /* 0x000fe2000001001b */
[----:B------:R-:W-:Y:S02]  /*7600*/  HADD2.F32 R10, -RZ, R34.H0_H0 ;  /* 0x20000022ff0a7230 */ /* 0x000fe40000004100 */
[----:B------:R-:W-:Y:S01]  /*7610*/  FFMA.FTZ R0, R0, R2, R21 ;  /* 0x0000000200007223 */ /* 0x000fe20000010015 */
[----:B------:R-:W-:Y:S02]  /*7620*/  HADD2.F32 R23, -RZ, R23.H1_H1 ;  /* 0x30000017ff177230 */ /* 0x000fe40000004100 */
[----:B------:R-:W-:Y:S01]  /*7630*/  FFMA.FTZ R3, R24, R22, R3 ;  /* 0x0000001618037223 */ /* 0x000fe20000010003 */
[----:B------:R-:W-:Y:S02]  /*7640*/  HADD2.F32 R12, -RZ, R36.H0_H0 ;  /* 0x20000024ff0c7230 */ /* 0x000fe40000004100 */
[----:B------:R-:W-:Y:S01]  /*7650*/  FFMA.FTZ R10, R10, R2, R27 ;  /* 0x000000020a0a7223 */ /* 0x000fe2000001001b */
[----:B------:R-:W-:-:S02]  /*7660*/  HADD2.F32 R21, -RZ, R30.H1_H1 ;  /* 0x3000001eff157230 */ /* 0x000fc40000004100 */
[----:B------:R-:W-:Y:S02]  /*7670*/  HADD2.F32 R25, -RZ, R32.H1_H1 ;  /* 0x30000020ff197230 */ /* 0x000fe40000004100 */
[----:B------:R-:W-:Y:S01]  /*7680*/  FFMA.FTZ R2, R12, R2, R3 ;  /* 0x000000020c027223 */ /* 0x000fe20000010003 */
[----:B------:R-:W-:Y:S02]  /*7690*/  HADD2.F32 R29, -RZ, R34.H1_H1 ;  /* 0x30000022ff1d7230 */ /* 0x000fe40000004100 */
[-C--:B------:R-:W-:Y:S01]  /*76a0*/  FFMA.FTZ R0, R21, R23.reuse, R0 ;  /* 0x0000001715007223 */ /* 0x080fe20000010000 */
[----:B------:R-:W-:Y:S02]  /*76b0*/  HADD2.F32 R27, -RZ, R36.H1_H1 ;  /* 0x30000024ff1b7230 */ /* 0x000fe40000004100 */
[-C--:B------:R-:W-:Y:S01]  /*76c0*/  FFMA.FTZ R4, R25, R23.reuse, R4 ;  /* 0x0000001719047223 */ /* 0x080fe20000010004 */
        /* <DEDUP_REMOVED lines=18> */
.L_x_216:
[----:B------:R-:W-:-:S05]  /*77f0*/  IMAD.WIDE R8, R11, 0x4, R8 ;  /* 0x000000040b087825 */ /* 0x000fca00078e0208 */
        /* <DEDUP_REMOVED lines=144> */
.L_x_219:
        /* <DEDUP_REMOVED lines=95> */
.L_x_221:
        /* <DEDUP_REMOVED lines=94> */
.L_x_222:
        /* <DEDUP_REMOVED lines=91> */
.L_x_220:
[----:B------:R-:W-:-:S06]  /*9280*/  IMAD.WIDE R8, R11, 0x4, R8 ;  /* 0x000000040b087825 */ /* 0x000fcc00078e0208 */
[----:B------:R-:W2:Y:S02]  /*9290*/  LDG.E.128.CONSTANT R8, desc[UR6][R8.64] ;  /* 0x0000000608087981 */ /* 0x000ea4000c1e9d00 */
[C---:B--2---:R-:W-:Y:S02]  /*92a0*/  LOP3.LUT R4, R9.reuse, 0xf000f0, RZ, 0xc0, !PT ;  /* 0x00f000f009047812 */ /* 0x044fe400078ec0ff */
[----:B------:R-:W-:Y:S02]  /*92b0*/  SHF.R.U32.HI R3, RZ, 0x8, R8 ;  /* 0x00000008ff037819 */ /* 0x000fe40000011608 */
[----:B------:R-:W-:Y:S02]  /*92c0*/  LOP3.LUT R25, R9, 0xf000f, RZ, 0xc0, !PT ;  /* 0x000f000f09197812 */ /* 0x000fe400078ec0ff */
[----:B------:R-:W-:Y:S02]  /*92d0*/  SHF.R.U32.HI R26, RZ, 0x8, R9 ;  /* 0x00000008ff1a7819 */ /* 0x000fe40000011609 */
[----:B------:R-:W-:-:S02]  /*92e0*/  LOP3.LUT R0, R8, 0xf000f, RZ, 0xc0, !PT ;  /* 0x000f000f08007812 */ /* 0x000fc400078ec0ff */
[----:B------:R-:W-:Y:S02]  /*92f0*/  LOP3.LUT R2, R8, 0xf000f0, RZ, 0xc0, !PT ;  /* 0x00f000f008027812 */ /* 0x000fe400078ec0ff */
[----:B------:R-:W-:Y:S02]  /*9300*/  LOP3.LUT R9, R11, 0xf000f0, RZ, 0xc0, !PT ;  /* 0x00f000f00b097812 */ /* 0x000fe400078ec0ff */
[----:B------:R-:W-:Y:S02]  /*9310*/  LOP3.LUT R8, R4, 0x64006400, RZ, 0xfc, !PT ;  /* 0x6400640004087812 */ /* 0x000fe400078efcff */
[----:B------:R-:W-:Y:S02]  /*9320*/  SHF.R.U32.HI R28, RZ, 0x8, R10 ;  /* 0x00000008ff1c7819 */ /* 0x000fe4000001160a */
[----:B------:R-:W-:Y:S02]  /*9330*/  LOP3.LUT R4, R3, 0xf000f0, RZ, 0xc0, !PT ;  /* 0x00f000f003047812 */ /* 0x000fe400078ec0ff */
[----:B------:R-:W-:-:S02]  /*9340*/  LOP3.LUT R22, R9, 0x64006400, RZ, 0xfc, !PT ;  /* 0x6400640009167812 */ /* 0x000fc400078efcff */
[C---:B------:R-:W-:Y:S02]  /*9350*/  LOP3.LUT R27, R10.reuse, 0xf000f, RZ, 0xc0, !PT ;  /* 0x000f000f0a1b7812 */ /* 0x040fe400078ec0ff */
[----:B------:R-:W-:Y:S01]  /*9360*/  LOP3.LUT R12, R10, 0xf000f0, RZ, 0xc0, !PT ;  /* 0x00f000f00a0c7812 */ /* 0x000fe200078ec0ff */
[----:B------:R-:W-:Y:S01]  /*9370*/  HFMA2 R21, R22, R5.H0_H0, -72, -72 ;  /* 0xd480d48016157431 */ /* 0x000fe20000040005 */
[----:B------:R-:W-:Y:S02]  /*9380*/  LOP3.LUT R9, R26, 0xf000f0, RZ, 0xc0, !PT ;  /* 0x00f000f01a097812 */ /* 0x000fe400078ec0ff */
[----:B------:R-:W-:Y:S02]  /*9390*/  LOP3.LUT R10, R28, 0xf000f0, RZ, 0xc0, !PT ;  /* 0x00f000f01c0a7812 */ /* 0x000fe400078ec0ff */
[----:B------:R-:W-:Y:S02]  /*93a0*/  LOP3.LUT R4, R4, 0x64006400, RZ, 0xfc, !PT ;  /* 0x6400640004047812 */ /* 0x000fe400078efcff */
[----:B------:R-:W-:-:S02]  /*93b0*/  SHF.R.U32.HI R31, RZ, 0x8, R11 ;  /* 0x00000008ff1f7819 */ /* 0x000fc4000001160b */
[----:B------:R-:W-:Y:S01]  /*93c0*/  LOP3.LUT R24, R9, 0x64006400, RZ, 0xfc, !PT ;  /* 0x6400640009187812 */ /* 0x000fe200078efcff */
[-C--:B------:R-:W-:Y:S01]  /*93d0*/  HFMA2 R22, R4, R5.reuse.H0_H0, -72, -72 ;  /* 0xd480d48004167431 */ /* 0x080fe20000040005 */
[----:B------:R-:W-:Y:S02]  /*93e0*/  LOP3.LUT R29, R11, 0xf000f, RZ, 0xc0, !PT ;  /* 0x000f000f0b1d7812 */ /* 0x000fe400078ec0ff */
[----:B------:R-:W-:Y:S01]  /*93f0*/  LOP3.LUT R2, R2, 0x64006400, RZ, 0xfc, !PT ;  /* 0x6400640002027812 */ /* 0x000fe200078efcff */
[-C--:B------:R-:W-:Y:S01]  /*9400*/  HFMA2 R23, R24, R5.reuse.H0_H0, -72, -72 ;  /* 0xd480d48018177431 */ /* 0x080fe20000040005 */
[----:B------:R-:W-:Y:S02]  /*9410*/  LOP3.LUT R30, R10, 0x64006400, RZ, 0xfc, !PT ;  /* 0x640064000a1e7812 */ /* 0x000fe400078efcff */
        /* <DEDUP_REMOVED lines=24> */
[----:B------:R-:W-:Y:S02]  /*95a0*/  HADD2 R29, R3, -1032, -1032 ;  /* 0xe408e408031d7430 */ /* 0x000fe40000000000 */
[----:B------:R-:W-:-:S02]  /*95b0*/  HADD2 R30, R30, -1032, -1032 ;  /* 0xe408e4081e1e7430 */ /* 0x000fc40000000000 */
[----:B------:R-:W-:Y:S02]  /*95c0*/  HADD2 R31, R31, -1032, -1032 ;  /* 0xe408e4081f1f7430 */ /* 0x000fe40000000000 */
[----:B------:R-:W-:Y:S01]  /*95d0*/  HADD2 R32, R4, -1032, -1032 ;  /* 0xe408e40804207430 */ /* 0x000fe20000000000 */
[----:B------:R-:W-:Y:S06]  /*95e0*/  @!P2 BRA `(.L_x_223) ;  /* 0x000000040068a947 */ /* 0x000fec0003800000 */
[----:B------:R-:W0:Y:S01]  /*95f0*/  LDS.64 R34, [UR4+0x30] ;  /* 0x00003004ff227984 */ /* 0x000e220008000a00 */
[----:B------:R-:W-:Y:S02]  /*9600*/  HADD2.F32 R38, -RZ, R25.H0_H0 ;  /* 0x20000019ff267230 */ /* 0x000fe40000004100 */
        /* <DEDUP_REMOVED lines=36> */
[--C-:B------:R-:W-:Y:S02]  /*9850*/  HADD2.F32 R3, -RZ, R29.reuse.H0_H0 ;  /* 0x2000001dff037230 */ /* 0x100fe40000004100 */
        /* <DEDUP_REMOVED lines=18> */
[----:B------:R-:W-:Y:S02]  /*9980*/  HADD2.F32 R4, -RZ, R23.H0_H0 ;  /* 0x20000017ff047230 */ /* 0x000fe40000004100 */
[C---:B------:R-:W-:Y:S01]  /*9990*/  FFMA.FTZ R39, R33.reuse, R36, R39 ;  /* 0x0000002421277223 */ /* 0x040fe20000010027 */
[----:B------:R-:W-:Y:S02]  /*99a0*/  HADD2.F32 R9, -RZ, R9.H1_H1 ;  /* 0x30000009ff097230 */ /* 0x000fe40000004100 */
[----:B------:R-:W-:Y:S01]  /*99b0*/  FFMA.FTZ R41, R33, R38, R41 ;  /* 0x0000002621297223 */ /* 0x000fe20000010029 */
[----:B------:R-:W-:-:S02]  /*99c0*/  HADD2.F32 R2, -RZ, R23.H1_H1 ;  /* 0x30000017ff027230 */ /* 0x000fc40000004100 */
[----:B------:R-:W-:Y:S01]  /*99d0*/  FFMA.FTZ R4, R8, R4, R35 ;  /* 0x0000000408047223 */ /* 0x000fe20000010023 */
[----:B------:R-:W-:Y:S02]  /*99e0*/  HADD2.F32 R0, -RZ, R22.H1_H1 ;  /* 0x30000016ff007230 */ /* 0x000fe40000004100 */
[--C-:B------:R-:W-:Y:S02]  /*99f0*/  HADD2.F32 R33, -RZ, R24.reuse.H0_H0 ;  /* 0x20000018ff217230 */ /* 0x100fe40000004100 */
[----:B------:R-:W-:Y:S01]  /*9a00*/  FFMA.FTZ R2, R9, R2, R4 ;  /* 0x0000000209027223 */ /* 0x000fe20000010004 */
[--C-:B------:R-:W-:Y:S02]  /*9a10*/  HADD2.F32 R36, -RZ, R5.reuse.H0_H0 ;  /* 0x20000005ff247230 */ /* 0x100fe40000004100 */
        /* <DEDUP_REMOVED lines=23> */
.L_x_223:
[----:B------:R-:W-:Y:S05]  /*9b90*/  @!P3 BRA `(.L_x_210) ;  /* 0x00000010005cb947 */ /* 0x000fea0003800000 */
[----:B------:R-:W-:Y:S02]  /*9ba0*/  PRMT R0, R90, 0x9910, RZ ;  /* 0x000099105a007816 */ /* 0x000fe400000000ff */
[----:B------:R-:W-:Y:S02]  /*9bb0*/  ISETP.GE.AND P3, PT, R95, 0x3, PT ;  /* 0x000000035f00780c */ /* 0x000fe40003f66270 */
[----:B------:R-:W-:-:S13]  /*9bc0*/  ISETP.NE.AND P2, PT, R0, RZ, PT ;  /* 0x000000ff0000720c */ /* 0x000fda0003f45270 */
[----:B------:R-:W-:Y:S05]  /*9bd0*/  @!P2 BRA `(.L_x_224) ;  /* 0x000000040068a947 */ /* 0x000fea0003800000 */
[----:B------:R-:W0:Y:S01]  /*9be0*/  LDS.64 R2, [UR4+0xb0] ;  /* 0x0000b004ff027984 */ /* 0x000e220008000a00 */
[--C-:B------:R-:W-:Y:S02]  /*9bf0*/  HADD2.F32 R0, -RZ, R27.reuse.H0_H0 ;  /* 0x2000001bff007230 */ /* 0x100fe40000004100 */
        /* <DEDUP_REMOVED lines=88> */
.L_x_224:
[----:B------:R-:W-:Y:S05]  /*a180*/  @!P3 BRA `(.L_x_210) ;  /* 0x0000000800e0b947 */ /* 0x000fea0003800000 */
[----:B------:R-:W-:-:S04]  /*a190*/  PRMT R0, R89, 0x9910, RZ ;  /* 0x0000991059007816 */ /* 0x000fc800000000ff */
        /* <DEDUP_REMOVED lines=92> */
.L_x_225:
[----:B------:R-:W-:Y:S05]  /*a760*/  @P0 BRA `(.L_x_210) ;  /* 0x0000000400680947 */ /* 0x000fea0003800000 */
[----:B------:R-:W0:Y:S01]  /*a770*/  LDS.64 R2, [UR4+0x1b0] ;  /* 0x0001b004ff027984 */ /* 0x000e220008000a00 */
[--C-:B------:R-:W-:Y:S02]  /*a780*/  HADD2.F32 R0, -RZ, R27.reuse.H0_H0 ;  /* 0x2000001bff007230 */ /* 0x100fe40000004100 */
[--C-:B------:R-:W-:Y:S01]  /*a790*/  HADD2.F32 R4, -RZ, R28.reuse.H0_H0 ;  /* 0x2000001cff047230 */ /* 0x100fe20000004100 */
        /* <DEDUP_REMOVED lines=18> */
[-C--:B------:R-:W-:Y:S01]  /*a8c0*/  FFMA.FTZ R3, R26, R34.reuse, R3 ;  /* 0x000000221a037223 */ /* 0x080fe20000010003 */
[----:B------:R-:W-:Y:S02]  /*a8d0*/  HADD2.F32 R2, -RZ, R11.H0_H0 ;  /* 0x2000000bff027230 */ /* 0x000fe40000004100 */
[----:B------:R-:W-:Y:S01]  /*a8e0*/  FFMA.FTZ R27, R40, R34, R27 ;  /* 0x00000022281b7223 */ /* 0x000fe2000001001b */
[-C--:B------:R-:W-:Y:S01]  /*a8f0*/  FFMA.FTZ R0, R0, R36.reuse, R25 ;  /* 0x0000002400007223 */ /* 0x080fe20000010019 */
[----:B------:R-:W-:Y:S01]  /*a900*/  FFMA.FTZ R4, R4, R36, R3 ;  /* 0x0000002404047223 */ /* 0x000fe20000010003 */
[----:B------:R-:W-:-:S02]  /*a910*/  HADD2.F32 R26, -RZ, R21.H0_H0 ;  /* 0x20000015ff1a7230 */ /* 0x000fc40000004100 */
[----:B------:R-:W-:Y:S01]  /*a920*/  FFMA.FTZ R33, R28, R34, R33 ;  /* 0x000000221c217223 */ /* 0x000fe20000010021 */
[----:B------:R-:W-:Y:S02]  /*a930*/  HADD2.F32 R3, -RZ, R10.H1_H1 ;  /* 0x3000000aff037230 */ /* 0x000fe40000004100 */
[-C--:B------:R-:W-:Y:S01]  /*a940*/  FFMA.FTZ R2, R2, R36.reuse, R27 ;  /* 0x0000002402027223 */ /* 0x080fe2000001001b */
[----:B------:R-:W-:Y:S02]  /*a950*/  HADD2.F32 R11, -RZ, R11.H1_H1 ;  /* 0x3000000bff0b7230 */ /* 0x000fe40000004100 */
[----:B------:R-:W-:Y:S01]  /*a960*/  FFMA.FTZ R36, R26, R36, R33 ;  /* 0x000000241a247223 */ /* 0x000fe20000010021 */
[----:B------:R-:W-:Y:S02]  /*a970*/  HADD2.F32 R25, -RZ, R12.H1_H1 ;  /* 0x3000000cff197230 */ /* 0x000fe40000004100 */
[----:B------:R-:W-:Y:S01]  /*a980*/  FFMA.FTZ R0, R3, R35, R0 ;  /* 0x0000002303007223 */ /* 0x000fe20000010000 */
[----:B------:R-:W-:-:S02]  /*a990*/  HADD2.F32 R21, -RZ, R21.H1_H1 ;  /* 0x30000015ff157230 */ /* 0x000fc40000004100 */
[-C--:B------:R-:W-:Y:S01]  /*a9a0*/  FFMA.FTZ R10, R11, R35.reuse, R2 ;  /* 0x000000230b0a7223 */ /* 0x080fe20000010002 */
[----:B-1----:R-:W-:Y:S02]  /*a9b0*/  HADD2.F32 R3, -RZ, R8.H0_H0 ;  /* 0x20000008ff037230 */ /* 0x002fe40000004100 */
[-C--:B------:R-:W-:Y:S01]  /*a9c0*/  FFMA.FTZ R12, R25, R35.reuse, R4 ;  /* 0x00000023190c7223 */ /* 0x080fe20000010004 */
[--C-:B------:R-:W-:Y:S02]  /*a9d0*/  HADD2.F32 R2, -RZ, R9.reuse.H0_H0 ;  /* 0x20000009ff027230 */ /* 0x100fe40000004100 */
[----:B------:R-:W-:Y:S01]  /*a9e0*/  FFMA.FTZ R36, R21, R35, R36 ;  /* 0x0000002315247223 */ /* 0x000fe20000010024 */
[----:B------:R-:W-:Y:S02]  /*a9f0*/  HADD2.F32 R4, -RZ, R9.H1_H1 ;  /* 0x30000009ff047230 */ /* 0x000fe40000004100 */
[----:B------:R-:W-:Y:S02]  /*aa00*/  HADD2.F32 R11, -RZ, R30.H0_H0 ;  /* 0x2000001eff0b7230 */ /* 0x000fe40000004100 */
[----:B------:R-:W-:-:S02]  /*aa10*/  HADD2.F32 R9, -RZ, R29.H0_H0 ;  /* 0x2000001dff097230 */ /* 0x000fc40000004100 */
[----:B------:R-:W-:Y:S02]  /*aa20*/  HADD2.F32 R21, -RZ, R31.H0_H0 ;  /* 0x2000001fff157230 */ /* 0x000fe40000004100 */
[-C--:B------:R-:W-:Y:S01]  /*aa30*/  FFMA.FTZ R11, R11, R3.reuse, R10 ;  /* 0x000000030b0b7223 */ /* 0x080fe2000001000a */
[----:B------:R-:W-:Y:S02]  /*aa40*/  HADD2.F32 R8, -RZ, R8.H1_H1 ;  /* 0x30000008ff087230 */ /* 0x000fe40000004100 */
[-C--:B------:R-:W-:Y:S01]  /*aa50*/  FFMA.FTZ R9, R9, R3.reuse, R0 ;  /* 0x0000000309097223 */ /* 0x080fe20000010000 */
[----:B------:R-:W-:Y:S02]  /*aa60*/  HADD2.F32 R30, -RZ, R30.H1_H1 ;  /* 0x3000001eff1e7230 */ /* 0x000fe40000004100 */
[----:B------:R-:W-:Y:S01]  /*aa70*/  FFMA.FTZ R21, R21, R3, R12 ;  /* 0x0000000315157223 */ /* 0x000fe2000001000c */
[----:B------:R-:W-:Y:S02]  /*aa80*/  HADD2.F32 R25, -RZ, R32.H0_H0 ;  /* 0x20000020ff197230 */ /* 0x000fe40000004100 */
[----:B------:R-:W-:-:S02]  /*aa90*/  HADD2.F32 R26, -RZ, R29.H1_H1 ;  /* 0x3000001dff1a7230 */ /* 0x000fc40000004100 */
[-C--:B------:R-:W-:Y:S01]  /*aaa0*/  FFMA.FTZ R11, R30, R8.reuse, R11 ;  /* 0x000000081e0b7223 */ /* 0x080fe2000001000b */
[----:B------:R-:W-:Y:S02]  /*aab0*/  HADD2.F32 R10, -RZ, R23.H0_H0 ;  /* 0x20000017ff0a7230 */ /* 0x000fe40000004100 */
[----:B------:R-:W-:Y:S01]  /*aac0*/  FFMA.FTZ R3, R25, R3, R36 ;  /* 0x0000000319037223 */ /* 0x000fe20000010024 */
[----:B------:R-:W-:Y:S02]  /*aad0*/  HADD2.F32 R12, -RZ, R31.H1_H1 ;  /* 0x3000001fff0c7230 */ /* 0x000fe40000004100 */
[----:B------:R-:W-:Y:S01]  /*aae0*/  FFMA.FTZ R9, R26, R8, R9 ;  /* 0x000000081a097223 */ /* 0x000fe20000010009 */
[----:B------:R-:W-:Y:S02]  /*aaf0*/  HADD2.F32 R32, -RZ, R32.H1_H1 ;  /* 0x30000020ff207230 */ /* 0x000fe40000004100 */
[----:B------:R-:W-:Y:S01]  /*ab00*/  FFMA.FTZ R11, R10, R2, R11 ;  /* 0x000000020a0b7223 */ /* 0x000fe2000001000b */
[----:B------:R-:W-:-:S02]  /*ab10*/  HADD2.F32 R0, -RZ, R22.H0_H0 ;  /* 0x20000016ff007230 */ /* 0x000fc40000004100 */
[-C--:B------:R-:W-:Y:S01]  /*ab20*/  FFMA.FTZ R21, R12, R8.reuse, R21 ;  /* 0x000000080c157223 */ /* 0x080fe20000010015 */
[----:B------:R-:W-:Y:S02]  /*ab30*/  HADD2.F32 R10, -RZ, R5.H0_H0 ;  /* 0x20000005ff0a7230 */ /* 0x000fe40000004100 */
[----:B------:R-:W-:Y:S01]  /*ab40*/  FFMA.FTZ R3, R32, R8, R3 ;  /* 0x0000000820037223 */ /* 0x000fe20000010003 */
[----:B------:R-:W-:Y:S02]  /*ab50*/  HADD2.F32 R8, -RZ, R24.H0_H0 ;  /* 0x20000018ff087230 */ /* 0x000fe40000004100 */
[-C--:B------:R-:W-:Y:S01]  /*ab60*/  FFMA.FTZ R9, R0, R2.reuse, R9 ;  /* 0x0000000200097223 */ /* 0x080fe20000010009 */
[----:B------:R-:W-:Y:S02]  /*ab70*/  HADD2.F32 R0, -RZ, R23.H1_H1 ;  /* 0x30000017ff007230 */ /* 0x000fe40000004100 */
[----:B------:R-:W-:Y:S01]  /*ab80*/  FFMA.FTZ R3, R10, R2, R3 ;  /* 0x000000020a037223 */ /* 0x000fe20000010003 */
[----:B------:R-:W-:-:S02]  /*ab90*/  HADD2.F32 R22, -RZ, R22.H1_H1 ;  /* 0x30000016ff167230 */ /* 0x000fc40000004100 */
        /* <DEDUP_REMOVED lines=23> */
.L_x_210:
[----:B------:R-:W0:Y:S01]  /*ad10*/  LDC R85, c[0x0][0x23c] ;  /* 0x00008f00ff557b82 */ /* 0x000e220000000800 */
[----:B------:R-:W-:Y:S01]  /*ad20*/  IADD3 R94, R94, 0x20, RZ ;  /* 0x000000205e5e7810 */ /* 0x000fe20007ffe0ff */
[----:B------:R-:W-:-:S03]  /*ad30*/  UIADD3 UR4, UR4, 0x40, URZ ;  /* 0x0000004004047890 */ /* 0x000fc6000fffe03f */
[C---:B------:R-:W-:Y:S02]  /*ad40*/  ISETP.GE.AND P2, PT, R94.reuse, UR5, PT ;  /* 0x000000055e007c0c */ /* 0x040fe4000bf46270 */
[----:B------:R-:W-:Y:S01]  /*ad50*/  ISETP.LT.AND P3, PT, R94, R93, PT ;  /* 0x0000005d5e00720c */ /* 0x000fe20003f61270 */
[----:B0-----:R-:W-:-:S12]  /*ad60*/  IMAD.WIDE R6, R85, 0x10, R6 ;  /* 0x0000001055067825 */ /* 0x001fd800078e0206 */
[----:B------:R-:W-:Y:S05]  /*ad70*/  @!P2 BRA P3, `(.L_x_226) ;  /* 0xffffff94000ca947 */ /* 0x000fea000183ffff */
.L_x_209:
        /* <DEDUP_REMOVED lines=19> */
.L_x_230:
[----:B------:R-:W0:Y:S02]  /*aeb0*/  LDS R2, [R0] ;  /* 0x0000000000027984 */ /* 0x000e240000000800 */
[----:B0-----:R-:W-:-:S10]  /*aec0*/  HFMA2.MMA R3, R2, 1, 1, R7 ;  /* 0x3c003c0002037835 */ /* 0x001fd40000000007 */
[----:B------:R-:W0:Y:S02]  /*aed0*/  ATOMS.CAST.SPIN R3, [R0], R2, R3 ;  /* 0x000000020003738d */ /* 0x000e240001800003 */
[----:B0-----:R-:W-:-:S13]  /*aee0*/  ISETP.EQ.U32.AND P0, PT, R3, 0x1, PT ;  /* 0x000000010300780c */ /* 0x001fda0003f02070 */
[----:B------:R-:W-:Y:S05]  /*aef0*/  @!P0 BRA `(.L_x_230) ;  /* 0xfffffffc00ec8947 */ /* 0x000fea000383ffff */
[----:B------:R-:W-:Y:S05]  /*af00*/  BRA `(.L_x_228) ;  /* 0x00000000000c7947 */ /* 0x000fea0003800000 */
.L_x_229:
[----:B------:R-:W2:Y:S02]  /*af10*/  LD.E R0, desc[UR6][R4.64] ;  /* 0x0000000604007980 */ /* 0x000ea4000c101900 */
[----:B--2---:R-:W-:-:S05]  /*af20*/  IADD3 R3, R7, R0, RZ ;  /* 0x0000000007037210 */ /* 0x004fca0007ffe0ff */
[----:B------:R0:W-:Y:S02]  /*af30*/  ST.E desc[UR6][R4.64], R3 ;  /* 0x0000000304007985 */ /* 0x0001e4000c101906 */
.L_x_228:
[----:B------:R-:W-:Y:S05]  /*af40*/  BSYNC B0 ;  /* 0x0000000000007941 */ /* 0x000fea0003800000 */
.L_x_227:
[----:B------:R1:W-:Y:S01]  /*af50*/  ATOM.E.ADD.F16x2.RN.STRONG.GPU P0, RZ, desc[UR6][R4.64+0x4], R19 ;  /* 0x0000041304ff79a2 */ /* 0x0003e2000810e1c6 */
[----:B------:R-:W-:Y:S04]  /*af60*/  BSSY B0, `(.L_x_231) ;  /* 0x000000f000007945 */ /* 0x000fe80003800000 */
[----:B-1----:R-:W-:Y:S05]  /*af70*/  @P0 BRA `(.L_x_232) ;  /* 0x0000000000340947 */ /* 0x002fea0003800000 */
[----:B------:R-:W1:Y:S02]  /*af80*/  QSPC.E.S P0, RZ, [R4+0x4] ;  /* 0x0000040004ff73aa */ /* 0x000e640000000500 */
[----:B-1----:R-:W-:Y:S05]  /*af90*/  @!P0 BRA `(.L_x_233) ;  /* 0x0000000000208947 */ /* 0x002fea0003800000 */
[----:B------:R-:W-:-:S04]  /*afa0*/  MOV R2, R4 ;  /* 0x0000000400027202 */ /* 0x000fc80000000f00 */
[----:B------:R-:W-:-:S07]  /*afb0*/  MOV R0, R2 ;  /* 0x0000000200007202 */ /* 0x000fce0000000f00 */
.L_x_234:
[----:B------:R-:W0:Y:S02]  /*afc0*/  LDS R2, [R0+0x4] ;  /* 0x0000040000027984 */ /* 0x000e240000000800 */
[----:B0-----:R-:W-:-:S06]  /*afd0*/  HADD2 R3, R2, R19 ;  /* 0x0000001302037230 */ /* 0x001fcc0000000000 */
[----:B------:R-:W0:Y:S02]  /*afe0*/  ATOMS.CAST.SPIN R3, [R0+0x4], R2, R3 ;  /* 0x000004020003738d */ /* 0x000e240001800003 */
[----:B0-----:R-:W-:-:S13]  /*aff0*/  ISETP.EQ.U32.AND P0, PT, R3, 0x1, PT ;  /* 0x000000010300780c */ /* 0x001fda0003f02070 */
[----:B------:R-:W-:Y:S05]  /*b000*/  @!P0 BRA `(.L_x_234) ;  /* 0xfffffffc00ec8947 */ /* 0x000fea000383ffff */
[----:B------:R-:W-:Y:S05]  /*b010*/  BRA `(.L_x_232) ;  /* 0x00000000000c7947 */ /* 0x000fea0003800000 */
.L_x_233:
[----:B------:R-:W0:Y:S02]  /*b020*/  LD.E R0, desc[UR6][R4.64+0x4] ;  /* 0x0000040604007980 */ /* 0x000e24000c101900 */
[----:B0-----:R-:W-:-:S05]  /*b030*/  IADD3 R3, R19, R0, RZ ;  /* 0x0000000013037210 */ /* 0x001fca0007ffe0ff */
[----:B------:R1:W-:Y:S02]  /*b040*/  ST.E desc[UR6][R4.64+0x4], R3 ;  /* 0x0000040304007985 */ /* 0x0003e4000c101906 */
.L_x_232:
[----:B------:R-:W-:Y:S05]  /*b050*/  BSYNC B0 ;  /* 0x0000000000007941 */ /* 0x000fea0003800000 */
.L_x_231:
        /* <DEDUP_REMOVED lines=12> */
.L_x_238:
[----:B------:R-:W0:Y:S02]  /*b120*/  LDS R2, [R0] ;  /* 0x0000000000027984 */ /* 0x000e240000000800 */
[----:B0-----:R-:W-:-:S10]  /*b130*/  HFMA2.MMA R3, R2, 1, 1, R7 ;  /* 0x3c003c0002037835 */ /* 0x001fd40000000007 */
[----:B------:R-:W0:Y:S02]  /*b140*/  ATOMS.CAST.SPIN R3, [R0], R2, R3 ;  /* 0x000000020003738d */ /* 0x000e240001800003 */
[----:B0-----:R-:W-:-:S13]  /*b150*/  ISETP.EQ.U32.AND P0, PT, R3, 0x1, PT ;  /* 0x000000010300780c */ /* 0x001fda0003f02070 */
[----:B------:R-:W-:Y:S05]  /*b160*/  @!P0 BRA `(.L_x_238) ;  /* 0xfffffffc00ec8947 */ /* 0x000fea000383ffff */
[----:B------:R-:W-:Y:S05]  /*b170*/  BRA `(.L_x_236) ;  /* 0x00000000000c7947 */ /* 0x000fea0003800000 */
.L_x_237:
[----:B------:R-:W2:Y:S02]  /*b180*/  LD.E R0, desc[UR6][R4.64] ;  /* 0x0000000604007980 */ /* 0x000ea4000c101900 */
[----:B--2---:R-:W-:-:S05]  /*b190*/  IADD3 R3, R7, R0, RZ ;  /* 0x0000000007037210 */ /* 0x004fca0007ffe0ff */
[----:B------:R0:W-:Y:S02]  /*b1a0*/  ST.E desc[UR6][R4.64], R3 ;  /* 0x0000000304007985 */ /* 0x0001e4000c101906 */
.L_x_236:
[----:B------:R-:W-:Y:S05]  /*b1b0*/  BSYNC B0 ;  /* 0x0000000000007941 */ /* 0x000fea0003800000 */
.L_x_235:
[----:B------:R1:W-:Y:S01]  /*b1c0*/  ATOM.E.ADD.F16x2.RN.STRONG.GPU P0, RZ, desc[UR6][R4.64+0x4], R17 ;  /* 0x0000041104ff79a2 */ /* 0x0003e2000810e1c6 */
[----:B------:R-:W-:Y:S04]  /*b1d0*/  BSSY B0, `(.L_x_239) ;  /* 0x000000f000007945 */ /* 0x000fe80003800000 */
[----:B-1----:R-:W-:Y:S05]  /*b1e0*/  @P0 BRA `(.L_x_240) ;  /* 0x0000000000340947 */ /* 0x002fea0003800000 */
[----:B------:R-:W1:Y:S02]  /*b1f0*/  QSPC.E.S P0, RZ, [R4+0x4] ;  /* 0x0000040004ff73aa */ /* 0x000e640000000500 */
[----:B-1----:R-:W-:Y:S05]  /*b200*/  @!P0 BRA `(.L_x_241) ;  /* 0x0000000000208947 */ /* 0x002fea0003800000 */
[----:B------:R-:W-:-:S04]  /*b210*/  MOV R2, R4 ;  /* 0x0000000400027202 */ /* 0x000fc80000000f00 */
[----:B------:R-:W-:-:S07]  /*b220*/  MOV R0, R2 ;  /* 0x0000000200007202 */ /* 0x000fce0000000f00 */
.L_x_242:
[----:B------:R-:W0:Y:S02]  /*b230*/  LDS R2, [R0+0x4] ;  /* 0x0000040000027984 */ /* 0x000e240000000800 */
[----:B0-----:R-:W-:-:S06]  /*b240*/  HADD2 R3, R2, R17 ;  /* 0x0000001102037230 */ /* 0x001fcc0000000000 */
[----:B------:R-:W0:Y:S02]  /*b250*/  ATOMS.CAST.SPIN R3, [R0+0x4], R2, R3 ;  /* 0x000004020003738d */ /* 0x000e240001800003 */
[----:B0-----:R-:W-:-:S13]  /*b260*/  ISETP.EQ.U32.AND P0, PT, R3, 0x1, PT ;  /* 0x000000010300780c */ /* 0x001fda0003f02070 */
[----:B------:R-:W-:Y:S05]  /*b270*/  @!P0 BRA `(.L_x_242) ;  /* 0xfffffffc00ec8947 */ /* 0x000fea000383ffff */
[----:B------:R-:W-:Y:S05]  /*b280*/  BRA `(.L_x_240) ;  /* 0x00000000000c7947 */ /* 0x000fea0003800000 */
.L_x_241:
[----:B------:R-:W0:Y:S02]  /*b290*/  LD.E R0, desc[UR6][R4.64+0x4] ;  /* 0x0000040604007980 */ /* 0x000e24000c101900 */
[----:B0-----:R-:W-:-:S05]  /*b2a0*/  IADD3 R3, R17, R0, RZ ;  /* 0x0000000011037210 */ /* 0x001fca0007ffe0ff */
[----:B------:R1:W-:Y:S02]  /*b2b0*/  ST.E desc[UR6][R4.64+0x4], R3 ;  /* 0x0000040304007985 */ /* 0x0003e4000c101906 */
.L_x_240:
[----:B------:R-:W-:Y:S05]  /*b2c0*/  BSYNC B0 ;  /* 0x0000000000007941 */ /* 0x000fea0003800000 */
.L_x_239:
        /* <DEDUP_REMOVED lines=12> */
.L_x_246:
[----:B------:R-:W0:Y:S02]  /*b390*/  LDS R2, [R0] ;  /* 0x0000000000027984 */ /* 0x000e240000000800 */
[----:B0-----:R-:W-:-:S10]  /*b3a0*/  HFMA2.MMA R3, R2, 1, 1, R7 ;  /* 0x3c003c0002037835 */ /* 0x001fd40000000007 */
[----:B------:R-:W0:Y:S02]  /*b3b0*/  ATOMS.CAST.SPIN R3, [R0], R2, R3 ;  /* 0x000000020003738d */ /* 0x000e240001800003 */
[----:B0-----:R-:W-:-:S13]  /*b3c0*/  ISETP.EQ.U32.AND P0, PT, R3, 0x1, PT ;  /* 0x000000010300780c */ /* 0x001fda0003f02070 */
[----:B------:R-:W-:Y:S05]  /*b3d0*/  @!P0 BRA `(.L_x_246) ;  /* 0xfffffffc00ec8947 */ /* 0x000fea000383ffff */
[----:B------:R-:W-:Y:S05]  /*b3e0*/  BRA `(.L_x_244) ;  /* 0x00000000000c7947 */ /* 0x000fea0003800000 */
.L_x_245:
[----:B------:R-:W2:Y:S02]  /*b3f0*/  LD.E R0, desc[UR6][R4.64] ;  /* 0x0000000604007980 */ /* 0x000ea4000c101900 */
[----:B--2---:R-:W-:-:S05]  /*b400*/  IADD3 R3, R7, R0, RZ ;  /* 0x0000000007037210 */ /* 0x004fca0007ffe0ff */
[----:B------:R0:W-:Y:S02]  /*b410*/  ST.E desc[UR6][R4.64], R3 ;  /* 0x0000000304007985 */ /* 0x0001e4000c101906 */
.L_x_244:
[----:B------:R-:W-:Y:S05]  /*b420*/  BSYNC B0 ;  /* 0x0000000000007941 */ /* 0x000fea0003800000 */
.L_x_243:
[----:B------:R1:W-:Y:S01]  /*b430*/  ATOM.E.ADD.F16x2.RN.STRONG.GPU P0, RZ, desc[UR6][R4.64+0x4], R15 ;  /* 0x0000040f04ff79a2 */ /* 0x0003e2000810e1c6 */
[----:B------:R-:W-:Y:S04]  /*b440*/  BSSY B0, `(.L_x_247) ;  /* 0x000000f000007945 */ /* 0x000fe80003800000 */
[----:B-1----:R-:W-:Y:S05]  /*b450*/  @P0 BRA `(.L_x_248) ;  /* 0x0000000000340947 */ /* 0x002fea0003800000 */
[----:B------:R-:W1:Y:S02]  /*b460*/  QSPC.E.S P0, RZ, [R4+0x4] ;  /* 0x0000040004ff73aa */ /* 0x000e640000000500 */
[----:B-1----:R-:W-:Y:S05]  /*b470*/  @!P0 BRA `(.L_x_249) ;  /* 0x0000000000208947 */ /* 0x002fea0003800000 */
[----:B------:R-:W-:-:S04]  /*b480*/  MOV R2, R4 ;  /* 0x0000000400027202 */ /* 0x000fc80000000f00 */
[----:B------:R-:W-:-:S07]  /*b490*/  MOV R0, R2 ;  /* 0x0000000200007202 */ /* 0x000fce0000000f00 */
.L_x_250:
[----:B------:R-:W0:Y:S02]  /*b4a0*/  LDS R2, [R0+0x4] ;  /* 0x0000040000027984 */ /* 0x000e240000000800 */
[----:B0-----:R-:W-:-:S06]  /*b4b0*/  HADD2 R3, R2, R15 ;  /* 0x0000000f02037230 */ /* 0x001fcc0000000000 */
[----:B------:R-:W0:Y:S02]  /*b4c0*/  ATOMS.CAST.SPIN R3, [R0+0x4], R2, R3 ;  /* 0x000004020003738d */ /* 0x000e240001800003 */
[----:B0-----:R-:W-:-:S13]  /*b4d0*/  ISETP.EQ.U32.AND P0, PT, R3, 0x1, PT ;  /* 0x000000010300780c */ /* 0x001fda0003f02070 */
[----:B------:R-:W-:Y:S05]  /*b4e0*/  @!P0 BRA `(.L_x_250) ;  /* 0xfffffffc00ec8947 */ /* 0x000fea000383ffff */
[----:B------:R-:W-:Y:S05]  /*b4f0*/  BRA `(.L_x_248) ;  /* 0x00000000000c7947 */ /* 0x000fea0003800000 */
.L_x_249:
[----:B------:R-:W0:Y:S02]  /*b500*/  LD.E R0, desc[UR6][R4.64+0x4] ;  /* 0x0000040604007980 */ /* 0x000e24000c101900 */
[----:B0-----:R-:W-:-:S05]  /*b510*/  IADD3 R3, R15, R0, RZ ;  /* 0x000000000f037210 */ /* 0x001fca0007ffe0ff */
[----:B------:R1:W-:Y:S02]  /*b520*/  ST.E desc[UR6][R4.64+0x4], R3 ;  /* 0x0000040304007985 */ /* 0x0003e4000c101906 */
.L_x_248:
[----:B------:R-:W-:Y:S05]  /*b530*/  BSYNC B0 ;  /* 0x0000000000007941 */ /* 0x000fea0003800000 */
.L_x_247:
        /* <DEDUP_REMOVED lines=12> */
.L_x_254:
[----:B------:R-:W0:Y:S02]  /*b600*/  LDS R2, [R0] ;  /* 0x0000000000027984 */ /* 0x000e240000000800 */
[----:B0-----:R-:W-:-:S10]  /*b610*/  HFMA2.MMA R3, R2, 1, 1, R7 ;  /* 0x3c003c0002037835 */ /* 0x001fd40000000007 */
[----:B------:R-:W0:Y:S02]  /*b620*/  ATOMS.CAST.SPIN R3, [R0], R2, R3 ;  /* 0x000000020003738d */ /* 0x000e240001800003 */
[----:B0-----:R-:W-:-:S13]  /*b630*/  ISETP.EQ.U32.AND P0, PT, R3, 0x1, PT ;  /* 0x000000010300780c */ /* 0x001fda0003f02070 */
[----:B------:R-:W-:Y:S05]  /*b640*/  @!P0 BRA `(.L_x_254) ;  /* 0xfffffffc00ec8947 */ /* 0x000fea000383ffff */
[----:B------:R-:W-:Y:S05]  /*b650*/  BRA `(.L_x_252) ;  /* 0x00000000000c7947 */ /* 0x000fea0003800000 */
.L_x_253:
[----:B------:R-:W2:Y:S02]  /*b660*/  LD.E R0, desc[UR6][R4.64] ;  /* 0x0000000604007980 */ /* 0x000ea4000c101900 */
[----:B--2---:R-:W-:-:S05]  /*b670*/  IADD3 R3, R7, R0, RZ ;  /* 0x0000000007037210 */ /* 0x004fca0007ffe0ff */
[----:B------:R0:W-:Y:S02]  /*b680*/  ST.E desc[UR6][R4.64], R3 ;  /* 0x0000000304007985 */ /* 0x0001e4000c101906 */
.L_x_252:
[----:B------:R-:W-:Y:S05]  /*b690*/  BSYNC B0 ;  /* 0x0000000000007941 */ /* 0x000fea0003800000 */
.L_x_251:
[----:B------:R1:W-:Y:S02]  /*b6a0*/  ATOM.E.ADD.F16x2.RN.STRONG.GPU P0, RZ, desc[UR6][R4.64+0x4], R13 ;  /* 0x0000040d04ff79a2 */ /* 0x0003e4000810e1c6 */
[----:B-1----:R-:W-:Y:S05]  /*b6b0*/  @P0 EXIT ;  /* 0x000000000000094d */ /* 0x002fea0003800000 */
[----:B------:R-:W1:Y:S02]  /*b6c0*/  QSPC.E.S P0, RZ, [R4+0x4] ;  /* 0x0000040004ff73aa */ /* 0x000e640000000500 */
[----:B-1----:R-:W-:Y:S05]  /*b6d0*/  @!P0 BRA `(.L_x_255) ;  /* 0x0000000000208947 */ /* 0x002fea0003800000 */
[----:B------:R-:W-:-:S04]  /*b6e0*/  MOV R2, R4 ;  /* 0x0000000400027202 */ /* 0x000fc80000000f00 */
[----:B------:R-:W-:-:S07]  /*b6f0*/  MOV R0, R2 ;  /* 0x0000000200007202 */ /* 0x000fce0000000f00 */
.L_x_256:
[----:B------:R-:W0:Y:S02]  /*b700*/  LDS R2, [R0+0x4] ;  /* 0x0000040000027984 */ /* 0x000e240000000800 */
[----:B0-----:R-:W-:-:S06]  /*b710*/  HADD2 R3, R2, R13 ;  /* 0x0000000d02037230 */ /* 0x001fcc0000000000 */
[----:B------:R-:W0:Y:S02]  /*b720*/  ATOMS.CAST.SPIN R3, [R0+0x4], R2, R3 ;  /* 0x000004020003738d */ /* 0x000e240001800003 */
[----:B0-----:R-:W-:-:S13]  /*b730*/  ISETP.EQ.U32.AND P0, PT, R3, 0x1, PT ;  /* 0x000000010300780c */ /* 0x001fda0003f02070 */
[----:B------:R-:W-:Y:S05]  /*b740*/  @!P0 BRA `(.L_x_256) ;  /* 0xfffffffc00ec8947 */ /* 0x000fea000383ffff */
[----:B------:R-:W-:Y:S05]  /*b750*/  EXIT ;  /* 0x000000000000794d */ /* 0x000fea0003800000 */
.L_x_255:
[----:B------:R-:W0:Y:S02]  /*b760*/  LD.E R0, desc[UR6][R4.64+0x4] ;  /* 0x0000040604007980 */ /* 0x000e24000c101900 */
[----:B0-----:R-:W-:-:S05]  /*b770*/  IADD3 R3, R13, R0, RZ ;  /* 0x000000000d037210 */ /* 0x001fca0007ffe0ff */
[----:B------:R-:W-:Y:S01]  /*b780*/  ST.E desc[UR6][R4.64+0x4], R3 ;  /* 0x0000040304007985 */ /* 0x000fe2000c101906 */
[----:B------:R-:W-:Y:S05]  /*b790*/  EXIT ;  /* 0x000000000000794d */ /* 0x000fea0003800000 */
.L_x_257:
        /* <DEDUP_REMOVED lines=14> */
.L_x_3663:


//--------------------- .text._Z23gemm_half_q_half_kernelILi4ELi8ELb1ELb1ELi64EEvPK6__halfPKjS4_S2_PS0_iiiiPKtS7_iiiiiibS2_i --------------------------
	.section	.text._Z23gemm_half_q_half_kernelILi4ELi8ELb1ELb1ELi64EEvPK6__halfPKjS4_S2_PS0_iiiiPKtS7_iiiiiibS2_i,"ax",@progbits
	.align	128
        .global         _Z23gemm_half_q_half_kernelILi4ELi8ELb1ELb1ELi64EEvPK6__halfPKjS4_S2_PS0_iiiiPKtS7_iiiiiibS2_i
        .type           _Z23gemm_half_q_half_kernelILi4ELi8ELb1ELb1ELi64EEvPK6__halfPKjS4_S2_PS0_iiiiPKtS7_iiiiiibS2_i,@function
        .size           _Z23gemm_half_q_half_kernelILi4ELi8ELb1ELb1ELi64EEvPK6__halfPKjS4_S2_PS0_iiiiPKtS7_iiiiiibS2_i,(.L_x_3664 - _Z23gemm_half_q_half_kernelILi4ELi8ELb1ELb1ELi64EEvPK6__halfPKjS4_S2_PS0_iiiiPKtS7_iiiiiibS2_i)
        .other          _Z23gemm_half_q_half_kernelILi4ELi8ELb1ELb1ELi64EEvPK6__halfPKjS4_S2_PS0_iiiiPKtS7_iiiiiibS2_i,@"STO_CUDA_ENTRY STV_DEFAULT"
_Z23gemm_half_q_half_kernelILi4ELi8ELb1ELb1ELi64EEvPK6__halfPKjS4_S2_PS0_iiiiPKtS7_iiiiiibS2_i:
.text._Z23gemm_half_q_half_kernelILi4ELi8ELb1ELb1ELi64EEvPK6__halfPKjS4_S2_PS0_iiiiPKtS7_iiiiiibS2_i:
        /* <DEDUP_REMOVED lines=41> */
[----:B------:R-:W-:Y:S02]  /*0290*/  IADD3.X R15, R13, R18, RZ, P2, !PT ;  /* 0x000000120d0f7210 */ /* 0x000fe400017fe4ff */
[----:B------:R-:W-:-:S03]  /*02a0*/  PRMT R4, RZ, 0x7610, R4 ;  /* 0x00007610ff047816 */ /* 0x000fc60000000004 */
[----:B------:R-:W2:Y:S02]  /*02b0*/  LDG.E.U16 R5, desc[UR6][R14.64] ;  /* 0x000000060e057981 */ /* 0x000ea4000c1e1500 */
[----:B------:R-:W-:-:S04]  /*02c0*/  @P0 LEA R12, P2, R19, R12, 0x2 ;  /* 0x0000000c130c0211 */ /* 0x000fc800078410ff */
[----:B------:R-:W-:-:S05]  /*02d0*/  @P0 LEA.HI.X R13, R19, R13, R17, 0x2, P2 ;  /* 0x0000000d130d0211 */ /* 0x000fca00010f1411 */
[----:B------:R-:W3:Y:S01]  /*02e0*/  @P0 LDG.E.U16 R4, desc[UR6][R12.64] ;  /* 0x000000060c040981 */ /* 0x000ee2000c1e1500 */
[----:B--2---:R-:W-:-:S04]  /*02f0*/  LOP3.LUT R16, R5, R16, RZ, 0xfc, !PT ;  /* 0x0000001005107212 */ /* 0x004fc800078efcff */
[----:B---3--:R-:W-:-:S04]  /*0300*/  @P0 LOP3.LUT R17, R4, R16, RZ, 0xfc, !PT ;  /* 0x0000001004110212 */ /* 0x008fc800078efcff */
[----:B------:R-:W-:-:S07]  /*0310*/  @P0 PRMT R16, R17, 0x7610, R16 ;  /* 0x0000761011100816 */ /* 0x000fce0000000010 */
.L_x_258:
        /* <DEDUP_REMOVED lines=12> */
[----:B------:R-:W-:Y:S01]  /*03e0*/  LEA R14, P0, R12, UR4, 0x1 ;  /* 0x000000040c0e7c11 */ /* 0x000fe2000f8008ff */
[----:B------:R-:W-:-:S03]  /*03f0*/  ULDC.64 UR8, c[0x0][0x210] ;  /* 0x0000840000087ab9 */ /* 0x000fc60000000a00 */
[----:B------:R-:W-:-:S05]  /*0400*/  LEA.HI.X R15, R12, UR5, R15, 0x1, P0 ;  /* 0x000000050c0f7c11 */ /* 0x000fca00080f0c0f */
[----:B------:R-:W2:Y:S01]  /*0410*/  LDG.E.U16.CONSTANT R14, desc[UR6][R14.64] ;  /* 0x000000060e0e7981 */ /* 0x000ea2000c1e9500 */
[----:B------:R-:W0:Y:S01]  /*0420*/  S2UR UR5, SR_CgaCtaId ;  /* 0x00000000000579c3 */ /* 0x000e220000008800 */
[----:B------:R-:W-:Y:S01]  /*0430*/  IMAD R12, R2, R3, RZ ;  /* 0x00000003020c7224 */ /* 0x000fe200078e02ff */
[----:B------:R-:W-:Y:S01]  /*0440*/  ISETP.GT.AND P2, PT, R40, 0x3, PT ;  /* 0x000000032800780c */ /* 0x000fe20003f44270 */
[----:B------:R-:W-:Y:S01]  /*0450*/  UMOV UR4, 0x400 ;  /* 0x0000040000047882 */ /* 0x000fe20000000000 */
[----:B------:R-:W-:Y:S02]  /*0460*/  HFMA2.MMA R23, -RZ, RZ, 0, 0 ;  /* 0x00000000ff177435 */ /* 0x000fe400000001ff */
[----:B------:R-:W-:Y:S01]  /*0470*/  SHF.L.U32 R13, R12, 0x2, RZ ;  /* 0x000000020c0d7819 */ /* 0x000fe200000006ff */
[----:B0-----:R-:W-:-:S06]  /*0480*/  ULEA UR4, UR5, UR4, 0x18 ;  /* 0x0000000405047291 */ /* 0x001fcc000f8ec03f */
[----:B------:R-:W-:Y:S02]  /*0490*/  LEA R20, R11, UR4, 0x1 ;  /* 0x000000040b147c11 */ /* 0x000fe4000f8e08ff */
[----:B--2---:R-:W-:-:S04]  /*04a0*/  IADD3 R16, P0, R14, R13, RZ ;  /* 0x0000000d0e107210 */ /* 0x004fc80007f1e0ff */
[----:B------:R-:W-:Y:S02]  /*04b0*/  LEA.HI.X.SX32 R13, R13, RZ, 0x1, P0 ;  /* 0x000000ff0d0d7211 */ /* 0x000fe400000f0eff */
[----:B------:R-:W-:-:S04]  /*04c0*/  LEA R12, P0, R16, UR8, 0x1 ;  /* 0x00000008100c7c11 */ /* 0x000fc8000f8008ff */
[----:B------:R-:W-:Y:S02]  /*04d0*/  LEA.HI.X R13, R16, UR9, R13, 0x1, P0 ;  /* 0x00000009100d7c11 */ /* 0x000fe400080f0c0d */
[----:B------:R-:W-:Y:S01]  /*04e0*/  PLOP3.LUT P0, PT, PT, PT, PT, 0x80, 0x0 ;  /* 0x000000000000781c */ /* 0x000fe20003f0f070 */
[----:B------:R-:W-:-:S12]  /*04f0*/  @!P2 BRA `(.L_x_262) ;  /* 0x000000000048a947 */ /* 0x000fd80003800000 */
[----:B------:R-:W-:Y:S02]  /*0500*/  PLOP3.LUT P0, PT, PT, PT, PT, 0x8, 0x0 ;  /* 0x000000000000781c */ /* 0x000fe40003f0e170 */
[----:B------:R-:W-:-:S11]  /*0510*/  IADD3 R22, R40, -0x3, RZ ;  /* 0xfffffffd28167810 */ /* 0x000fd60007ffe0ff */
.L_x_263:
        /* <DEDUP_REMOVED lines=16> */
.L_x_262:
        /* <DEDUP_REMOVED lines=16> */
.L_x_261:
[----:B------:R-:W0:Y:S01]  /*0720*/  S2UR UR5, SR_CgaCtaId ;  /* 0x00000000000579c3 */ /* 0x000e220000008800 */
[----:B------:R-:W-:Y:S01]  /*0730*/  IMAD R13, R2, R3, RZ ;  /* 0x00000003020d7224 */ /* 0x000fe200078e02ff */
[----:B------:R-:W-:Y:S01]  /*0740*/  ISETP.GT.AND P2, PT, R40, 0x3, PT ;  /* 0x000000032800780c */ /* 0x000fe20003f44270 */
[----:B------:R-:W-:Y:S01]  /*0750*/  UMOV UR4, 0x400 ;  /* 0x0000040000047882 */ /* 0x000fe20000000000 */
[----:B------:R-:W-:Y:S01]  /*0760*/  ULDC.64 UR8, c[0x0][0x210] ;  /* 0x0000840000087ab9 */ /* 0x000fe20000000a00 */
[----:B------:R-:W-:Y:S01]  /*0770*/  HFMA2.MMA R23, -RZ, RZ, 0, 0 ;  /* 0x00000000ff177435 */ /* 0x000fe200000001ff */
[----:B------:R-:W-:-:S04]  /*0780*/  SHF.L.U32 R14, R13, 0x2, RZ ;  /* 0x000000020d0e7819 */ /* 0x000fc800000006ff */
        /* <DEDUP_REMOVED lines=10> */
.L_x_265:
        /* <DEDUP_REMOVED lines=16> */
.L_x_264:
        /* <DEDUP_REMOVED lines=14> */
.L_x_260:
[----:B------:R-:W-:Y:S05]  /*0a10*/  BSYNC B0 ;  /* 0x0000000000007941 */ /* 0x000fea0003800000 */
.L_x_259:
[----:B-1----:R-:W1:Y:S02]  /*0a20*/  LDC R3, c[0x0][0x23c] ;  /* 0x00008f00ff037b82 */ /* 0x002e640000000800 */
[----:B-1----:R-:W-:-:S13]  /*0a30*/  ISETP.GE.AND P0, PT, R24, R3, PT ;  /* 0x000000031800720c */ /* 0x002fda0003f06270 */
[----:B------:R-:W-:Y:S05]  /*0a40*/  @P0 EXIT ;  /* 0x000000000000094d */ /* 0x000fea0003800000 */
[----:B------:R-:W1:Y:S02]  /*0a50*/  LDC.U8 R12, c[0x0][0x270] ;  /* 0x00009c00ff0c7b82 */ /* 0x000e640000000000 */
[----:B-1----:R-:W-:-:S04]  /*0a60*/  PRMT R12, R12, 0x8880, RZ ;  /* 0x000088800c0c7816 */ /* 0x002fc800000000ff */
[----:B------:R-:W-:-:S04]  /*0a70*/  ISETP.NE.AND P0, PT, R12, RZ, PT ;  /* 0x000000ff0c00720c */ /* 0x000fc80003f05270 */
[----:B------:R-:W-:-:S04]  /*0a80*/  ISETP.NE.OR P0, PT, R0, RZ, !P0 ;  /* 0x000000ff0000720c */ /* 0x000fc80004705670 */
[----:B------:R-:W-:-:S13]  /*0a90*/  ISETP.LT.OR P0, PT, R21, 0x1, P0 ;  /* 0x000000011500780c */ /* 0x000fda0000701670 */
[----:B------:R-:W-:Y:S05]  /*0aa0*/  @P0 BRA `(.L_x_266) ;  /* 0x0000000000840947 */ /* 0x000fea0003800000 */
[----:B0-----:R-:W0:Y:S01]  /*0ab0*/  LDC.64 R12, c[0x0][0x230] ;  /* 0x00008c00ff0c7b82 */ /* 0x001e220000000a00 */
[----:B------:R-:W-:Y:S01]  /*0ac0*/  IMAD R15, R2, R3, RZ ;  /* 0x00000003020f7224 */ /* 0x000fe200078e02ff */
[----:B------:R-:W-:Y:S01]  /*0ad0*/  ISETP.GT.AND P2, PT, R40, 0x3, PT ;  /* 0x000000032800780c */ /* 0x000fe20003f44270 */
[----:B------:R-:W-:Y:S01]  /*0ae0*/  HFMA2.MMA R19, -RZ, RZ, 0, 0 ;  /* 0x00000000ff137435 */ /* 0x000fe200000001ff */
[----:B------:R-:W-:Y:S02]  /*0af0*/  PLOP3.LUT P0, PT, PT, PT, PT, 0x80, 0x0 ;  /* 0x000000000000781c */ /* 0x000fe40003f0f070 */
[----:B------:R-:W-:-:S04]  /*0b00*/  LEA R10, R10, R15, 0x6 ;  /* 0x0000000f0a0a7211 */ /* 0x000fc800078e30ff */
[----:B------:R-:W-:-:S04]  /*0b10*/  IADD3 R11, R11, R10, RZ ;  /* 0x0000000a0b0b7210 */ /* 0x000fc80007ffe0ff */
[----:B------:R-:W-:-:S05]  /*0b20*/  SHF.L.U32 R11, R11, 0x2, RZ ;  /* 0x000000020b0b7819 */ /* 0x000fca00000006ff */
[----:B0-----:R-:W-:Y:S01]  /*0b30*/  IMAD.WIDE R10, R11, 0x2, R12 ;  /* 0x000000020b0a7825 */ /* 0x001fe200078e020c */
[----:B------:R-:W-:Y:S06]  /*0b40*/  @!P2 BRA `(.L_x_267) ;  /* 0x000000000034a947 */ /* 0x000fec0003800000 */
[----:B------:R-:W-:Y:S02]  /*0b50*/  PLOP3.LUT P0, PT, PT, PT, PT, 0x8, 0x0 ;  /* 0x000000000000781c */ /* 0x000fe40003f0e170 */
[----:B------:R-:W-:-:S11]  /*0b60*/  IADD3 R2, R40, -0x3, RZ ;  /* 0xfffffffd28027810 */ /* 0x000fd60007ffe0ff */
.L_x_268:
[----:B-1----:R-:W-:Y:S01]  /*0b70*/  IMAD.WIDE R12, R3, 0x2, R10 ;  /* 0x00000002030c7825 */ /* 0x002fe200078e020a */
[----:B------:R0:W-:Y:S01]  /*0b80*/  STG.E.64 desc[UR6][R10.64], RZ ;  /* 0x000000ff0a007986 */ /* 0x0001e2000c101b06 */
[----:B------:R-:W-:-:S03]  /*0b90*/  IADD3 R19, R19, 0x4, RZ ;  /* 0x0000000413137810 */ /* 0x000fc60007ffe0ff */
[----:B------:R1:W-:Y:S01]  /*0ba0*/  STG.E.64 desc[UR6][R12.64], RZ ;  /* 0x000000ff0c007986 */ /* 0x0003e2000c101b06 */
[----:B------:R-:W-:Y:S01]  /*0bb0*/  IMAD.WIDE R14, R3, 0x2, R12 ;  /* 0x00000002030e7825 */ /* 0x000fe200078e020c */
[----:B------:R-:W-:-:S04]  /*0bc0*/  ISETP.GE.AND P2, PT, R19, R2, PT ;  /* 0x000000021300720c */ /* 0x000fc80003f46270 */
[----:B------:R1:W-:Y:S01]  /*0bd0*/  STG.E.64 desc[UR6][R14.64], RZ ;  /* 0x000000ff0e007986 */ /* 0x0003e2000c101b06 */
[----:B------:R-:W-:-:S05]  /*0be0*/  IMAD.WIDE R16, R3, 0x2, R14 ;  /* 0x0000000203107825 */ /* 0x000fca00078e020e */
[----:B------:R1:W-:Y:S01]  /*0bf0*/  STG.E.64 desc[UR6][R16.64], RZ ;  /* 0x000000ff10007986 */ /* 0x0003e2000c101b06 */
[----:B0-----:R-:W-:Y:S02]  /*0c00*/  IMAD.WIDE R10, R3, 0x2, R16 ;  /* 0x00000002030a7825 */ /* 0x001fe400078e0210 */
[----:B------:R-:W-:Y:S05]  /*0c10*/  @!P2 BRA `(.L_x_268) ;  /* 0xfffffffc00d4a947 */ /* 0x000fea000383ffff */
.L_x_267:
        /* <DEDUP_REMOVED lines=10> */
.L_x_266:
[----:B-1----:R-:W1:Y:S08]  /*0cc0*/  LDC.64 R10, c[0x0][0x248] ;  /* 0x00009200ff0a7b82 */ /* 0x002e700000000a00 */
[----:B------:R-:W-:Y:S01]  /*0cd0*/  BAR.SYNC.DEFER_BLOCKING 0x0 ;  /* 0x0000000000007b1d */ /* 0x000fe20000010000 */
[----:B------:R-:W-:Y:S02]  /*0ce0*/  ISETP.GE.AND P0, PT, R8, R9, PT ;  /* 0x000000090800720c */ /* 0x000fe40003f06270 */
[----:B------:R-:W-:-:S05]  /*0cf0*/  SHF.L.U32 R15, R0, 0x7, RZ ;  /* 0x00000007000f7819 */ /* 0x000fca00000006ff */
[----:B------:R-:W2:Y:S08]  /*0d00*/  LDC R17, c[0x0][0x25c] ;  /* 0x00009700ff117b82 */ /* 0x000eb00000000800 */
[----:B0-----:R-:W0:Y:S01]  /*0d10*/  LDC R13, c[0x0][0x264] ;  /* 0x00009900ff0d7b82 */ /* 0x001e220000000800 */
[----:B-1----:R-:W-:Y:S01]  /*0d20*/  IMAD.WIDE R14, R15, 0x2, R10 ;  /* 0x000000020f0e7825 */ /* 0x002fe200078e020a */
[----:B------:R-:W-:Y:S06]  /*0d30*/  @P0 BRA `(.L_x_269) ;  /* 0x0000000000d00947 */ /* 0x000fec0003800000 */
[----:B------:R1:W5:Y:S01]  /*0d40*/  LDG.E.U16.CONSTANT R0, desc[UR6][R14.64] ;  /* 0x000000060e007981 */ /* 0x000362000c1e9500 */
[----:B------:R-:W-:Y:S02]  /*0d50*/  SHF.R.S32.HI R19, RZ, 0x1f, R24 ;  /* 0x0000001fff137819 */ /* 0x000fe40000011418 */
[----:B------:R-:W-:Y:S02]  /*0d60*/  SHF.L.U32 R16, R24, 0x2, RZ ;  /* 0x0000000218107819 */ /* 0x000fe400000006ff */
[----:B------:R-:W-:Y:S02]  /*0d70*/  LEA.HI R18, R19, R24, RZ, 0x3 ;  /* 0x0000001813127211 */ /* 0x000fe400078f18ff */
[----:B------:R-:W-:Y:S02]  /*0d80*/  MOV R2, RZ ;  /* 0x000000ff00027202 */ /* 0x000fe40000000f00 */
[----:B------:R-:W-:Y:S02]  /*0d90*/  MOV R12, R8 ;  /* 0x00000008000c7202 */ /* 0x000fe40000000f00 */
[----:B------:R-:W-:-:S02]  /*0da0*/  LOP3.LUT R16, R16, 0x10, RZ, 0xc0, !PT ;  /* 0x0000001010107812 */ /* 0x000fc400078ec0ff */
[----:B-1----:R-:W-:-:S07]  /*0db0*/  SHF.R.S32.HI R18, RZ, 0x3, R18 ;  /* 0x00000003ff127819 */ /* 0x002fce0000011412 */
.L_x_270:
[----:B-1----:R-:W1:Y:S01]  /*0dc0*/  LDC.64 R22, c[0x0][0x220] ;  /* 0x00008800ff167b82 */ /* 0x002e620000000a00 */
[----:B-----5:R-:W-:-:S05]  /*0dd0*/  IADD3 R19, R0, R2, RZ ;  /* 0x0000000200137210 */ /* 0x020fca0007ffe0ff */
[----:B------:R-:W-:Y:S02]  /*0de0*/  IMAD R20, R19, R3, RZ ;  /* 0x0000000313147224 */ /* 0x000fe400078e02ff */
[----:B------:R-:W3:Y:S03]  /*0df0*/  LDC.64 R26, c[0x0][0x228] ;  /* 0x00008a00ff1a7b82 */ /* 0x000ee60000000a00 */
[----:B------:R-:W-:-:S04]  /*0e00*/  SHF.R.S32.HI R25, RZ, 0x1f, R20 ;  /* 0x0000001fff197819 */ /* 0x000fc80000011414 */
[----:B------:R-:W-:-:S04]  /*0e10*/  LEA.HI R25, R25, R20, RZ, 0x3 ;  /* 0x0000001419197211 */ /* 0x000fc800078f18ff */
[----:B------:R-:W-:-:S05]  /*0e20*/  LEA.HI.SX32 R25, R25, R18, 0x1d ;  /* 0x0000001219197211 */ /* 0x000fca00078feaff */
[----:B-1----:R-:W-:-:S06]  /*0e30*/  IMAD.WIDE R22, R25, 0x4, R22 ;  /* 0x0000000419167825 */ /* 0x002fcc00078e0216 */
[----:B------:R-:W4:Y:S01]  /*0e40*/  LDG.E.CONSTANT R23, desc[UR6][R22.64] ;  /* 0x0000000616177981 */ /* 0x000f22000c1e9900 */
[----:B------:R-:W-:Y:S01]  /*0e50*/  LEA R29, R12, 0x1, 0x1 ;  /* 0x000000010c1d7811 */ /* 0x000fe200078e08ff */
[----:B---3--:R-:W-:-:S04]  /*0e60*/  IMAD.WIDE R26, R19, 0x2, R26 ;  /* 0x00000002131a7825 */ /* 0x008fc800078e021a */
[----:B------:R-:W-:Y:S02]  /*0e70*/  IMAD.WIDE R28, R29, 0x2, R10 ;  /* 0x000000021d1c7825 */ /* 0x000fe400078e020a */
[----:B------:R1:W3:Y:S04]  /*0e80*/  LDG.E.U16.CONSTANT R26, desc[UR6][R26.64] ;  /* 0x000000061a1a7981 */ /* 0x0002e8000c1e9500 */
[----:B------:R-:W2:Y:S01]  /*0e90*/  LDG.E.U16.CONSTANT R29, desc[UR6][R28.64] ;  /* 0x000000061c1d7981 */ /* 0x000ea2000c1e9500 */
[----:B----4-:R-:W-:-:S04]  /*0ea0*/  SHF.R.U32.HI R19, RZ, R16, R23 ;  /* 0x00000010ff137219 */ /* 0x010fc80000011617 */
[----:B------:R-:W-:Y:S02]  /*0eb0*/  LOP3.LUT R20, R19, 0xf, RZ, 0xc0, !PT ;  /* 0x0000000f13147812 */ /* 0x000fe400078ec0ff */
[--C-:B------:R-:W-:Y:S02]  /*0ec0*/  SHF.R.U32.HI R25, RZ, 0x4, R19.reuse ;  /* 0x00000004ff197819 */ /* 0x100fe40000011613 */
[----:B------:R-:W-:Y:S02]  /*0ed0*/  IADD3 R20, R20, 0x1, RZ ;  /* 0x0000000114147810 */ /* 0x000fe40007ffe0ff */
[----:B------:R-:W-:Y:S02]  /*0ee0*/  LOP3.LUT R25, R25, 0xf, RZ, 0xc0, !PT ;  /* 0x0000000f19197812 */ /* 0x000fe400078ec0ff */
[----:B--2---:R-:W-:Y:S01]  /*0ef0*/  IADD3 R12, R29, R12, RZ ;  /* 0x0000000c1d0c7210 */ /* 0x004fe20007ffe0ff */
[----:B------:R-:W-:Y:S01]  /*0f00*/  IMAD R22, R20, R20, RZ ;  /* 0x0000001414167224 */ /* 0x000fe200078e02ff */
[----:B------:R-:W-:-:S02]  /*0f10*/  SHF.R.U32.HI R20, RZ, 0xc, R19 ;  /* 0x0000000cff147819 */ /* 0x000fc40000011613 */
[----:B------:R-:W-:Y:S02]  /*0f20*/  SHF.R.U32.HI R19, RZ, 0x8, R19 ;  /* 0x00000008ff137819 */ /* 0x000fe40000011613 */
[----:B------:R-:W-:Y:S01]  /*0f30*/  LOP3.LUT R20, R20, 0xf, RZ, 0xc0, !PT ;  /* 0x0000000f14147812 */ /* 0x000fe200078ec0ff */
[----:B------:R-:W-:Y:S01]  /*0f40*/  I2F.F16 R22, R22 ;  /* 0x0000001600167306 */ /* 0x000fe20000200c00 */
[----:B------:R-:W-:Y:S02]  /*0f50*/  LOP3.LUT R19, R19, 0xf, RZ, 0xc0, !PT ;  /* 0x0000000f13137812 */ /* 0x000fe400078ec0ff */
[----:B------:R-:W-:Y:S02]  /*0f60*/  IADD3 R20, R20, 0x1, RZ ;  /* 0x0000000114147810 */ /* 0x000fe40007ffe0ff */
[----:B------:R-:W-:Y:S02]  /*0f70*/  IADD3 R25, R25, 0x1, RZ ;  /* 0x0000000119197810 */ /* 0x000fe40007ffe0ff */
[----:B------:R-:W-:Y:S01]  /*0f80*/  IADD3 R19, R19, 0x1, RZ ;  /* 0x0000000113137810 */ /* 0x000fe20007ffe0ff */
[----:B-1----:R-:W-:Y:S01]  /*0f90*/  IMAD R27, R20, R20, RZ ;  /* 0x00000014141b7224 */ /* 0x002fe200078e02ff */
[----:B------:R-:W-:Y:S01]  /*0fa0*/  ISETP.GE.AND P2, PT, R12, R9, PT ;  /* 0x000000090c00720c */ /* 0x000fe20003f46270 */
[----:B------:R-:W-:-:S02]  /*0fb0*/  IMAD R25, R25, R25, RZ ;  /* 0x0000001919197224 */ /* 0x000fc400078e02ff */
[----:B------:R-:W-:Y:S01]  /*0fc0*/  IMAD R20, R19, R19, RZ ;  /* 0x0000001313147224 */ /* 0x000fe200078e02ff */
[C---:B------:R-:W-:Y:S01]  /*0fd0*/  LEA R19, R2.reuse, R1, 0x3 ;  /* 0x0000000102137211 */ /* 0x040fe200078e18ff */
[----:B------:R-:W-:Y:S01]  /*0fe0*/  I2F.F16 R27, R27 ;  /* 0x0000001b001b7306 */ /* 0x000fe20000200c00 */
[----:B------:R-:W-:-:S07]  /*0ff0*/  IADD3 R2, R2, 0x1, RZ ;  /* 0x0000000102027810 */ /* 0x000fce0007ffe0ff */
[----:B------:R-:W1:Y:S08]  /*1000*/  I2F.F16 R25, R25 ;  /* 0x0000001900197306 */ /* 0x000e700000200c00 */
[----:B------:R-:W2:Y:S01]  /*1010*/  I2F.F16 R20, R20 ;  /* 0x0000001400147306 */ /* 0x000ea20000200c00 */
[----:B-1----:R-:W-:-:S05]  /*1020*/  PRMT R25, R22, 0x5410, R25 ;  /* 0x0000541016197816 */ /* 0x002fca0000000019 */
[----:B---3--:R-:W-:Y:S01]  /*1030*/  HMUL2 R22, R25, R26.H0_H0 ;  /* 0x2000001a19167232 */ /* 0x008fe20000000000 */
[----:B--2---:R-:W-:-:S05]  /*1040*/  PRMT R23, R20, 0x5410, R27 ;  /* 0x0000541014177816 */ /* 0x004fca000000001b */
[----:B------:R-:W-:-:S05]  /*1050*/  HMUL2 R23, R23, R26.H0_H0 ;  /* 0x2000001a17177232 */ /* 0x000fca0000000000 */
[----:B------:R1:W-:Y:S01]  /*1060*/  STL.64 [R19], R22 ;  /* 0x0000001613007387 */ /* 0x0003e20000100a00 */
[----:B------:R-:W-:Y:S05]  /*1070*/  @!P2 BRA `(.L_x_270) ;  /* 0xfffffffc0050a947 */ /* 0x000fea000383ffff */
.L_x_269:
[----:B------:R-:W-:Y:S01]  /*1080*/  ULDC UR4, c[0x0][0x258] ;  /* 0x0000960000047ab9 */ /* 0x000fe20000000800 */
[----:B------:R-:W-:Y:S01]  /*1090*/  ULDC UR5, c[0x0][0x260] ;  /* 0x0000980000057ab9 */ /* 0x000fe20000000800 */
[C---:B------:R-:W-:Y:S01]  /*10a0*/  ISETP.GT.AND P2, PT, R8.reuse, UR4, PT ;  /* 0x0000000408007c0c */ /* 0x040fe2000bf44270 */
[----:B------:R-:W-:Y:S01]  /*10b0*/  ULDC UR8, c[0x0][0x268] ;  /* 0x00009a0000087ab9 */ /* 0x000fe20000000800 */
[C---:B------:R-:W-:Y:S02]  /*10c0*/  VIMNMX R0, R8.reuse, UR4, PT ;  /* 0x0000000408007c48 */ /* 0x040fe4000bfe0100 */
[C---:B------:R-:W-:Y:S02]  /*10d0*/  ISETP.GT.AND P4, PT, R8.reuse, UR5, PT ;  /* 0x0000000508007c0c */ /* 0x040fe4000bf84270 */
[----:B------:R-:W-:Y:S02]  /*10e0*/  SHF.R.S32.HI R11, RZ, 0x1f, R0 ;  /* 0x0000001fff0b7819 */ /* 0x000fe40000011400 */
[----:B------:R-:W-:-:S02]  /*10f0*/  ISETP.GT.AND P6, PT, R8, UR8, PT ;  /* 0x0000000808007c0c */ /* 0x000fc4000bfc4270 */
[----:B------:R-:W-:Y:S01]  /*1100*/  LEA.HI R10, R11, R0, RZ, 0x5 ;  /* 0x000000000b0a7211 */ /* 0x000fe200078f28ff */
[----:B------:R-:W-:Y:S01]  /*1110*/  HFMA2.MMA R0, -RZ, RZ, 0, 0 ;  /* 0x00000000ff007435 */ /* 0x000fe200000001ff */
[C---:B--2---:R-:W-:Y:S02]  /*1120*/  ISETP.GT.AND P3, PT, R8.reuse, R17, PT ;  /* 0x000000110800720c */ /* 0x044fe40003f64270 */
[----:B0-----:R-:W-:Y:S02]  /*1130*/  ISETP.GT.AND P5, PT, R8, R13, PT ;  /* 0x0000000d0800720c */ /* 0x001fe40003fa4270 */
[----:B------:R-:W-:Y:S01]  /*1140*/  MOV R2, RZ ;  /* 0x000000ff00027202 */ /* 0x000fe20000000f00 */
[----:B------:R-:W-:Y:S10]  /*1150*/  @!P2 BRA `(.L_x_271) ;  /* 0x00000000001ca947 */ /* 0x000ff40003800000 */
[----:B------:R-:W0:Y:S02]  /*1160*/  LDC R11, c[0x0][0x25c] ;  /* 0x00009700ff0b7b82 */ /* 0x000e240000000800 */
[----:B0-----:R-:W-:-:S04]  /*1170*/  VIMNMX R2, R8, R11, PT ;  /* 0x0000000b08027248 */ /* 0x001fc80003fe0100 */
[----:B------:R-:W-:-:S04]  /*1180*/  IADD3 R2, R2, -UR4, RZ ;  /* 0x8000000402027c10 */ /* 0x000fc8000fffe0ff */
[----:B------:R-:W-:-:S04]  /*1190*/  SHF.R.S32.HI R11, RZ, 0x1f, R2 ;  /* 0x0000001fff0b7819 */ /* 0x000fc80000011402 */
[----:B------:R-:W-:-:S04]  /*11a0*/  LEA.HI R11, R11, R2, RZ, 0x5 ;  /* 0x000000020b0b7211 */ /* 0x000fc800078f28ff */
[----:B------:R-:W-:-:S05]  /*11b0*/  SHF.R.S32.HI R11, RZ, 0x5, R11 ;  /* 0x00000005ff0b7819 */ /* 0x000fca000001140b */
[----:B------:R-:W-:-:S07]  /*11c0*/  IMAD R2, R11, 0x6, RZ ;  /* 0x000000060b027824 */ /* 0x000fce00078e02ff */
.L_x_271:
        /* <DEDUP_REMOVED lines=8> */
.L_x_272:
[----:B------:R-:W-:Y:S01]  /*1250*/  HFMA2.MMA R11, -RZ, RZ, 0, 0 ;  /* 0x00000000ff0b7435 */ /* 0x000fe200000001ff */
[----:B------:R-:W-:Y:S01]  /*1260*/  MOV R12, RZ ;  /* 0x000000ff000c7202 */ /* 0x000fe20000000f00 */
[----:B------:R-:W-:Y:S01]  /*1270*/  HFMA2.MMA R17, -RZ, RZ, 0, 0 ;  /* 0x00000000ff117435 */ /* 0x000fe200000001ff */
[----:B-1----:R-:W-:Y:S01]  /*1280*/  SHF.R.S32.HI R23, RZ, 0x5, R10 ;  /* 0x00000005ff177819 */ /* 0x002fe2000001140a */
        /* <DEDUP_REMOVED lines=8> */
.L_x_273:
        /* <DEDUP_REMOVED lines=8> */
.L_x_274:
        /* <DEDUP_REMOVED lines=8> */
.L_x_275:
        /* <DEDUP_REMOVED lines=14> */
[----:B------:R-:W3:Y:S01]  /*14f0*/  LDG.E.U16.CONSTANT R23, desc[UR6][R14.64+0x2] ;  /* 0x000002060e177981 */ /* 0x000ee2000c1e9500 */
[----:B------:R-:W0:Y:S01]  /*1500*/  S2UR UR5, SR_CgaCtaId ;  /* 0x00000000000579c3 */ /* 0x000e220000008800 */
[----:B------:R-:W-:Y:S01]  /*1510*/  IMAD R0, R0, R3, RZ ;  /* 0x0000000300007224 */ /* 0x000fe200078e02ff */
[----:B------:R-:W-:Y:S01]  /*1520*/  PRMT R2, R4, 0x9910, RZ ;  /* 0x0000991004027816 */ /* 0x000fe200000000ff */
[----:B------:R-:W-:Y:S01]  /*1530*/  ULDC.64 UR8, c[0x0][0x218] ;  /* 0x0000860000087ab9 */ /* 0x000fe20000000a00 */
[----:B------:R-:W-:Y:S01]  /*1540*/  UMOV UR4, 0x400 ;  /* 0x0000040000047882 */ /* 0x000fe20000000000 */
[----:B------:R-:W-:-:S02]  /*1550*/  PRMT R10, R10, 0x5410, RZ ;  /* 0x000054100a0a7816 */ /* 0x000fc400000000ff */
[----:B------:R-:W-:Y:S02]  /*1560*/  SHF.R.S32.HI R3, RZ, 0x1f, R0 ;  /* 0x0000001fff037819 */ /* 0x000fe40000011400 */
[----:B------:R-:W-:Y:S02]  /*1570*/  IADD3 R0, P2, R24, R0, RZ ;  /* 0x0000000018007210 */ /* 0x000fe40007f5e0ff */
[----:B------:R-:W-:Y:S02]  /*1580*/  ISETP.NE.AND P0, PT, R2, RZ, PT ;  /* 0x000000ff0200720c */ /* 0x000fe40003f05270 */
[----:B------:R-:W-:Y:S02]  /*1590*/  LEA.HI.X.SX32 R3, R24, R3, 0x1, P2 ;  /* 0x0000000318037211 */ /* 0x000fe400010f0eff */
[----:B------:R-:W-:Y:S02]  /*15a0*/  LEA R42, P2, R0, UR8, 0x2 ;  /* 0x00000008002a7c11 */ /* 0x000fe4000f8410ff */
[----:B------:R-:W-:-:S02]  /*15b0*/  ISETP.LT.OR P0, PT, R21, 0x4, !P0 ;  /* 0x000000041500780c */ /* 0x000fc40004701670 */
[----:B------:R-:W-:Y:S02]  /*15c0*/  LEA.HI.X R43, R0, UR9, R3, 0x2, P2 ;  /* 0x00000009002b7c11 */ /* 0x000fe400090f1403 */
[----:B------:R-:W-:Y:S01]  /*15d0*/  MOV R21, RZ ;  /* 0x000000ff00157202 */ /* 0x000fe20000000f00 */
[----:B0-----:R-:W-:-:S03]  /*15e0*/  ULEA UR4, UR5, UR4, 0x18 ;  /* 0x0000000405047291 */ /* 0x001fc6000f8ec03f */
[----:B------:R-:W-:Y:S01]  /*15f0*/  ULDC UR5, c[0x0][0x264] ;  /* 0x0000990000057ab9 */ /* 0x000fe20000000800 */
[----:B--2---:R-:W-:Y:S02]  /*1600*/  PRMT R0, R12, 0x7610, R12 ;  /* 0x000076100c007816 */ /* 0x004fe4000000000c */
[----:B------:R-:W-:Y:S02]  /*1610*/  PRMT R2, R13, 0x7610, R13 ;  /* 0x000076100d027816 */ /* 0x000fe4000000000d */
[----:B---3--:R-:W-:-:S07]  /*1620*/  IADD3 R23, R8, R23, RZ ;  /* 0x0000001708177210 */ /* 0x008fce0007ffe0ff */
.L_x_293:
[----:B------:R-:W-:-:S13]  /*1630*/  ISETP.NE.AND P2, PT, R8, R23, PT ;  /* 0x000000170800720c */ /* 0x000fda0003f45270 */
[----:B------:R-:W0:Y:S01]  /*1640*/  @!P2 LDC.64 R12, c[0x0][0x248] ;  /* 0x00009200ff0cab82 */ /* 0x000e220000000a00 */
[----:B------:R-:W-:Y:S02]  /*1650*/  @!P2 SHF.L.U32 R3, R8, 0x1, RZ ;  /* 0x000000010803a819 */ /* 0x000fe400000006ff */
[----:B------:R-:W-:-:S03]  /*1660*/  @!P2 IADD3 R21, R21, 0x1, RZ ;  /* 0x000000011515a810 */ /* 0x000fc60007ffe0ff */
[----:B0-----:R-:W-:Y:S01]  /*1670*/  @!P2 IMAD.WIDE R12, R3, 0x2, R12 ;  /* 0x00000002030ca825 */ /* 0x001fe200078e020c */
[----:B------:R-:W-:-:S05]  /*1680*/  @!P2 LEA R3, R21, R1, 0x3 ;  /* 0x000000011503a211 */ /* 0x000fca00078e18ff */
        /* <DEDUP_REMOVED lines=9> */
[----:B------:R-:W-:Y:S01]  /*1720*/  PRMT R25, R7, 0x9910, RZ ;  /* 0x0000991007197816 */ /* 0x000fe200000000ff */
[----:B------:R-:W-:Y:S01]  /*1730*/  HFMA2.MMA R3, -RZ, RZ, 0, 0.0625 ;  /* 0x00002c00ff037435 */ /* 0x000fe200000001ff */
[----:B------:R-:W-:Y:S02]  /*1740*/  ISETP.GE.AND P3, PT, R40, 0x2, PT ;  /* 0x000000022800780c */ /* 0x000fe40003f66270 */
[----:B------:R-:W-:Y:S02]  /*1750*/  ISETP.NE.AND P2, PT, R25, RZ, PT ;  /* 0x000000ff1900720c */ /* 0x000fe40003f45270 */
[----:B--2---:R-:W-:Y:S02]  /*1760*/  LOP3.LUT R24, R12, 0xf000f, RZ, 0xc0, !PT ;  /* 0x000f000f0c187812 */ /* 0x004fe400078ec0ff */
[----:B------:R-:W-:Y:S02]  /*1770*/  SHF.R.U32.HI R25, RZ, 0x8, R12 ;  /* 0x00000008ff197819 */ /* 0x000fe4000001160c */
[----:B------:R-:W-:-:S02]  /*1780*/  LOP3.LUT R30, R14, 0xf000f, RZ, 0xc0, !PT ;  /* 0x000f000f0e1e7812 */ /* 0x000fc400078ec0ff */
[----:B------:R-:W-:Y:S02]  /*1790*/  LOP3.LUT R31, R14, 0xf000f0, RZ, 0xc0, !PT ;  /* 0x00f000f00e1f7812 */ /* 0x000fe400078ec0ff */
[----:B------:R-:W-:Y:S02]  /*17a0*/  SHF.R.U32.HI R29, RZ, 0x8, R13 ;  /* 0x00000008ff1d7819 */ /* 0x000fe4000001160d */
[----:B------:R-:W-:Y:S02]  /*17b0*/  SHF.R.U32.HI R14, RZ, 0x8, R14 ;  /* 0x00000008ff0e7819 */ /* 0x000fe4000001160e */
[----:B------:R-:W-:Y:S02]  /*17c0*/  LOP3.LUT R27, R13, 0xf000f, RZ, 0xc0, !PT ;  /* 0x000f000f0d1b7812 */ /* 0x000fe400078ec0ff */
[----:B------:R-:W-:Y:S02]  /*17d0*/  SHF.R.U32.HI R38, RZ, 0x8, R15 ;  /* 0x00000008ff267819 */ /* 0x000fe4000001160f */
[----:B------:R-:W-:-:S02]  /*17e0*/  LOP3.LUT R26, R12, 0xf000f0, RZ, 0xc0, !PT ;  /* 0x00f000f00c1a7812 */ /* 0x000fc400078ec0ff */
[----:B------:R-:W-:Y:S02]  /*17f0*/  LOP3.LUT R28, R13, 0xf000f0, RZ, 0xc0, !PT ;  /* 0x00f000f00d1c7812 */ /* 0x000fe400078ec0ff */
[----:B------:R-:W-:Y:S02]  /*1800*/  LOP3.LUT R12, R24, 0x64006400, RZ, 0xfc, !PT ;  /* 0x64006400180c7812 */ /* 0x000fe400078efcff */
[----:B------:R-:W-:Y:S02]  /*1810*/  LOP3.LUT R34, R25, 0xf000f0, RZ, 0xc0, !PT ;  /* 0x00f000f019227812 */ /* 0x000fe400078ec0ff */
[C---:B------:R-:W-:Y:S01]  /*1820*/  LOP3.LUT R32, R15.reuse, 0xf000f, RZ, 0xc0, !PT ;  /* 0x000f000f0f207812 */ /* 0x040fe200078ec0ff */
[----:B------:R-:W-:Y:S01]  /*1830*/  HADD2 R12, R12, -1032, -1032 ;  /* 0xe408e4080c0c7430 */ /* 0x000fe20000000000 */
[----:B------:R-:W-:Y:S02]  /*1840*/  LOP3.LUT R33, R15, 0xf000f0, RZ, 0xc0, !PT ;  /* 0x00f000f00f217812 */ /* 0x000fe400078ec0ff */
[----:B------:R-:W-:-:S02]  /*1850*/  LOP3.LUT R35, R29, 0xf000f, RZ, 0xc0, !PT ;  /* 0x000f000f1d237812 */ /* 0x000fc400078ec0ff */
[C---:B------:R-:W-:Y:S02]  /*1860*/  LOP3.LUT R37, R14.reuse, 0xf000f, RZ, 0xc0, !PT ;  /* 0x000f000f0e257812 */ /* 0x040fe400078ec0ff */
        /* <DEDUP_REMOVED lines=15> */
[----:B------:R-:W-:Y:S01]  /*1960*/  LOP3.LUT R32, R33, 0x64006400, RZ, 0xfc, !PT ;  /* 0x6400640021207812 */ /* 0x000fe200078efcff */
[-C--:B------:R-:W-:Y:S01]  /*1970*/  HFMA2 R33, R34, R3.reuse.H0_H0, -72, -72 ;  /* 0xd480d48022217431 */ /* 0x080fe20000040003 */
[----:B------:R-:W-:Y:S01]  /*1980*/  LOP3.LUT R37, R37, 0x64006400, RZ, 0xfc, !PT ;  /* 0x6400640025257812 */ /* 0x000fe200078efcff */
[----:B------:R-:W-:Y:S01]  /*1990*/  HADD2 R34, R35, -1032, -1032 ;  /* 0xe408e40823227430 */ /* 0x000fe20000000000 */
        /* <DEDUP_REMOVED lines=8> */
[-C--:B------:R-:W-:Y:S02]  /*1a20*/  HFMA2 R13, R26, R3.reuse.H0_H0, -72, -72 ;  /* 0xd480d4801a0d7431 */ /* 0x080fe40000040003 */
[----:B------:R-:W-:Y:S02]  /*1a30*/  HFMA2 R31, R32, R3.H0_H0, -72, -72 ;  /* 0xd480d480201f7431 */ /* 0x000fe40000040003 */
[----:B------:R-:W-:Y:S02]  /*1a40*/  HADD2 R36, R37, -1032, -1032 ;  /* 0xe408e40825247430 */ /* 0x000fe40000000000 */
[----:B------:R-:W-:-:S02]  /*1a50*/  HADD2 R26, R15, -1032, -1032 ;  /* 0xe408e4080f1a7430 */ /* 0x000fc40000000000 */
[----:B------:R-:W-:Y:S02]  /*1a60*/  HADD2 R32, R25, -1032, -1032 ;  /* 0xe408e40819207430 */ /* 0x000fe40000000000 */
[-C--:B------:R-:W-:Y:S02]  /*1a70*/  HFMA2 R37, R24, R3.reuse.H0_H0, -72, -72 ;  /* 0xd480d48018257431 */ /* 0x080fe40000040003 */
[----:B------:R-:W-:Y:S02]  /*1a80*/  HADD2 R38, R38, -1032, -1032 ;  /* 0xe408e40826267430 */ /* 0x000fe40000000000 */
[----:B------:R-:W-:Y:S01]  /*1a90*/  HFMA2 R39, R14, R3.H0_H0, -72, -72 ;  /* 0xd480d4800e277431 */ /* 0x000fe20000040003 */
[----:B------:R-:W-:Y:S06]  /*1aa0*/  @!P2 BRA `(.L_x_278) ;  /* 0x000000040068a947 */ /* 0x000fec0003800000 */
[----:B------:R-:W0:Y:S01]  /*1ab0*/  LDS.64 R14, [UR4] ;  /* 0x00000004ff0e7984 */ /* 0x000e220008000a00 */
[--C-:B------:R-:W-:Y:S02]  /*1ac0*/  HADD2.F32 R44, -RZ, R12.reuse.H0_H0 ;  /* 0x2000000cff2c7230 */ /* 0x100fe40000004100 */
[----:B------:R-:W-:Y:S01]  /*1ad0*/  HADD2.F32 R46, -RZ, R12.H1_H1 ;  /* 0x3000000cff2e7230 */ /* 0x000fe20000004100 */
[----:B------:R-:W1:Y:S01]  /*1ae0*/  LDS.64 R24, [UR4+0x8] ;  /* 0x00000804ff187984 */ /* 0x000e620008000a00 */
[----:B------:R-:W-:Y:S02]  /*1af0*/  HADD2.F32 R50, -RZ, R28.H0_H0 ;  /* 0x2000001cff327230 */ /* 0x000fe40000004100 */
[--C-:B0-----:R-:W-:Y:S02]  /*1b00*/  HADD2.F32 R41, -RZ, R14.reuse.H0_H0 ;  /* 0x2000000eff297230 */ /* 0x101fe40000004100 */
[----:B------:R-:W-:Y:S02]  /*1b10*/  HADD2.F32 R45, -RZ, R14.H1_H1 ;  /* 0x3000000eff2d7230 */ /* 0x000fe40000004100 */
[----:B------:R-:W-:-:S02]  /*1b20*/  HADD2.F32 R14, -RZ, R13.H0_H0 ;  /* 0x2000000dff0e7230 */ /* 0x000fc40000004100 */
[----:B------:R-:W-:Y:S01]  /*1b30*/  FFMA.FTZ R47, R44, R41, RZ ;  /* 0x000000292c2f7223 */ /* 0x000fe200000100ff */
[--C-:B------:R-:W-:Y:S02]  /*1b40*/  HADD2.F32 R44, -RZ, R15.reuse.H0_H0 ;  /* 0x2000000fff2c7230 */ /* 0x100fe40000004100 */
[----:B------:R-:W-:Y:S01]  /*1b50*/  FFMA.FTZ R50, R41, R50, RZ ;  /* 0x0000003229327223 */ /* 0x000fe200000100ff */
[----:B------:R-:W-:Y:S01]  /*1b60*/  FFMA.FTZ R47, R46, R45, R47 ;  /* 0x0000002d2e2f7223 */ /* 0x000fe2000001002f */
[----:B------:R-:W-:Y:S02]  /*1b70*/  HADD2.F32 R46, -RZ, R15.H1_H1 ;  /* 0x3000000fff2e7230 */ /* 0x000fe40000004100 */
[----:B------:R-:W-:Y:S02]  /*1b80*/  HADD2.F32 R15, -RZ, R13.H1_H1 ;  /* 0x3000000dff0f7230 */ /* 0x000fe40000004100 */
[----:B------:R-:W-:Y:S01]  /*1b90*/  FFMA.FTZ R14, R14, R44, R47 ;  /* 0x0000002c0e0e7223 */ /* 0x000fe2000001002f */
[----:B------:R-:W-:-:S03]  /*1ba0*/  HADD2.F32 R47, -RZ, R32.H0_H0 ;  /* 0x20000020ff2f7230 */ /* 0x000fc60000004100 */
[----:B------:R-:W-:Y:S01]  /*1bb0*/  FFMA.FTZ R14, R15, R46, R14 ;  /* 0x0000002e0f0e7223 */ /* 0x000fe2000001000e */
[----:B-1----:R-:W-:-:S05]  /*1bc0*/  HADD2.F32 R15, -RZ, R24.H0_H0 ;  /* 0x20000018ff0f7230 */ /* 0x002fca0000004100 */
[----:B------:R-:W-:Y:S01]  /*1bd0*/  FFMA.FTZ R49, R47, R15, R14 ;  /* 0x0000000f2f317223 */ /* 0x000fe2000001000e */
[----:B------:R-:W-:Y:S02]  /*1be0*/  HADD2.F32 R14, -RZ, R32.H1_H1 ;  /* 0x30000020ff0e7230 */ /* 0x000fe40000004100 */
[----:B------:R-:W-:Y:S02]  /*1bf0*/  HADD2.F32 R47, -RZ, R24.H1_H1 ;  /* 0x30000018ff2f7230 */ /* 0x000fe40000004100 */
[----:B------:R-:W-:-:S03]  /*1c00*/  HADD2.F32 R24, -RZ, R25.H0_H0 ;  /* 0x20000019ff187230 */ /* 0x000fc60000004100 */
[----:B------:R-:W-:Y:S01]  /*1c10*/  FFMA.FTZ R49, R14, R47, R49 ;  /* 0x0000002f0e317223 */ /* 0x000fe20000010031 */
[----:B------:R-:W-:-:S05]  /*1c20*/  HADD2.F32 R14, -RZ, R33.H0_H0 ;  /* 0x20000021ff0e7230 */ /* 0x000fca0000004100 */
[----:B------:R-:W-:Y:S01]  /*1c30*/  FFMA.FTZ R51, R14, R24, R49 ;  /* 0x000000180e337223 */ /* 0x000fe20000010031 */
[----:B------:R-:W-:Y:S02]  /*1c40*/  HADD2.F32 R14, -RZ, R33.H1_H1 ;  /* 0x30000021ff0e7230 */ /* 0x000fe40000004100 */
[----:B------:R-:W-:Y:S02]  /*1c50*/  HADD2.F32 R49, -RZ, R25.H1_H1 ;  /* 0x30000019ff317230 */ /* 0x000fe40000004100 */
[----:B------:R-:W-:-:S03]  /*1c60*/  HADD2.F32 R25, -RZ, R0.H0_H0 ;  /* 0x20000000ff197230 */ /* 0x000fc60000004100 */
[----:B------:R-:W-:-:S04]  /*1c70*/  FFMA.FTZ R14, R14, R49, R51 ;  /* 0x000000310e0e7223 */ /* 0x000fc80000010033 */
[----:B------:R-:W-:Y:S01]  /*1c80*/  FMUL.FTZ R25, R14, R25 ;  /* 0x000000190e197220 */ /* 0x000fe20000410000 */
[----:B------:R-:W-:-:S04]  /*1c90*/  HADD2.F32 R14, -RZ, R26.H0_H0 ;  /* 0x2000001aff0e7230 */ /* 0x000fc80000004100 */
[----:B------:R-:W-:Y:S01]  /*1ca0*/  F2FP.F16.F32.PACK_AB R25, RZ, R25 ;  /* 0x00000019ff19723e */ /* 0x000fe200000000ff */
[----:B------:R-:W-:Y:S01]  /*1cb0*/  FFMA.FTZ R48, R41, R14, RZ ;  /* 0x0000000e29307223 */ /* 0x000fe200000100ff */
[----:B------:R-:W-:-:S05]  /*1cc0*/  HADD2.F32 R14, -RZ, R26.H1_H1 ;  /* 0x3000001aff0e7230 */ /* 0x000fca0000004100 */
[----:B------:R-:W-:Y:S01]  /*1cd0*/  FFMA.FTZ R51, R45, R14, R48 ;  /* 0x0000000e2d337223 */ /* 0x000fe20000010030 */
[----:B------:R-:W-:Y:S02]  /*1ce0*/  HADD2.F32 R14, -RZ, R27.H0_H0 ;  /* 0x2000001bff0e7230 */ /* 0x000fe40000004100 */
[----:B------:R-:W-:-:S03]  /*1cf0*/  HADD2.F32 R48, -RZ, R34.H0_H0 ;  /* 0x20000022ff307230 */ /* 0x000fc60000004100 */
[----:B------:R-:W-:Y:S01]  /*1d00*/  FFMA.FTZ R53, R44, R14, R51 ;  /* 0x0000000e2c357223 */ /* 0x000fe20000010033 */
[----:B------:R-:W-:-:S05]  /*1d10*/  HADD2.F32 R51, -RZ, R27.H1_H1 ;  /* 0x3000001bff337230 */ /* 0x000fca0000004100 */
[----:B------:R-:W-:-:S04]  /*1d20*/  FFMA.FTZ R14, R46, R51, R53 ;  /* 0x000000332e0e7223 */ /* 0x000fc80000010035 */
[----:B------:R-:W-:Y:S01]  /*1d30*/  FFMA.FTZ R48, R15, R48, R14 ;  /* 0x000000300f307223 */ /* 0x000fe2000001000e */
[----:B------:R-:W-:-:S05]  /*1d40*/  HADD2.F32 R14, -RZ, R34.H1_H1 ;  /* 0x30000022ff0e7230 */ /* 0x000fca0000004100 */
[----:B------:R-:W-:Y:S01]  /*1d50*/  FFMA.FTZ R51, R47, R14, R48 ;  /* 0x0000000e2f337223 */ /* 0x000fe20000010030 */
[----:B------:R-:W-:-:S05]  /*1d60*/  HADD2.F32 R14, -RZ, R35.H0_H0 ;  /* 0x20000023ff0e7230 */ /* 0x000fca0000004100 */
[----:B------:R-:W-:Y:S01]  /*1d70*/  FFMA.FTZ R48, R24, R14, R51 ;  /* 0x0000000e18307223 */ /* 0x000fe20000010033 */
[----:B------:R-:W-:Y:S02]  /*1d80*/  HADD2.F32 R14, -RZ, R35.H1_H1 ;  /* 0x30000023ff0e7230 */ /* 0x000fe40000004100 */
[----:B------:R-:W-:-:S03]  /*1d90*/  HADD2.F32 R51, -RZ, R0.H1_H1 ;  /* 0x30000000ff337230 */ /* 0x000fc60000004100 */
[----:B------:R-:W-:Y:S01]  /*1da0*/  FFMA.FTZ R48, R49, R14, R48 ;  /* 0x0000000e31307223 */ /* 0x000fe20000010030 */
[----:B------:R-:W-:-:S03]  /*1db0*/  HADD2.F32 R14, -RZ, R30.H0_H0 ;  /* 0x2000001eff0e7230 */ /* 0x000fc60000004100 */
[----:B------:R-:W-:Y:S01]  /*1dc0*/  FMUL.FTZ R48, R48, R51 ;  /* 0x0000003330307220 */ /* 0x000fe20000410000 */
[----:B------:R-:W-:Y:S02]  /*1dd0*/  HADD2.F32 R51, -RZ, R30.H1_H1 ;  /* 0x3000001eff337230 */ /* 0x000fe40000004100 */
[----:B------:R-:W-:Y:S01]  /*1de0*/  FFMA.FTZ R14, R41, R14, RZ ;  /* 0x0000000e290e7223 */ /* 0x000fe200000100ff */
[----:B------:R-:W-:Y:S01]  /*1df0*/  HADD2.F32 R41, -RZ, R28.H1_H1 ;  /* 0x3000001cff297230 */ /* 0x000fe20000004100 */
[----:B------:R-:W-:-:S04]  /*1e00*/  F2FP.F16.F32.PACK_AB R48, RZ, R48 ;  /* 0x00000030ff30723e */ /* 0x000fc800000000ff */
[C---:B------:R-:W-:Y:S01]  /*1e10*/  FFMA.FTZ R41, R45.reuse, R41, R50 ;  /* 0x000000292d297223 */ /* 0x040fe20000010032 */
[----:B------:R-:W-:Y:S01]  /*1e20*/  FFMA.FTZ R45, R45, R51, R14 ;  /* 0x000000332d2d7223 */ /* 0x000fe2000001000e */
[----:B------:R-:W-:Y:S01]  /*1e30*/  HADD2.F32 R50, -RZ, R29.H0_H0 ;  /* 0x2000001dff327230 */ /* 0x000fe20000004100 */
[----:B------:R-:W-:Y:S01]  /*1e40*/  PRMT R25, R25, 0x5410, R48 ;  /* 0x0000541019197816 */ /* 0x000fe20000000030 */
[----:B------:R-:W-:-:S03]  /*1e50*/  HADD2.F32 R14, -RZ, R31.H0_H0 ;  /* 0x2000001fff0e7230 */ /* 0x000fc60000004100 */
[C---:B------:R-:W-:Y:S02]  /*1e60*/  FFMA.FTZ R41, R44.reuse, R50, R41 ;  /* 0x000000322c297223 */ /* 0x040fe40000010029 */
[----:B------:R-:W-:Y:S01]  /*1e70*/  FFMA.FTZ R44, R44, R14, R45 ;  /* 0x0000000e2c2c7223 */ /* 0x000fe2000001002d */
[----:B------:R-:W-:Y:S01]  /*1e80*/  HADD2.F32 R14, -RZ, R29.H1_H1 ;  /* 0x3000001dff0e7230 */ /* 0x000fe20000004100 */
[----:B------:R-:W-:Y:S01]  /*1e90*/  HFMA2.MMA R20, R25, 1, 1, R20 ;  /* 0x3c003c0019147835 */ /* 0x000fe20000000014 */
[----:B------:R-:W-:-:S03]  /*1ea0*/  HADD2.F32 R45, -RZ, R31.H1_H1 ;  /* 0x3000001fff2d7230 */ /* 0x000fc60000004100 */
[C---:B------:R-:W-:Y:S01]  /*1eb0*/  FFMA.FTZ R14, R46.reuse, R14, R41 ;  /* 0x0000000e2e0e7223 */ /* 0x040fe20000010029 */
[----:B------:R-:W-:Y:S02]  /*1ec0*/  HADD2.F32 R41, -RZ, R36.H0_H0 ;  /* 0x20000024ff297230 */ /* 0x000fe40000004100 */
[----:B------:R-:W-:Y:S01]  /*1ed0*/  FFMA.FTZ R46, R46, R45, R44 ;  /* 0x0000002d2e2e7223 */ /* 0x000fe2000001002c */
[----:B------:R-:W-:Y:S02]  /*1ee0*/  HADD2.F32 R45, -RZ, R38.H0_H0 ;  /* 0x20000026ff2d7230 */ /* 0x000fe40000004100 */
[C---:B------:R-:W-:Y:S01]  /*1ef0*/  FFMA.FTZ R44, R15.reuse, R41, R14 ;  /* 0x000000290f2c7223 */ /* 0x040fe2000001000e */
[----:B------:R-:W-:Y:S02]  /*1f00*/  HADD2.F32 R14, -RZ, R36.H1_H1 ;  /* 0x30000024ff0e7230 */ /* 0x000fe40000004100 */
[----:B------:R-:W-:Y:S01]  /*1f10*/  FFMA.FTZ R45, R15, R45, R46 ;  /* 0x0000002d0f2d7223 */ /* 0x000fe2000001002e */
[----:B------:R-:W-:-:S02]  /*1f20*/  HADD2.F32 R46, -RZ, R38.H1_H1 ;  /* 0x30000026ff2e7230 */ /* 0x000fc40000004100 */
[--C-:B------:R-:W-:Y:S02]  /*1f30*/  HADD2.F32 R41, -RZ, R2.reuse.H1_H1 ;  /* 0x30000002ff297230 */ /* 0x100fe40000004100 */
[C---:B------:R-:W-:Y:S01]  /*1f40*/  FFMA.FTZ R15, R47.reuse, R14, R44 ;  /* 0x0000000e2f0f7223 */ /* 0x040fe2000001002c */
[----:B------:R-:W-:Y:S02]  /*1f50*/  HADD2.F32 R14, -RZ, R37.H0_H0 ;  /* 0x20000025ff0e7230 */ /* 0x000fe40000004100 */
[----:B------:R-:W-:Y:S01]  /*1f60*/  FFMA.FTZ R45, R47, R46, R45 ;  /* 0x0000002e2f2d7223 */ /* 0x000fe2000001002d */
[----:B------:R-:W-:Y:S02]  /*1f70*/  HADD2.F32 R46, -RZ, R39.H0_H0 ;  /* 0x20000027ff2e7230 */ /* 0x000fe40000004100 */
[----:B------:R-:W-:Y:S02]  /*1f80*/  HADD2.F32 R44, -RZ, R37.H1_H1 ;  /* 0x30000025ff2c7230 */ /* 0x000fe40000004100 */
[----:B------:R-:W-:Y:S01]  /*1f90*/  FFMA.FTZ R14, R24, R14, R15 ;  /* 0x0000000e180e7223 */ /* 0x000fe2000001000f */
[----:B------:R-:W-:-:S02]  /*1fa0*/  HADD2.F32 R15, -RZ, R2.H0_H0 ;  /* 0x20000002ff0f7230 */ /* 0x000fc40000004100 */
[----:B------:R-:W-:Y:S01]  /*1fb0*/  FFMA.FTZ R45, R24, R46, R45 ;  /* 0x0000002e182d7223 */ /* 0x000fe2000001002d */
[----:B------:R-:W-:Y:S02]  /*1fc0*/  HADD2.F32 R24, -RZ, R39.H1_H1 ;  /* 0x30000027ff187230 */ /* 0x000fe40000004100 */
[----:B------:R-:W-:-:S03]  /*1fd0*/  FFMA.FTZ R14, R49, R44, R14 ;  /* 0x0000002c310e7223 */ /* 0x000fc6000001000e */
[----:B------:R-:W-:Y:S01]  /*1fe0*/  FFMA.FTZ R24, R49, R24, R45 ;  /* 0x0000001831187223 */ /* 0x000fe2000001002d */
[----:B------:R-:W-:-:S03]  /*1ff0*/  FMUL.FTZ R14, R14, R15 ;  /* 0x0000000f0e0e7220 */ /* 0x000fc60000410000 */
[----:B------:R-:W-:Y:S02]  /*2000*/  FMUL.FTZ R24, R24, R41 ;  /* 0x0000002918187220 */ /* 0x000fe40000410000 */
[----:B------:R-:W-:-:S03]  /*2010*/  F2FP.F16.F32.PACK_AB R14, RZ, R14 ;  /* 0x0000000eff0e723e */ /* 0x000fc600000000ff */
[----:B------:R-:W-:-:S04]  /*2020*/  F2FP.F16.F32.PACK_AB R24, RZ, R24 ;  /* 0x00000018ff18723e */ /* 0x000fc800000000ff */
[----:B------:R-:W-:-:S05]  /*2030*/  PRMT R14, R14, 0x5410, R24 ;  /* 0x000054100e0e7816 */ /* 0x000fca0000000018 */
[----:B------:R-:W-:-:S07]  /*2040*/  HADD2 R19, R14, R19 ;  /* 0x000000130e137230 */ /* 0x000fce0000000000 */
.L_x_278:
[----:B------:R-:W-:Y:S05]  /*2050*/  @!P3 BRA `(.L_x_279) ;  /* 0x00000010005cb947 */ /* 0x000fea0003800000 */
[----:B------:R-:W-:Y:S02]  /*2060*/  PRMT R14, R6, 0x9910, RZ ;  /* 0x00009910060e7816 */ /* 0x000fe400000000ff */
[----:B------:R-:W-:Y:S02]  /*2070*/  ISETP.GE.AND P5, PT, R40, 0x3, PT ;  /* 0x000000032800780c */ /* 0x000fe40003fa6270 */
[----:B------:R-:W-:-:S13]  /*2080*/  ISETP.NE.AND P4, PT, R14, RZ, PT ;  /* 0x000000ff0e00720c */ /* 0x000fda0003f85270 */
[----:B------:R-:W-:Y:S05]  /*2090*/  @!P4 BRA `(.L_x_280) ;  /* 0x000000040068c947 */ /* 0x000fea0003800000 */
[----:B------:R-:W0:Y:S01]  /*20a0*/  LDS.64 R14, [UR4+0x80] ;  /* 0x00008004ff0e7984 */ /* 0x000e220008000a00 */
[--C-:B------:R-:W-:Y:S02]  /*20b0*/  HADD2.F32 R41, -RZ, R12.reuse.H0_H0 ;  /* 0x2000000cff297230 */ /* 0x100fe40000004100 */
[----:B------:R-:W-:Y:S01]  /*20c0*/  HADD2.F32 R47, -RZ, R12.H1_H1 ;  /* 0x3000000cff2f7230 */ /* 0x000fe20000004100 */
[----:B------:R-:W1:Y:S01]  /*20d0*/  LDS.64 R24, [UR4+0x88] ;  /* 0x00008804ff187984 */ /* 0x000e620008000a00 */
[----:B------:R-:W-:Y:S02]  /*20e0*/  HADD2.F32 R49, -RZ, R13.H0_H0 ;  /* 0x2000000dff317230 */ /* 0x000fe40000004100 */
[--C-:B0-----:R-:W-:Y:S02]  /*20f0*/  HADD2.F32 R44, -RZ, R14.reuse.H0_H0 ;  /* 0x2000000eff2c7230 */ /* 0x101fe40000004100 */
[----:B------:R-:W-:Y:S02]  /*2100*/  HADD2.F32 R45, -RZ, R14.H1_H1 ;  /* 0x3000000eff2d7230 */ /* 0x000fe40000004100 */
[----:B-1----:R-:W-:-:S02]  /*2110*/  HADD2.F32 R46, -RZ, R24.H0_H0 ;  /* 0x20000018ff2e7230 */ /* 0x002fc40000004100 */
[----:B------:R-:W-:Y:S01]  /*2120*/  FFMA.FTZ R14, R41, R44, RZ ;  /* 0x0000002c290e7223 */ /* 0x000fe200000100ff */
[--C-:B------:R-:W-:Y:S02]  /*2130*/  HADD2.F32 R41, -RZ, R15.reuse.H0_H0 ;  /* 0x2000000fff297230 */ /* 0x100fe40000004100 */
[----:B------:R-:W-:Y:S02]  /*2140*/  HADD2.F32 R48, -RZ, R24.H1_H1 ;  /* 0x30000018ff307230 */ /* 0x000fe40000004100 */
[----:B------:R-:W-:Y:S01]  /*2150*/  FFMA.FTZ R14, R47, R45, R14 ;  /* 0x0000002d2f0e7223 */ /* 0x000fe2000001000e */
[----:B------:R-:W-:Y:S02]  /*2160*/  HADD2.F32 R47, -RZ, R15.H1_H1 ;  /* 0x3000000fff2f7230 */ /* 0x000fe40000004100 */
[----:B------:R-:W-:Y:S02]  /*2170*/  HADD2.F32 R15, -RZ, R13.H1_H1 ;  /* 0x3000000dff0f7230 */ /* 0x000fe40000004100 */
[----:B------:R-:W-:Y:S01]  /*2180*/  FFMA.FTZ R14, R49, R41, R14 ;  /* 0x00000029310e7223 */ /* 0x000fe2000001000e */
[----:B------:R-:W-:-:S02]  /*2190*/  HADD2.F32 R24, -RZ, R25.H0_H0 ;  /* 0x20000019ff187230 */ /* 0x000fc40000004100 */
[----:B------:R-:W-:Y:S02]  /*21a0*/  HADD2.F32 R49, -RZ, R25.H1_H1 ;  /* 0x30000019ff317230 */ /* 0x000fe40000004100 */
[----:B------:R-:W-:Y:S01]  /*21b0*/  FFMA.FTZ R15, R15, R47, R14 ;  /* 0x0000002f0f0f7223 */ /* 0x000fe2000001000e */
[----:B------:R-:W-:Y:S02]  /*21c0*/  HADD2.F32 R14, -RZ, R32.H0_H0 ;  /* 0x20000020ff0e7230 */ /* 0x000fe40000004100 */
[----:B------:R-:W-:-:S03]  /*21d0*/  HADD2.F32 R25, -RZ, R0.H0_H0 ;  /* 0x20000000ff197230 */ /* 0x000fc60000004100 */
[----:B------:R-:W-:Y:S01]  /*21e0*/  FFMA.FTZ R15, R14, R46, R15 ;  /* 0x0000002e0e0f7223 */ /* 0x000fe2000001000f */
[----:B------:R-:W-:-:S05]  /*21f0*/  HADD2.F32 R14, -RZ, R32.H1_H1 ;  /* 0x30000020ff0e7230 */ /* 0x000fca0000004100 */
[----:B------:R-:W-:Y:S01]  /*2200*/  FFMA.FTZ R15, R14, R48, R15 ;  /* 0x000000300e0f7223 */ /* 0x000fe2000001000f */
[----:B------:R-:W-:-:S05]  /*2210*/  HADD2.F32 R14, -RZ, R33.H0_H0 ;  /* 0x20000021ff0e7230 */ /* 0x000fca0000004100 */
[----:B------:R-:W-:Y:S01]  /*2220*/  FFMA.FTZ R14, R14, R24, R15 ;  /* 0x000000180e0e7223 */ /* 0x000fe2000001000f */
[----:B------:R-:W-:-:S05]  /*2230*/  HADD2.F32 R15, -RZ, R33.H1_H1 ;  /* 0x30000021ff0f7230 */ /* 0x000fca0000004100 */
[----:B------:R-:W-:Y:S01]  /*2240*/  FFMA.FTZ R14, R15, R49, R14 ;  /* 0x000000310f0e7223 */ /* 0x000fe2000001000e */
[----:B------:R-:W-:-:S03]  /*2250*/  HADD2.F32 R15, -RZ, R26.H1_H1 ;  /* 0x3000001aff0f7230 */ /* 0x000fc60000004100 */
[----:B------:R-:W-:Y:S01]  /*2260*/  FMUL.FTZ R25, R25, R14 ;  /* 0x0000000e19197220 */ /* 0x000fe20000410000 */
[----:B------:R-:W-:-:S04]  /*2270*/  HADD2.F32 R14, -RZ, R26.H0_H0 ;  /* 0x2000001aff0e7230 */ /* 0x000fc80000004100 */
[----:B------:R-:W-:Y:S01]  /*2280*/  F2FP.F16.F32.PACK_AB R25, RZ, R25 ;  /* 0x00000019ff19723e */ /* 0x000fe200000000ff */
[----:B------:R-:W-:-:S04]  /*2290*/  FFMA.FTZ R14, R14, R44, RZ ;  /* 0x0000002c0e0e7223 */ /* 0x000fc800000100ff */
[----:B------:R-:W-:Y:S01]  /*22a0*/  FFMA.FTZ R14, R15, R45, R14 ;  /* 0x0000002d0f0e7223 */ /* 0x000fe2000001000e */
[----:B------:R-:W-:-:S05]  /*22b0*/  HADD2.F32 R15, -RZ, R27.H0_H0 ;  /* 0x2000001bff0f7230 */ /* 0x000fca0000004100 */
[----:B------:R-:W-:Y:S01]  /*22c0*/  FFMA.FTZ R14, R15, R41, R14 ;  /* 0x000000290f0e7223 */ /* 0x000fe2000001000e */
[----:B------:R-:W-:-:S05]  /*22d0*/  HADD2.F32 R15, -RZ, R27.H1_H1 ;  /* 0x3000001bff0f7230 */ /* 0x000fca0000004100 */
        /* <DEDUP_REMOVED lines=9> */
[----:B------:R-:W-:-:S05]  /*2370*/  HADD2.F32 R15, -RZ, R0.H1_H1 ;  /* 0x30000000ff0f7230 */ /* 0x000fca0000004100 */
[----:B------:R-:W-:Y:S01]  /*2380*/  FMUL.FTZ R50, R15, R14 ;  /* 0x0000000e0f327220 */ /* 0x000fe20000410000 */
[----:B------:R-:W-:Y:S02]  /*2390*/  HADD2.F32 R15, -RZ, R28.H0_H0 ;  /* 0x2000001cff0f7230 */ /* 0x000fe40000004100 */
[----:B------:R-:W-:Y:S02]  /*23a0*/  HADD2.F32 R14, -RZ, R30.H0_H0 ;  /* 0x2000001eff0e7230 */ /* 0x000fe40000004100 */
[----:B------:R-:W-:Y:S01]  /*23b0*/  F2FP.F16.F32.PACK_AB R50, RZ, R50 ;  /* 0x00000032ff32723e */ /* 0x000fe200000000ff */
[-C--:B------:R-:W-:Y:S01]  /*23c0*/  FFMA.FTZ R52, R15, R44.reuse, RZ ;  /* 0x0000002c0f347223 */ /* 0x080fe200000100ff */
[----:B------:R-:W-:Y:S02]  /*23d0*/  HADD2.F32 R15, -RZ, R28.H1_H1 ;  /* 0x3000001cff0f7230 */ /* 0x000fe40000004100 */
[----:B------:R-:W-:Y:S01]  /*23e0*/  FFMA.FTZ R14, R14, R44, RZ ;  /* 0x0000002c0e0e7223 */ /* 0x000fe200000100ff */
[----:B------:R-:W-:Y:S01]  /*23f0*/  HADD2.F32 R44, -RZ, R38.H0_H0 ;  /* 0x20000026ff2c7230 */ /* 0x000fe20000004100 */
[----:B------:R-:W-:Y:S01]  /*2400*/  PRMT R25, R25, 0x5410, R50 ;  /* 0x0000541019197816 */ /* 0x000fe20000000032 */
[----:B------:R-:W-:Y:S01]  /*2410*/  FFMA.FTZ R52, R15, R45, R52 ;  /* 0x0000002d0f347223 */ /* 0x000fe20000010034 */
[----:B------:R-:W-:-:S04]  /*2420*/  HADD2.F32 R15, -RZ, R30.H1_H1 ;  /* 0x3000001eff0f7230 */ /* 0x000fc80000004100 */
[----:B------:R-:W-:Y:S01]  /*2430*/  HFMA2.MMA R18, R25, 1, 1, R18 ;  /* 0x3c003c0019127835 */ /* 0x000fe20000000012 */
[----:B------:R-:W-:Y:S01]  /*2440*/  FFMA.FTZ R14, R15, R45, R14 ;  /* 0x0000002d0f0e7223 */ /* 0x000fe2000001000e */
[----:B------:R-:W-:Y:S02]  /*2450*/  HADD2.F32 R15, -RZ, R31.H0_H0 ;  /* 0x2000001fff0f7230 */ /* 0x000fe40000004100 */
[----:B------:R-:W-:-:S03]  /*2460*/  HADD2.F32 R45, -RZ, R29.H0_H0 ;  /* 0x2000001dff2d7230 */ /* 0x000fc60000004100 */
[-C--:B------:R-:W-:Y:S01]  /*2470*/  FFMA.FTZ R14, R15, R41.reuse, R14 ;  /* 0x000000290f0e7223 */ /* 0x080fe2000001000e */
[----:B------:R-:W-:Y:S02]  /*2480*/  HADD2.F32 R15, -RZ, R29.H1_H1 ;  /* 0x3000001dff0f7230 */ /* 0x000fe40000004100 */
[----:B------:R-:W-:Y:S01]  /*2490*/  FFMA.FTZ R52, R45, R41, R52 ;  /* 0x000000292d347223 */ /* 0x000fe20000010034 */
[----:B------:R-:W-:Y:S02]  /*24a0*/  HADD2.F32 R41, -RZ, R31.H1_H1 ;  /* 0x3000001fff297230 */ /* 0x000fe40000004100 */
[----:B------:R-:W-:Y:S02]  /*24b0*/  HADD2.F32 R45, -RZ, R39.H1_H1 ;  /* 0x30000027ff2d7230 */ /* 0x000fe40000004100 */
[-C--:B------:R-:W-:Y:S01]  /*24c0*/  FFMA.FTZ R15, R15, R47.reuse, R52 ;  /* 0x0000002f0f0f7223 */ /* 0x080fe20000010034 */
[----:B------:R-:W-:Y:S01]  /*24d0*/  FFMA.FTZ R47, R41, R47, R14 ;  /* 0x0000002f292f7223 */ /* 0x000fe2000001000e */
[----:B------:R-:W-:-:S02]  /*24e0*/  HADD2.F32 R14, -RZ, R36.H0_H0 ;  /* 0x20000024ff0e7230 */ /* 0x000fc40000004100 */
[----:B------:R-:W-:Y:S02]  /*24f0*/  HADD2.F32 R41, -RZ, R37.H1_H1 ;  /* 0x30000025ff297230 */ /* 0x000fe40000004100 */
[-C--:B------:R-:W-:Y:S01]  /*2500*/  FFMA.FTZ R47, R44, R46.reuse, R47 ;  /* 0x0000002e2c2f7223 */ /* 0x080fe2000001002f */
[----:B------:R-:W-:Y:S02]  /*2510*/  HADD2.F32 R44, -RZ, R38.H1_H1 ;  /* 0x30000026ff2c7230 */ /* 0x000fe40000004100 */
[----:B------:R-:W-:Y:S01]  /*2520*/  FFMA.FTZ R15, R14, R46, R15 ;  /* 0x0000002e0e0f7223 */ /* 0x000fe2000001000f */
[----:B------:R-:W-:Y:S02]  /*2530*/  HADD2.F32 R14, -RZ, R36.H1_H1 ;  /* 0x30000024ff0e7230 */ /* 0x000fe40000004100 */
[-C--:B------:R-:W-:Y:S01]  /*2540*/  FFMA.FTZ R47, R44, R48.reuse, R47 ;  /* 0x000000302c2f7223 */ /* 0x080fe2000001002f */
[----:B------:R-:W-:Y:S02]  /*2550*/  HADD2.F32 R44, -RZ, R39.H0_H0 ;  /* 0x20000027ff2c7230 */ /* 0x000fe40000004100 */
[----:B------:R-:W-:Y:S01]  /*2560*/  FFMA.FTZ R15, R14, R48, R15 ;  /* 0x000000300e0f7223 */ /* 0x000fe2000001000f */
[----:B------:R-:W-:-:S05]  /*2570*/  HADD2.F32 R14, -RZ, R37.H0_H0 ;  /* 0x20000025ff0e7230 */ /* 0x000fca0000004100 */
[-C--:B------:R-:W-:Y:S01]  /*2580*/  FFMA.FTZ R14, R14, R24.reuse, R15 ;  /* 0x000000180e0e7223 */ /* 0x080fe2000001000f */
[----:B------:R-:W-:Y:S01]  /*2590*/  FFMA.FTZ R24, R44, R24, R47 ;  /* 0x000000182c187223 */ /* 0x000fe2000001002f */
[--C-:B------:R-:W-:Y:S02]  /*25a0*/  HADD2.F32 R15, -RZ, R2.reuse.H0_H0 ;  /* 0x20000002ff0f7230 */ /* 0x100fe40000004100 */
[-C--:B------:R-:W-:Y:S01]  /*25b0*/  FFMA.FTZ R14, R41, R49.reuse, R14 ;  /* 0x00000031290e7223 */ /* 0x080fe2000001000e */
[----:B------:R-:W-:Y:S02]  /*25c0*/  HADD2.F32 R41, -RZ, R2.H1_H1 ;  /* 0x30000002ff297230 */ /* 0x000fe40000004100 */
[----:B------:R-:W-:Y:S01]  /*25d0*/  FFMA.FTZ R24, R45, R49, R24 ;  /* 0x000000312d187223 */ /* 0x000fe20000010018 */
[----:B------:R-:W-:-:S03]  /*25e0*/  FMUL.FTZ R14, R15, R14 ;  /* 0x0000000e0f0e7220 */ /* 0x000fc60000410000 */
[----:B------:R-:W-:Y:S02]  /*25f0*/  FMUL.FTZ R24, R41, R24 ;  /* 0x0000001829187220 */ /* 0x000fe40000410000 */
[----:B------:R-:W-:-:S03]  /*2600*/  F2FP.F16.F32.PACK_AB R14, RZ, R14 ;  /* 0x0000000eff0e723e */ /* 0x000fc600000000ff */
[----:B------:R-:W-:-:S04]  /*2610*/  F2FP.F16.F32.PACK_AB R24, RZ, R24 ;  /* 0x00000018ff18723e */ /* 0x000fc800000000ff */
[----:B------:R-:W-:-:S05]  /*2620*/  PRMT R14, R14, 0x5410, R24 ;  /* 0x000054100e0e7816 */ /* 0x000fca0000000018 */
[----:B------:R-:W-:-:S07]  /*2630*/  HADD2 R17, R14, R17 ;  /* 0x000000110e117230 */ /* 0x000fce0000000000 */
.L_x_280:
[----:B------:R-:W-:Y:S05]  /*2640*/  @!P5 BRA `(.L_x_279) ;  /* 0x0000000800e0d947 */ /* 0x000fea0003800000 */
[----:B------:R-:W-:-:S04]  /*2650*/  PRMT R14, R5, 0x9910, RZ ;  /* 0x00009910050e7816 */ /* 0x000fc800000000ff */
        /* <DEDUP_REMOVED lines=92> */
.L_x_281:
[----:B------:R-:W-:Y:S05]  /*2c20*/  @P0 BRA `(.L_x_279) ;  /* 0x0000000400680947 */ /* 0x000fea0003800000 */
[----:B------:R-:W0:Y:S01]  /*2c30*/  LDS.64 R14, [UR4+0x180] ;  /* 0x00018004ff0e7984 */ /* 0x000e220008000a00 */
[--C-:B------:R-:W-:Y:S02]  /*2c40*/  HADD2.F32 R41, -RZ, R12.reuse.H0_H0 ;  /* 0x2000000cff297230 */ /* 0x100fe40000004100 */
[----:B------:R-:W-:Y:S01]  /*2c50*/  HADD2.F32 R44, -RZ, R12.H1_H1 ;  /* 0x3000000cff2c7230 */ /* 0x000fe20000004100 */
[----:B------:R-:W1:Y:S01]  /*2c60*/  LDS.64 R24, [UR4+0x188] ;  /* 0x00018804ff187984 */ /* 0x000e620008000a00 */
[--C-:B------:R-:W-:Y:S02]  /*2c70*/  HADD2.F32 R12, -RZ, R26.reuse.H0_H0 ;  /* 0x2000001aff0c7230 */ /* 0x100fe40000004100 */
[----:B------:R-:W-:Y:S02]  /*2c80*/  HADD2.F32 R45, -RZ, R26.H1_H1 ;  /* 0x3000001aff2d7230 */ /* 0x000fe40000004100 */
[--C-:B------:R-:W-:Y:S02]  /*2c90*/  HADD2.F32 R26, -RZ, R28.reuse.H0_H0 ;  /* 0x2000001cff1a7230 */ /* 0x100fe40000004100 */
[----:B------:R-:W-:-:S02]  /*2ca0*/  HADD2.F32 R47, -RZ, R28.H1_H1 ;  /* 0x3000001cff2f7230 */ /* 0x000fc40000004100 */
[--C-:B------:R-:W-:Y:S02]  /*2cb0*/  HADD2.F32 R28, -RZ, R30.reuse.H0_H0 ;  /* 0x2000001eff1c7230 */ /* 0x100fe40000004100 */
[----:B------:R-:W-:Y:S02]  /*2cc0*/  HADD2.F32 R30, -RZ, R30.H1_H1 ;  /* 0x3000001eff1e7230 */ /* 0x000fe40000004100 */
[--C-:B0-----:R-:W-:Y:S02]  /*2cd0*/  HADD2.F32 R49, -RZ, R14.reuse.H0_H0 ;  /* 0x2000000eff317230 */ /* 0x101fe40000004100 */
[----:B------:R-:W-:-:S03]  /*2ce0*/  HADD2.F32 R14, -RZ, R14.H1_H1 ;  /* 0x3000000eff0e7230 */ /* 0x000fc60000004100 */
[-C--:B------:R-:W-:Y:S01]  /*2cf0*/  FFMA.FTZ R12, R12, R49.reuse, RZ ;  /* 0x000000310c0c7223 */ /* 0x080fe200000100ff */
[-C--:B------:R-:W-:Y:S01]  /*2d00*/  FFMA.FTZ R41, R41, R49.reuse, RZ ;  /* 0x0000003129297223 */ /* 0x080fe200000100ff */
[-C--:B------:R-:W-:Y:S01]  /*2d10*/  FFMA.FTZ R26, R26, R49.reuse, RZ ;  /* 0x000000311a1a7223 */ /* 0x080fe200000100ff */
[----:B------:R-:W-:Y:S01]  /*2d20*/  FFMA.FTZ R49, R28, R49, RZ ;  /* 0x000000311c317223 */ /* 0x000fe200000100ff */
[-C--:B------:R-:W-:Y:S01]  /*2d30*/  FFMA.FTZ R45, R45, R14.reuse, R12 ;  /* 0x0000000e2d2d7223 */ /* 0x080fe2000001000c */
[----:B------:R-:W-:Y:S02]  /*2d40*/  HADD2.F32 R12, -RZ, R15.H0_H0 ;  /* 0x2000000fff0c7230 */ /* 0x000fe40000004100 */
[-C--:B------:R-:W-:Y:S01]  /*2d50*/  FFMA.FTZ R44, R44, R14.reuse, R41 ;  /* 0x0000000e2c2c7223 */ /* 0x080fe20000010029 */
[----:B------:R-:W-:Y:S02]  /*2d60*/  HADD2.F32 R28, -RZ, R27.H0_H0 ;  /* 0x2000001bff1c7230 */ /* 0x000fe40000004100 */
[----:B------:R-:W-:Y:S01]  /*2d70*/  FFMA.FTZ R47, R47, R14, R26 ;  /* 0x0000000e2f2f7223 */ /* 0x000fe2000001001a */
[----:B------:R-:W-:-:S02]  /*2d80*/  HADD2.F32 R41, -RZ, R13.H0_H0 ;  /* 0x2000000dff297230 */ /* 0x000fc40000004100 */
[----:B------:R-:W-:Y:S01]  /*2d90*/  FFMA.FTZ R49, R30, R14, R49 ;  /* 0x0000000e1e317223 */ /* 0x000fe20000010031 */
[----:B------:R-:W-:Y:S02]  /*2da0*/  HADD2.F32 R26, -RZ, R29.H0_H0 ;  /* 0x2000001dff1a7230 */ /* 0x000fe40000004100 */
[-C--:B------:R-:W-:Y:S01]  /*2db0*/  FFMA.FTZ R14, R28, R12.reuse, R45 ;  /* 0x0000000c1c0e7223 */ /* 0x080fe2000001002d */
[----:B------:R-:W-:Y:S02]  /*2dc0*/  HADD2.F32 R28, -RZ, R31.H0_H0 ;  /* 0x2000001fff1c7230 */ /* 0x000fe40000004100 */
[-C--:B------:R-:W-:Y:S01]  /*2dd0*/  FFMA.FTZ R44, R41, R12.reuse, R44 ;  /* 0x0000000c292c7223 */ /* 0x080fe2000001002c */
[----:B------:R-:W-:Y:S02]  /*2de0*/  HADD2.F32 R15, -RZ, R15.H1_H1 ;  /* 0x3000000fff0f7230 */ /* 0x000fe40000004100 */
[----:B------:R-:W-:Y:S01]  /*2df0*/  FFMA.FTZ R26, R26, R12, R47 ;  /* 0x0000000c1a1a7223 */ /* 0x000fe2000001002f */
[----:B------:R-:W-:-:S02]  /*2e00*/  HADD2.F32 R13, -RZ, R13.H1_H1 ;  /* 0x3000000dff0d7230 */ /* 0x000fc40000004100 */
[----:B------:R-:W-:Y:S01]  /*2e10*/  FFMA.FTZ R12, R28, R12, R49 ;  /* 0x0000000c1c0c7223 */ /* 0x000fe20000010031 */
[----:B------:R-:W-:Y:S02]  /*2e20*/  HADD2.F32 R27, -RZ, R27.H1_H1 ;  /* 0x3000001bff1b7230 */ /* 0x000fe40000004100 */
[----:B------:R-:W-:Y:S02]  /*2e30*/  HADD2.F32 R29, -RZ, R29.H1_H1 ;  /* 0x3000001dff1d7230 */ /* 0x000fe40000004100 */
[-C--:B------:R-:W-:Y:S01]  /*2e40*/  FFMA.FTZ R44, R13, R15.reuse, R44 ;  /* 0x0000000f0d2c7223 */ /* 0x080fe2000001002c */
[----:B------:R-:W-:Y:S02]  /*2e50*/  HADD2.F32 R31, -RZ, R31.H1_H1 ;  /* 0x3000001fff1f7230 */ /* 0x000fe40000004100 */
[-C--:B------:R-:W-:Y:S01]  /*2e60*/  FFMA.FTZ R14, R27, R15.reuse, R14 ;  /* 0x0000000f1b0e7223 */ /* 0x080fe2000001000e */
[----:B-1----:R-:W-:Y:S02]  /*2e70*/  HADD2.F32 R13, -RZ, R24.H0_H0 ;  /* 0x20000018ff0d7230 */ /* 0x002fe40000004100 */
[----:B------:R-:W-:Y:S01]  /*2e80*/  FFMA.FTZ R26, R29, R15, R26 ;  /* 0x0000000f1d1a7223 */ /* 0x000fe2000001001a */
[----:B------:R-:W-:-:S02]  /*2e90*/  HADD2.F32 R27, -RZ, R34.H0_H0 ;  /* 0x20000022ff1b7230 */ /* 0x000fc40000004100 */
[----:B------:R-:W-:Y:S01]  /*2ea0*/  FFMA.FTZ R28, R31, R15, R12 ;  /* 0x0000000f1f1c7223 */ /* 0x000fe2000001000c */
[----:B------:R-:W-:Y:S02]  /*2eb0*/  HADD2.F32 R15, -RZ, R32.H0_H0 ;  /* 0x20000020ff0f7230 */ /* 0x000fe40000004100 */
        /* <DEDUP_REMOVED lines=13> */
[----:B------:R-:W-:Y:S02]  /*2f90*/  HADD2.F32 R12, -RZ, R25.H0_H0 ;  /* 0x20000019ff0c7230 */ /* 0x000fe40000004100 */
[----:B------:R-:W-:Y:S01]  /*2fa0*/  FFMA.FTZ R29, R36, R24, R29 ;  /* 0x00000018241d7223 */ /* 0x000fe2000001001d */
[----:B------:R-:W-:-:S02]  /*2fb0*/  HADD2.F32 R26, -RZ, R35.H0_H0 ;  /* 0x20000023ff1a7230 */ /* 0x000fc40000004100 */
[----:B------:R-:W-:Y:S01]  /*2fc0*/  FFMA.FTZ R13, R38, R24, R13 ;  /* 0x00000018260d7223 */ /* 0x000fe2000001000d */
[----:B------:R-:W-:Y:S02]  /*2fd0*/  HADD2.F32 R14, -RZ, R33.H0_H0 ;  /* 0x20000021ff0e7230 */ /* 0x000fe40000004100 */
[----:B------:R-:W-:Y:S02]  /*2fe0*/  HADD2.F32 R28, -RZ, R39.H0_H0 ;  /* 0x20000027ff1c7230 */ /* 0x000fe40000004100 */
[-C--:B------:R-:W-:Y:S01]  /*2ff0*/  FFMA.FTZ R24, R26, R12.reuse, R27 ;  /* 0x0000000c1a187223 */ /* 0x080fe2000001001b */
[----:B------:R-:W-:Y:S02]  /*3000*/  HADD2.F32 R26, -RZ, R37.H0_H0 ;  /* 0x20000025ff1a7230 */ /* 0x000fe40000004100 */
[----:B------:R-:W-:Y:S01]  /*3010*/  FFMA.FTZ R14, R14, R12, R15 ;  /* 0x0000000c0e0e7223 */ /* 0x000fe2000001000f */
[----:B------:R-:W-:Y:S02]  /*3020*/  HADD2.F32 R25, -RZ, R25.H1_H1 ;  /* 0x30000019ff197230 */ /* 0x000fe40000004100 */
        /* <DEDUP_REMOVED lines=26> */
.L_x_279:
[----:B------:R-:W0:Y:S02]  /*31d0*/  LDC R41, c[0x0][0x23c] ;  /* 0x00008f00ff297b82 */ /* 0x000e240000000800 */
[----:B0-----:R-:W-:-:S05]  /*31e0*/  IMAD.WIDE R44, R41, 0x4, R42 ;  /* 0x00000004292c7825 */ /* 0x001fca00078e022a */
[----:B------:R-:W2:Y:S02]  /*31f0*/  LDG.E.128.CONSTANT R12, desc[UR6][R44.64] ;  /* 0x000000062c0c7981 */ /* 0x000ea4000c1e9d00 */
[----:B--2---:R-:W-:Y:S02]  /*3200*/  LOP3.LUT R24, R12, 0xf000f, RZ, 0xc0, !PT ;  /* 0x000f000f0c187812 */ /* 0x004fe400078ec0ff */
        /* <DEDUP_REMOVED lines=8> */
[----:B------:R-:W-:Y:S02]  /*3290*/  LOP3.LUT R26, R12, 0xf000f0, RZ, 0xc0, !PT ;  /* 0x00f000f00c1a7812 */ /* 0x000fe400078ec0ff */
        /* <DEDUP_REMOVED lines=10> */
[C---:B------:R-:W-:Y:S02]  /*3340*/  LOP3.LUT R38, R15.reuse, 0xf000f, RZ, 0xc0, !PT ;  /* 0x000f000f0f267812 */ /* 0x040fe400078ec0ff */
[----:B------:R-:W-:Y:S02]  /*3350*/  LOP3.LUT R14, R15, 0xf000f0, RZ, 0xc0, !PT ;  /* 0x00f000f00f0e7812 */ /* 0x000fe400078ec0ff */
        /* <DEDUP_REMOVED lines=8> */
[-C--:B------:R-:W-:Y:S01]  /*33e0*/  HFMA2 R31, R32, R3.reuse.H0_H0, -72, -72 ;  /* 0xd480d480201f7431 */ /* 0x080fe20000040003 */
        /* <DEDUP_REMOVED lines=20> */
[----:B------:R-:W-:Y:S01]  /*3530*/  HFMA2 R39, R14, R3.H0_H0, -72, -72 ;  /* 0xd480d4800e277431 */ /* 0x000fe20000040003 */
[----:B------:R-:W-:Y:S06]  /*3540*/  @!P2 BRA `(.L_x_282) ;  /* 0x000000040068a947 */ /* 0x000fec0003800000 */
[----:B------:R-:W0:Y:S01]  /*3550*/  LDS.64 R14, [UR4+0x10] ;  /* 0x00001004ff0e7984 */ /* 0x000e220008000a00 */
[--C-:B------:R-:W-:Y:S02]  /*3560*/  HADD2.F32 R47, -RZ, R12.reuse.H0_H0 ;  /* 0x2000000cff2f7230 */ /* 0x100fe40000004100 */
[----:B------:R-:W-:Y:S01]  /*3570*/  HADD2.F32 R48, -RZ, R12.H1_H1 ;  /* 0x3000000cff307230 */ /* 0x000fe20000004100 */
[----:B------:R-:W1:Y:S01]  /*3580*/  LDS.64 R24, [UR4+0x18] ;  /* 0x00001804ff187984 */ /* 0x000e620008000a00 */
[----:B------:R-:W-:Y:S02]  /*3590*/  HADD2.F32 R51, -RZ, R32.H1_H1 ;  /* 0x30000020ff337230 */ /* 0x000fe40000004100 */
[----:B------:R-:W-:Y:S02]  /*35a0*/  HADD2.F32 R53, -RZ, R33.H1_H1 ;  /* 0x30000021ff357230 */ /* 0x000fe40000004100 */
[----:B0-----:R-:W-:-:S05]  /*35b0*/  HADD2.F32 R46, -RZ, R14.H0_H0 ;  /* 0x2000000eff2e7230 */ /* 0x001fca0000004100 */
[----:B------:R-:W-:Y:S01]  /*35c0*/  FFMA.FTZ R49, R47, R46, RZ ;  /* 0x0000002e2f317223 */ /* 0x000fe200000100ff */
        /* <DEDUP_REMOVED lines=8> */
[----:B------:R-:W-:Y:S01]  /*3650*/  FFMA.FTZ R50, R15, R48, R50 ;  /* 0x000000300f327223 */ /* 0x000fe20000010032 */
[----:B-1----:R-:W-:-:S05]  /*3660*/  HADD2.F32 R15, -RZ, R24.H0_H0 ;  /* 0x20000018ff0f7230 */ /* 0x002fca0000004100 */
[----:B------:R-:W-:Y:S01]  /*3670*/  FFMA.FTZ R50, R49, R15, R50 ;  /* 0x0000000f31327223 */ /* 0x000fe20000010032 */
[----:B------:R-:W-:Y:S02]  /*3680*/  HADD2.F32 R49, -RZ, R24.H1_H1 ;  /* 0x30000018ff317230 */ /* 0x000fe40000004100 */
[----:B------:R-:W-:-:S03]  /*3690*/  HADD2.F32 R24, -RZ, R25.H0_H0 ;  /* 0x20000019ff187230 */ /* 0x000fc60000004100 */
[----:B------:R-:W-:Y:S01]  /*36a0*/  FFMA.FTZ R50, R51, R49, R50 ;  /* 0x0000003133327223 */ /* 0x000fe20000010032 */
[----:B------:R-:W-:-:S05]  /*36b0*/  HADD2.F32 R51, -RZ, R33.H0_H0 ;  /* 0x20000021ff337230 */ /* 0x000fca0000004100 */
[----:B------:R-:W-:Y:S01]  /*36c0*/  FFMA.FTZ R50, R51, R24, R50 ;  /* 0x0000001833327223 */ /* 0x000fe20000010032 */
[----:B------:R-:W-:Y:S02]  /*36d0*/  HADD2.F32 R51, -RZ, R25.H1_H1 ;  /* 0x30000019ff337230 */ /* 0x000fe40000004100 */
[----:B------:R-:W-:-:S03]  /*36e0*/  HADD2.F32 R25, -RZ, R0.H0_H0 ;  /* 0x20000000ff197230 */ /* 0x000fc60000004100 */
[----:B------:R-:W-:Y:S01]  /*36f0*/  FFMA.FTZ R50, R53, R51, R50 ;  /* 0x0000003335327223 */ /* 0x000fe20000010032 */
[----:B------:R-:W-:-:S03]  /*3700*/  HADD2.F32 R53, -RZ, R26.H1_H1 ;  /* 0x3000001aff357230 */ /* 0x000fc60000004100 */
[----:B------:R-:W-:Y:S01]  /*3710*/  FMUL.FTZ R50, R25, R50 ;  /* 0x0000003219327220 */ /* 0x000fe20000410000 */
[----:B------:R-:W-:-:S04]  /*3720*/  HADD2.F32 R25, -RZ, R26.H0_H0 ;  /* 0x2000001aff197230 */ /* 0x000fc80000004100 */
[----:B------:R-:W-:Y:S01]  /*3730*/  F2FP.F16.F32.PACK_AB R50, RZ, R50 ;  /* 0x00000032ff32723e */ /* 0x000fe200000000ff */
[----:B------:R-:W-:Y:S01]  /*3740*/  FFMA.FTZ R52, R46, R25, RZ ;  /* 0x000000192e347223 */ /* 0x000fe200000100ff */
[----:B------:R-:W-:-:S03]  /*3750*/  HADD2.F32 R25, -RZ, R27.H0_H0 ;  /* 0x2000001bff197230 */ /* 0x000fc60000004100 */
[----:B------:R-:W-:Y:S01]  /*3760*/  FFMA.FTZ R53, R47, R53, R52 ;  /* 0x000000352f357223 */ /* 0x000fe20000010034 */
[----:B------:R-:W-:-:S03]  /*3770*/  HADD2.F32 R52, -RZ, R27.H1_H1 ;  /* 0x3000001bff347230 */ /* 0x000fc60000004100 */
[----:B------:R-:W-:Y:S01]  /*3780*/  FFMA.FTZ R25, R14, R25, R53 ;  /* 0x000000190e197223 */ /* 0x000fe20000010035 */
[----:B------:R-:W-:-:S03]  /*3790*/  HADD2.F32 R53, -RZ, R34.H1_H1 ;  /* 0x30000022ff357230 */ /* 0x000fc60000004100 */
[----:B------:R-:W-:Y:S01]  /*37a0*/  FFMA.FTZ R25, R48, R52, R25 ;  /* 0x0000003430197223 */ /* 0x000fe20000010019 */
[----:B------:R-:W-:-:S05]  /*37b0*/  HADD2.F32 R52, -RZ, R34.H0_H0 ;  /* 0x20000022ff347230 */ /* 0x000fca0000004100 */
[----:B------:R-:W-:Y:S01]  /*37c0*/  FFMA.FTZ R52, R15, R52, R25 ;  /* 0x000000340f347223 */ /* 0x000fe20000010019 */
[----:B------:R-:W-:-:S03]  /*37d0*/  HADD2.F32 R25, -RZ, R35.H0_H0 ;  /* 0x20000023ff197230 */ /* 0x000fc60000004100 */
[----:B------:R-:W-:-:S04]  /*37e0*/  FFMA.FTZ R53, R49, R53, R52 ;  /* 0x0000003531357223 */ /* 0x000fc80000010034 */
[----:B------:R-:W-:Y:S01]  /*37f0*/  FFMA.FTZ R52, R24, R25, R53 ;  /* 0x0000001918347223 */ /* 0x000fe20000010035 */
[----:B------:R-:W-:Y:S02]  /*3800*/  HADD2.F32 R25, -RZ, R35.H1_H1 ;  /* 0x30000023ff197230 */ /* 0x000fe40000004100 */
[----:B------:R-:W-:-:S03]  /*3810*/  HADD2.F32 R53, -RZ, R28.H0_H0 ;  /* 0x2000001cff357230 */ /* 0x000fc60000004100 */
[----:B------:R-:W-:Y:S01]  /*3820*/  FFMA.FTZ R52, R51, R25, R52 ;  /* 0x0000001933347223 */ /* 0x000fe20000010034 */
[----:B------:R-:W-:-:S05]  /*3830*/  HADD2.F32 R25, -RZ, R0.H1_H1 ;  /* 0x30000000ff197230 */ /* 0x000fca0000004100 */
[----:B------:R-:W-:-:S05]  /*3840*/  FMUL.FTZ R25, R25, R52 ;  /* 0x0000003419197220 */ /* 0x000fca0000410000 */
[----:B------:R-:W-:-:S04]  /*3850*/  F2FP.F16.F32.PACK_AB R25, RZ, R25 ;  /* 0x00000019ff19723e */ /* 0x000fc800000000ff */
[----:B------:R-:W-:Y:S01]  /*3860*/  PRMT R50, R50, 0x5410, R25 ;  /* 0x0000541032327816 */ /* 0x000fe20000000019 */
[----:B------:R-:W-:-:S05]  /*3870*/  HADD2.F32 R25, -RZ, R30.H0_H0 ;  /* 0x2000001eff197230 */ /* 0x000fca0000004100 */
[----:B------:R-:W-:Y:S01]  /*3880*/  HFMA2.MMA R20, R50, 1, 1, R20 ;  /* 0x3c003c0032147835 */ /* 0x000fe20000000014 */
[C---:B------:R-:W-:Y:S01]  /*3890*/  FFMA.FTZ R50, R46.reuse, R53, RZ ;  /* 0x000000352e327223 */ /* 0x040fe200000100ff */
[----:B------:R-:W-:Y:S01]  /*38a0*/  FFMA.FTZ R46, R46, R25, RZ ;  /* 0x000000192e2e7223 */ /* 0x000fe200000100ff */
[----:B------:R-:W-:Y:S02]  /*38b0*/  HADD2.F32 R25, -RZ, R30.H1_H1 ;  /* 0x3000001eff197230 */ /* 0x000fe40000004100 */
[----:B------:R-:W-:-:S03]  /*38c0*/  HADD2.F32 R53, -RZ, R28.H1_H1 ;  /* 0x3000001cff357230 */ /* 0x000fc60000004100 */
[C---:B------:R-:W-:Y:S01]  /*38d0*/  FFMA.FTZ R25, R47.reuse, R25, R46 ;  /* 0x000000192f197223 */ /* 0x040fe2000001002e */
[----:B------:R-:W-:Y:S02]  /*38e0*/  HADD2.F32 R46, -RZ, R29.H0_H0 ;  /* 0x2000001dff2e7230 */ /* 0x000fe40000004100 */
[----:B------:R-:W-:Y:S01]  /*38f0*/  FFMA.FTZ R53, R47, R53, R50 ;  /* 0x000000352f357223 */ /* 0x000fe20000010032 */
[----:B------:R-:W-:-:S03]  /*3900*/  HADD2.F32 R47, -RZ, R38.H0_H0 ;  /* 0x20000026ff2f7230 */ /* 0x000fc60000004100 */
[----:B------:R-:W-:Y:S01]  /*3910*/  FFMA.FTZ R53, R14, R46, R53 ;  /* 0x0000002e0e357223 */ /* 0x000fe20000010035 */
[----:B------:R-:W-:-:S05]  /*3920*/  HADD2.F32 R46, -RZ, R31.H0_H0 ;  /* 0x2000001fff2e7230 */ /* 0x000fca0000004100 */
[----:B------:R-:W-:Y:S01]  /*3930*/  FFMA.FTZ R25, R14, R46, R25 ;  /* 0x0000002e0e197223 */ /* 0x000fe20000010019 */
[----:B------:R-:W-:Y:S02]  /*3940*/  HADD2.F32 R46, -RZ, R31.H1_H1 ;  /* 0x3000001fff2e7230 */ /* 0x000fe40000004100 */
        /* <DEDUP_REMOVED lines=9> */
[----:B------:R-:W-:Y:S02]  /*39e0*/  HADD2.F32 R25, -RZ, R2.H1_H1 ;  /* 0x30000002ff197230 */ /* 0x000fe40000004100 */
[C---:B------:R-:W-:Y:S01]  /*39f0*/  FFMA.FTZ R47, R49.reuse, R46, R47 ;  /* 0x0000002e312f7223 */ /* 0x040fe2000001002f */
[----:B------:R-:W-:Y:S01]  /*3a00*/  FFMA.FTZ R15, R49, R15, R14 ;  /* 0x0000000f310f7223 */ /* 0x000fe2000001000e */
[----:B------:R-:W-:Y:S02]  /*3a10*/  HADD2.F32 R14, -RZ, R37.H0_H0 ;  /* 0x20000025ff0e7230 */ /* 0x000fe40000004100 */
[----:B------:R-:W-:-:S03]  /*3a20*/  FFMA.FTZ R47, R24, R48, R47 ;  /* 0x00000030182f7223 */ /* 0x000fc6000001002f */
[----:B------:R-:W-:Y:S01]  /*3a30*/  FFMA.FTZ R46, R24, R14, R15 ;  /* 0x0000000e182e7223 */ /* 0x000fe2000001000f */
[----:B------:R-:W-:Y:S02]  /*3a40*/  HADD2.F32 R14, -RZ, R37.H1_H1 ;  /* 0x30000025ff0e7230 */ /* 0x000fe40000004100 */
[----:B------:R-:W-:Y:S02]  /*3a50*/  HADD2.F32 R24, -RZ, R39.H1_H1 ;  /* 0x30000027ff187230 */ /* 0x000fe40000004100 */
[----:B------:R-:W-:Y:S02]  /*3a60*/  HADD2.F32 R15, -RZ, R2.H0_H0 ;  /* 0x20000002ff0f7230 */ /* 0x000fe40000004100 */
[C---:B------:R-:W-:Y:S01]  /*3a70*/  FFMA.FTZ R14, R51.reuse, R14, R46 ;  /* 0x0000000e330e7223 */ /* 0x040fe2000001002e */
[----:B------:R-:W-:-:S03]  /*3a80*/  FFMA.FTZ R24, R51, R24, R47 ;  /* 0x0000001833187223 */ /* 0x000fc6000001002f */
[----:B------:R-:W-:Y:S01]  /*3a90*/  FMUL.FTZ R14, R15, R14 ;  /* 0x0000000e0f0e7220 */ /* 0x000fe20000410000 */
[----:B------:R-:W-:-:S04]  /*3aa0*/  FMUL.FTZ R24, R25, R24 ;  /* 0x0000001819187220 */ /* 0x000fc80000410000 */
[----:B------:R-:W-:Y:S02]  /*3ab0*/  F2FP.F16.F32.PACK_AB R14, RZ, R14 ;  /* 0x0000000eff0e723e */ /* 0x000fe400000000ff */
[----:B------:R-:W-:-:S04]  /*3ac0*/  F2FP.F16.F32.PACK_AB R24, RZ, R24 ;  /* 0x00000018ff18723e */ /* 0x000fc800000000ff */
[----:B------:R-:W-:-:S06]  /*3ad0*/  PRMT R14, R14, 0x5410, R24 ;  /* 0x000054100e0e7816 */ /* 0x000fcc0000000018 */
[----:B------:R-:W-:-:S11]  /*3ae0*/  HFMA2.MMA R19, R14, 1, 1, R19 ;  /* 0x3c003c000e137835 */ /* 0x000fd60000000013 */
.L_x_282:
        /* <DEDUP_REMOVED lines=9> */
[--C-:B------:R-:W-:Y:S02]  /*3b80*/  HADD2.F32 R49, -RZ, R13.reuse.H0_H0 ;  /* 0x2000000dff317230 */ /* 0x100fe40000004100 */
[----:B------:R-:W-:Y:S02]  /*3b90*/  HADD2.F32 R50, -RZ, R13.H1_H1 ;  /* 0x3000000dff327230 */ /* 0x000fe40000004100 */
[----:B------:R-:W-:Y:S02]  /*3ba0*/  HADD2.F32 R51, -RZ, R32.H0_H0 ;  /* 0x20000020ff337230 */ /* 0x000fe40000004100 */
[----:B------:R-:W-:-:S02]  /*3bb0*/  HADD2.F32 R53, -RZ, R33.H0_H0 ;  /* 0x20000021ff357230 */ /* 0x000fc40000004100 */
[--C-:B0-----:R-:W-:Y:S02]  /*3bc0*/  HADD2.F32 R46, -RZ, R14.reuse.H0_H0 ;  /* 0x2000000eff2e7230 */ /* 0x101fe40000004100 */
[----:B------:R-:W-:-:S03]  /*3bd0*/  HADD2.F32 R14, -RZ, R14.H1_H1 ;  /* 0x3000000eff0e7230 */ /* 0x000fc60000004100 */
[----:B------:R-:W-:-:S04]  /*3be0*/  FFMA.FTZ R47, R47, R46, RZ ;  /* 0x0000002e2f2f7223 */ /* 0x000fc800000100ff */
[----:B------:R-:W-:Y:S01]  /*3bf0*/  FFMA.FTZ R48, R48, R14, R47 ;  /* 0x0000000e30307223 */ /* 0x000fe2000001002f */
[----:B------:R-:W-:-:S05]  /*3c00*/  HADD2.F32 R47, -RZ, R15.H0_H0 ;  /* 0x2000000fff2f7230 */ /* 0x000fca0000004100 */
[----:B------:R-:W-:Y:S01]  /*3c10*/  FFMA.FTZ R49, R49, R47, R48 ;  /* 0x0000002f31317223 */ /* 0x000fe20000010030 */
[----:B------:R-:W-:Y:S02]  /*3c20*/  HADD2.F32 R48, -RZ, R15.H1_H1 ;  /* 0x3000000fff307230 */ /* 0x000fe40000004100 */
[----:B-1----:R-:W-:-:S03]  /*3c30*/  HADD2.F32 R15, -RZ, R24.H0_H0 ;  /* 0x20000018ff0f7230 */ /* 0x002fc60000004100 */
[----:B------:R-:W-:Y:S01]  /*3c40*/  FFMA.FTZ R50, R50, R48, R49 ;  /* 0x0000003032327223 */ /* 0x000fe20000010031 */
[----:B------:R-:W-:Y:S02]  /*3c50*/  HADD2.F32 R49, -RZ, R24.H1_H1 ;  /* 0x30000018ff317230 */ /* 0x000fe40000004100 */
[----:B------:R-:W-:Y:S02]  /*3c60*/  HADD2.F32 R24, -RZ, R25.H0_H0 ;  /* 0x20000019ff187230 */ /* 0x000fe40000004100 */
[----:B------:R-:W-:Y:S01]  /*3c70*/  FFMA.FTZ R51, R51, R15, R50 ;  /* 0x0000000f33337223 */ /* 0x000fe20000010032 */
[----:B------:R-:W-:-:S05]  /*3c80*/  HADD2.F32 R50, -RZ, R32.H1_H1 ;  /* 0x30000020ff327230 */ /* 0x000fca0000004100 */
[----:B------:R-:W-:Y:S01]  /*3c90*/  FFMA.FTZ R50, R50, R49, R51 ;  /* 0x0000003132327223 */ /* 0x000fe20000010033 */
[----:B------:R-:W-:Y:S02]  /*3ca0*/  HADD2.F32 R51, -RZ, R25.H1_H1 ;  /* 0x30000019ff337230 */ /* 0x000fe40000004100 */
[----:B------:R-:W-:Y:S02]  /*3cb0*/  HADD2.F32 R25, -RZ, R0.H0_H0 ;  /* 0x20000000ff197230 */ /* 0x000fe40000004100 */
[----:B------:R-:W-:Y:S01]  /*3cc0*/  FFMA.FTZ R53, R53, R24, R50 ;  /* 0x0000001835357223 */ /* 0x000fe20000010032 */
[----:B------:R-:W-:-:S05]  /*3cd0*/  HADD2.F32 R50, -RZ, R33.H1_H1 ;  /* 0x30000021ff327230 */ /* 0x000fca0000004100 */
[----:B------:R-:W-:Y:S01]  /*3ce0*/  FFMA.FTZ R50, R50, R51, R53 ;  /* 0x0000003332327223 */ /* 0x000fe20000010035 */
[----:B------:R-:W-:-:S03]  /*3cf0*/  HADD2.F32 R53, -RZ, R28.H0_H0 ;  /* 0x2000001cff357230 */ /* 0x000fc60000004100 */
[----:B------:R-:W-:Y:S01]  /*3d00*/  FMUL.FTZ R50, R25, R50 ;  /* 0x0000003219327220 */ /* 0x000fe20000410000 */
[--C-:B------:R-:W-:Y:S02]  /*3d10*/  HADD2.F32 R25, -RZ, R26.reuse.H0_H0 ;  /* 0x2000001aff197230 */ /* 0x100fe40000004100 */
[----:B------:R-:W-:Y:S02]  /*3d20*/  FFMA.FTZ R53, R53, R46, RZ ;  /* 0x0000002e35357223 */ /* 0x000fe400000100ff */
[----:B------:R-:W-:Y:S01]  /*3d30*/  F2FP.F16.F32.PACK_AB R50, RZ, R50 ;  /* 0x00000032ff32723e */ /* 0x000fe200000000ff */
[----:B------:R-:W-:Y:S01]  /*3d40*/  FFMA.FTZ R52, R25, R46, RZ ;  /* 0x0000002e19347223 */ /* 0x000fe200000100ff */
        /* <DEDUP_REMOVED lines=15> */
[----:B------:R-:W-:-:S05]  /*3e40*/  FMUL.FTZ R25, R25, R52 ;  /* 0x0000003419197220 */ /* 0x000fca0000410000 */
[----:B------:R-:W-:-:S04]  /*3e50*/  F2FP.F16.F32.PACK_AB R25, RZ, R25 ;  /* 0x00000019ff19723e */ /* 0x000fc800000000ff */
[----:B------:R-:W-:Y:S01]  /*3e60*/  PRMT R50, R50, 0x5410, R25 ;  /* 0x0000541032327816 */ /* 0x000fe20000000019 */
[----:B------:R-:W-:-:S05]  /*3e70*/  HADD2.F32 R25, -RZ, R30.H0_H0 ;  /* 0x2000001eff197230 */ /* 0x000fca0000004100 */
[----:B------:R-:W-:Y:S01]  /*3e80*/  FFMA.FTZ R25, R25, R46, RZ ;  /* 0x0000002e19197223 */ /* 0x000fe200000100ff */
[----:B------:R-:W-:Y:S01]  /*3e90*/  HADD2.F32 R46, -RZ, R28.H1_H1 ;  /* 0x3000001cff2e7230 */ /* 0x000fe20000004100 */
[----:B------:R-:W-:-:S04]  /*3ea0*/  HFMA2.MMA R18, R50, 1, 1, R18 ;  /* 0x3c003c0032127835 */ /* 0x000fc80000000012 */
[----:B------:R-:W-:Y:S01]  /*3eb0*/  FFMA.FTZ R50, R46, R14, R53 ;  /* 0x0000000e2e327223 */ /* 0x000fe20000010035 */
[----:B------:R-:W-:Y:S02]  /*3ec0*/  HADD2.F32 R46, -RZ, R30.H1_H1 ;  /* 0x3000001eff2e7230 */ /* 0x000fe40000004100 */
[----:B------:R-:W-:-:S03]  /*3ed0*/  HADD2.F32 R53, -RZ, R31.H0_H0 ;  /* 0x2000001fff357230 */ /* 0x000fc60000004100 */
[----:B------:R-:W-:Y:S01]  /*3ee0*/  FFMA.FTZ R46, R46, R14, R25 ;  /* 0x0000000e2e2e7223 */ /* 0x000fe20000010019 */
[--C-:B------:R-:W-:Y:S02]  /*3ef0*/  HADD2.F32 R25, -RZ, R29.reuse.H0_H0 ;  /* 0x2000001dff197230 */ /* 0x100fe40000004100 */
[----:B------:R-:W-:-:S03]  /*3f00*/  HADD2.F32 R14, -RZ, R29.H1_H1 ;  /* 0x3000001dff0e7230 */ /* 0x000fc60000004100 */
[-C--:B------:R-:W-:Y:S01]  /*3f10*/  FFMA.FTZ R25, R25, R47.reuse, R50 ;  /* 0x0000002f19197223 */ /* 0x080fe20000010032 */
[----:B------:R-:W-:Y:S01]  /*3f20*/  FFMA.FTZ R47, R53, R47, R46 ;  /* 0x0000002f352f7223 */ /* 0x000fe2000001002e */
[----:B------:R-:W-:Y:S02]  /*3f30*/  HADD2.F32 R46, -RZ, R31.H1_H1 ;  /* 0x3000001fff2e7230 */ /* 0x000fe40000004100 */
[-C--:B------:R-:W-:Y:S01]  /*3f40*/  FFMA.FTZ R14, R14, R48.reuse, R25 ;  /* 0x000000300e0e7223 */ /* 0x080fe20000010019 */
[----:B------:R-:W-:Y:S02]  /*3f50*/  HADD2.F32 R25, -RZ, R36.H0_H0 ;  /* 0x20000024ff197230 */ /* 0x000fe40000004100 */
[----:B------:R-:W-:Y:S01]  /*3f60*/  FFMA.FTZ R48, R46, R48, R47 ;  /* 0x000000302e307223 */ /* 0x000fe2000001002f */
[--C-:B------:R-:W-:Y:S02]  /*3f70*/  HADD2.F32 R47, -RZ, R38.reuse.H0_H0 ;  /* 0x20000026ff2f7230 */ /* 0x100fe40000004100 */
[----:B------:R-:W-:Y:S01]  /*3f80*/  FFMA.FTZ R14, R25, R15, R14 ;  /* 0x0000000f190e7223 */ /* 0x000fe2000001000e */
[----:B------:R-:W-:-:S02]  /*3f90*/  HADD2.F32 R25, -RZ, R38.H1_H1 ;  /* 0x30000026ff197230 */ /* 0x000fc40000004100 */
[----:B------:R-:W-:Y:S01]  /*3fa0*/  FFMA.FTZ R48, R47, R15, R48 ;  /* 0x0000000f2f307223 */ /* 0x000fe20000010030 */
[----:B------:R-:W-:Y:S02]  /*3fb0*/  HADD2.F32 R15, -RZ, R36.H1_H1 ;  /* 0x30000024ff0f7230 */ /* 0x000fe40000004100 */
[----:B------:R-:W-:-:S03]  /*3fc0*/  HADD2.F32 R46, -RZ, R39.H0_H0 ;  /* 0x20000027ff2e7230 */ /* 0x000fc60000004100 */
[-C--:B------:R-:W-:Y:S01]  /*3fd0*/  FFMA.FTZ R15, R15, R49.reuse, R14 ;  /* 0x000000310f0f7223 */ /* 0x080fe2000001000e */
[----:B------:R-:W-:Y:S02]  /*3fe0*/  HADD2.F32 R14, -RZ, R37.H0_H0 ;  /* 0x20000025ff0e7230 */ /* 0x000fe40000004100 */
[----:B------:R-:W-:Y:S01]  /*3ff0*/  FFMA.FTZ R49, R25, R49, R48 ;  /* 0x0000003119317223 */ /* 0x000fe20000010030 */
[----:B------:R-:W-:Y:S02]  /*4000*/  HADD2.F32 R25, -RZ, R39.H1_H1 ;  /* 0x30000027ff197230 */ /* 0x000fe40000004100 */
[-C--:B------:R-:W-:Y:S01]  /*4010*/  FFMA.FTZ R14, R14, R24.reuse, R15 ;  /* 0x000000180e0e7223 */ /* 0x080fe2000001000f */
[----:B------:R-:W-:Y:S02]  /*4020*/  HADD2.F32 R15, -RZ, R37.H1_H1 ;  /* 0x30000025ff0f7230 */ /* 0x000fe40000004100 */
[----:B------:R-:W-:-:S03]  /*4030*/  FFMA.FTZ R24, R46, R24, R49 ;  /* 0x000000182e187223 */ /* 0x000fc60000010031 */
[-C--:B------:R-:W-:Y:S01]  /*4040*/  FFMA.FTZ R14, R15, R51.reuse, R14 ;  /* 0x000000330f0e7223 */ /* 0x080fe2000001000e */
[----:B------:R-:W-:Y:S01]  /*4050*/  FFMA.FTZ R24, R25, R51, R24 ;  /* 0x0000003319187223 */ /* 0x000fe20000010018 */
[--C-:B------:R-:W-:Y:S02]  /*4060*/  HADD2.F32 R15, -RZ, R2.reuse.H0_H0 ;  /* 0x20000002ff0f7230 */ /* 0x100fe40000004100 */
[----:B------:R-:W-:-:S03]  /*4070*/  HADD2.F32 R25, -RZ, R2.H1_H1 ;  /* 0x30000002ff197230 */ /* 0x000fc60000004100 */
[----:B------:R-:W-:Y:S02]  /*4080*/  FMUL.FTZ R14, R15, R14 ;  /* 0x0000000e0f0e7220 */ /* 0x000fe40000410000 */
[----:B------:R-:W-:-:S03]  /*4090*/  FMUL.FTZ R24, R25, R24 ;  /* 0x0000001819187220 */ /* 0x000fc60000410000 */
[----:B------:R-:W-:Y:S02]  /*40a0*/  F2FP.F16.F32.PACK_AB R14, RZ, R14 ;  /* 0x0000000eff0e723e */ /* 0x000fe400000000ff */
[----:B------:R-:W-:-:S04]  /*40b0*/  F2FP.F16.F32.PACK_AB R24, RZ, R24 ;  /* 0x00000018ff18723e */ /* 0x000fc800000000ff */
[----:B------:R-:W-:-:S06]  /*40c0*/  PRMT R14, R14, 0x5410, R24 ;  /* 0x000054100e0e7816 */ /* 0x000fcc0000000018 */
[----:B------:R-:W-:-:S11]  /*40d0*/  HFMA2.MMA R17, R14, 1, 1, R17 ;  /* 0x3c003c000e117835 */ /* 0x000fd60000000011 */
.L_x_284:
        /* <DEDUP_REMOVED lines=94> */
.L_x_285:
[----:B------:R-:W-:Y:S05]  /*46c0*/  @P0 BRA `(.L_x_283) ;  /* 0x0000000400680947 */ /* 0x000fea0003800000 */
[----:B------:R-:W0:Y:S01]  /*46d0*/  LDS.64 R24, [UR4+0x190] ;  /* 0x00019004ff187984 */ /* 0x000e220008000a00 */
[----:B------:R-:W-:Y:S02]  /*46e0*/  HADD2.F32 R14, -RZ, R12.H0_H0 ;  /* 0x2000000cff0e7230 */ /* 0x000fe40000004100 */
[--C-:B------:R-:W-:Y:S02]  /*46f0*/  HADD2.F32 R15, -RZ, R26.reuse.H0_H0 ;  /* 0x2000001aff0f7230 */ /* 0x100fe40000004100 */
[----:B------:R-:W-:Y:S02]  /*4700*/  HADD2.F32 R51, -RZ, R26.H1_H1 ;  /* 0x3000001aff337230 */ /* 0x000fe40000004100 */
[----:B------:R-:W-:Y:S02]  /*4710*/  HADD2.F32 R46, -RZ, R28.H0_H0 ;  /* 0x2000001cff2e7230 */ /* 0x000fe40000004100 */
[----:B------:R-:W-:Y:S02]  /*4720*/  HADD2.F32 R47, -RZ, R30.H0_H0 ;  /* 0x2000001eff2f7230 */ /* 0x000fe40000004100 */
[----:B------:R-:W-:-:S02]  /*4730*/  HADD2.F32 R12, -RZ, R12.H1_H1 ;  /* 0x3000000cff0c7230 */ /* 0x000fc40000004100 */
[----:B------:R-:W-:Y:S02]  /*4740*/  HADD2.F32 R30, -RZ, R30.H1_H1 ;  /* 0x3000001eff1e7230 */ /* 0x000fe40000004100 */
[----:B------:R-:W-:Y:S02]  /*4750*/  HADD2.F32 R53, -RZ, R29.H0_H0 ;  /* 0x2000001dff357230 */ /* 0x000fe40000004100 */
[----:B------:R-:W-:Y:S02]  /*4760*/  HADD2.F32 R26, -RZ, R27.H0_H0 ;  /* 0x2000001bff1a7230 */ /* 0x000fe40000004100 */
[----:B------:R-:W-:Y:S02]  /*4770*/  HADD2.F32 R29, -RZ, R29.H1_H1 ;  /* 0x3000001dff1d7230 */ /* 0x000fe40000004100 */
[----:B------:R-:W-:Y:S02]  /*4780*/  HADD2.F32 R27, -RZ, R27.H1_H1 ;  /* 0x3000001bff1b7230 */ /* 0x000fe40000004100 */
[----:B0-----:R-:W-:-:S02]  /*4790*/  HADD2.F32 R48, -RZ, R24.H0_H0 ;  /* 0x20000018ff307230 */ /* 0x001fc40000004100 */
[----:B------:R-:W-:-:S03]  /*47a0*/  HADD2.F32 R24, -RZ, R24.H1_H1 ;  /* 0x30000018ff187230 */ /* 0x000fc60000004100 */
[-C--:B------:R-:W-:Y:S01]  /*47b0*/  FFMA.FTZ R49, R14, R48.reuse, RZ ;  /* 0x000000300e317223 */ /* 0x080fe200000100ff */
[-C--:B------:R-:W-:Y:S01]  /*47c0*/  FFMA.FTZ R50, R15, R48.reuse, RZ ;  /* 0x000000300f327223 */ /* 0x080fe200000100ff */
[-C--:B------:R-:W-:Y:S01]  /*47d0*/  FFMA.FTZ R46, R46, R48.reuse, RZ ;  /* 0x000000302e2e7223 */ /* 0x080fe200000100ff */
[----:B------:R-:W0:Y:S01]  /*47e0*/  LDS.64 R14, [UR4+0x198] ;  /* 0x00019804ff0e7984 */ /* 0x000e220008000a00 */
[----:B------:R-:W-:Y:S01]  /*47f0*/  FFMA.FTZ R47, R47, R48, RZ ;  /* 0x000000302f2f7223 */ /* 0x000fe200000100ff */
[-C--:B------:R-:W-:Y:S01]  /*4800*/  FFMA.FTZ R50, R51, R24.reuse, R50 ;  /* 0x0000001833327223 */ /* 0x080fe20000010032 */
[----:B------:R-:W-:Y:S02]  /*4810*/  HADD2.F32 R51, -RZ, R28.H1_H1 ;  /* 0x3000001cff337230 */ /* 0x000fe40000004100 */
[----:B------:R-:W-:Y:S01]  /*4820*/  FFMA.FTZ R49, R12, R24, R49 ;  /* 0x000000180c317223 */ /* 0x000fe20000010031 */
[--C-:B------:R-:W-:Y:S02]  /*4830*/  HADD2.F32 R12, -RZ, R31.reuse.H0_H0 ;  /* 0x2000001fff0c7230 */ /* 0x100fe40000004100 */
[----:B------:R-:W-:-:S02]  /*4840*/  HADD2.F32 R31, -RZ, R31.H1_H1 ;  /* 0x3000001fff1f7230 */ /* 0x000fc40000004100 */
[-C--:B------:R-:W-:Y:S01]  /*4850*/  FFMA.FTZ R46, R51, R24.reuse, R46 ;  /* 0x00000018332e7223 */ /* 0x080fe2000001002e */
[----:B------:R-:W-:Y:S01]  /*4860*/  FFMA.FTZ R51, R30, R24, R47 ;  /* 0x000000181e337223 */ /* 0x000fe2000001002f */
[----:B------:R-:W-:Y:S02]  /*4870*/  HADD2.F32 R24, -RZ, R13.H0_H0 ;  /* 0x2000000dff187230 */ /* 0x000fe40000004100 */
[--C-:B------:R-:W-:Y:S02]  /*4880*/  HADD2.F32 R47, -RZ, R25.reuse.H0_H0 ;  /* 0x20000019ff2f7230 */ /* 0x100fe40000004100 */
[----:B------:R-:W-:Y:S02]  /*4890*/  HADD2.F32 R25, -RZ, R25.H1_H1 ;  /* 0x30000019ff197230 */ /* 0x000fe40000004100 */
[----:B------:R-:W-:Y:S02]  /*48a0*/  HADD2.F32 R13, -RZ, R13.H1_H1 ;  /* 0x3000000dff0d7230 */ /* 0x000fe40000004100 */
[-C--:B------:R-:W-:Y:S01]  /*48b0*/  FFMA.FTZ R24, R24, R47.reuse, R49 ;  /* 0x0000002f18187223 */ /* 0x080fe20000010031 */
[-C--:B------:R-:W-:Y:S01]  /*48c0*/  FFMA.FTZ R46, R53, R47.reuse, R46 ;  /* 0x0000002f352e7223 */ /* 0x080fe2000001002e */
[-C--:B------:R-:W-:Y:S01]  /*48d0*/  FFMA.FTZ R50, R26, R47.reuse, R50 ;  /* 0x0000002f1a327223 */ /* 0x080fe20000010032 */
[----:B------:R-:W-:Y:S01]  /*48e0*/  FFMA.FTZ R12, R12, R47, R51 ;  /* 0x0000002f0c0c7223 */ /* 0x000fe20000010033 */
[-C--:B------:R-:W-:Y:S01]  /*48f0*/  FFMA.FTZ R24, R13, R25.reuse, R24 ;  /* 0x000000190d187223 */ /* 0x080fe20000010018 */
[-C--:B------:R-:W-:Y:S01]  /*4900*/  FFMA.FTZ R46, R29, R25.reuse, R46 ;  /* 0x000000191d2e7223 */ /* 0x080fe2000001002e */
[----:B------:R-:W-:Y:S01]  /*4910*/  FFMA.FTZ R50, R27, R25, R50 ;  /* 0x000000191b327223 */ /* 0x000fe20000010032 */
[----:B------:R-:W-:-:S02]  /*4920*/  HADD2.F32 R29, -RZ, R32.H0_H0 ;  /* 0x20000020ff1d7230 */ /* 0x000fc40000004100 */
[----:B------:R-:W-:Y:S01]  /*4930*/  FFMA.FTZ R25, R31, R25, R12 ;  /* 0x000000191f197223 */ /* 0x000fe2000001000c */
[----:B------:R-:W-:Y:S02]  /*4940*/  HADD2.F32 R27, -RZ, R34.H0_H0 ;  /* 0x20000022ff1b7230 */ /* 0x000fe40000004100 */
[----:B------:R-:W-:Y:S02]  /*4950*/  HADD2.F32 R31, -RZ, R36.H0_H0 ;  /* 0x20000024ff1f7230 */ /* 0x000fe40000004100 */
[----:B------:R-:W-:Y:S02]  /*4960*/  HADD2.F32 R26, -RZ, R38.H0_H0 ;  /* 0x20000026ff1a7230 */ /* 0x000fe40000004100 */
[----:B------:R-:W-:Y:S02]  /*4970*/  HADD2.F32 R32, -RZ, R32.H1_H1 ;  /* 0x30000020ff207230 */ /* 0x000fe40000004100 */
[----:B------:R-:W-:Y:S02]  /*4980*/  HADD2.F32 R34, -RZ, R34.H1_H1 ;  /* 0x30000022ff227230 */ /* 0x000fe40000004100 */
[----:B------:R-:W-:-:S02]  /*4990*/  HADD2.F32 R36, -RZ, R36.H1_H1 ;  /* 0x30000024ff247230 */ /* 0x000fc40000004100 */
[----:B------:R-:W-:Y:S02]  /*49a0*/  HADD2.F32 R38, -RZ, R38.H1_H1 ;  /* 0x30000026ff267230 */ /* 0x000fe40000004100 */
[--C-:B0-----:R-:W-:Y:S02]  /*49b0*/  HADD2.F32 R13, -RZ, R14.reuse.H0_H0 ;  /* 0x2000000eff0d7230 */ /* 0x101fe40000004100 */
[----:B------:R-:W-:Y:S02]  /*49c0*/  HADD2.F32 R14, -RZ, R14.H1_H1 ;  /* 0x3000000eff0e7230 */ /* 0x000fe40000004100 */
[----:B------:R-:W-:Y:S02]  /*49d0*/  HADD2.F32 R12, -RZ, R15.H0_H0 ;  /* 0x2000000fff0c7230 */ /* 0x000fe40000004100 */
[-C--:B------:R-:W-:Y:S01]  /*49e0*/  FFMA.FTZ R29, R29, R13.reuse, R24 ;  /* 0x0000000d1d1d7223 */ /* 0x080fe20000010018 */
[-C--:B------:R-:W-:Y:S01]  /*49f0*/  FFMA.FTZ R27, R27, R13.reuse, R50 ;  /* 0x0000000d1b1b7223 */ /* 0x080fe20000010032 */
[-C--:B------:R-:W-:Y:S01]  /*4a00*/  FFMA.FTZ R31, R31, R13.reuse, R46 ;  /* 0x0000000d1f1f7223 */ /* 0x080fe2000001002e */
[----:B------:R-:W-:Y:S01]  /*4a10*/  FFMA.FTZ R25, R26, R13, R25 ;  /* 0x0000000d1a197223 */ /* 0x000fe20000010019 */
[----:B------:R-:W-:-:S02]  /*4a20*/  HADD2.F32 R24, -RZ, R33.H0_H0 ;  /* 0x20000021ff187230 */ /* 0x000fc40000004100 */
[-C--:B------:R-:W-:Y:S01]  /*4a30*/  FFMA.FTZ R29, R32, R14.reuse, R29 ;  /* 0x0000000e201d7223 */ /* 0x080fe2000001001d */
[----:B------:R-:W-:Y:S02]  /*4a40*/  HADD2.F32 R26, -RZ, R35.H0_H0 ;  /* 0x20000023ff1a7230 */ /* 0x000fe40000004100 */
[-C--:B------:R-:W-:Y:S01]  /*4a50*/  FFMA.FTZ R27, R34, R14.reuse, R27 ;  /* 0x0000000e221b7223 */ /* 0x080fe2000001001b */
[-C--:B------:R-:W-:Y:S01]  /*4a60*/  FFMA.FTZ R31, R36, R14.reuse, R31 ;  /* 0x0000000e241f7223 */ /* 0x080fe2000001001f */
[----:B------:R-:W-:Y:S01]  /*4a70*/  FFMA.FTZ R25, R38, R14, R25 ;  /* 0x0000000e26197223 */ /* 0x000fe20000010019 */
[-C--:B------:R-:W-:Y:S01]  /*4a80*/  FFMA.FTZ R14, R24, R12.reuse, R29 ;  /* 0x0000000c180e7223 */ /* 0x080fe2000001001d */
[----:B------:R-:W-:Y:S01]  /*4a90*/  FFMA.FTZ R24, R26, R12, R27 ;  /* 0x0000000c1a187223 */ /* 0x000fe2000001001b */
[----:B------:R-:W-:Y:S02]  /*4aa0*/  HADD2.F32 R26, -RZ, R37.H0_H0 ;  /* 0x20000025ff1a7230 */ /* 0x000fe40000004100 */
[----:B------:R-:W-:-:S02]  /*4ab0*/  HADD2.F32 R28, -RZ, R39.H0_H0 ;  /* 0x20000027ff1c7230 */ /* 0x000fc40000004100 */
[----:B------:R-:W-:Y:S02]  /*4ac0*/  HADD2.F32 R15, -RZ, R15.H1_H1 ;  /* 0x3000000fff0f7230 */ /* 0x000fe40000004100 */
[-C--:B------:R-:W-:Y:S01]  /*4ad0*/  FFMA.FTZ R26, R26, R12.reuse, R31 ;  /* 0x0000000c1a1a7223 */ /* 0x080fe2000001001f */
[----:B------:R-:W-:Y:S02]  /*4ae0*/  HADD2.F32 R33, -RZ, R33.H1_H1 ;  /* 0x30000021ff217230 */ /* 0x000fe40000004100 */
[----:B------:R-:W-:Y:S01]  /*4af0*/  FFMA.FTZ R12, R28, R12, R25 ;  /* 0x0000000c1c0c7223 */ /* 0x000fe20000010019 */
[----:B------:R-:W-:Y:S02]  /*4b00*/  HADD2.F32 R35, -RZ, R35.H1_H1 ;  /* 0x30000023ff237230 */ /* 0x000fe40000004100 */
[----:B------:R-:W-:Y:S02]  /*4b10*/  HADD2.F32 R37, -RZ, R37.H1_H1 ;  /* 0x30000025ff257230 */ /* 0x000fe40000004100 */
[----:B------:R-:W-:Y:S01]  /*4b20*/  FFMA.FTZ R14, R33, R15, R14 ;  /* 0x0000000f210e7223 */ /* 0x000fe2000001000e */
[----:B------:R-:W-:-:S02]  /*4b30*/  HADD2.F32 R39, -RZ, R39.H1_H1 ;  /* 0x30000027ff277230 */ /* 0x000fc40000004100 */
[-C--:B------:R-:W-:Y:S01]  /*4b40*/  FFMA.FTZ R24, R35, R15.reuse, R24 ;  /* 0x0000000f23187223 */ /* 0x080fe20000010018 */
[--C-:B------:R-:W-:Y:S02]  /*4b50*/  HADD2.F32 R13, -RZ, R0.reuse.H0_H0 ;  /* 0x20000000ff0d7230 */ /* 0x100fe40000004100 */
[-C--:B------:R-:W-:Y:S01]  /*4b60*/  FFMA.FTZ R26, R37, R15.reuse, R26 ;  /* 0x0000000f251a7223 */ /* 0x080fe2000001001a */
        /* <DEDUP_REMOVED lines=16> */
.L_x_283:
[----:B------:R-:W-:-:S05]  /*4c70*/  IMAD.WIDE R44, R41, 0x4, R44 ;  /* 0x00000004292c7825 */ /* 0x000fca00078e022c */
        /* <DEDUP_REMOVED lines=144> */
.L_x_286:
        /* <DEDUP_REMOVED lines=95> */
.L_x_288:
        /* <DEDUP_REMOVED lines=94> */
.L_x_289:
        /* <DEDUP_REMOVED lines=91> */
.L_x_287:
[----:B------:R-:W-:-:S06]  /*6700*/  IMAD.WIDE R12, R41, 0x4, R44 ;  /* 0x00000004290c7825 */ /* 0x000fcc00078e022c */
[----:B------:R-:W2:Y:S02]  /*6710*/  LDG.E.128.CONSTANT R12, desc[UR6][R12.64] ;  /* 0x000000060c0c7981 */ /* 0x000ea4000c1e9d00 */
[----:B--2---:R-:W-:Y:S02]  /*6720*/  SHF.R.U32.HI R25, RZ, 0x8, R13 ;  /* 0x00000008ff197819 */ /* 0x004fe4000001160d */
[C---:B------:R-:W-:Y:S02]  /*6730*/  LOP3.LUT R33, R12.reuse, 0xf000f, RZ, 0xc0, !PT ;  /* 0x000f000f0c217812 */ /* 0x040fe400078ec0ff */
[----:B------:R-:W-:Y:S02]  /*6740*/  LOP3.LUT R26, R12, 0xf000f0, RZ, 0xc0, !PT ;  /* 0x00f000f00c1a7812 */ /* 0x000fe400078ec0ff */
[----:B------:R-:W-:Y:S02]  /*6750*/  SHF.R.U32.HI R34, RZ, 0x8, R12 ;  /* 0x00000008ff227819 */ /* 0x000fe4000001160c */
[----:B------:R-:W-:-:S02]  /*6760*/  LOP3.LUT R31, R13, 0xf000f, RZ, 0xc0, !PT ;  /* 0x000f000f0d1f7812 */ /* 0x000fc400078ec0ff */
[----:B------:R-:W-:Y:S02]  /*6770*/  LOP3.LUT R27, R13, 0xf000f0, RZ, 0xc0, !PT ;  /* 0x00f000f00d1b7812 */ /* 0x000fe400078ec0ff */
[----:B------:R-:W-:Y:S02]  /*6780*/  LOP3.LUT R12, R15, 0xf000f0, RZ, 0xc0, !PT ;  /* 0x00f000f00f0c7812 */ /* 0x000fe400078ec0ff */
[----:B------:R-:W-:Y:S02]  /*6790*/  LOP3.LUT R13, R25, 0xf000f0, RZ, 0xc0, !PT ;  /* 0x00f000f0190d7812 */ /* 0x000fe400078ec0ff */
[C---:B------:R-:W-:Y:S02]  /*67a0*/  LOP3.LUT R24, R14.reuse, 0xf000f, RZ, 0xc0, !PT ;  /* 0x000f000f0e187812 */ /* 0x040fe400078ec0ff */
[----:B------:R-:W-:Y:S02]  /*67b0*/  LOP3.LUT R29, R14, 0xf000f0, RZ, 0xc0, !PT ;  /* 0x00f000f00e1d7812 */ /* 0x000fe400078ec0ff */
[----:B------:R-:W-:-:S02]  /*67c0*/  LOP3.LUT R32, R15, 0xf000f, RZ, 0xc0, !PT ;  /* 0x000f000f0f207812 */ /* 0x000fc400078ec0ff */
[----:B------:R-:W-:Y:S02]  /*67d0*/  SHF.R.U32.HI R14, RZ, 0x8, R14 ;  /* 0x00000008ff0e7819 */ /* 0x000fe4000001160e */
[----:B------:R-:W-:Y:S02]  /*67e0*/  SHF.R.U32.HI R15, RZ, 0x8, R15 ;  /* 0x00000008ff0f7819 */ /* 0x000fe4000001160f */
        /* <DEDUP_REMOVED lines=33> */
[----:B------:R-:W-:-:S02]  /*6a00*/  HFMA2 R3, R48, R3.H0_H0, -72, -72 ;  /* 0xd480d48030037431 */ /* 0x000fc40000040003 */
[----:B------:R-:W-:Y:S02]  /*6a10*/  HADD2 R33, R24, -1032, -1032 ;  /* 0xe408e40818217430 */ /* 0x000fe40000000000 */
[----:B------:R-:W-:Y:S02]  /*6a20*/  HADD2 R35, R35, -1032, -1032 ;  /* 0xe408e40823237430 */ /* 0x000fe40000000000 */
[----:B------:R-:W-:Y:S02]  /*6a30*/  HADD2 R36, R25, -1032, -1032 ;  /* 0xe408e40819247430 */ /* 0x000fe40000000000 */
[----:B------:R-:W-:Y:S02]  /*6a40*/  HADD2 R37, R14, -1032, -1032 ;  /* 0xe408e4080e257430 */ /* 0x000fe40000000000 */
[----:B------:R-:W-:Y:S01]  /*6a50*/  HADD2 R38, R15, -1032, -1032 ;  /* 0xe408e4080f267430 */ /* 0x000fe20000000000 */
[----:B------:R-:W-:Y:S06]  /*6a60*/  @!P2 BRA `(.L_x_290) ;  /* 0x000000040068a947 */ /* 0x000fec0003800000 */
[----:B------:R-:W0:Y:S01]  /*6a70*/  LDS.64 R14, [UR4+0x30] ;  /* 0x00003004ff0e7984 */ /* 0x000e220008000a00 */
[----:B------:R-:W-:Y:S02]  /*6a80*/  HADD2.F32 R48, -RZ, R32.H0_H0 ;  /* 0x20000020ff307230 */ /* 0x000fe40000004100 */
[--C-:B------:R-:W-:Y:S01]  /*6a90*/  HADD2.F32 R44, -RZ, R31.reuse.H0_H0 ;  /* 0x2000001fff2c7230 */ /* 0x100fe20000004100 */
[----:B------:R-:W1:Y:S01]  /*6aa0*/  LDS.64 R24, [UR4+0x38] ;  /* 0x00003804ff187984 */ /* 0x000e620008000a00 */
[----:B------:R-:W-:Y:S02]  /*6ab0*/  HADD2.F32 R46, -RZ, R31.H1_H1 ;  /* 0x3000001fff2e7230 */ /* 0x000fe40000004100 */
[----:B------:R-:W-:Y:S02]  /*6ac0*/  HADD2.F32 R50, -RZ, R0.H1_H1 ;  /* 0x30000000ff327230 */ /* 0x000fe40000004100 */
[--C-:B0-----:R-:W-:Y:S02]  /*6ad0*/  HADD2.F32 R39, -RZ, R14.reuse.H0_H0 ;  /* 0x2000000eff277230 */ /* 0x101fe40000004100 */
[----:B------:R-:W-:-:S02]  /*6ae0*/  HADD2.F32 R41, -RZ, R14.H1_H1 ;  /* 0x3000000eff297230 */ /* 0x000fc40000004100 */
[----:B------:R-:W-:Y:S02]  /*6af0*/  HADD2.F32 R14, -RZ, R32.H1_H1 ;  /* 0x30000020ff0e7230 */ /* 0x000fe40000004100 */
[----:B------:R-:W-:Y:S01]  /*6b00*/  FFMA.FTZ R48, R39, R48, RZ ;  /* 0x0000003027307223 */ /* 0x000fe200000100ff */
[----:B------:R-:W-:Y:S01]  /*6b10*/  FFMA.FTZ R45, R44, R39, RZ ;  /* 0x000000272c2d7223 */ /* 0x000fe200000100ff */
[----:B------:R-:W-:Y:S02]  /*6b20*/  HADD2.F32 R44, -RZ, R15.H0_H0 ;  /* 0x2000000fff2c7230 */ /* 0x000fe40000004100 */
[----:B------:R-:W-:Y:S01]  /*6b30*/  FFMA.FTZ R49, R41, R14, R48 ;  /* 0x0000000e29317223 */ /* 0x000fe20000010030 */
[----:B------:R-:W-:Y:S02]  /*6b40*/  HADD2.F32 R14, -RZ, R30.H0_H0 ;  /* 0x2000001eff0e7230 */ /* 0x000fe40000004100 */
[----:B------:R-:W-:Y:S01]  /*6b50*/  FFMA.FTZ R45, R46, R41, R45 ;  /* 0x000000292e2d7223 */ /* 0x000fe2000001002d */
[----:B------:R-:W-:-:S03]  /*6b60*/  HADD2.F32 R46, -RZ, R29.H0_H0 ;  /* 0x2000001dff2e7230 */ /* 0x000fc60000004100 */
[----:B------:R-:W-:Y:S01]  /*6b70*/  FFMA.FTZ R47, R14, R44, R45 ;  /* 0x0000002c0e2f7223 */ /* 0x000fe2000001002d */
[----:B------:R-:W-:Y:S02]  /*6b80*/  HADD2.F32 R45, -RZ, R15.H1_H1 ;  /* 0x3000000fff2d7230 */ /* 0x000fe40000004100 */
[----:B------:R-:W-:Y:S01]  /*6b90*/  FFMA.FTZ R48, R44, R46, R49 ;  /* 0x0000002e2c307223 */ /* 0x000fe20000010031 */
[----:B------:R-:W-:Y:S02]  /*6ba0*/  HADD2.F32 R14, -RZ, R30.H1_H1 ;  /* 0x3000001eff0e7230 */ /* 0x000fe40000004100 */
[----:B------:R-:W-:Y:S02]  /*6bb0*/  HADD2.F32 R46, -RZ, R29.H1_H1 ;  /* 0x3000001dff2e7230 */ /* 0x000fe40000004100 */
[----:B-1----:R-:W-:Y:S02]  /*6bc0*/  HADD2.F32 R15, -RZ, R24.H0_H0 ;  /* 0x20000018ff0f7230 */ /* 0x002fe40000004100 */
[----:B------:R-:W-:Y:S01]  /*6bd0*/  FFMA.FTZ R14, R14, R45, R47 ;  /* 0x0000002d0e0e7223 */ /* 0x000fe2000001002f */
[----:B------:R-:W-:-:S02]  /*6be0*/  HADD2.F32 R47, -RZ, R35.H0_H0 ;  /* 0x20000023ff2f7230 */ /* 0x000fc40000004100 */
[----:B------:R-:W-:Y:S01]  /*6bf0*/  FFMA.FTZ R46, R45, R46, R48 ;  /* 0x0000002e2d2e7223 */ /* 0x000fe20000010030 */
[----:B------:R-:W-:Y:S02]  /*6c00*/  HADD2.F32 R48, -RZ, R36.H0_H0 ;  /* 0x20000024ff307230 */ /* 0x000fe40000004100 */
[----:B------:R-:W-:Y:S02]  /*6c10*/  HADD2.F32 R24, -RZ, R24.H1_H1 ;  /* 0x30000018ff187230 */ /* 0x000fe40000004100 */
[----:B------:R-:W-:Y:S01]  /*6c20*/  FFMA.FTZ R47, R47, R15, R14 ;  /* 0x0000000f2f2f7223 */ /* 0x000fe2000001000e */
[----:B------:R-:W-:Y:S02]  /*6c30*/  HADD2.F32 R14, -RZ, R35.H1_H1 ;  /* 0x30000023ff0e7230 */ /* 0x000fe40000004100 */
[----:B------:R-:W-:Y:S01]  /*6c40*/  FFMA.FTZ R51, R15, R48, R46 ;  /* 0x000000300f337223 */ /* 0x000fe2000001002e */
[----:B------:R-:W-:Y:S02]  /*6c50*/  HADD2.F32 R49, -RZ, R36.H1_H1 ;  /* 0x30000024ff317230 */ /* 0x000fe40000004100 */
[----:B------:R-:W-:-:S02]  /*6c60*/  HADD2.F32 R46, -RZ, R25.H0_H0 ;  /* 0x20000019ff2e7230 */ /* 0x000fc40000004100 */
[----:B------:R-:W-:Y:S01]  /*6c70*/  FFMA.FTZ R47, R14, R24, R47 ;  /* 0x000000180e2f7223 */ /* 0x000fe2000001002f */
[--C-:B------:R-:W-:Y:S02]  /*6c80*/  HADD2.F32 R14, -RZ, R26.reuse.H0_H0 ;  /* 0x2000001aff0e7230 */ /* 0x100fe40000004100 */
[----:B------:R-:W-:Y:S01]  /*6c90*/  FFMA.FTZ R49, R24, R49, R51 ;  /* 0x0000003118317223 */ /* 0x000fe20000010033 */
[----:B------:R-:W-:Y:S02]  /*6ca0*/  HADD2.F32 R48, -RZ, R13.H0_H0 ;  /* 0x2000000dff307230 */ /* 0x000fe40000004100 */
[----:B------:R-:W-:Y:S02]  /*6cb0*/  HADD2.F32 R25, -RZ, R25.H1_H1 ;  /* 0x30000019ff197230 */ /* 0x000fe40000004100 */
[----:B------:R-:W-:Y:S01]  /*6cc0*/  FFMA.FTZ R14, R14, R46, R47 ;  /* 0x0000002e0e0e7223 */ /* 0x000fe2000001002f */
[----:B------:R-:W-:Y:S02]  /*6cd0*/  HADD2.F32 R47, -RZ, R26.H1_H1 ;  /* 0x3000001aff2f7230 */ /* 0x000fe40000004100 */
[----:B------:R-:W-:Y:S01]  /*6ce0*/  FFMA.FTZ R48, R46, R48, R49 ;  /* 0x000000302e307223 */ /* 0x000fe20000010031 */
[----:B------:R-:W-:-:S02]  /*6cf0*/  HADD2.F32 R49, -RZ, R13.H1_H1 ;  /* 0x3000000dff317230 */ /* 0x000fc40000004100 */
[----:B------:R-:W-:-:S03]  /*6d00*/  FFMA.FTZ R14, R47, R25, R14 ;  /* 0x000000192f0e7223 */ /* 0x000fc6000001000e */
[----:B------:R-:W-:Y:S01]  /*6d10*/  FFMA.FTZ R47, R25, R49, R48 ;  /* 0x00000031192f7223 */ /* 0x000fe20000010030 */
[----:B------:R-:W-:-:S03]  /*6d20*/  HADD2.F32 R49, -RZ, R0.H0_H0 ;  /* 0x20000000ff317230 */ /* 0x000fc60000004100 */
[----:B------:R-:W-:Y:S01]  /*6d30*/  FMUL.FTZ R47, R50, R47 ;  /* 0x0000002f322f7220 */ /* 0x000fe20000410000 */
[--C-:B------:R-:W-:Y:S02]  /*6d40*/  HADD2.F32 R50, -RZ, R33.reuse.H0_H0 ;  /* 0x20000021ff327230 */ /* 0x100fe40000004100 */
[----:B------:R-:W-:Y:S01]  /*6d50*/  FMUL.FTZ R48, R49, R14 ;  /* 0x0000000e31307220 */ /* 0x000fe20000410000 */
[--C-:B------:R-:W-:Y:S02]  /*6d60*/  HADD2.F32 R14, -RZ, R34.reuse.H0_H0 ;  /* 0x20000022ff0e7230 */ /* 0x100fe40000004100 */
[----:B------:R-:W-:Y:S02]  /*6d70*/  HADD2.F32 R49, -RZ, R34.H1_H1 ;  /* 0x30000022ff317230 */ /* 0x000fe40000004100 */
[C---:B------:R-:W-:Y:S01]  /*6d80*/  FFMA.FTZ R50, R39.reuse, R50, RZ ;  /* 0x0000003227327223 */ /* 0x040fe200000100ff */
[----:B------:R-:W-:Y:S01]  /*6d90*/  F2FP.F16.F32.PACK_AB R48, RZ, R48 ;  /* 0x00000030ff30723e */ /* 0x000fe200000000ff */
[----:B------:R-:W-:Y:S01]  /*6da0*/  FFMA.FTZ R14, R39, R14, RZ ;  /* 0x0000000e270e7223 */ /* 0x000fe200000100ff */
[----:B------:R-:W-:Y:S01]  /*6db0*/  HADD2.F32 R39, -RZ, R33.H1_H1 ;  /* 0x30000021ff277230 */ /* 0x000fe20000004100 */
[----:B------:R-:W-:-:S02]  /*6dc0*/  F2FP.F16.F32.PACK_AB R47, RZ, R47 ;  /* 0x0000002fff2f723e */ /* 0x000fc400000000ff */
[C---:B------:R-:W-:Y:S01]  /*6dd0*/  FFMA.FTZ R49, R41.reuse, R49, R14 ;  /* 0x0000003129317223 */ /* 0x040fe2000001000e */
[----:B------:R-:W-:Y:S02]  /*6de0*/  HADD2.F32 R14, -RZ, R28.H0_H0 ;  /* 0x2000001cff0e7230 */ /* 0x000fe40000004100 */
[----:B------:R-:W-:Y:S01]  /*6df0*/  FFMA.FTZ R39, R41, R39, R50 ;  /* 0x0000002729277223 */ /* 0x000fe20000010032 */
[--C-:B------:R-:W-:Y:S01]  /*6e00*/  HADD2.F32 R50, -RZ, R27.reuse.H0_H0 ;  /* 0x2000001bff327230 */ /* 0x100fe20000004100 */
[----:B------:R-:W-:Y:S01]  /*6e10*/  PRMT R48, R48, 0x5410, R47 ;  /* 0x0000541030307816 */ /* 0x000fe2000000002f */
[----:B------:R-:W-:Y:S02]  /*6e20*/  HADD2.F32 R41, -RZ, R38.H0_H0 ;  /* 0x20000026ff297230 */ /* 0x000fe40000004100 */
[C---:B------:R-:W-:Y:S01]  /*6e30*/  FFMA.FTZ R14, R44.reuse, R14, R39 ;  /* 0x0000000e2c0e7223 */ /* 0x040fe20000010027 */
[----:B------:R-:W-:Y:S02]  /*6e40*/  HADD2.F32 R39, -RZ, R28.H1_H1 ;  /* 0x3000001cff277230 */ /* 0x000fe40000004100 */
[----:B------:R-:W-:Y:S01]  /*6e50*/  FFMA.FTZ R49, R44, R50, R49 ;  /* 0x000000322c317223 */ /* 0x000fe20000010031 */
[----:B------:R-:W-:Y:S01]  /*6e60*/  HADD2.F32 R44, -RZ, R27.H1_H1 ;  /* 0x3000001bff2c7230 */ /* 0x000fe20000004100 */
[----:B------:R-:W-:Y:S01]  /*6e70*/  HFMA2.MMA R20, R48, 1, 1, R20 ;  /* 0x3c003c0030147835 */ /* 0x000fe20000000014 */
[----:B------:R-:W-:Y:S01]  /*6e80*/  FFMA.FTZ R14, R45, R39, R14 ;  /* 0x000000272d0e7223 */ /* 0x000fe2000001000e */
[----:B------:R-:W-:-:S02]  /*6e90*/  HADD2.F32 R39, -RZ, R37.H0_H0 ;  /* 0x20000025ff277230 */ /* 0x000fc40000004100 */
[----:B------:R-:W-:-:S04]  /*6ea0*/  FFMA.FTZ R44, R45, R44, R49 ;  /* 0x0000002c2d2c7223 */ /* 0x000fc80000010031 */
[C---:B------:R-:W-:Y:S01]  /*6eb0*/  FFMA.FTZ R44, R15.reuse, R41, R44 ;  /* 0x000000290f2c7223 */ /* 0x040fe2000001002c */
[----:B------:R-:W-:Y:S02]  /*6ec0*/  HADD2.F32 R41, -RZ, R38.H1_H1 ;  /* 0x30000026ff297230 */ /* 0x000fe40000004100 */
[----:B------:R-:W-:Y:S01]  /*6ed0*/  FFMA.FTZ R39, R15, R39, R14 ;  /* 0x000000270f277223 */ /* 0x000fe2000001000e */
[----:B------:R-:W-:Y:S02]  /*6ee0*/  HADD2.F32 R15, -RZ, R37.H1_H1 ;  /* 0x30000025ff0f7230 */ /* 0x000fe40000004100 */
[--C-:B------:R-:W-:Y:S02]  /*6ef0*/  HADD2.F32 R14, -RZ, R12.reuse.H0_H0 ;  /* 0x2000000cff0e7230 */ /* 0x100fe40000004100 */
[C---:B------:R-:W-:Y:S01]  /*6f00*/  FFMA.FTZ R41, R24.reuse, R41, R44 ;  /* 0x0000002918297223 */ /* 0x040fe2000001002c */
[----:B------:R-:W-:Y:S02]  /*6f10*/  HADD2.F32 R44, -RZ, R3.H0_H0 ;  /* 0x20000003ff2c7230 */ /* 0x000fe40000004100 */
[----:B------:R-:W-:Y:S01]  /*6f20*/  FFMA.FTZ R15, R24, R15, R39 ;  /* 0x0000000f180f7223 */ /* 0x000fe20000010027 */
[----:B------:R-:W-:-:S03]  /*6f30*/  HADD2.F32 R24, -RZ, R12.H1_H1 ;  /* 0x3000000cff187230 */ /* 0x000fc60000004100 */
[C---:B------:R-:W-:Y:S01]  /*6f40*/  FFMA.FTZ R14, R46.reuse, R14, R15 ;  /* 0x0000000e2e0e7223 */ /* 0x040fe2000001000f */
[----:B------:R-:W-:Y:S01]  /*6f50*/  FFMA.FTZ R41, R46, R44, R41 ;  /* 0x0000002c2e297223 */ /* 0x000fe20000010029 */
[----:B------:R-:W-:Y:S02]  /*6f60*/  HADD2.F32 R44, -RZ, R3.H1_H1 ;  /* 0x30000003ff2c7230 */ /* 0x000fe40000004100 */
[C---:B------:R-:W-:Y:S01]  /*6f70*/  FFMA.FTZ R14, R25.reuse, R24, R14 ;  /* 0x00000018190e7223 */ /* 0x040fe2000001000e */
[--C-:B------:R-:W-:Y:S02]  /*6f80*/  HADD2.F32 R15, -RZ, R2.reuse.H0_H0 ;  /* 0x20000002ff0f7230 */ /* 0x100fe40000004100 */
        /* <DEDUP_REMOVED lines=8> */
.L_x_290:
        /* <DEDUP_REMOVED lines=11> */
[----:B------:R-:W-:Y:S02]  /*70c0*/  HADD2.F32 R49, -RZ, R13.H0_H0 ;  /* 0x2000000dff317230 */ /* 0x000fe40000004100 */
[----:B0-----:R-:W-:-:S02]  /*70d0*/  HADD2.F32 R44, -RZ, R14.H0_H0 ;  /* 0x2000000eff2c7230 */ /* 0x001fc40000004100 */
[----:B------:R-:W-:-:S03]  /*70e0*/  HADD2.F32 R45, -RZ, R14.H1_H1 ;  /* 0x3000000eff2d7230 */ /* 0x000fc60000004100 */
[-C--:B------:R-:W-:Y:S01]  /*70f0*/  FFMA.FTZ R14, R39, R44.reuse, RZ ;  /* 0x0000002c270e7223 */ /* 0x080fe200000100ff */
[----:B------:R-:W-:Y:S02]  /*7100*/  HADD2.F32 R39, -RZ, R32.H1_H1 ;  /* 0x30000020ff277230 */ /* 0x000fe40000004100 */
[----:B------:R-:W-:Y:S01]  /*7110*/  FFMA.FTZ R46, R41, R44, RZ ;  /* 0x0000002c292e7223 */ /* 0x000fe200000100ff */
[----:B------:R-:W-:Y:S02]  /*7120*/  HADD2.F32 R41, -RZ, R30.H0_H0 ;  /* 0x2000001eff297230 */ /* 0x000fe40000004100 */
[-C--:B------:R-:W-:Y:S01]  /*7130*/  FFMA.FTZ R14, R47, R45.reuse, R14 ;  /* 0x0000002d2f0e7223 */ /* 0x080fe2000001000e */
[----:B------:R-:W-:Y:S02]  /*7140*/  HADD2.F32 R47, -RZ, R29.H0_H0 ;  /* 0x2000001dff2f7230 */ /* 0x000fe40000004100 */
[----:B------:R-:W-:Y:S01]  /*7150*/  FFMA.FTZ R46, R39, R45, R46 ;  /* 0x0000002d272e7223 */ /* 0x000fe2000001002e */
[----:B------:R-:W-:-:S05]  /*7160*/  HADD2.F32 R39, -RZ, R15.H0_H0 ;  /* 0x2000000fff277230 */ /* 0x000fca0000004100 */
[-C--:B------:R-:W-:Y:S01]  /*7170*/  FFMA.FTZ R41, R41, R39.reuse, R14 ;  /* 0x0000002729297223 */ /* 0x080fe2000001000e */
[----:B------:R-:W-:Y:S01]  /*7180*/  FFMA.FTZ R47, R47, R39, R46 ;  /* 0x000000272f2f7223 */ /* 0x000fe2000001002e */
[----:B------:R-:W-:Y:S02]  /*7190*/  HADD2.F32 R46, -RZ, R15.H1_H1 ;  /* 0x3000000fff2e7230 */ /* 0x000fe40000004100 */
[----:B------:R-:W-:Y:S02]  /*71a0*/  HADD2.F32 R14, -RZ, R30.H1_H1 ;  /* 0x3000001eff0e7230 */ /* 0x000fe40000004100 */
[----:B------:R-:W-:Y:S02]  /*71b0*/  HADD2.F32 R15, -RZ, R35.H0_H0 ;  /* 0x20000023ff0f7230 */ /* 0x000fe40000004100 */
[-C--:B------:R-:W-:Y:S01]  /*71c0*/  FFMA.FTZ R48, R48, R46.reuse, R47 ;  /* 0x0000002e30307223 */ /* 0x080fe2000001002f */
[----:B------:R-:W-:Y:S02]  /*71d0*/  HADD2.F32 R47, -RZ, R36.H0_H0 ;  /* 0x20000024ff2f7230 */ /* 0x000fe40000004100 */
[----:B------:R-:W-:Y:S01]  /*71e0*/  FFMA.FTZ R14, R14, R46, R41 ;  /* 0x0000002e0e0e7223 */ /* 0x000fe20000010029 */
[----:B-1----:R-:W-:-:S02]  /*71f0*/  HADD2.F32 R41, -RZ, R24.H0_H0 ;  /* 0x20000018ff297230 */ /* 0x002fc40000004100 */
[----:B------:R-:W-:-:S03]  /*7200*/  HADD2.F32 R24, -RZ, R24.H1_H1 ;  /* 0x30000018ff187230 */ /* 0x000fc60000004100 */
[-C--:B------:R-:W-:Y:S01]  /*7210*/  FFMA.FTZ R47, R47, R41.reuse, R48 ;  /* 0x000000292f2f7223 */ /* 0x080fe20000010030 */
[----:B------:R-:W-:Y:S01]  /*7220*/  FFMA.FTZ R15, R15, R41, R14 ;  /* 0x000000290f0f7223 */ /* 0x000fe2000001000e */
[----:B------:R-:W-:Y:S02]  /*7230*/  HADD2.F32 R48, -RZ, R36.H1_H1 ;  /* 0x30000024ff307230 */ /* 0x000fe40000004100 */
[----:B------:R-:W-:-:S03]  /*7240*/  HADD2.F32 R14, -RZ, R35.H1_H1 ;  /* 0x30000023ff0e7230 */ /* 0x000fc60000004100 */
[-C--:B------:R-:W-:Y:S01]  /*7250*/  FFMA.FTZ R48, R48, R24.reuse, R47 ;  /* 0x0000001830307223 */ /* 0x080fe2000001002f */
[--C-:B------:R-:W-:Y:S02]  /*7260*/  HADD2.F32 R47, -RZ, R25.reuse.H0_H0 ;  /* 0x20000019ff2f7230 */ /* 0x100fe40000004100 */
[----:B------:R-:W-:Y:S01]  /*7270*/  FFMA.FTZ R14, R14, R24, R15 ;  /* 0x000000180e0e7223 */ /* 0x000fe2000001000f */
[--C-:B------:R-:W-:Y:S02]  /*7280*/  HADD2.F32 R15, -RZ, R26.reuse.H0_H0 ;  /* 0x2000001aff0f7230 */ /* 0x100fe40000004100 */
[----:B------:R-:W-:Y:S02]  /*7290*/  HADD2.F32 R25, -RZ, R25.H1_H1 ;  /* 0x30000019ff197230 */ /* 0x000fe40000004100 */
[-C--:B------:R-:W-:Y:S01]  /*72a0*/  FFMA.FTZ R48, R49, R47.reuse, R48 ;  /* 0x0000002f31307223 */ /* 0x080fe20000010030 */
[----:B------:R-:W-:Y:S02]  /*72b0*/  HADD2.F32 R49, -RZ, R13.H1_H1 ;  /* 0x3000000dff317230 */ /* 0x000fe40000004100 */
[----:B------:R-:W-:Y:S01]  /*72c0*/  FFMA.FTZ R14, R15, R47, R14 ;  /* 0x0000002f0f0e7223 */ /* 0x000fe2000001000e */
[----:B------:R-:W-:-:S02]  /*72d0*/  HADD2.F32 R15, -RZ, R26.H1_H1 ;  /* 0x3000001aff0f7230 */ /* 0x000fc40000004100 */
[-C--:B------:R-:W-:Y:S01]  /*72e0*/  FFMA.FTZ R48, R49, R25.reuse, R48 ;  /* 0x0000001931307223 */ /* 0x080fe20000010030 */
[--C-:B------:R-:W-:Y:S02]  /*72f0*/  HADD2.F32 R49, -RZ, R0.reuse.H0_H0 ;  /* 0x20000000ff317230 */ /* 0x100fe40000004100 */
[----:B------:R-:W-:Y:S01]  /*7300*/  FFMA.FTZ R14, R15, R25, R14 ;  /* 0x000000190f0e7223 */ /* 0x000fe2000001000e */
[----:B------:R-:W-:-:S03]  /*7310*/  HADD2.F32 R15, -RZ, R0.H1_H1 ;  /* 0x30000000ff0f7230 */ /* 0x000fc60000004100 */
[----:B------:R-:W-:Y:S01]  /*7320*/  FMUL.FTZ R49, R49, R14 ;  /* 0x0000000e31317220 */ /* 0x000fe20000410000 */
[--C-:B------:R-:W-:Y:S02]  /*7330*/  HADD2.F32 R14, -RZ, R33.reuse.H0_H0 ;  /* 0x20000021ff0e7230 */ /* 0x100fe40000004100 */
[----:B------:R-:W-:Y:S01]  /*7340*/  FMUL.FTZ R48, R15, R48 ;  /* 0x000000300f307220 */ /* 0x000fe20000410000 */
[----:B------:R-:W-:Y:S01]  /*7350*/  HADD2.F32 R15, -RZ, R34.H0_H0 ;  /* 0x20000022ff0f7230 */ /* 0x000fe20000004100 */
[----:B------:R-:W-:Y:S01]  /*7360*/  F2FP.F16.F32.PACK_AB R49, RZ, R49 ;  /* 0x00000031ff31723e */ /* 0x000fe200000000ff */
[----:B------:R-:W-:Y:S02]  /*7370*/  FFMA.FTZ R14, R14, R44, RZ ;  /* 0x0000002c0e0e7223 */ /* 0x000fe400000100ff */
[----:B------:R-:W-:Y:S01]  /*7380*/  F2FP.F16.F32.PACK_AB R48, RZ, R48 ;  /* 0x00000030ff30723e */ /* 0x000fe200000000ff */
[----:B------:R-:W-:Y:S01]  /*7390*/  FFMA.FTZ R44, R15, R44, RZ ;  /* 0x0000002c0f2c7223 */ /* 0x000fe200000100ff */
[----:B------:R-:W-:-:S02]  /*73a0*/  HADD2.F32 R15, -RZ, R33.H1_H1 ;  /* 0x30000021ff0f7230 */ /* 0x000fc40000004100 */
[----:B------:R-:W-:-:S03]  /*73b0*/  PRMT R49, R49, 0x5410, R48 ;  /* 0x0000541031317816 */ /* 0x000fc60000000030 */
[----:B------:R-:W-:Y:S01]  /*73c0*/  FFMA.FTZ R14, R15, R45, R14 ;  /* 0x0000002d0f0e7223 */ /* 0x000fe2000001000e */
[----:B------:R-:W-:Y:S02]  /*73d0*/  HADD2.F32 R15, -RZ, R34.H1_H1 ;  /* 0x30000022ff0f7230 */ /* 0x000fe40000004100 */
[----:B------:R-:W-:-:S03]  /*73e0*/  HFMA2.MMA R18, R49, 1, 1, R18 ;  /* 0x3c003c0031127835 */ /* 0x000fc60000000012 */
[----:B------:R-:W-:Y:S01]  /*73f0*/  FFMA.FTZ R44, R15, R45, R44 ;  /* 0x0000002d0f2c7223 */ /* 0x000fe2000001002c */
[----:B------:R-:W-:Y:S02]  /*7400*/  HADD2.F32 R15, -RZ, R28.H0_H0 ;  /* 0x2000001cff0f7230 */ /* 0x000fe40000004100 */
[----:B------:R-:W-:-:S03]  /*7410*/  HADD2.F32 R45, -RZ, R27.H0_H0 ;  /* 0x2000001bff2d7230 */ /* 0x000fc60000004100 */
[-C--:B------:R-:W-:Y:S01]  /*7420*/  FFMA.FTZ R15, R15, R39.reuse, R14 ;  /* 0x000000270f0f7223 */ /* 0x080fe2000001000e */
[----:B------:R-:W-:Y:S02]  /*7430*/  HADD2.F32 R14, -RZ, R28.H1_H1 ;  /* 0x3000001cff0e7230 */ /* 0x000fe40000004100 */
[----:B------:R-:W-:Y:S01]  /*7440*/  FFMA.FTZ R39, R45, R39, R44 ;  /* 0x000000272d277223 */ /* 0x000fe2000001002c */
[----:B------:R-:W-:Y:S02]  /*7450*/  HADD2.F32 R44, -RZ, R27.H1_H1 ;  /* 0x3000001bff2c7230 */ /* 0x000fe40000004100 */
        /* <DEDUP_REMOVED lines=8> */
[--C-:B------:R-:W-:Y:S02]  /*74e0*/  HADD2.F32 R39, -RZ, R12.reuse.H1_H1 ;  /* 0x3000000cff277230 */ /* 0x100fe40000004100 */
[-C--:B------:R-:W-:Y:S01]  /*74f0*/  FFMA.FTZ R14, R14, R24.reuse, R15 ;  /* 0x000000180e0e7223 */ /* 0x080fe2000001000f */
[----:B------:R-:W-:Y:S01]  /*7500*/  FFMA.FTZ R24, R44, R24, R41 ;  /* 0x000000182c187223 */ /* 0x000fe20000010029 */
[----:B------:R-:W-:-:S02]  /*7510*/  HADD2.F32 R15, -RZ, R12.H0_H0 ;  /* 0x2000000cff0f7230 */ /* 0x000fc40000004100 */
[----:B------:R-:W-:-:S03]  /*7520*/  HADD2.F32 R41, -RZ, R3.H0_H0 ;  /* 0x20000003ff297230 */ /* 0x000fc60000004100 */
[-C--:B------:R-:W-:Y:S01]  /*7530*/  FFMA.FTZ R14, R15, R47.reuse, R14 ;  /* 0x0000002f0f0e7223 */ /* 0x080fe2000001000e */
[--C-:B------:R-:W-:Y:S02]  /*7540*/  HADD2.F32 R15, -RZ, R2.reuse.H0_H0 ;  /* 0x20000002ff0f7230 */ /* 0x100fe40000004100 */
[----:B------:R-:W-:Y:S01]  /*7550*/  FFMA.FTZ R24, R41, R47, R24 ;  /* 0x0000002f29187223 */ /* 0x000fe20000010018 */
[----:B------:R-:W-:Y:S02]  /*7560*/  HADD2.F32 R41, -RZ, R3.H1_H1 ;  /* 0x30000003ff297230 */ /* 0x000fe40000004100 */
        /* <DEDUP_REMOVED lines=9> */
.L_x_291:
        /* <DEDUP_REMOVED lines=94> */
.L_x_292:
[----:B------:R-:W-:Y:S05]  /*7be0*/  @P0 BRA `(.L_x_277) ;  /* 0x0000000400680947 */ /* 0x000fea0003800000 */
[----:B------:R-:W0:Y:S01]  /*7bf0*/  LDS.64 R14, [UR4+0x1b0] ;  /* 0x0001b004ff0e7984 */ /* 0x000e220008000a00 */
[--C-:B------:R-:W-:Y:S02]  /*7c00*/  HADD2.F32 R41, -RZ, R32.reuse.H0_H0 ;  /* 0x20000020ff297230 */ /* 0x100fe40000004100 */
[--C-:B------:R-:W-:Y:S01]  /*7c10*/  HADD2.F32 R39, -RZ, R31.reuse.H0_H0 ;  /* 0x2000001fff277230 */ /* 0x100fe20000004100 */
[----:B------:R-:W1:Y:S01]  /*7c20*/  LDS.64 R24, [UR4+0x1b8] ;  /* 0x0001b804ff187984 */ /* 0x000e620008000a00 */
[----:B------:R-:W-:Y:S02]  /*7c30*/  HADD2.F32 R45, -RZ, R32.H1_H1 ;  /* 0x30000020ff2d7230 */ /* 0x000fe40000004100 */
[----:B------:R-:W-:Y:S02]  /*7c40*/  HADD2.F32 R47, -RZ, R31.H1_H1 ;  /* 0x3000001fff2f7230 */ /* 0x000fe40000004100 */
[----:B------:R-:W-:Y:S02]  /*7c50*/  HADD2.F32 R32, -RZ, R33.H0_H0 ;  /* 0x20000021ff207230 */ /* 0x000fe40000004100 */
[----:B------:R-:W-:-:S02]  /*7c60*/  HADD2.F32 R31, -RZ, R34.H0_H0 ;  /* 0x20000022ff1f7230 */ /* 0x000fc40000004100 */
        /* <DEDUP_REMOVED lines=17> */
[----:B------:R-:W-:Y:S02]  /*7d80*/  HADD2.F32 R15, -RZ, R15.H1_H1 ;  /* 0x3000000fff0f7230 */ /* 0x000fe40000004100 */
[-C--:B------:R-:W-:Y:S01]  /*7d90*/  FFMA.FTZ R34, R44, R32.reuse, R45 ;  /* 0x000000202c227223 */ /* 0x080fe2000001002d */
[----:B------:R-:W-:Y:S02]  /*7da0*/  HADD2.F32 R29, -RZ, R29.H1_H1 ;  /* 0x3000001dff1d7230 */ /* 0x000fe40000004100 */
        /* <DEDUP_REMOVED lines=8> */
[----:B-1----:R-:W-:Y:S02]  /*7e30*/  HADD2.F32 R28, -RZ, R24.H0_H0 ;  /* 0x20000018ff1c7230 */ /* 0x002fe40000004100 */
[----:B------:R-:W-:Y:S01]  /*7e40*/  FFMA.FTZ R31, R39, R15, R44 ;  /* 0x0000000f271f7223 */ /* 0x000fe2000001002c */
[----:B------:R-:W-:-:S02]  /*7e50*/  HADD2.F32 R30, -RZ, R35.H0_H0 ;  /* 0x20000023ff1e7230 */ /* 0x000fc40000004100 */
[----:B------:R-:W-:Y:S01]  /*7e60*/  FFMA.FTZ R15, R41, R15, R32 ;  /* 0x0000000f290f7223 */ /* 0x000fe20000010020 */
[----:B------:R-:W-:Y:S02]  /*7e70*/  HADD2.F32 R24, -RZ, R24.H1_H1 ;  /* 0x30000018ff187230 */ /* 0x000fe40000004100 */
[----:B------:R-:W-:Y:S02]  /*7e80*/  HADD2.F32 R34, -RZ, R36.H0_H0 ;  /* 0x20000024ff227230 */ /* 0x000fe40000004100 */
[-C--:B------:R-:W-:Y:S01]  /*7e90*/  FFMA.FTZ R27, R30, R28.reuse, R27 ;  /* 0x0000001c1e1b7223 */ /* 0x080fe2000001001b */
[----:B------:R-:W-:Y:S02]  /*7ea0*/  HADD2.F32 R32, -RZ, R35.H1_H1 ;  /* 0x30000023ff207230 */ /* 0x000fe40000004100 */
[----:B------:R-:W-:Y:S02]  /*7eb0*/  HADD2.F32 R44, -RZ, R37.H0_H0 ;  /* 0x20000025ff2c7230 */ /* 0x000fe40000004100 */
        /* <DEDUP_REMOVED lines=9> */
[----:B------:R-:W-:-:S02]  /*7f50*/  HADD2.F32 R14, -RZ, R25.H0_H0 ;  /* 0x20000019ff0e7230 */ /* 0x000fc40000004100 */
[-C--:B------:R-:W-:Y:S01]  /*7f60*/  FFMA.FTZ R31, R32, R24.reuse, R31 ;  /* 0x00000018201f7223 */ /* 0x080fe2000001001f */
[--C-:B------:R-:W-:Y:S02]  /*7f70*/  HADD2.F32 R28, -RZ, R26.reuse.H0_H0 ;  /* 0x2000001aff1c7230 */ /* 0x100fe40000004100 */
[----:B------:R-:W-:Y:S01]  /*7f80*/  FFMA.FTZ R15, R38, R24, R15 ;  /* 0x00000018260f7223 */ /* 0x000fe2000001000f */
[----:B------:R-:W-:Y:S02]  /*7f90*/  HADD2.F32 R30, -RZ, R13.H0_H0 ;  /* 0x2000000dff1e7230 */ /* 0x000fe40000004100 */
[----:B------:R-:W-:Y:S02]  /*7fa0*/  HADD2.F32 R25, -RZ, R25.H1_H1 ;  /* 0x30000019ff197230 */ /* 0x000fe40000004100 */
[-C--:B------:R-:W-:Y:S01]  /*7fb0*/  FFMA.FTZ R24, R28, R14.reuse, R27 ;  /* 0x0000000e1c187223 */ /* 0x080fe2000001001b */
[----:B------:R-:W-:Y:S02]  /*7fc0*/  HADD2.F32 R27, -RZ, R26.H1_H1 ;  /* 0x3000001aff1b7230 */ /* 0x000fe40000004100 */
[----:B------:R-:W-:Y:S01]  /*7fd0*/  FFMA.FTZ R28, R30, R14, R29 ;  /* 0x0000000e1e1c7223 */ /* 0x000fe2000001001d */
[----:B------:R-:W-:-:S02]  /*7fe0*/  HADD2.F32 R30, -RZ, R12.H0_H0 ;  /* 0x2000000cff1e7230 */ /* 0x000fc40000004100 */
[----:B------:R-:W-:Y:S02]  /*7ff0*/  HADD2.F32 R13, -RZ, R13.H1_H1 ;  /* 0x3000000dff0d7230 */ /* 0x000fe40000004100 */
[-C--:B------:R-:W-:Y:S01]  /*8000*/  FFMA.FTZ R24, R27, R25.reuse, R24 ;  /* 0x000000191b187223 */ /* 0x080fe20000010018 */
[--C-:B------:R-:W-:Y:S02]  /*8010*/  HADD2.F32 R32, -RZ, R3.reuse.H0_H0 ;  /* 0x20000003ff207230 */ /* 0x100fe40000004100 */
[----:B------:R-:W-:Y:S02]  /*8020*/  HADD2.F32 R29, -RZ, R12.H1_H1 ;  /* 0x3000000cff1d7230 */ /* 0x000fe40000004100 */
[-C--:B------:R-:W-:Y:S01]  /*8030*/  FFMA.FTZ R12, R30, R14.reuse, R31 ;  /* 0x0000000e1e0c7223 */ /* 0x080fe2000001001f */
[----:B------:R-:W-:Y:S01]  /*8040*/  FFMA.FTZ R28, R13, R25, R28 ;  /* 0x000000190d1c7223 */ /* 0x000fe2000001001c */
        /* <DEDUP_REMOVED lines=20> */
.L_x_277:
[----:B------:R-:W0:Y:S01]  /*8190*/  LDC R3, c[0x0][0x23c] ;  /* 0x00008f00ff037b82 */ /* 0x000e220000000800 */
[----:B------:R-:W-:Y:S01]  /*81a0*/  IADD3 R8, R8, 0x20, RZ ;  /* 0x0000002008087810 */ /* 0x000fe20007ffe0ff */
[----:B------:R-:W-:-:S03]  /*81b0*/  UIADD3 UR4, UR4, 0x40, URZ ;  /* 0x0000004004047890 */ /* 0x000fc6000fffe03f */
[C---:B------:R-:W-:Y:S02]  /*81c0*/  ISETP.GE.AND P2, PT, R8.reuse, UR5, PT ;  /* 0x0000000508007c0c */ /* 0x040fe4000bf46270 */
[----:B------:R-:W-:Y:S01]  /*81d0*/  ISETP.LT.AND P3, PT, R8, R9, PT ;  /* 0x000000090800720c */ /* 0x000fe20003f61270 */
[----:B0-----:R-:W-:-:S12]  /*81e0*/  IMAD.WIDE R42, R3, 0x10, R42 ;  /* 0x00000010032a7825 */ /* 0x001fd800078e022a */
[----:B------:R-:W-:Y:S05]  /*81f0*/  @!P2 BRA P3, `(.L_x_293) ;  /* 0xffffff94000ca947 */ /* 0x000fea000183ffff */
.L_x_276:
        /* <DEDUP_REMOVED lines=19> */
.L_x_297:
[----:B------:R-:W0:Y:S02]  /*8330*/  LDS R12, [R0] ;  /* 0x00000000000c7984 */ /* 0x000e240000000800 */
[----:B0-----:R-:W-:-:S10]  /*8340*/  HFMA2.MMA R13, R12, 1, 1, R15 ;  /* 0x3c003c000c0d7835 */ /* 0x001fd4000000000f */
[----:B------:R-:W0:Y:S02]  /*8350*/  ATOMS.CAST.SPIN R13, [R0], R12, R13 ;  /* 0x0000000c000d738d */ /* 0x000e24000180000d */
[----:B0-----:R-:W-:-:S13]  /*8360*/  ISETP.EQ.U32.AND P0, PT, R13, 0x1, PT ;  /* 0x000000010d00780c */ /* 0x001fda0003f02070 */
[----:B------:R-:W-:Y:S05]  /*8370*/  @!P0 BRA `(.L_x_297) ;  /* 0xfffffffc00ec8947 */ /* 0x000fea000383ffff */
[----:B------:R-:W-:Y:S05]  /*8380*/  BRA `(.L_x_295) ;  /* 0x00000000000c7947 */ /* 0x000fea0003800000 */
.L_x_296:
[----:B------:R-:W2:Y:S02]  /*8390*/  LD.E R0, desc[UR6][R8.64] ;  /* 0x0000000608007980 */ /* 0x000ea4000c101900 */
[----:B--2---:R-:W-:-:S05]  /*83a0*/  IADD3 R7, R15, R0, RZ ;  /* 0x000000000f077210 */ /* 0x004fca0007ffe0ff */
[----:B------:R0:W-:Y:S02]  /*83b0*/  ST.E desc[UR6][R8.64], R7 ;  /* 0x0000000708007985 */ /* 0x0001e4000c101906 */
.L_x_295:
[----:B------:R-:W-:Y:S05]  /*83c0*/  BSYNC B0 ;  /* 0x0000000000007941 */ /* 0x000fea0003800000 */
.L_x_294:
[----:B------:R1:W-:Y:S01]  /*83d0*/  ATOM.E.ADD.F16x2.RN.STRONG.GPU P0, RZ, desc[UR6][R8.64+0x4], R19 ;  /* 0x0000041308ff79a2 */ /* 0x0003e2000810e1c6 */
[----:B------:R-:W-:Y:S04]  /*83e0*/  BSSY B0, `(.L_x_298) ;  /* 0x000000f000007945 */ /* 0x000fe80003800000 */
[----:B-1----:R-:W-:Y:S05]  /*83f0*/  @P0 BRA `(.L_x_299) ;  /* 0x0000000000340947 */ /* 0x002fea0003800000 */
[----:B------:R-:W1:Y:S02]  /*8400*/  QSPC.E.S P0, RZ, [R8+0x4] ;  /* 0x0000040008ff73aa */ /* 0x000e640000000500 */
[----:B-1----:R-:W-:Y:S05]  /*8410*/  @!P0 BRA `(.L_x_300) ;  /* 0x0000000000208947 */ /* 0x002fea0003800000 */
[----:B------:R-:W-:-:S04]  /*8420*/  MOV R12, R8 ;  /* 0x00000008000c7202 */ /* 0x000fc80000000f00 */
[----:B------:R-:W-:-:S07]  /*8430*/  MOV R0, R12 ;  /* 0x0000000c00007202 */ /* 0x000fce0000000f00 */
.L_x_301:
[----:B------:R-:W1:Y:S02]  /*8440*/  LDS R12, [R0+0x4] ;  /* 0x00000400000c7984 */ /* 0x000e640000000800 */
[----:B-1----:R-:W-:-:S06]  /*8450*/  HADD2 R13, R12, R19 ;  /* 0x000000130c0d7230 */ /* 0x002fcc0000000000 */
[----:B------:R-:W1:Y:S02]  /*8460*/  ATOMS.CAST.SPIN R13, [R0+0x4], R12, R13 ;  /* 0x0000040c000d738d */ /* 0x000e64000180000d */
[----:B-1----:R-:W-:-:S13]  /*8470*/  ISETP.EQ.U32.AND P0, PT, R13, 0x1, PT ;  /* 0x000000010d00780c */ /* 0x002fda0003f02070 */
[----:B------:R-:W-:Y:S05]  /*8480*/  @!P0 BRA `(.L_x_301) ;  /* 0xfffffffc00ec8947 */ /* 0x000fea000383ffff */
[----:B------:R-:W-:Y:S05]  /*8490*/  BRA `(.L_x_299) ;  /* 0x00000000000c7947 */ /* 0x000fea0003800000 */
.L_x_300:
[----:B------:R-:W0:Y:S02]  /*84a0*/  LD.E R0, desc[UR6][R8.64+0x4] ;  /* 0x0000040608007980 */ /* 0x000e24000c101900 */
[----:B0-----:R-:W-:-:S05]  /*84b0*/  IADD3 R7, R19, R0, RZ ;  /* 0x0000000013077210 */ /* 0x001fca0007ffe0ff */
[----:B------:R1:W-:Y:S02]  /*84c0*/  ST.E desc[UR6][R8.64+0x4], R7 ;  /* 0x0000040708007985 */ /* 0x0003e4000c101906 */
.L_x_299:
[----:B------:R-:W-:Y:S05]  /*84d0*/  BSYNC B0 ;  /* 0x0000000000007941 */ /* 0x000fea0003800000 */
.L_x_298:
        /* <DEDUP_REMOVED lines=12> */
.L_x_305:
[----:B------:R-:W0:Y:S02]  /*85a0*/  LDS R6, [R0] ;  /* 0x0000000000067984 */ /* 0x000e240000000800 */
[----:B0-----:R-:W-:-:S10]  /*85b0*/  HFMA2.MMA R7, R6, 1, 1, R13 ;  /* 0x3c003c0006077835 */ /* 0x001fd4000000000d */
[----:B------:R-:W0:Y:S02]  /*85c0*/  ATOMS.CAST.SPIN R7, [R0], R6, R7 ;  /* 0x000000060007738d */ /* 0x000e240001800007 */
[----:B0-----:R-:W-:-:S13]  /*85d0*/  ISETP.EQ.U32.AND P0, PT, R7, 0x1, PT ;  /* 0x000000010700780c */ /* 0x001fda0003f02070 */
[----:B------:R-:W-:Y:S05]  /*85e0*/  @!P0 BRA `(.L_x_305) ;  /* 0xfffffffc00ec8947 */ /* 0x000fea000383ffff */
[----:B------:R-:W-:Y:S05]  /*85f0*/  BRA `(.L_x_303) ;  /* 0x00000000000c7947 */ /* 0x000fea0003800000 */
.L_x_304:
[----:B------:R-:W2:Y:S02]  /*8600*/  LD.E R0, desc[UR6][R8.64] ;  /* 0x0000000608007980 */ /* 0x000ea4000c101900 */
[----:B--2---:R-:W-:-:S05]  /*8610*/  IADD3 R7, R13, R0, RZ ;  /* 0x000000000d077210 */ /* 0x004fca0007ffe0ff */
[----:B------:R0:W-:Y:S02]  /*8620*/  ST.E desc[UR6][R8.64], R7 ;  /* 0x0000000708007985 */ /* 0x0001e4000c101906 */
.L_x_303:
[----:B------:R-:W-:Y:S05]  /*8630*/  BSYNC B0 ;  /* 0x0000000000007941 */ /* 0x000fea0003800000 */
.L_x_302:
[----:B------:R1:W-:Y:S01]  /*8640*/  ATOM.E.ADD.F16x2.RN.STRONG.GPU P0, RZ, desc[UR6][R8.64+0x4], R17 ;  /* 0x0000041108ff79a2 */ /* 0x0003e2000810e1c6 */
[----:B------:R-:W-:Y:S04]  /*8650*/  BSSY B0, `(.L_x_306) ;  /* 0x000000f000007945 */ /* 0x000fe80003800000 */
[----:B-1----:R-:W-:Y:S05]  /*8660*/  @P0 BRA `(.L_x_307) ;  /* 0x0000000000340947 */ /* 0x002fea0003800000 */
[----:B------:R-:W1:Y:S02]  /*8670*/  QSPC.E.S P0, RZ, [R8+0x4] ;  /* 0x0000040008ff73aa */ /* 0x000e640000000500 */
[----:B-1----:R-:W-:Y:S05]  /*8680*/  @!P0 BRA `(.L_x_308) ;  /* 0x0000000000208947 */ /* 0x002fea0003800000 */
[----:B------:R-:W-:-:S04]  /*8690*/  MOV R6, R8 ;  /* 0x0000000800067202 */ /* 0x000fc80000000f00 */
[----:B------:R-:W-:-:S07]  /*86a0*/  MOV R0, R6 ;  /* 0x0000000600007202 */ /* 0x000fce0000000f00 */
.L_x_309:
[----:B------:R-:W0:Y:S02]  /*86b0*/  LDS R6, [R0+0x4] ;  /* 0x0000040000067984 */ /* 0x000e240000000800 */
[----:B0-----:R-:W-:-:S06]  /*86c0*/  HADD2 R7, R6, R17 ;  /* 0x0000001106077230 */ /* 0x001fcc0000000000 */
[----:B------:R-:W0:Y:S02]  /*86d0*/  ATOMS.CAST.SPIN R7, [R0+0x4], R6, R7 ;  /* 0x000004060007738d */ /* 0x000e240001800007 */
[----:B0-----:R-:W-:-:S13]  /*86e0*/  ISETP.EQ.U32.AND P0, PT, R7, 0x1, PT ;  /* 0x000000010700780c */ /* 0x001fda0003f02070 */
[----:B------:R-:W-:Y:S05]  /*86f0*/  @!P0 BRA `(.L_x_309) ;  /* 0xfffffffc00ec8947 */ /* 0x000fea000383ffff */
[----:B------:R-:W-:Y:S05]  /*8700*/  BRA `(.L_x_307) ;  /* 0x00000000000c7947 */ /* 0x000fea0003800000 */
.L_x_308:
[----:B------:R-:W0:Y:S02]  /*8710*/  LD.E R0, desc[UR6][R8.64+0x4] ;  /* 0x0000040608007980 */ /* 0x000e24000c101900 */
[----:B0-----:R-:W-:-:S05]  /*8720*/  IADD3 R7, R17, R0, RZ ;  /* 0x0000000011077210 */ /* 0x001fca0007ffe0ff */
[----:B------:R1:W-:Y:S02]  /*8730*/  ST.E desc[UR6][R8.64+0x4], R7 ;  /* 0x0000040708007985 */ /* 0x0003e4000c101906 */
.L_x_307:
[----:B------:R-:W-:Y:S05]  /*8740*/  BSYNC B0 ;  /* 0x0000000000007941 */ /* 0x000fea0003800000 */
.L_x_306:
        /* <DEDUP_REMOVED lines=12> */
.L_x_313:
[----:B------:R-:W0:Y:S02]  /*8810*/  LDS R6, [R0] ;  /* 0x0000000000067984 */ /* 0x000e240000000800 */
[----:B0-----:R-:W-:-:S10]  /*8820*/  HFMA2.MMA R7, R6, 1, 1, R13 ;  /* 0x3c003c0006077835 */ /* 0x001fd4000000000d */
[----:B------:R-:W0:Y:S02]  /*8830*/  ATOMS.CAST.SPIN R7, [R0], R6, R7 ;  /* 0x000000060007738d */ /* 0x000e240001800007 */
[----:B0-----:R-:W-:-:S13]  /*8840*/  ISETP.EQ.U32.AND P0, PT, R7, 0x1, PT ;  /* 0x000000010700780c */ /* 0x001fda0003f02070 */
[----:B------:R-:W-:Y:S05]  /*8850*/  @!P0 BRA `(.L_x_313) ;  /* 0xfffffffc00ec8947 */ /* 0x000fea000383ffff */
[----:B------:R-:W-:Y:S05]  /*8860*/  BRA `(.L_x_311) ;  /* 0x00000000000c7947 */ /* 0x000fea0003800000 */
.L_x_312:
[----:B------:R-:W2:Y:S02]  /*8870*/  LD.E R0, desc[UR6][R8.64] ;  /* 0x0000000608007980 */ /* 0x000ea4000c101900 */
[----:B--2---:R-:W-:-:S05]  /*8880*/  IADD3 R5, R13, R0, RZ ;  /* 0x000000000d057210 */ /* 0x004fca0007ffe0ff */
[----:B------:R0:W-:Y:S02]  /*8890*/  ST.E desc[UR6][R8.64], R5 ;  /* 0x0000000508007985 */ /* 0x0001e4000c101906 */
.L_x_311:
[----:B------:R-:W-:Y:S05]  /*88a0*/  BSYNC B0 ;  /* 0x0000000000007941 */ /* 0x000fea0003800000 */
.L_x_310:
[----:B------:R1:W-:Y:S01]  /*88b0*/  ATOM.E.ADD.F16x2.RN.STRONG.GPU P0, RZ, desc[UR6][R8.64+0x4], R11 ;  /* 0x0000040b08ff79a2 */ /* 0x0003e2000810e1c6 */
[----:B------:R-:W-:Y:S04]  /*88c0*/  BSSY B0, `(.L_x_314) ;  /* 0x000000f000007945 */ /* 0x000fe80003800000 */
[----:B-1----:R-:W-:Y:S05]  /*88d0*/  @P0 BRA `(.L_x_315) ;  /* 0x0000000000340947 */ /* 0x002fea0003800000 */
[----:B------:R-:W1:Y:S02]  /*88e0*/  QSPC.E.S P0, RZ, [R8+0x4] ;  /* 0x0000040008ff73aa */ /* 0x000e640000000500 */
[----:B-1----:R-:W-:Y:S05]  /*88f0*/  @!P0 BRA `(.L_x_316) ;  /* 0x0000000000208947 */ /* 0x002fea0003800000 */
[----:B------:R-:W-:-:S04]  /*8900*/  MOV R6, R8 ;  /* 0x0000000800067202 */ /* 0x000fc80000000f00 */
[----:B------:R-:W-:-:S07]  /*8910*/  MOV R0, R6 ;  /* 0x0000000600007202 */ /* 0x000fce0000000f00 */
.L_x_317:
[----:B------:R-:W1:Y:S02]  /*8920*/  LDS R6, [R0+0x4] ;  /* 0x0000040000067984 */ /* 0x000e640000000800 */
[----:B-1----:R-:W-:-:S06]  /*8930*/  HADD2 R7, R6, R11 ;  /* 0x0000000b06077230 */ /* 0x002fcc0000000000 */
[----:B------:R-:W1:Y:S02]  /*8940*/  ATOMS.CAST.SPIN R7, [R0+0x4], R6, R7 ;  /* 0x000004060007738d */ /* 0x000e640001800007 */
[----:B-1----:R-:W-:-:S13]  /*8950*/  ISETP.EQ.U32.AND P0, PT, R7, 0x1, PT ;  /* 0x000000010700780c */ /* 0x002fda0003f02070 */
[----:B------:R-:W-:Y:S05]  /*8960*/  @!P0 BRA `(.L_x_317) ;  /* 0xfffffffc00ec8947 */ /* 0x000fea000383ffff */
[----:B------:R-:W-:Y:S05]  /*8970*/  BRA `(.L_x_315) ;  /* 0x00000000000c7947 */ /* 0x000fea0003800000 */
.L_x_316:
[----:B------:R-:W0:Y:S02]  /*8980*/  LD.E R0, desc[UR6][R8.64+0x4] ;  /* 0x0000040608007980 */ /* 0x000e24000c101900 */
[----:B0-----:R-:W-:-:S05]  /*8990*/  IADD3 R5, R11, R0, RZ ;  /* 0x000000000b057210 */ /* 0x001fca0007ffe0ff */
[----:B------:R1:W-:Y:S02]  /*89a0*/  ST.E desc[UR6][R8.64+0x4], R5 ;  /* 0x0000040508007985 */ /* 0x0003e4000c101906 */
.L_x_315:
[----:B------:R-:W-:Y:S05]  /*89b0*/  BSYNC B0 ;  /* 0x0000000000007941 */ /* 0x000fea0003800000 */
.L_x_314:
        /* <DEDUP_REMOVED lines=12> */
.L_x_321:
[----:B------:R-:W0:Y:S02]  /*8a80*/  LDS R2, [R0] ;  /* 0x0000000000027984 */ /* 0x000e240000000800 */
[----:B0-----:R-:W-:-:S10]  /*8a90*/  HFMA2.MMA R3, R2, 1, 1, R5 ;  /* 0x3c003c0002037835 */ /* 0x001fd40000000005 */
[----:B------:R-:W0:Y:S02]  /*8aa0*/  ATOMS.CAST.SPIN R3, [R0], R2, R3 ;  /* 0x000000020003738d */ /* 0x000e240001800003 */
[----:B0-----:R-:W-:-:S13]  /*8ab0*/  ISETP.EQ.U32.AND P0, PT, R3, 0x1, PT ;  /* 0x000000010300780c */ /* 0x001fda0003f02070 */
[----:B------:R-:W-:Y:S05]  /*8ac0*/  @!P0 BRA `(.L_x_321) ;  /* 0xfffffffc00ec8947 */ /* 0x000fea000383ffff */
[----:B------:R-:W-:Y:S05]  /*8ad0*/  BRA `(.L_x_319) ;  /* 0x00000000000c7947 */ /* 0x000fea0003800000 */
.L_x_320:
[----:B------:R-:W2:Y:S02]  /*8ae0*/  LD.E R0, desc[UR6][R8.64] ;  /* 0x0000000608007980 */ /* 0x000ea4000c101900 */
[----:B--2---:R-:W-:-:S05]  /*8af0*/  IADD3 R3, R5, R0, RZ ;  /* 0x0000000005037210 */ /* 0x004fca0007ffe0ff */
[----:B------:R0:W-:Y:S02]  /*8b00*/  ST.E desc[UR6][R8.64], R3 ;  /* 0x0000000308007985 */ /* 0x0001e4000c101906 */
.L_x_319:
[----:B------:R-:W-:Y:S05]  /*8b10*/  BSYNC B0 ;  /* 0x0000000000007941 */ /* 0x000fea0003800000 */
.L_x_318:
[----:B------:R1:W-:Y:S02]  /*8b20*/  ATOM.E.ADD.F16x2.RN.STRONG.GPU P0, RZ, desc[UR6][R8.64+0x4], R7 ;  /* 0x0000040708ff79a2 */ /* 0x0003e4000810e1c6 */
[----:B-1----:R-:W-:Y:S05]  /*8b30*/  @P0 EXIT ;  /* 0x000000000000094d */ /* 0x002fea0003800000 */
[----:B------:R-:W1:Y:S02]  /*8b40*/  QSPC.E.S P0, RZ, [R8+0x4] ;  /* 0x0000040008ff73aa */ /* 0x000e640000000500 */
[----:B-1----:R-:W-:Y:S05]  /*8b50*/  @!P0 BRA `(.L_x_322) ;  /* 0x0000000000208947 */ /* 0x002fea0003800000 */
[----:B------:R-:W-:-:S04]  /*8b60*/  MOV R2, R8 ;  /* 0x0000000800027202 */ /* 0x000fc80000000f00 */
[----:B------:R-:W-:-:S07]  /*8b70*/  MOV R0, R2 ;  /* 0x0000000200007202 */ /* 0x000fce0000000f00 */
.L_x_323:
[----:B------:R-:W0:Y:S02]  /*8b80*/  LDS R2, [R0+0x4] ;  /* 0x0000040000027984 */ /* 0x000e240000000800 */
[----:B0-----:R-:W-:-:S06]  /*8b90*/  HADD2 R3, R2, R7 ;  /* 0x0000000702037230 */ /* 0x001fcc0000000000 */
[----:B------:R-:W0:Y:S02]  /*8ba0*/  ATOMS.CAST.SPIN R3, [R0+0x4], R2, R3 ;  /* 0x000004020003738d */ /* 0x000e240001800003 */
[----:B0-----:R-:W-:-:S13]  /*8bb0*/  ISETP.EQ.U32.AND P0, PT, R3, 0x1, PT ;  /* 0x000000010300780c */ /* 0x001fda0003f02070 */
[----:B------:R-:W-:Y:S05]  /*8bc0*/  @!P0 BRA `(.L_x_323) ;  /* 0xfffffffc00ec8947 */ /* 0x000fea000383ffff */
[----:B------:R-:W-:Y:S05]  /*8bd0*/  EXIT ;  /* 0x000000000000794d */ /* 0x000fea0003800000 */
.L_x_322:
[----:B------:R-:W0:Y:S02]  /*8be0*/  LD.E R0, desc[UR6][R8.64+0x4] ;  /* 0x0000040608007980 */ /* 0x000e24000c101900 */
[----:B0-----:R-:W-:-:S05]  /*8bf0*/  IADD3 R3, R7, R0, RZ ;  /* 0x0000000007037210 */ /* 0x001fca0007ffe0ff */
[----:B------:R-:W-:Y:S01]  /*8c00*/  ST.E desc[UR6][R8.64+0x4], R3 ;  /* 0x0000040308007985 */ /* 0x000fe2000c101906 */
[----:B------:R-:W-:Y:S05]  /*8c10*/  EXIT ;  /* 0x000000000000794d */ /* 0x000fea0003800000 */
.L_x_324:
        /* <DEDUP_REMOVED lines=14> */
.L_x_3664:


//--------------------- .text._Z23gemm_half_q_half_kernelILi4ELi12ELb1ELb1ELi64EEvPK6__halfPKjS4_S2_PS0_iiiiPKtS7_iiiiiibS2_i --------------------------
	.section	.text._Z23gemm_half_q_half_kernelILi4ELi12ELb1ELb1ELi64EEvPK6__halfPKjS4_S2_PS0_iiiiPKtS7_iiiiiibS2_i,"ax",@progbits
	.align	128
        .global         _Z23gemm_half_q_half_kernelILi4ELi12ELb1ELb1ELi64EEvPK6__halfPKjS4_S2_PS0_iiiiPKtS7_iiiiiibS2_i
        .type           _Z23gemm_half_q_half_kernelILi4ELi12ELb1ELb1ELi64EEvPK6__halfPKjS4_S2_PS0_iiiiPKtS7_iiiiiibS2_i,@function
        .size           _Z23gemm_half_q_half_kernelILi4ELi12ELb1ELb1ELi64EEvPK6__halfPKjS4_S2_PS0_iiiiPKtS7_iiiiiibS2_i,(.L_x_3665 - _Z23gemm_half_q_half_kernelILi4ELi12ELb1ELb1ELi64EEvPK6__halfPKjS4_S2_PS0_iiiiPKtS7_iiiiiibS2_i)
        .other          _Z23gemm_half_q_half_kernelILi4ELi12ELb1ELb1ELi64EEvPK6__halfPKjS4_S2_PS0_iiiiPKtS7_iiiiiibS2_i,@"STO_CUDA_ENTRY STV_DEFAULT"
_Z23gemm_half_q_half_kernelILi4ELi12ELb1ELb1ELi64EEvPK6__halfPKjS4_S2_PS0_iiiiPKtS7_iiiiiibS2_i:
.text._Z23gemm_half_q_half_kernelILi4ELi12ELb1ELb1ELi64EEvPK6__halfPKjS4_S2_PS0_iiiiPKtS7_iiiiiibS2_i:
        /* <DEDUP_REMOVED lines=50> */
.L_x_325:
        /* <DEDUP_REMOVED lines=25> */
.L_x_330:
[----:B0-----:R-:W-:-:S04]  /*04b0*/  LEA R7, R2, R5, 0x2 ;  /* 0x0000000502077211 */ /* 0x001fc800078e10ff */
[C---:B------:R-:W-:Y:S01]  /*04c0*/  IADD3 R11, R7.reuse, 0x1, RZ ;  /* 0x00000001070b7810 */ /* 0x040fe20007ffe0ff */
        /* <DEDUP_REMOVED lines=16> */
[----:B------:R-:W-:Y:S02]  /*05d0*/  LEA R12, P2, R19, UR4, 0x1 ;  /* 0x00000004130c7c11 */ /* 0x000fe4000f8408ff */
[----:B------:R-:W-:Y:S02]  /*05e0*/  LEA.HI.X.SX32 R22, R15, RZ, 0x1, P5 ;  /* 0x000000ff0f167211 */ /* 0x000fe400028f0eff */
        /* <DEDUP_REMOVED lines=17> */
.L_x_329:
        /* <DEDUP_REMOVED lines=24> */
.L_x_331:
        /* <DEDUP_REMOVED lines=14> */
.L_x_328:
        /* <DEDUP_REMOVED lines=10> */
.L_x_333:
        /* <DEDUP_REMOVED lines=37> */
.L_x_332:
        /* <DEDUP_REMOVED lines=24> */
.L_x_334:
        /* <DEDUP_REMOVED lines=13> */
.L_x_327:
[----:B------:R-:W-:Y:S05]  /*0ea0*/  BSYNC B0 ;  /* 0x0000000000007941 */ /* 0x000fea0003800000 */
.L_x_326:
[----:B------:R-:W-:Y:S02]  /*0eb0*/  ULDC UR4, c[0x0][0x23c] ;  /* 0x00008f0000047ab9 */ /* 0x000fe40000000800 */
[----:B------:R-:W-:-:S04]  /*0ec0*/  MOV R85, UR4 ;  /* 0x0000000400557c02 */ /* 0x000fc80008000f00 */
[----:B------:R-:W-:-:S13]  /*0ed0*/  ISETP.GE.AND P0, PT, R6, R85, PT ;  /* 0x000000550600720c */ /* 0x000fda0003f06270 */
[----:B------:R-:W-:Y:S05]  /*0ee0*/  @P0 EXIT ;  /* 0x000000000000094d */ /* 0x000fea0003800000 */
[----:B-12---:R-:W1:Y:S02]  /*0ef0*/  LDC.U8 R3, c[0x0][0x270] ;  /* 0x00009c00ff037b82 */ /* 0x006e640000000000 */
[----:B-1----:R-:W-:-:S04]  /*0f00*/  PRMT R3, R3, 0x8880, RZ ;  /* 0x0000888003037816 */ /* 0x002fc800000000ff */
        /* <DEDUP_REMOVED lines=8> */
[----:B------:R-:W1:Y:S01]  /*0f90*/  LDC.64 R14, c[0x0][0x230] ;  /* 0x00008c00ff0e7b82 */ /* 0x000e620000000a00 */
[----:B------:R-:W-:Y:S02]  /*0fa0*/  PLOP3.LUT P0, PT, PT, PT, PT, 0x8, 0x0 ;  /* 0x000000000000781c */ /* 0x000fe40003f0e170 */
[----:B------:R-:W-:-:S11]  /*0fb0*/  IADD3 R18, R94, -0x3, RZ ;  /* 0xfffffffd5e127810 */ /* 0x000fd60007ffe0ff */
.L_x_337:
[----:B--2---:R-:W-:Y:S02]  /*0fc0*/  LEA R4, R2, R3, 0x2 ;  /* 0x0000000302047211 */ /* 0x004fe400078e10ff */
[----:B------:R-:W-:Y:S02]  /*0fd0*/  IADD3 R3, R3, 0x4, RZ ;  /* 0x0000000403037810 */ /* 0x000fe40007ffe0ff */
[C---:B0-----:R-:W-:Y:S01]  /*0fe0*/  IADD3 R7, R4.reuse, 0x1, RZ ;  /* 0x0000000104077810 */ /* 0x041fe20007ffe0ff */
[CCC-:B------:R-:W-:Y:S01]  /*0ff0*/  IMAD R5, R4.reuse, R85.reuse, R6.reuse ;  /* 0x0000005504057224 */ /* 0x1c0fe200078e0206 */
[C---:B------:R-:W-:Y:S02]  /*1000*/  IADD3 R8, R4.reuse, 0x2, RZ ;  /* 0x0000000204087810 */ /* 0x040fe40007ffe0ff */
[----:B------:R-:W-:Y:S01]  /*1010*/  IADD3 R9, R4, 0x3, RZ ;  /* 0x0000000304097810 */ /* 0x000fe20007ffe0ff */
[-CC-:B------:R-:W-:Y:S01]  /*1020*/  IMAD R7, R7, R85.reuse, R6.reuse ;  /* 0x0000005507077224 */ /* 0x180fe200078e0206 */
[----:B------:R-:W-:Y:S01]  /*1030*/  ISETP.GE.AND P2, PT, R3, R18, PT ;  /* 0x000000120300720c */ /* 0x000fe20003f46270 */
[----:B------:R-:W-:-:S02]  /*1040*/  IMAD R11, R8, R85, R6 ;  /* 0x00000055080b7224 */ /* 0x000fc400078e0206 */
[----:B------:R-:W-:Y:S02]  /*1050*/  IMAD R13, R9, R85, R6 ;  /* 0x00000055090d7224 */ /* 0x000fe400078e0206 */
[----:B-1----:R-:W-:-:S04]  /*1060*/  IMAD.WIDE R4, R5, 0x2, R14 ;  /* 0x0000000205047825 */ /* 0x002fc800078e020e */
        /* <DEDUP_REMOVED lines=8> */
.L_x_336:
[----:B--2---:R-:W-:-:S04]  /*10f0*/  IADD3 R4, R94, -R3, RZ ;  /* 0x800000035e047210 */ /* 0x004fc80007ffe0ff */
[----:B------:R-:W-:-:S13]  /*1100*/  ISETP.GT.AND P2, PT, R4, 0x1, PT ;  /* 0x000000010400780c */ /* 0x000fda0003f44270 */
[----:B------:R-:W-:Y:S05]  /*1110*/  @!P2 BRA `(.L_x_338) ;  /* 0x00000000002ca947 */ /* 0x000fea0003800000 */
[----:B------:R-:W1:Y:S01]  /*1120*/  LDC.64 R8, c[0x0][0x230] ;  /* 0x00008c00ff087b82 */ /* 0x000e620000000a00 */
[----:B------:R-:W-:Y:S02]  /*1130*/  LEA R4, R2, R3, 0x2 ;  /* 0x0000000302047211 */ /* 0x000fe400078e10ff */
[----:B------:R-:W-:Y:S02]  /*1140*/  PLOP3.LUT P0, PT, PT, PT, PT, 0x8, 0x0 ;  /* 0x000000000000781c */ /* 0x000fe40003f0e170 */
[C---:B0-----:R-:W-:Y:S01]  /*1150*/  IADD3 R7, R4.reuse, 0x1, RZ ;  /* 0x0000000104077810 */ /* 0x041fe20007ffe0ff */
[----:B------:R-:W-:Y:S01]  /*1160*/  IMAD R5, R4, R85, R6 ;  /* 0x0000005504057224 */ /* 0x000fe200078e0206 */
[----:B------:R-:W-:-:S03]  /*1170*/  IADD3 R3, R3, 0x2, RZ ;  /* 0x0000000203037810 */ /* 0x000fc60007ffe0ff */
[----:B------:R-:W-:Y:S02]  /*1180*/  IMAD R7, R7, R85, R6 ;  /* 0x0000005507077224 */ /* 0x000fe400078e0206 */
[----:B-1----:R-:W-:-:S04]  /*1190*/  IMAD.WIDE R4, R5, 0x2, R8 ;  /* 0x0000000205047825 */ /* 0x002fc800078e0208 */
[----:B------:R-:W-:Y:S01]  /*11a0*/  IMAD.WIDE R8, R7, 0x2, R8 ;  /* 0x0000000207087825 */ /* 0x000fe200078e0208 */
[----:B------:R1:W-:Y:S04]  /*11b0*/  STG.E.64 desc[UR6][R4.64], RZ ;  /* 0x000000ff04007986 */ /* 0x0003e8000c101b06 */
[----:B------:R1:W-:Y:S02]  /*11c0*/  STG.E.64 desc[UR6][R8.64], RZ ;  /* 0x000000ff08007986 */ /* 0x0003e4000c101b06 */
.L_x_338:
[----:B------:R-:W-:-:S13]  /*11d0*/  ISETP.LT.OR P0, PT, R3, R94, P0 ;  /* 0x0000005e0300720c */ /* 0x000fda0000701670 */
[----:B01----:R-:W0:Y:S01]  /*11e0*/  @P0 LDC.64 R4, c[0x0][0x230] ;  /* 0x00008c00ff040b82 */ /* 0x003e220000000a00 */
[----:B------:R-:W-:-:S05]  /*11f0*/  @P0 LEA R2, R2, R3, 0x2 ;  /* 0x0000000302020211 */ /* 0x000fca00078e10ff */
[----:B------:R-:W-:-:S04]  /*1200*/  @P0 IMAD R3, R2, R85, R6 ;  /* 0x0000005502030224 */ /* 0x000fc800078e0206 */
[----:B0-----:R-:W-:-:S05]  /*1210*/  @P0 IMAD.WIDE R2, R3, 0x2, R4 ;  /* 0x0000000203020825 */ /* 0x001fca00078e0204 */
[----:B------:R1:W-:Y:S02]  /*1220*/  @P0 STG.E.64 desc[UR6][R2.64], RZ ;  /* 0x000000ff02000986 */ /* 0x0003e4000c101b06 */
.L_x_335:
[----:B0-----:R-:W0:Y:S01]  /*1230*/  LDC.64 R10, c[0x0][0x248] ;  /* 0x00009200ff0a7b82 */ /* 0x001e220000000a00 */
[----:B-1----:R-:W-:-:S05]  /*1240*/  SHF.L.U32 R3, R0, 0x7, RZ ;  /* 0x0000000700037819 */ /* 0x002fca00000006ff */
        /* <DEDUP_REMOVED lines=13> */
.L_x_340:
        /* <DEDUP_REMOVED lines=44> */
.L_x_339:
[----:B------:R1:W5:Y:S01]  /*15e0*/  LDL.64 R8, [R1] ;  /* 0x0000000001087983 */ /* 0x0003620000100a00 */
[----:B0-----:R-:W0:Y:S01]  /*15f0*/  LDC R2, c[0x0][0x25c] ;  /* 0x00009700ff027b82 */ /* 0x001e220000000800 */
[----:B------:R-:W-:Y:S01]  /*1600*/  ULDC UR4, c[0x0][0x258] ;  /* 0x0000960000047ab9 */ /* 0x000fe20000000800 */
[----:B------:R-:W-:Y:S01]  /*1610*/  ULDC UR5, c[0x0][0x260] ;  /* 0x0000980000057ab9 */ /* 0x000fe20000000800 */
[C---:B------:R-:W-:Y:S01]  /*1620*/  ISETP.GT.AND P2, PT, R93.reuse, UR4, PT ;  /* 0x000000045d007c0c */ /* 0x040fe2000bf44270 */
[----:B------:R-:W-:Y:S01]  /*1630*/  ULDC UR8, c[0x0][0x268] ;  /* 0x00009a0000087ab9 */ /* 0x000fe20000000800 */
[C---:B------:R-:W-:Y:S02]  /*1640*/  VIMNMX R0, R93.reuse, UR4, PT ;  /* 0x000000045d007c48 */ /* 0x040fe4000bfe0100 */
[----:B------:R-:W-:Y:S01]  /*1650*/  ISETP.GT.AND P4, PT, R93, UR5, PT ;  /* 0x000000055d007c0c */ /* 0x000fe2000bf84270 */
[----:B------:R-:W2:Y:S01]  /*1660*/  LDC R4, c[0x0][0x264] ;  /* 0x00009900ff047b82 */ /* 0x000ea20000000800 */
[----:B------:R-:W-:-:S02]  /*1670*/  SHF.R.S32.HI R3, RZ, 0x1f, R0 ;  /* 0x0000001fff037819 */ /* 0x000fc40000011400 */
[----:B------:R-:W-:Y:S02]  /*1680*/  ISETP.GT.AND P6, PT, R93, UR8, PT ;  /* 0x000000085d007c0c */ /* 0x000fe4000bfc4270 */
[----:B------:R-:W-:Y:S01]  /*1690*/  LEA.HI R7, R3, R0, RZ, 0x5 ;  /* 0x0000000003077211 */ /* 0x000fe200078f28ff */
[----:B------:R-:W-:Y:S01]  /*16a0*/  HFMA2.MMA R0, -RZ, RZ, 0, 0 ;  /* 0x00000000ff007435 */ /* 0x000fe200000001ff */
[----:B------:R-:W-:Y:S02]  /*16b0*/  MOV R3, RZ ;  /* 0x000000ff00037202 */ /* 0x000fe40000000f00 */
[C---:B0-----:R-:W-:Y:S02]  /*16c0*/  ISETP.GT.AND P3, PT, R93.reuse, R2, PT ;  /* 0x000000025d00720c */ /* 0x041fe40003f64270 */
[----:B--2---:R-:W-:Y:S01]  /*16d0*/  ISETP.GT.AND P5, PT, R93, R4, PT ;  /* 0x000000045d00720c */ /* 0x004fe20003fa4270 */
        /* <DEDUP_REMOVED lines=8> */
.L_x_341:
        /* <DEDUP_REMOVED lines=8> */
.L_x_342:
[----:B------:R-:W-:Y:S01]  /*17e0*/  HFMA2.MMA R2, -RZ, RZ, 0, 0 ;  /* 0x00000000ff027435 */ /* 0x000fe200000001ff */
[----:B------:R-:W-:Y:S01]  /*17f0*/  MOV R11, RZ ;  /* 0x000000ff000b7202 */ /* 0x000fe20000000f00 */
        /* <DEDUP_REMOVED lines=10> */
.L_x_343:
        /* <DEDUP_REMOVED lines=8> */
.L_x_344:
        /* <DEDUP_REMOVED lines=8> */
.L_x_345:
        /* <DEDUP_REMOVED lines=27> */
[----:B------:R-:W-:Y:S01]  /*1b50*/  HFMA2.MMA R87, -RZ, RZ, 0, 0 ;  /* 0x00000000ff577435 */ /* 0x000fe200000001ff */
[----:B------:R-:W-:Y:S01]  /*1b60*/  PRMT R9, RZ, 0x7610, R9 ;  /* 0x00007610ff097816 */ /* 0x000fe20000000009 */
[----:B------:R-:W-:Y:S01]  /*1b70*/  ULDC UR8, c[0x0][0x264] ;  /* 0x0000990000087ab9 */ /* 0x000fe20000000800 */
[----:B------:R-:W-:-:S08]  /*1b80*/  ULDC UR9, c[0x0][0x240] ;  /* 0x0000900000097ab9 */ /* 0x000fd00000000800 */
.L_x_363:
[----:B------:R-:W-:-:S13]  /*1b90*/  ISETP.NE.AND P0, PT, R93, R86, PT ;  /* 0x000000565d00720c */ /* 0x000fda0003f05270 */
[----:B------:R-:W0:Y:S01]  /*1ba0*/  @!P0 LDC.64 R10, c[0x0][0x248] ;  /* 0x00009200ff0a8b82 */ /* 0x000e220000000a00 */
[----:B------:R-:W-:Y:S02]  /*1bb0*/  @!P0 IADD3 R87, R87, 0x1, RZ ;  /* 0x0000000157578810 */ /* 0x000fe40007ffe0ff */
[----:B------:R-:W-:Y:S02]  /*1bc0*/  @!P0 SHF.L.U32 R13, R93, 0x1, RZ ;  /* 0x000000015d0d8819 */ /* 0x000fe400000006ff */
[----:B------:R-:W-:-:S03]  /*1bd0*/  @!P0 LEA R0, R87, R1, 0x3 ;  /* 0x0000000157008211 */ /* 0x000fc600078e18ff */
[----:B0-----:R-:W-:Y:S02]  /*1be0*/  @!P0 IMAD.WIDE R10, R13, 0x2, R10 ;  /* 0x000000020d0a8825 */ /* 0x001fe400078e020a */
[----:B------:R-:W2:Y:S04]  /*1bf0*/  @!P0 LDL.64 R12, [R0] ;  /* 0x00000000000c8983 */ /* 0x000ea80000100a00 */
[----:B------:R-:W3:Y:S01]  /*1c00*/  @!P0 LDG.E.U16.CONSTANT R10, desc[UR6][R10.64+0x2] ;  /* 0x000002060a0a8981 */ /* 0x000ee2000c1e9500 */
[----:B--2---:R-:W-:Y:S02]  /*1c10*/  @!P0 PRMT R95, R12, 0x7610, R95 ;  /* 0x000076100c5f8816 */ /* 0x004fe4000000005f */
[----:B------:R-:W-:Y:S02]  /*1c20*/  @!P0 PRMT R98, R13, 0x7610, R98 ;  /* 0x000076100d628816 */ /* 0x000fe40000000062 */
[----:B---3--:R-:W-:-:S02]  /*1c30*/  @!P0 IADD3 R86, R10, R93, RZ ;  /* 0x0000005d0a568210 */ /* 0x008fc40007ffe0ff */
[----:B------:R-:W-:Y:S02]  /*1c40*/  @!P0 PRMT R95, R95, 0x7610, R12 ;  /* 0x000076105f5f8816 */ /* 0x000fe4000000000c */
        /* <DEDUP_REMOVED lines=9> */
[C---:B------:R-:W-:Y:S02]  /*1ce0*/  LOP3.LUT R12, R21.reuse, 0xf000f, RZ, 0xc0, !PT ;  /* 0x000f000f150c7812 */ /* 0x040fe400078ec0ff */
[----:B------:R-:W-:Y:S02]  /*1cf0*/  LOP3.LUT R17, R21, 0xf000f0, RZ, 0xc0, !PT ;  /* 0x00f000f015117812 */ /* 0x000fe400078ec0ff */
[----:B------:R-:W-:Y:S02]  /*1d00*/  LOP3.LUT R19, R22, 0xf000f0, RZ, 0xc0, !PT ;  /* 0x00f000f016137812 */ /* 0x000fe400078ec0ff */
[C---:B------:R-:W-:Y:S02]  /*1d10*/  LOP3.LUT R26, R23.reuse, 0xf000f, RZ, 0xc0, !PT ;  /* 0x000f000f171a7812 */ /* 0x040fe400078ec0ff */
[----:B------:R-:W-:Y:S02]  /*1d20*/  LOP3.LUT R27, R23, 0xf000f0, RZ, 0xc0, !PT ;  /* 0x00f000f0171b7812 */ /* 0x000fe400078ec0ff */
[----:B------:R-:W-:-:S02]  /*1d30*/  SHF.R.U32.HI R20, RZ, 0x8, R20 ;  /* 0x00000008ff147819 */ /* 0x000fc40000011614 */
[----:B------:R-:W-:Y:S02]  /*1d40*/  SHF.R.U32.HI R21, RZ, 0x8, R21 ;  /* 0x00000008ff157819 */ /* 0x000fe40000011615 */
[----:B------:R-:W-:Y:S02]  /*1d50*/  SHF.R.U32.HI R25, RZ, 0x8, R22 ;  /* 0x00000008ff197819 */ /* 0x000fe40000011616 */
[----:B------:R-:W-:Y:S02]  /*1d60*/  SHF.R.U32.HI R23, RZ, 0x8, R23 ;  /* 0x00000008ff177819 */ /* 0x000fe40000011617 */
[----:B------:R-:W-:Y:S02]  /*1d70*/  LOP3.LUT R18, R22, 0xf000f, RZ, 0xc0, !PT ;  /* 0x000f000f16127812 */ /* 0x000fe400078ec0ff */
[----:B------:R-:W-:Y:S02]  /*1d80*/  LOP3.LUT R22, R17, 0x64006400, RZ, 0xfc, !PT ;  /* 0x6400640011167812 */ /* 0x000fe400078efcff */
[----:B------:R-:W-:-:S02]  /*1d90*/  LOP3.LUT R24, R19, 0x64006400, RZ, 0xfc, !PT ;  /* 0x6400640013187812 */ /* 0x000fc400078efcff */
[----:B------:R-:W-:Y:S01]  /*1da0*/  LOP3.LUT R34, R27, 0x64006400, RZ, 0xfc, !PT ;  /* 0x640064001b227812 */ /* 0x000fe200078efcff */
[-C--:B------:R-:W-:Y:S01]  /*1db0*/  HFMA2 R22, R22, R13.reuse.H0_H0, -72, -72 ;  /* 0xd480d48016167431 */ /* 0x080fe2000004000d */
[C---:B------:R-:W-:Y:S01]  /*1dc0*/  LOP3.LUT R11, R20.reuse, 0xf000f, RZ, 0xc0, !PT ;  /* 0x000f000f140b7812 */ /* 0x040fe200078ec0ff */
[----:B------:R-:W-:Y:S01]  /*1dd0*/  HFMA2 R24, R24, R13.H0_H0, -72, -72 ;  /* 0xd480d48018187431 */ /* 0x000fe2000004000d */
        /* <DEDUP_REMOVED lines=14> */
[----:B------:R-:W-:Y:S01]  /*1ec0*/  HADD2 R20, R12, -1032, -1032 ;  /* 0xe408e4080c147430 */ /* 0x000fe20000000000 */
        /* <DEDUP_REMOVED lines=9> */
[----:B------:R-:W-:Y:S01]  /*1f60*/  HFMA2 R26, R34, R13.H0_H0, -72, -72 ;  /* 0xd480d480221a7431 */ /* 0x000fe2000004000d */
[----:B------:R-:W-:Y:S01]  /*1f70*/  LOP3.LUT R36, R23, 0x64006400, RZ, 0xfc, !PT ;  /* 0x6400640017247812 */ /* 0x000fe200078efcff */
[----:B------:R-:W-:-:S02]  /*1f80*/  HADD2 R23, R18, -1032, -1032 ;  /* 0xe408e40812177430 */ /* 0x000fc40000000000 */
[----:B------:R-:W-:Y:S02]  /*1f90*/  HADD2 R27, R11, -1032, -1032 ;  /* 0xe408e4080b1b7430 */ /* 0x000fe40000000000 */
[----:B------:R-:W-:Y:S02]  /*1fa0*/  HADD2 R29, R29, -1032, -1032 ;  /* 0xe408e4081d1d7430 */ /* 0x000fe40000000000 */
[-C--:B------:R-:W-:Y:S02]  /*1fb0*/  HFMA2 R30, R30, R13.reuse.H0_H0, -72, -72 ;  /* 0xd480d4801e1e7431 */ /* 0x080fe4000004000d */
[----:B------:R-:W-:Y:S02]  /*1fc0*/  HADD2 R31, R19, -1032, -1032 ;  /* 0xe408e408131f7430 */ /* 0x000fe40000000000 */
[----:B------:R-:W-:Y:S02]  /*1fd0*/  HFMA2 R32, R32, R13.H0_H0, -72, -72 ;  /* 0xd480d48020207431 */ /* 0x000fe4000004000d */
[----:B------:R-:W-:-:S02]  /*1fe0*/  HADD2 R33, R33, -1032, -1032 ;  /* 0xe408e40821217430 */ /* 0x000fc40000000000 */
[----:B------:R-:W-:Y:S01]  /*1ff0*/  HFMA2 R34, R36, R13.H0_H0, -72, -72 ;  /* 0xd480d48024227431 */ /* 0x000fe2000004000d */
[----:B------:R-:W-:Y:S06]  /*2000*/  @!P2 BRA `(.L_x_348) ;  /* 0x000000040068a947 */ /* 0x000fec0003800000 */
[----:B------:R-:W0:Y:S01]  /*2010*/  LDS.64 R36, [UR4] ;  /* 0x00000004ff247984 */ /* 0x000e220008000a00 */
[--C-:B------:R-:W-:Y:S02]  /*2020*/  HADD2.F32 R40, -RZ, R20.reuse.H0_H0 ;  /* 0x20000014ff287230 */ /* 0x100fe40000004100 */
[--C-:B------:R-:W-:Y:S01]  /*2030*/  HADD2.F32 R0, -RZ, R21.reuse.H0_H0 ;  /* 0x20000015ff007230 */ /* 0x100fe20000004100 */
[----:B------:R-:W1:Y:S01]  /*2040*/  LDS.64 R18, [UR4+0x8] ;  /* 0x00000804ff127984 */ /* 0x000e620008000a00 */
[----:B------:R-:W-:Y:S02]  /*2050*/  HADD2.F32 R39, -RZ, R20.H1_H1 ;  /* 0x30000014ff277230 */ /* 0x000fe40000004100 */
[----:B------:R-:W-:Y:S02]  /*2060*/  HADD2.F32 R35, -RZ, R21.H1_H1 ;  /* 0x30000015ff237230 */ /* 0x000fe40000004100 */
[----:B------:R-:W-:Y:S02]  /*2070*/  HADD2.F32 R10, -RZ, R23.H0_H0 ;  /* 0x20000017ff0a7230 */ /* 0x000fe40000004100 */
[----:B------:R-:W-:-:S02]  /*2080*/  HADD2.F32 R12, -RZ, R25.H0_H0 ;  /* 0x20000019ff0c7230 */ /* 0x000fc40000004100 */
        /* <DEDUP_REMOVED lines=8> */
[----:B------:R-:W-:Y:S01]  /*2110*/  FFMA.FTZ R0, R35, R36, R0 ;  /* 0x0000002423007223 */ /* 0x000fe20000010000 */
[----:B------:R-:W-:-:S02]  /*2120*/  HADD2.F32 R41, -RZ, R25.H1_H1 ;  /* 0x30000019ff297230 */ /* 0x000fc40000004100 */
[----:B------:R-:W-:Y:S02]  /*2130*/  HADD2.F32 R35, -RZ, R23.H1_H1 ;  /* 0x30000017ff237230 */ /* 0x000fe40000004100 */
[----:B------:R-:W-:Y:S02]  /*2140*/  HADD2.F32 R10, -RZ, R22.H0_H0 ;  /* 0x20000016ff0a7230 */ /* 0x000fe40000004100 */
[C---:B------:R-:W-:Y:S01]  /*2150*/  FFMA.FTZ R41, R36.reuse, R41, R12 ;  /* 0x0000002924297223 */ /* 0x040fe2000001000c */
[----:B------:R-:W-:Y:S02]  /*2160*/  HADD2.F32 R11, -RZ, R17.H0_H0 ;  /* 0x20000011ff0b7230 */ /* 0x000fe40000004100 */
[----:B------:R-:W-:Y:S01]  /*2170*/  FFMA.FTZ R35, R36, R35, R43 ;  /* 0x0000002324237223 */ /* 0x000fe2000001002b */
        /* <DEDUP_REMOVED lines=8> */
[----:B------:R-:W-:Y:S02]  /*2200*/  HADD2.F32 R10, -RZ, R22.H1_H1 ;  /* 0x30000016ff0a7230 */ /* 0x000fe40000004100 */
[----:B------:R-:W-:Y:S02]  /*2210*/  HADD2.F32 R40, -RZ, R26.H1_H1 ;  /* 0x3000001aff287230 */ /* 0x000fe40000004100 */
[----:B------:R-:W-:Y:S01]  /*2220*/  FFMA.FTZ R0, R0, R37, R11 ;  /* 0x0000002500007223 */ /* 0x000fe2000001000b */
[----:B------:R-:W-:-:S02]  /*2230*/  HADD2.F32 R36, -RZ, R24.H1_H1 ;  /* 0x30000018ff247230 */ /* 0x000fc40000004100 */
[C---:B------:R-:W-:Y:S01]  /*2240*/  FFMA.FTZ R39, R37.reuse, R10, R12 ;  /* 0x0000000a25277223 */ /* 0x040fe2000001000c */
[----:B-1----:R-:W-:Y:S02]  /*2250*/  HADD2.F32 R12, -RZ, R18.H0_H0 ;  /* 0x20000012ff0c7230 */ /* 0x002fe40000004100 */
[C---:B------:R-:W-:Y:S01]  /*2260*/  FFMA.FTZ R43, R37.reuse, R40, R43 ;  /* 0x00000028252b7223 */ /* 0x040fe2000001002b */
[----:B------:R-:W-:Y:S02]  /*2270*/  HADD2.F32 R11, -RZ, R27.H0_H0 ;  /* 0x2000001bff0b7230 */ /* 0x000fe40000004100 */
[----:B------:R-:W-:Y:S01]  /*2280*/  FFMA.FTZ R41, R37, R36, R35 ;  /* 0x0000002425297223 */ /* 0x000fe20000010023 */
[----:B------:R-:W-:Y:S02]  /*2290*/  HADD2.F32 R38, -RZ, R31.H0_H0 ;  /* 0x2000001fff267230 */ /* 0x000fe40000004100 */
[----:B------:R-:W-:Y:S02]  /*22a0*/  HADD2.F32 R40, -RZ, R33.H0_H0 ;  /* 0x20000021ff287230 */ /* 0x000fe40000004100 */
[----:B------:R-:W-:Y:S01]  /*22b0*/  FFMA.FTZ R11, R11, R12, R0 ;  /* 0x0000000c0b0b7223 */ /* 0x000fe20000010000 */
[----:B------:R-:W-:-:S02]  /*22c0*/  HADD2.F32 R36, -RZ, R29.H0_H0 ;  /* 0x2000001dff247230 */ /* 0x000fc40000004100 */
[C---:B------:R-:W-:Y:S01]  /*22d0*/  FFMA.FTZ R41, R12.reuse, R38, R41 ;  /* 0x000000260c297223 */ /* 0x040fe20000010029 */
        /* <DEDUP_REMOVED lines=9> */
[--C-:B------:R-:W-:Y:S02]  /*2370*/  HADD2.F32 R18, -RZ, R19.reuse.H0_H0 ;  /* 0x20000013ff127230 */ /* 0x100fe40000004100 */
[C---:B------:R-:W-:Y:S01]  /*2380*/  FFMA.FTZ R41, R35.reuse, R38, R41 ;  /* 0x0000002623297223 */ /* 0x040fe20000010029 */
[----:B------:R-:W-:Y:S02]  /*2390*/  HADD2.F32 R11, -RZ, R28.H0_H0 ;  /* 0x2000001cff0b7230 */ /* 0x000fe40000004100 */
[----:B------:R-:W-:Y:S01]  /*23a0*/  FFMA.FTZ R43, R35, R40, R43 ;  /* 0x00000028232b7223 */ /* 0x000fe2000001002b */
[----:B------:R-:W-:Y:S02]  /*23b0*/  HADD2.F32 R12, -RZ, R30.H0_H0 ;  /* 0x2000001eff0c7230 */ /* 0x000fe40000004100 */
[----:B------:R-:W-:Y:S02]  /*23c0*/  HADD2.F32 R35, -RZ, R32.H0_H0 ;  /* 0x20000020ff237230 */ /* 0x000fe40000004100 */
[----:B------:R-:W-:Y:S01]  /*23d0*/  FFMA.FTZ R11, R11, R18, R10 ;  /* 0x000000120b0b7223 */ /* 0x000fe2000001000a */
[----:B------:R-:W-:-:S02]  /*23e0*/  HADD2.F32 R19, -RZ, R19.H1_H1 ;  /* 0x30000013ff137230 */ /* 0x000fc40000004100 */
[C---:B------:R-:W-:Y:S01]  /*23f0*/  FFMA.FTZ R12, R18.reuse, R12, R37 ;  /* 0x0000000c120c7223 */ /* 0x040fe20000010025 */
[----:B------:R-:W-:Y:S02]  /*2400*/  HADD2.F32 R10, -RZ, R30.H1_H1 ;  /* 0x3000001eff0a7230 */ /* 0x000fe40000004100 */
[----:B------:R-:W-:Y:S01]  /*2410*/  FFMA.FTZ R35, R18, R35, R41 ;  /* 0x0000002312237223 */ /* 0x000fe20000010029 */
[----:B------:R-:W-:Y:S02]  /*2420*/  HADD2.F32 R0, -RZ, R28.H1_H1 ;  /* 0x3000001cff007230 */ /* 0x000fe40000004100 */
[----:B------:R-:W-:Y:S02]  /*2430*/  HADD2.F32 R36, -RZ, R32.H1_H1 ;  /* 0x30000020ff247230 */ /* 0x000fe40000004100 */
[----:B------:R-:W-:Y:S01]  /*2440*/  FFMA.FTZ R10, R19, R10, R12 ;  /* 0x0000000a130a7223 */ /* 0x000fe2000001000c */
[--C-:B------:R-:W-:Y:S02]  /*2450*/  HADD2.F32 R38, -RZ, R34.reuse.H0_H0 ;  /* 0x20000022ff267230 */ /* 0x100fe40000004100 */
[----:B------:R-:W-:Y:S01]  /*2460*/  FFMA.FTZ R0, R0, R19, R11 ;  /* 0x0000001300007223 */ /* 0x000fe2000001000b */
[----:B------:R-:W-:-:S02]  /*2470*/  HADD2.F32 R12, -RZ, R34.H1_H1 ;  /* 0x30000022ff0c7230 */ /* 0x000fc40000004100 */
[C---:B------:R-:W-:Y:S01]  /*2480*/  FFMA.FTZ R36, R19.reuse, R36, R35 ;  /* 0x0000002413247223 */ /* 0x040fe20000010023 */
[--C-:B------:R-:W-:Y:S02]  /*2490*/  HADD2.F32 R11, -RZ, R95.reuse.H0_H0 ;  /* 0x2000005fff0b7230 */ /* 0x100fe40000004100 */
[----:B------:R-:W-:Y:S01]  /*24a0*/  FFMA.FTZ R38, R18, R38, R43 ;  /* 0x0000002612267223 */ /* 0x000fe2000001002b */
[----:B------:R-:W-:Y:S02]  /*24b0*/  HADD2.F32 R35, -RZ, R95.H1_H1 ;  /* 0x3000005fff237230 */ /* 0x000fe40000004100 */
[--C-:B------:R-:W-:Y:S02]  /*24c0*/  HADD2.F32 R37, -RZ, R98.reuse.H0_H0 ;  /* 0x20000062ff257230 */ /* 0x100fe40000004100 */
[----:B------:R-:W-:Y:S01]  /*24d0*/  FFMA.FTZ R12, R19, R12, R38 ;  /* 0x0000000c130c7223 */ /* 0x000fe20000010026 */
[----:B------:R-:W-:Y:S02]  /*24e0*/  HADD2.F32 R39, -RZ, R98.H1_H1 ;  /* 0x30000062ff277230 */ /* 0x000fe40000004100 */
[----:B------:R-:W-:Y:S01]  /*24f0*/  FMUL.FTZ R0, R0, R11 ;  /* 0x0000000b00007220 */ /* 0x000fe20000410000 */
[----:B------:R-:W-:Y:S01]  /*2500*/  FMUL.FTZ R10, R10, R35 ;  /* 0x000000230a0a7220 */ /* 0x000fe20000410000 */
[----:B------:R-:W-:Y:S01]  /*2510*/  FMUL.FTZ R36, R36, R37 ;  /* 0x0000002524247220 */ /* 0x000fe20000410000 */
[----:B------:R-:W-:-:S02]  /*2520*/  FMUL.FTZ R12, R12, R39 ;  /* 0x000000270c0c7220 */ /* 0x000fc40000410000 */
[----:B------:R-:W-:Y:S02]  /*2530*/  F2FP.F16.F32.PACK_AB R0, RZ, R0 ;  /* 0x00000000ff00723e */ /* 0x000fe400000000ff */
[----:B------:R-:W-:Y:S02]  /*2540*/  F2FP.F16.F32.PACK_AB R10, RZ, R10 ;  /* 0x0000000aff0a723e */ /* 0x000fe400000000ff */
[----:B------:R-:W-:Y:S02]  /*2550*/  F2FP.F16.F32.PACK_AB R36, RZ, R36 ;  /* 0x00000024ff24723e */ /* 0x000fe400000000ff */
[----:B------:R-:W-:Y:S02]  /*2560*/  F2FP.F16.F32.PACK_AB R12, RZ, R12 ;  /* 0x0000000cff0c723e */ /* 0x000fe400000000ff */
[----:B------:R-:W-:Y:S02]  /*2570*/  PRMT R0, R0, 0x5410, R10 ;  /* 0x0000541000007816 */ /* 0x000fe4000000000a */
[----:B------:R-:W-:-:S04]  /*2580*/  PRMT R36, R36, 0x5410, R12 ;  /* 0x0000541024247816 */ /* 0x000fc8000000000c */
[----:B------:R-:W-:Y:S01]  /*2590*/  HFMA2.MMA R9, R0, 1, 1, R9 ;  /* 0x3c003c0000097835 */ /* 0x000fe20000000009 */
[----:B------:R-:W-:-:S10]  /*25a0*/  HADD2 R8, R36, R8 ;  /* 0x0000000824087230 */ /* 0x000fd40000000000 */
.L_x_348:
        /* <DEDUP_REMOVED lines=95> */
.L_x_350:
[----:B------:R-:W-:Y:S05]  /*2ba0*/  @!P4 BRA `(.L_x_349) ;  /* 0x0000000800ecc947 */ /* 0x000fea0003800000 */
[----:B------:R-:W-:Y:S02]  /*2bb0*/  PRMT R0, R91, 0x9910, RZ ;  /* 0x000099105b007816 */ /* 0x000fe400000000ff */
[----:B------:R-:W-:Y:S02]  /*2bc0*/  PRMT R10, R88, 0x9910, RZ ;  /* 0x00009910580a7816 */ /* 0x000fe400000000ff */
[----:B------:R-:W-:Y:S02]  /*2bd0*/  ISETP.NE.AND P4, PT, R0, RZ, PT ;  /* 0x000000ff0000720c */ /* 0x000fe40003f85270 */
[----:B------:R-:W-:-:S04]  /*2be0*/  ISETP.NE.AND P0, PT, R10, RZ, PT ;  /* 0x000000ff0a00720c */ /* 0x000fc80003f05270 */
[----:B------:R-:W-:-:S07]  /*2bf0*/  ISETP.LT.OR P0, PT, R16, 0x4, !P0 ;  /* 0x000000041000780c */ /* 0x000fce0004701670 */
[----:B------:R-:W-:Y:S06]  /*2c00*/  @!P4 BRA `(.L_x_351) ;  /* 0x000000040068c947 */ /* 0x000fec0003800000 */
        /* <DEDUP_REMOVED lines=90> */
.L_x_351:
        /* <DEDUP_REMOVED lines=16> */
[----:B------:R-:W-:-:S02]  /*32b0*/  HADD2.F32 R40, -RZ, R25.H1_H1 ;  /* 0x30000019ff287230 */ /* 0x000fc40000004100 */
[-C--:B------:R-:W-:Y:S01]  /*32c0*/  FFMA.FTZ R11, R11, R35.reuse, RZ ;  /* 0x000000230b0b7223 */ /* 0x080fe200000100ff */
[----:B------:R-:W-:Y:S01]  /*32d0*/  FFMA.FTZ R35, R12, R35, RZ ;  /* 0x000000230c237223 */ /* 0x000fe200000100ff */
[----:B------:R-:W-:Y:S02]  /*32e0*/  HADD2.F32 R12, -RZ, R23.H1_H1 ;  /* 0x30000017ff0c7230 */ /* 0x000fe40000004100 */
[-C--:B------:R-:W-:Y:S01]  /*32f0*/  FFMA.FTZ R39, R20, R36.reuse, R39 ;  /* 0x0000002414277223 */ /* 0x080fe20000010027 */
[----:B------:R-:W-:Y:S02]  /*3300*/  HADD2.F32 R20, -RZ, R24.H0_H0 ;  /* 0x20000018ff147230 */ /* 0x000fe40000004100 */
[-C--:B------:R-:W-:Y:S01]  /*3310*/  FFMA.FTZ R35, R40, R36.reuse, R35 ;  /* 0x0000002428237223 */ /* 0x080fe20000010023 */
[----:B------:R-:W-:Y:S02]  /*3320*/  HADD2.F32 R0, -RZ, R17.H0_H0 ;  /* 0x20000011ff007230 */ /* 0x000fe40000004100 */
[----:B------:R-:W-:Y:S01]  /*3330*/  FFMA.FTZ R11, R12, R36, R11 ;  /* 0x000000240c0b7223 */ /* 0x000fe2000001000b */
[----:B------:R-:W-:-:S02]  /*3340*/  HADD2.F32 R10, -RZ, R22.H0_H0 ;  /* 0x20000016ff0a7230 */ /* 0x000fc40000004100 */
[----:B------:R-:W-:Y:S02]  /*3350*/  HADD2.F32 R12, -RZ, R26.H0_H0 ;  /* 0x2000001aff0c7230 */ /* 0x000fe40000004100 */
[-C--:B------:R-:W-:Y:S01]  /*3360*/  FFMA.FTZ R20, R20, R38.reuse, R11 ;  /* 0x0000002614147223 */ /* 0x080fe2000001000b */
[-C--:B------:R-:W-:Y:S01]  /*3370*/  FFMA.FTZ R0, R0, R38.reuse, R21 ;  /* 0x0000002600007223 */ /* 0x080fe20000010015 */
        /* <DEDUP_REMOVED lines=62> */
.L_x_349:
[----:B------:R-:W0:Y:S02]  /*3760*/  LDC R17, c[0x0][0x23c] ;  /* 0x00008f00ff117b82 */ /* 0x000e240000000800 */
[----:B0-----:R-:W-:-:S05]  /*3770*/  IMAD.WIDE R18, R17, 0x4, R14 ;  /* 0x0000000411127825 */ /* 0x001fca00078e020e */
[----:B------:R-:W2:Y:S02]  /*3780*/  LDG.E.128.CONSTANT R20, desc[UR6][R18.64] ;  /* 0x0000000612147981 */ /* 0x000ea4000c1e9d00 */
[C---:B--2---:R-:W-:Y:S02]  /*3790*/  LOP3.LUT R12, R21.reuse, 0xf000f, RZ, 0xc0, !PT ;  /* 0x000f000f150c7812 */ /* 0x044fe400078ec0ff */
[----:B------:R-:W-:Y:S02]  /*37a0*/  LOP3.LUT R24, R21, 0xf000f0, RZ, 0xc0, !PT ;  /* 0x00f000f015187812 */ /* 0x000fe400078ec0ff */
[----:B------:R-:W-:Y:S02]  /*37b0*/  SHF.R.U32.HI R29, RZ, 0x8, R22 ;  /* 0x00000008ff1d7819 */ /* 0x000fe40000011616 */
[C---:B------:R-:W-:Y:S02]  /*37c0*/  LOP3.LUT R0, R20.reuse, 0xf000f, RZ, 0xc0, !PT ;  /* 0x000f000f14007812 */ /* 0x040fe400078ec0ff */
[----:B------:R-:W-:-:S02]  /*37d0*/  LOP3.LUT R10, R20, 0xf000f0, RZ, 0xc0, !PT ;  /* 0x00f000f0140a7812 */ /* 0x000fc400078ec0ff */
[----:B------:R-:W-:Y:S02]  /*37e0*/  SHF.R.U32.HI R21, RZ, 0x8, R21 ;  /* 0x00000008ff157819 */ /* 0x000fe40000011615 */
[----:B------:R-:W-:Y:S02]  /*37f0*/  SHF.R.U32.HI R20, RZ, 0x8, R20 ;  /* 0x00000008ff147819 */ /* 0x000fe40000011614 */
[----:B------:R-:W-:Y:S02]  /*3800*/  LOP3.LUT R25, R22, 0xf000f, RZ, 0xc0, !PT ;  /* 0x000f000f16197812 */ /* 0x000fe400078ec0ff */
[----:B------:R-:W-:Y:S02]  /*3810*/  SHF.R.U32.HI R32, RZ, 0x8, R23 ;  /* 0x00000008ff207819 */ /* 0x000fe40000011617 */
[C---:B------:R-:W-:Y:S02]  /*3820*/  LOP3.LUT R30, R23.reuse, 0xf000f, RZ, 0xc0, !PT ;  /* 0x000f000f171e7812 */ /* 0x040fe400078ec0ff */
        /* <DEDUP_REMOVED lines=17> */
[----:B------:R-:W-:Y:S02]  /*3940*/  LOP3.LUT R37, R24, 0x64006400, RZ, 0xfc, !PT ;  /* 0x6400640018257812 */ /* 0x000fe400078efcff */
[----:B------:R-:W-:Y:S01]  /*3950*/  LOP3.LUT R0, R0, 0x64006400, RZ, 0xfc, !PT ;  /* 0x6400640000007812 */ /* 0x000fe200078efcff */
[----:B------:R-:W-:Y:S01]  /*3960*/  HFMA2 R33, R34, R13.H0_H0, -72, -72 ;  /* 0xd480d48022217431 */ /* 0x000fe2000004000d */
[----:B------:R-:W-:Y:S01]  /*3970*/  LOP3.LUT R10, R10, 0x64006400, RZ, 0xfc, !PT ;  /* 0x640064000a0a7812 */ /* 0x000fe200078efcff */
[----:B------:R-:W-:Y:S01]  /*3980*/  HADD2 R36, R37, -1032, -1032 ;  /* 0xe408e40825247430 */ /* 0x000fe20000000000 */
[----:B------:R-:W-:Y:S01]  /*3990*/  LOP3.LUT R12, R12, 0x64006400, RZ, 0xfc, !PT ;  /* 0x640064000c0c7812 */ /* 0x000fe200078efcff */
        /* <DEDUP_REMOVED lines=10> */
[----:B------:R-:W-:Y:S02]  /*3a40*/  HFMA2 R25, R26, R13.H0_H0, -72, -72 ;  /* 0xd480d4801a197431 */ /* 0x000fe4000004000d */
[----:B------:R-:W-:-:S02]  /*3a50*/  HADD2 R26, R27, -1032, -1032 ;  /* 0xe408e4081b1a7430 */ /* 0x000fc40000000000 */
[-C--:B------:R-:W-:Y:S02]  /*3a60*/  HFMA2 R27, R28, R13.reuse.H0_H0, -72, -72 ;  /* 0xd480d4801c1b7431 */ /* 0x080fe4000004000d */
[----:B------:R-:W-:Y:S02]  /*3a70*/  HADD2 R28, R30, -1032, -1032 ;  /* 0xe408e4081e1c7430 */ /* 0x000fe40000000000 */
[----:B------:R-:W-:Y:S02]  /*3a80*/  HADD2 R30, R11, -1032, -1032 ;  /* 0xe408e4080b1e7430 */ /* 0x000fe40000000000 */
[----:B------:R-:W-:Y:S02]  /*3a90*/  HFMA2 R31, R20, R13.H0_H0, -72, -72 ;  /* 0xd480d480141f7431 */ /* 0x000fe4000004000d */
[----:B------:R-:W-:Y:S02]  /*3aa0*/  HADD2 R32, R32, -1032, -1032 ;  /* 0xe408e40820207430 */ /* 0x000fe40000000000 */
[----:B------:R-:W-:-:S02]  /*3ab0*/  HADD2 R34, R21, -1032, -1032 ;  /* 0xe408e40815227430 */ /* 0x000fc40000000000 */
[----:B------:R-:W-:Y:S01]  /*3ac0*/  HFMA2 R37, R40, R13.H0_H0, -72, -72 ;  /* 0xd480d48028257431 */ /* 0x000fe2000004000d */
[----:B------:R-:W-:Y:S06]  /*3ad0*/  @!P2 BRA `(.L_x_352) ;  /* 0x000000040068a947 */ /* 0x000fec0003800000 */
[----:B------:R-:W0:Y:S01]  /*3ae0*/  LDS.64 R38, [UR4+0x10] ;  /* 0x00001004ff267984 */ /* 0x000e220008000a00 */
        /* <DEDUP_REMOVED lines=89> */
.L_x_352:
        /* <DEDUP_REMOVED lines=95> */
.L_x_354:
        /* <DEDUP_REMOVED lines=97> */
.L_x_355:
        /* <DEDUP_REMOVED lines=91> */
.L_x_353:
[----:B------:R-:W-:-:S05]  /*5230*/  IMAD.WIDE R18, R17, 0x4, R18 ;  /* 0x0000000411127825 */ /* 0x000fca00078e0212 */
        /* <DEDUP_REMOVED lines=144> */
.L_x_356:
        /* <DEDUP_REMOVED lines=95> */
.L_x_358:
        /* <DEDUP_REMOVED lines=97> */
.L_x_359:
        /* <DEDUP_REMOVED lines=91> */
.L_x_357:
[----:B------:R-:W-:-:S06]  /*6cf0*/  IMAD.WIDE R20, R17, 0x4, R18 ;  /* 0x0000000411147825 */ /* 0x000fcc00078e0212 */
[----:B------:R-:W2:Y:S02]  /*6d00*/  LDG.E.128.CONSTANT R20, desc[UR6][R20.64] ;  /* 0x0000000614147981 */ /* 0x000ea4000c1e9d00 */
[C---:B--2---:R-:W-:Y:S02]  /*6d10*/  LOP3.LUT R18, R21.reuse, 0xf000f, RZ, 0xc0, !PT ;  /* 0x000f000f15127812 */ /* 0x044fe400078ec0ff */
[----:B------:R-:W-:Y:S02]  /*6d20*/  LOP3.LUT R12, R21, 0xf000f0, RZ, 0xc0, !PT ;  /* 0x00f000f0150c7812 */ /* 0x000fe400078ec0ff */
[----:B------:R-:W-:Y:S02]  /*6d30*/  SHF.R.U32.HI R19, RZ, 0x8, R21 ;  /* 0x00000008ff137819 */ /* 0x000fe40000011615 */
[----:B------:R-:W-:Y:S02]  /*6d40*/  LOP3.LUT R21, R23, 0xf000f0, RZ, 0xc0, !PT ;  /* 0x00f000f017157812 */ /* 0x000fe400078ec0ff */
[----:B------:R-:W-:-:S02]  /*6d50*/  LOP3.LUT R17, R22, 0xf000f0, RZ, 0xc0, !PT ;  /* 0x00f000f016117812 */ /* 0x000fc400078ec0ff */
[----:B------:R-:W-:Y:S02]  /*6d60*/  SHF.R.U32.HI R28, RZ, 0x8, R22 ;  /* 0x00000008ff1c7819 */ /* 0x000fe40000011616 */
[----:B------:R-:W-:Y:S02]  /*6d70*/  SHF.R.U32.HI R11, RZ, 0x8, R20 ;  /* 0x00000008ff0b7819 */ /* 0x000fe40000011614 */
[----:B------:R-:W-:Y:S02]  /*6d80*/  SHF.R.U32.HI R31, RZ, 0x8, R23 ;  /* 0x00000008ff1f7819 */ /* 0x000fe40000011617 */
        /* <DEDUP_REMOVED lines=10> */
[----:B------:R-:W-:Y:S01]  /*6e30*/  HFMA2 R20, R20, R13.H0_H0, -72, -72 ;  /* 0xd480d48014147431 */ /* 0x000fe2000004000d */
        /* <DEDUP_REMOVED lines=124> */
.L_x_360:
        /* <DEDUP_REMOVED lines=61> */
[--C-:B------:R-:W-:Y:S02]  /*79d0*/  HADD2.F32 R34, -RZ, R24.reuse.H0_H0 ;  /* 0x20000018ff227230 */ /* 0x100fe40000004100 */
        /* <DEDUP_REMOVED lines=33> */
.L_x_361:
        /* <DEDUP_REMOVED lines=97> */
.L_x_362:
[----:B------:R-:W-:Y:S05]  /*8200*/  @P0 BRA `(.L_x_347) ;  /* 0x0000000400680947 */ /* 0x000fea0003800000 */
[----:B------:R-:W0:Y:S01]  /*8210*/  LDS.64 R10, [UR4+0x1b0] ;  /* 0x0001b004ff0a7984 */ /* 0x000e220008000a00 */
[--C-:B------:R-:W-:Y:S02]  /*8220*/  HADD2.F32 R0, -RZ, R28.reuse.H0_H0 ;  /* 0x2000001cff007230 */ /* 0x100fe40000004100 */
        /* <DEDUP_REMOVED lines=18> */
[----:B------:R-:W-:Y:S02]  /*8350*/  HADD2.F32 R28, -RZ, R29.H1_H1 ;  /* 0x3000001dff1c7230 */ /* 0x000fe40000004100 */
[----:B------:R-:W-:Y:S01]  /*8360*/  FFMA.FTZ R37, R0, R36, R37 ;  /* 0x0000002400257223 */ /* 0x000fe20000010025 */
[----:B------:R-:W-:Y:S02]  /*8370*/  HADD2.F32 R10, -RZ, R20.H0_H0 ;  /* 0x20000014ff0a7230 */ /* 0x000fe40000004100 */
[----:B------:R-:W-:Y:S01]  /*8380*/  FFMA.FTZ R11, R12, R34, R11 ;  /* 0x000000220c0b7223 */ /* 0x000fe2000001000b */
[----:B------:R-:W-:-:S02]  /*8390*/  HADD2.F32 R12, -RZ, R22.H0_H0 ;  /* 0x20000016ff0c7230 */ /* 0x000fc40000004100 */
[----:B------:R-:W-:Y:S01]  /*83a0*/  FFMA.FTZ R35, R28, R34, R35 ;  /* 0x000000221c237223 */ /* 0x000fe20000010023 */
[----:B------:R-:W-:Y:S02]  /*83b0*/  HADD2.F32 R0, -RZ, R17.H1_H1 ;  /* 0x30000011ff007230 */ /* 0x000fe40000004100 */
[-C--:B------:R-:W-:Y:S01]  /*83c0*/  FFMA.FTZ R39, R10, R36.reuse, R39 ;  /* 0x000000240a277223 */ /* 0x080fe20000010027 */
[----:B------:R-:W-:Y:S02]  /*83d0*/  HADD2.F32 R26, -RZ, R21.H0_H0 ;  /* 0x20000015ff1a7230 */ /* 0x000fe40000004100 */
[----:B------:R-:W-:Y:S01]  /*83e0*/  FFMA.FTZ R35, R12, R36, R35 ;  /* 0x000000240c237223 */ /* 0x000fe20000010023 */
[----:B------:R-:W-:Y:S02]  /*83f0*/  HADD2.F32 R20, -RZ, R20.H1_H1 ;  /* 0x30000014ff147230 */ /* 0x000fe40000004100 */
[----:B------:R-:W-:Y:S01]  /*8400*/  FFMA.FTZ R37, R0, R38, R37 ;  /* 0x0000002600257223 */ /* 0x000fe20000010025 */
[----:B------:R-:W-:-:S02]  /*8410*/  HADD2.F32 R22, -RZ, R22.H1_H1 ;  /* 0x30000016ff167230 */ /* 0x000fc40000004100 */
[----:B------:R-:W-:Y:S01]  /*8420*/  FFMA.FTZ R11, R26, R36, R11 ;  /* 0x000000241a0b7223 */ /* 0x000fe2000001000b */
[----:B------:R-:W-:Y:S02]  /*8430*/  HADD2.F32 R10, -RZ, R21.H1_H1 ;  /* 0x30000015ff0a7230 */ /* 0x000fe40000004100 */
[-C--:B------:R-:W-:Y:S01]  /*8440*/  FFMA.FTZ R39, R20, R38.reuse, R39 ;  /* 0x0000002614277223 */ /* 0x080fe20000010027 */
[----:B-1----:R-:W-:Y:S02]  /*8450*/  HADD2.F32 R0, -RZ, R18.H0_H0 ;  /* 0x20000012ff007230 */ /* 0x002fe40000004100 */
[-C--:B------:R-:W-:Y:S01]  /*8460*/  FFMA.FTZ R35, R22, R38.reuse, R35 ;  /* 0x0000002616237223 */ /* 0x080fe20000010023 */
[----:B------:R-:W-:Y:S02]  /*8470*/  HADD2.F32 R12, -RZ, R30.H0_H0 ;  /* 0x2000001eff0c7230 */ /* 0x000fe40000004100 */
[----:B------:R-:W-:Y:S01]  /*8480*/  FFMA.FTZ R11, R10, R38, R11 ;  /* 0x000000260a0b7223 */ /* 0x000fe2000001000b */
[----:B------:R-:W-:-:S02]  /*8490*/  HADD2.F32 R20, -RZ, R31.H0_H0 ;  /* 0x2000001fff147230 */ /* 0x000fc40000004100 */
[----:B------:R-:W-:Y:S02]  /*84a0*/  HADD2.F32 R22, -RZ, R32.H0_H0 ;  /* 0x20000020ff167230 */ /* 0x000fe40000004100 */
[-C--:B------:R-:W-:Y:S01]  /*84b0*/  FFMA.FTZ R37, R12, R0.reuse, R37 ;  /* 0x000000000c257223 */ /* 0x080fe20000010025 */
[----:B------:R-:W-:Y:S02]  /*84c0*/  HADD2.F32 R26, -RZ, R33.H0_H0 ;  /* 0x20000021ff1a7230 */ /* 0x000fe40000004100 */
[-C--:B------:R-:W-:Y:S01]  /*84d0*/  FFMA.FTZ R39, R20, R0.reuse, R39 ;  /* 0x0000000014277223 */ /* 0x080fe20000010027 */
[----:B------:R-:W-:Y:S02]  /*84e0*/  HADD2.F32 R18, -RZ, R18.H1_H1 ;  /* 0x30000012ff127230 */ /* 0x000fe40000004100 */
[-C--:B------:R-:W-:Y:S01]  /*84f0*/  FFMA.FTZ R11, R22, R0.reuse, R11 ;  /* 0x00000000160b7223 */ /* 0x080fe2000001000b */
[----:B------:R-:W-:Y:S02]  /*8500*/  HADD2.F32 R12, -RZ, R31.H1_H1 ;  /* 0x3000001fff0c7230 */ /* 0x000fe40000004100 */
[----:B------:R-:W-:Y:S01]  /*8510*/  FFMA.FTZ R35, R26, R0, R35 ;  /* 0x000000001a237223 */ /* 0x000fe20000010023 */
[----:B------:R-:W-:-:S02]  /*8520*/  HADD2.F32 R30, -RZ, R30.H1_H1 ;  /* 0x3000001eff1e7230 */ /* 0x000fc40000004100 */
[----:B------:R-:W-:Y:S02]  /*8530*/  HADD2.F32 R32, -RZ, R32.H1_H1 ;  /* 0x30000020ff207230 */ /* 0x000fe40000004100 */
[-C--:B------:R-:W-:Y:S01]  /*8540*/  FFMA.FTZ R39, R12, R18.reuse, R39 ;  /* 0x000000120c277223 */ /* 0x080fe20000010027 */
        /* <DEDUP_REMOVED lines=38> */
.L_x_347:
[----:B------:R-:W0:Y:S01]  /*87b0*/  S2UR UR5, SR_CTAID.Z ;  /* 0x00000000000579c3 */ /* 0x000e220000002700 */
[----:B------:R-:W-:Y:S01]  /*87c0*/  IADD3 R93, R93, 0x20, RZ ;  /* 0x000000205d5d7810 */ /* 0x000fe20007ffe0ff */
[----:B------:R-:W-:-:S03]  /*87d0*/  UIADD3 UR4, UR4, 0x40, URZ ;  /* 0x0000004004047890 */ /* 0x000fc6000fffe03f */
[----:B------:R-:W-:-:S03]  /*87e0*/  ISETP.GE.AND P0, PT, R93, UR8, PT ;  /* 0x000000085d007c0c */ /* 0x000fc6000bf06270 */
[----:B------:R-:W1:Y:S01]  /*87f0*/  LDC R85, c[0x0][0x23c] ;  /* 0x00008f00ff557b82 */ /* 0x000e620000000800 */
[----:B0-----:R-:W-:-:S04]  /*8800*/  ULEA UR5, UR5, 0x40, 0x6 ;  /* 0x0000004005057891 */ /* 0x001fc8000f8e303f */
[----:B------:R-:W-:-:S04]  /*8810*/  UISETP.LT.AND UP0, UPT, UR5, UR9, UPT ;  /* 0x000000090500728c */ /* 0x000fc8000bf01270 */
[----:B------:R-:W-:Y:S01]  /*8820*/  USEL UR5, UR5, UR9, UP0 ;  /* 0x0000000905057287 */ /* 0x000fe20008000000 */
[----:B-1----:R-:W-:-:S05]  /*8830*/  IMAD.WIDE R14, R85, 0x10, R14 ;  /* 0x00000010550e7825 */ /* 0x002fca00078e020e */
[----:B------:R-:W-:-:S13]  /*8840*/  ISETP.LT.AND P2, PT, R93, UR5, PT ;  /* 0x000000055d007c0c */ /* 0x000fda000bf41270 */
[----:B------:R-:W-:Y:S05]  /*8850*/  @!P0 BRA P2, `(.L_x_363) ;  /* 0xffffff9000cc8947 */ /* 0x000fea000103ffff */
.L_x_346:
        /* <DEDUP_REMOVED lines=8> */
.L_x_369:
[----:B------:R-:W-:Y:S01]  /*88e0*/  ISETP.NE.AND P2, PT, R93, R86, PT ;  /* 0x000000565d00720c */ /* 0x000fe20003f45270 */
[----:B------:R-:W0:Y:S01]  /*88f0*/  LDC R85, c[0x0][0x23c] ;  /* 0x00008f00ff557b82 */ /* 0x000e220000000800 */
[----:B-----5:R1:W5:Y:S11]  /*8900*/  LDG.E.128.CONSTANT R20, desc[UR6][R14.64] ;  /* 0x000000060e147981 */ /* 0x020376000c1e9d00 */
[----:B------:R-:W2:Y:S01]  /*8910*/  @!P2 LDC.64 R10, c[0x0][0x248] ;  /* 0x00009200ff0aab82 */ /* 0x000ea20000000a00 */
[----:B------:R-:W-:-:S02]  /*8920*/  @!P2 IADD3 R87, R87, 0x1, RZ ;  /* 0x000000015757a810 */ /* 0x000fc40007ffe0ff */
[----:B------:R-:W-:Y:S02]  /*8930*/  @!P2 LEA R13, R93, 0x1, 0x1 ;  /* 0x000000015d0da811 */ /* 0x000fe400078e08ff */
[----:B------:R-:W-:-:S06]  /*8940*/  @!P2 LEA R24, R87, R1, 0x3 ;  /* 0x000000015718a211 */ /* 0x000fcc00078e18ff */
[----:B------:R-:W3:Y:S01]  /*8950*/  @!P2 LDL.64 R24, [R24] ;  /* 0x000000001818a983 */ /* 0x000ee20000100a00 */
[----:B--2---:R-:W-:-:S04]  /*8960*/  @!P2 IMAD.WIDE R10, R13, 0x2, R10 ;  /* 0x000000020d0aa825 */ /* 0x004fc800078e020a */
[C---:B0-----:R-:W-:Y:S02]  /*8970*/  IMAD.WIDE R12, R85.reuse, 0x4, R14 ;  /* 0x00000004550c7825 */ /* 0x041fe400078e020e */
[----:B------:R-:W2:Y:S04]  /*8980*/  @!P2 LDG.E.U16.CONSTANT R10, desc[UR6][R10.64] ;  /* 0x000000060a0aa981 */ /* 0x000ea8000c1e9500 */
[----:B------:R1:W5:Y:S01]  /*8990*/  LDG.E.128.CONSTANT R16, desc[UR6][R12.64] ;  /* 0x000000060c107981 */ /* 0x000362000c1e9d00 */
[----:B------:R-:W-:Y:S01]  /*89a0*/  IMAD.WIDE R96, R85, 0x4, R12 ;  /* 0x0000000455607825 */ /* 0x000fe200078e020c */
[----:B---3--:R-:W-:Y:S02]  /*89b0*/  @!P2 PRMT R95, R24, 0x7610, R95 ;  /* 0x00007610185fa816 */ /* 0x008fe4000000005f */
[----:B------:R-:W-:-:S02]  /*89c0*/  @!P2 PRMT R98, R25, 0x7610, R98 ;  /* 0x000076101962a816 */ /* 0x000fc40000000062 */
[----:B------:R-:W-:Y:S02]  /*89d0*/  @!P2 PRMT R95, R95, 0x7610, R24 ;  /* 0x000076105f5fa816 */ /* 0x000fe40000000018 */
[----:B------:R-:W-:Y:S02]  /*89e0*/  @!P2 PRMT R98, R98, 0x7610, R25 ;  /* 0x000076106262a816 */ /* 0x000fe40000000019 */
[----:B--2---:R-:W-:Y:S01]  /*89f0*/  @!P2 IADD3 R86, R10, R93, RZ ;  /* 0x0000005d0a56a210 */ /* 0x004fe20007ffe0ff */
[----:B-1----:R-:W-:Y:S06]  /*8a00*/  @!P1 BRA `(.L_x_365) ;  /* 0x0000002000849947 */ /* 0x002fec0003800000 */
[----:B------:R-:W2:Y:S01]  /*8a10*/  LDG.E.128.CONSTANT R12, desc[UR6][R96.64] ;  /* 0x00000006600c7981 */ /* 0x000ea2000c1e9d00 */
[--C-:B-----5:R-:W-:Y:S01]  /*8a20*/  SHF.R.U32.HI R29, RZ, 0xf, R23.reuse ;  /* 0x0000000fff1d7819 */ /* 0x120fe20000011617 */
[----:B------:R-:W-:Y:S01]  /*8a30*/  HFMA2.MMA R40, -RZ, RZ, 0, 0.015625 ;  /* 0x00002400ff287435 */ /* 0x000fe200000001ff */
[----:B------:R-:W-:Y:S02]  /*8a40*/  SHF.R.U32.HI R10, RZ, 0xf, R20 ;  /* 0x0000000fff0a7819 */ /* 0x000fe40000011614 */
[C---:B------:R-:W-:Y:S02]  /*8a50*/  LOP3.LUT R58, R23.reuse, 0x380038, RZ, 0xc0, !PT ;  /* 0x00380038173a7812 */ /* 0x040fe400078ec0ff */
[----:B------:R-:W-:Y:S02]  /*8a60*/  SHF.R.U32.HI R35, RZ, 0x6, R23 ;  /* 0x00000006ff237819 */ /* 0x000fe40000011617 */
[----:B------:R-:W-:Y:S02]  /*8a70*/  LOP3.LUT R42, R23, 0x70007, RZ, 0xc0, !PT ;  /* 0x00070007172a7812 */ /* 0x000fe400078ec0ff */
[----:B------:R-:W-:-:S02]  /*8a80*/  SHF.R.U32.HI R28, RZ, 0xe, R18 ;  /* 0x0000000eff1c7819 */ /* 0x000fc40000011612 */
[C---:B------:R-:W-:Y:S02]  /*8a90*/  LOP3.LUT R23, R18.reuse, 0x380038, RZ, 0xc0, !PT ;  /* 0x0038003812177812 */ /* 0x040fe400078ec0ff */
[----:B------:R-:W-:Y:S02]  /*8aa0*/  SHF.R.U32.HI R43, RZ, 0x6, R18 ;  /* 0x00000006ff2b7819 */ /* 0x000fe40000011612 */
[----:B------:R-:W-:Y:S02]  /*8ab0*/  LOP3.LUT R53, R18, 0x70007, RZ, 0xc0, !PT ;  /* 0x0007000712357812 */ /* 0x000fe400078ec0ff */
[--C-:B------:R-:W-:Y:S02]  /*8ac0*/  SHF.R.U32.HI R25, RZ, 0xf, R21.reuse ;  /* 0x0000000fff197819 */ /* 0x100fe40000011615 */
[----:B------:R-:W-:Y:S02]  /*8ad0*/  LOP3.LUT R24, R21, 0x380038, RZ, 0xc0, !PT ;  /* 0x0038003815187812 */ /* 0x000fe400078ec0ff */
[----:B------:R-:W-:-:S02]  /*8ae0*/  SHF.R.U32.HI R32, RZ, 0x6, R21 ;  /* 0x00000006ff207819 */ /* 0x000fc40000011615 */
[----:B------:R-:W-:Y:S02]  /*8af0*/  LOP3.LUT R36, R21, 0x70007, RZ, 0xc0, !PT ;  /* 0x0007000715247812 */ /* 0x000fe400078ec0ff */
[----:B------:R-:W-:Y:S02]  /*8b00*/  SHF.R.U32.HI R18, RZ, 0xe, R19 ;  /* 0x0000000eff127819 */ /* 0x000fe40000011613 */
[----:B------:R-:W-:Y:S02]  /*8b10*/  LOP3.LUT R29, R29, 0x10001, RZ, 0xc0, !PT ;  /* 0x000100011d1d7812 */ /* 0x000fe400078ec0ff */
[----:B------:R-:W-:Y:S02]  /*8b20*/  SHF.R.U32.HI R21, RZ, 0xe, R16 ;  /* 0x0000000eff157819 */ /* 0x000fe40000011610 */
[----:B------:R-:W-:Y:S02]  /*8b30*/  LOP3.LUT R10, R10, 0x10001, RZ, 0xc0, !PT ;  /* 0x000100010a0a7812 */ /* 0x000fe400078ec0ff */
[----:B------:R-:W-:-:S02]  /*8b40*/  SHF.R.U32.HI R26, RZ, 0xf, R22 ;  /* 0x0000000fff1a7819 */ /* 0x000fc40000011616 */
[C---:B------:R-:W-:Y:S02]  /*8b50*/  LOP3.LUT R60, R19.reuse, 0x380038, RZ, 0xc0, !PT ;  /* 0x00380038133c7812 */ /* 0x040fe400078ec0ff */
[----:B------:R-:W-:Y:S02]  /*8b60*/  SHF.R.U32.HI R44, RZ, 0x6, R19 ;  /* 0x00000006ff2c7819 */ /* 0x000fe40000011613 */
[----:B------:R-:W-:Y:S02]  /*8b70*/  LOP3.LUT R66, R19, 0x70007, RZ, 0xc0, !PT ;  /* 0x0007000713427812 */ /* 0x000fe400078ec0ff */
[C---:B------:R-:W-:Y:S02]  /*8b80*/  LOP3.LUT R27, R22.reuse, 0x380038, RZ, 0xc0, !PT ;  /* 0x00380038161b7812 */ /* 0x040fe400078ec0ff */
[----:B------:R-:W-:Y:S02]  /*8b90*/  SHF.R.U32.HI R33, RZ, 0x6, R22 ;  /* 0x00000006ff217819 */ /* 0x000fe40000011616 */
[----:B------:R-:W-:-:S02]  /*8ba0*/  LOP3.LUT R37, R22, 0x70007, RZ, 0xc0, !PT ;  /* 0x0007000716257812 */ /* 0x000fc400078ec0ff */
[C---:B------:R-:W-:Y:S02]  /*8bb0*/  LOP3.LUT R11, R16.reuse, 0x380038, RZ, 0xc0, !PT ;  /* 0x00380038100b7812 */ /* 0x040fe400078ec0ff */
[----:B------:R-:W-:Y:S02]  /*8bc0*/  SHF.R.U32.HI R39, RZ, 0x6, R16 ;  /* 0x00000006ff277819 */ /* 0x000fe40000011610 */
[----:B------:R-:W-:Y:S02]  /*8bd0*/  LOP3.LUT R54, R16, 0x70007, RZ, 0xc0, !PT ;  /* 0x0007000710367812 */ /* 0x000fe400078ec0ff */
[----:B------:R-:W-:Y:S02]  /*8be0*/  LOP3.LUT R19, R29, 0x20002, R18, 0xf8, !PT ;  /* 0x000200021d137812 */ /* 0x000fe400078ef812 */
[----:B------:R-:W-:Y:S02]  /*8bf0*/  SHF.R.U32.HI R16, RZ, 0xe, R17 ;  /* 0x0000000eff107819 */ /* 0x000fe40000011611 */
[----:B------:R-:W-:-:S02]  /*8c00*/  LOP3.LUT R22, R17, 0x380038, RZ, 0xc0, !PT ;  /* 0x0038003811167812 */ /* 0x000fc400078ec0ff */
[----:B------:R-:W-:Y:S02]  /*8c10*/  SHF.R.U32.HI R38, RZ, 0x6, R17 ;  /* 0x00000006ff267819 */ /* 0x000fe40000011611 */
[----:B------:R-:W-:Y:S02]  /*8c20*/  LOP3.LUT R51, R17, 0x70007, RZ, 0xc0, !PT ;  /* 0x0007000711337812 */ /* 0x000fe400078ec0ff */
[----:B------:R-:W-:Y:S02]  /*8c30*/  LOP3.LUT R10, R10, 0x20002, R21, 0xf8, !PT ;  /* 0x000200020a0a7812 */ /* 0x000fe400078ef815 */
[----:B------:R-:W-:Y:S02]  /*8c40*/  LOP3.LUT R17, R26, 0x10001, RZ, 0xc0, !PT ;  /* 0x000100011a117812 */ /* 0x000fe400078ec0ff */
[----:B------:R-:W-:Y:S02]  /*8c50*/  LOP3.LUT R0, R20, 0x380038, RZ, 0xc0, !PT ;  /* 0x0038003814007812 */ /* 0x000fe400078ec0ff */
[----:B------:R-:W-:-:S02]  /*8c60*/  SHF.R.U32.HI R34, RZ, 0x6, R20 ;  /* 0x00000006ff227819 */ /* 0x000fc40000011614 */
[----:B------:R-:W-:Y:S02]  /*8c70*/  LOP3.LUT R25, R25, 0x10001, RZ, 0xc0, !PT ;  /* 0x0001000119197812 */ /* 0x000fe400078ec0ff */
[----:B------:R-:W-:Y:S02]  /*8c80*/  LOP3.LUT R17, R17, 0x20002, R28, 0xf8, !PT ;  /* 0x0002000211117812 */ /* 0x000fe400078ef81c */
[----:B------:R-:W-:Y:S02]  /*8c90*/  LOP3.LUT R83, R0, 0x64006400, RZ, 0xfc, !PT ;  /* 0x6400640000537812 */ /* 0x000fe400078efcff */
[----:B------:R-:W-:Y:S02]  /*8ca0*/  LOP3.LUT R41, R20, 0x70007, RZ, 0xc0, !PT ;  /* 0x0007000714297812 */ /* 0x000fe400078ec0ff */
[----:B------:R-:W-:Y:S02]  /*8cb0*/  LOP3.LUT R26, R25, 0x20002, R16, 0xf8, !PT ;  /* 0x00020002191a7812 */ /* 0x000fe400078ef810 */
[----:B------:R-:W-:-:S02]  /*8cc0*/  LOP3.LUT R0, R34, 0x380038, RZ, 0xc0, !PT ;  /* 0x0038003822007812 */ /* 0x000fc400078ec0ff */
[----:B------:R-:W-:Y:S02]  /*8cd0*/  MOV R20, 0x3000 ;  /* 0x0000300000147802 */ /* 0x000fe40000000f00 */
[----:B------:R-:W-:Y:S02]  /*8ce0*/  LOP3.LUT R25, R23, 0x64006400, RZ, 0xfc, !PT ;  /* 0x6400640017197812 */ /* 0x000fe400078efcff */
[----:B------:R-:W-:Y:S01]  /*8cf0*/  PRMT R21, R90, 0x9910, RZ ;  /* 0x000099105a157816 */ /* 0x000fe200000000ff */
[-C--:B------:R-:W-:Y:S01]  /*8d00*/  HFMA2 R83, R83, R20.reuse.H0_H0, -132, -132 ;  /* 0xd820d82053537431 */ /* 0x080fe20000040014 */
        /* <DEDUP_REMOVED lines=10> */
[----:B------:R-:W-:Y:S01]  /*8db0*/  ISETP.NE.AND P2, PT, R21, RZ, PT ;  /* 0x000000ff1500720c */ /* 0x000fe20003f45270 */
[----:B------:R-:W-:Y:S01]  /*8dc0*/  HFMA2 R57, R57, R20.H0_H0, -132, -132 ;  /* 0xd820d82039397431 */ /* 0x000fe20000040014 */
[----:B------:R-:W-:-:S02]  /*8dd0*/  LOP3.LUT R69, R60, 0x64006400, RZ, 0xfc, !PT ;  /* 0x640064003c457812 */ /* 0x000fc400078efcff */
[----:B------:R-:W-:Y:S02]  /*8de0*/  LOP3.LUT R11, R11, 0x64006400, RZ, 0xfc, !PT ;  /* 0x640064000b0b7812 */ /* 0x000fe400078efcff */
[----:B------:R-:W-:Y:S01]  /*8df0*/  LOP3.LUT R67, R23, 0x64006400, RZ, 0xfc, !PT ;  /* 0x6400640017437812 */ /* 0x000fe200078efcff */
        /* <DEDUP_REMOVED lines=14> */
[----:B------:R-:W-:Y:S01]  /*8ee0*/  ISETP.GE.AND P3, PT, R94, 0x2, PT ;  /* 0x000000025e00780c */ /* 0x000fe20003f66270 */
[----:B------:R-:W-:Y:S01]  /*8ef0*/  HADD2 R72, R37, -1028, -1028 ;  /* 0xe404e40425487430 */ /* 0x000fe20000000000 */
[----:B--2---:R-:W-:Y:S02]  /*8f00*/  SHF.R.U32.HI R29, RZ, 0xd, R12 ;  /* 0x0000000dff1d7819 */ /* 0x004fe4000001160c */
[----:B------:R-:W-:Y:S02]  /*8f10*/  SHF.R.U32.HI R30, RZ, 0xd, R14 ;  /* 0x0000000dff1e7819 */ /* 0x000fe4000001160e */
[----:B------:R-:W-:Y:S02]  /*8f20*/  LOP3.LUT R29, R10, 0x40004, R29, 0xf8, !PT ;  /* 0x000400040a1d7812 */ /* 0x000fe400078ef81d */
[----:B------:R-:W-:Y:S02]  /*8f30*/  LOP3.LUT R10, R39, 0x380038, RZ, 0xc0, !PT ;  /* 0x00380038270a7812 */ /* 0x000fe400078ec0ff */
[----:B------:R-:W-:-:S02]  /*8f40*/  SHF.R.U32.HI R45, RZ, 0x6, R13 ;  /* 0x00000006ff2d7819 */ /* 0x000fc4000001160d */
[--C-:B------:R-:W-:Y:S02]  /*8f50*/  SHF.R.U32.HI R28, RZ, 0xd, R15.reuse ;  /* 0x0000000dff1c7819 */ /* 0x100fe4000001160f */
[C---:B------:R-:W-:Y:S02]  /*8f60*/  LOP3.LUT R62, R15.reuse, 0x380038, RZ, 0xc0, !PT ;  /* 0x003800380f3e7812 */ /* 0x040fe400078ec0ff */
[----:B------:R-:W-:Y:S02]  /*8f70*/  SHF.R.U32.HI R50, RZ, 0x6, R15 ;  /* 0x00000006ff327819 */ /* 0x000fe4000001160f */
[----:B------:R-:W-:Y:S02]  /*8f80*/  LOP3.LUT R55, R15, 0x70007, RZ, 0xc0, !PT ;  /* 0x000700070f377812 */ /* 0x000fe400078ec0ff */
[----:B------:R-:W-:Y:S02]  /*8f90*/  LOP3.LUT R16, R12, 0x380038, RZ, 0xc0, !PT ;  /* 0x003800380c107812 */ /* 0x000fe400078ec0ff */
[----:B------:R-:W-:-:S02]  /*8fa0*/  SHF.R.U32.HI R46, RZ, 0x6, R12 ;  /* 0x00000006ff2e7819 */ /* 0x000fc4000001160c */
[----:B------:R-:W-:Y:S02]  /*8fb0*/  LOP3.LUT R48, R12, 0x70007, RZ, 0xc0, !PT ;  /* 0x000700070c307812 */ /* 0x000fe400078ec0ff */
[----:B------:R-:W-:Y:S02]  /*8fc0*/  SHF.R.U32.HI R31, RZ, 0xd, R13 ;  /* 0x0000000dff1f7819 */ /* 0x000fe4000001160d */
[C---:B------:R-:W-:Y:S02]  /*8fd0*/  LOP3.LUT R18, R13.reuse, 0x380038, RZ, 0xc0, !PT ;  /* 0x003800380d127812 */ /* 0x040fe400078ec0ff */
[----:B------:R-:W-:Y:S02]  /*8fe0*/  LOP3.LUT R49, R13, 0x70007, RZ, 0xc0, !PT ;  /* 0x000700070d317812 */ /* 0x000fe400078ec0ff */
[----:B------:R-:W-:Y:S02]  /*8ff0*/  LOP3.LUT R15, R33, 0x380038, RZ, 0xc0, !PT ;  /* 0x00380038210f7812 */ /* 0x000fe400078ec0ff */
[----:B------:R-:W-:-:S02]  /*9000*/  LOP3.LUT R30, R17, 0x40004, R30, 0xf8, !PT ;  /* 0x00040004111e7812 */ /* 0x000fc400078ef81e */
[----:B------:R-:W-:Y:S02]  /*9010*/  LOP3.LUT R12, R32, 0x380038, RZ, 0xc0, !PT ;  /* 0x00380038200c7812 */ /* 0x000fe400078ec0ff */
[----:B------:R-:W-:Y:S02]  /*9020*/  LOP3.LUT R13, R10, 0x64006400, RZ, 0xfc, !PT ;  /* 0x640064000a0d7812 */ /* 0x000fe400078efcff */
[C---:B------:R-:W-:Y:S02]  /*9030*/  LOP3.LUT R56, R14.reuse, 0x380038, RZ, 0xc0, !PT ;  /* 0x003800380e387812 */ /* 0x040fe400078ec0ff */
[----:B------:R-:W-:Y:S02]  /*9040*/  SHF.R.U32.HI R47, RZ, 0x6, R14 ;  /* 0x00000006ff2f7819 */ /* 0x000fe4000001160e */
[----:B------:R-:W-:Y:S02]  /*9050*/  LOP3.LUT R52, R14, 0x70007, RZ, 0xc0, !PT ;  /* 0x000700070e347812 */ /* 0x000fe400078ec0ff */
[----:B------:R-:W-:-:S02]  /*9060*/  LOP3.LUT R17, R24, 0x64006400, RZ, 0xfc, !PT ;  /* 0x6400640018117812 */ /* 0x000fc400078efcff */
[----:B------:R-:W-:Y:S02]  /*9070*/  LOP3.LUT R10, R45, 0x380038, RZ, 0xc0, !PT ;  /* 0x003800382d0a7812 */ /* 0x000fe400078ec0ff */
[----:B------:R-:W-:Y:S01]  /*9080*/  LOP3.LUT R14, R38, 0x380038, RZ, 0xc0, !PT ;  /* 0x00380038260e7812 */ /* 0x000fe200078ec0ff */
[-C--:B------:R-:W-:Y:S01]  /*9090*/  HFMA2 R78, R17, R20.reuse.H0_H0, -132, -132 ;  /* 0xd820d820114e7431 */ /* 0x080fe20000040014 */
[----:B------:R-:W-:Y:S02]  /*90a0*/  LOP3.LUT R28, R19, 0x40004, R28, 0xf8, !PT ;  /* 0x00040004131c7812 */ /* 0x000fe400078ef81c */
        /* <DEDUP_REMOVED lines=201> */
.L_x_366:
        /* <DEDUP_REMOVED lines=81> */
.L_x_367:
        /* <DEDUP_REMOVED lines=80> */
.L_x_368:
        /* <DEDUP_REMOVED lines=77> */
.L_x_365:
[----:B------:R-:W-:Y:S01]  /*ac20*/  IADD3 R93, R93, 0x20, RZ ;  /* 0x000000205d5d7810 */ /* 0x000fe20007ffe0ff */
[----:B------:R-:W-:Y:S01]  /*ac30*/  UIADD3 UR4, UR4, 0x40, URZ ;  /* 0x0000004004047890 */ /* 0x000fe2000fffe03f */
[----:B------:R-:W-:Y:S02]  /*ac40*/  IMAD.WIDE R14, R85, 0x4, R96 ;  /* 0x00000004550e7825 */ /* 0x000fe400078e0260 */
[C---:B------:R-:W-:Y:S02]  /*ac50*/  ISETP.GE.AND P2, PT, R93.reuse, UR5, PT ;  /* 0x000000055d007c0c */ /* 0x040fe4000bf46270 */
[----:B------:R-:W-:-:S13]  /*ac60*/  ISETP.LT.AND P3, PT, R93, R92, PT ;  /* 0x0000005c5d00720c */ /* 0x000fda0003f61270 */
[----:B------:R-:W-:Y:S05]  /*ac70*/  @!P2 BRA P3, `(.L_x_369) ;  /* 0xffffffdc0018a947 */ /* 0x000fea000183ffff */
.L_x_364:
        /* <DEDUP_REMOVED lines=19> */
.L_x_373:
[----:B------:R-:W0:Y:S02]  /*adb0*/  LDS R8, [R0] ;  /* 0x0000000000087984 */ /* 0x000e240000000800 */
[----:B0-----:R-:W-:-:S06]  /*adc0*/  HADD2 R9, R8, R15 ;  /* 0x0000000f08097230 */ /* 0x001fcc0000000000 */
[----:B------:R-:W0:Y:S02]  /*add0*/  ATOMS.CAST.SPIN R9, [R0], R8, R9 ;  /* 0x000000080009738d */ /* 0x000e240001800009 */
[----:B0-----:R-:W-:-:S13]  /*ade0*/  ISETP.EQ.U32.AND P0, PT, R9, 0x1, PT ;  /* 0x000000010900780c */ /* 0x001fda0003f02070 */
[----:B------:R-:W-:Y:S05]  /*adf0*/  @!P0 BRA `(.L_x_373) ;  /* 0xfffffffc00ec8947 */ /* 0x000fea000383ffff */
[----:B------:R-:W-:Y:S05]  /*ae00*/  BRA `(.L_x_371) ;  /* 0x00000000000c7947 */ /* 0x000fea0003800000 */
.L_x_372:
[----:B------:R-:W2:Y:S02]  /*ae10*/  LD.E R0, desc[UR6][R10.64] ;  /* 0x000000060a007980 */ /* 0x000ea4000c101900 */
[----:B--2---:R-:W-:-:S05]  /*ae20*/  IADD3 R9, R15, R0, RZ ;  /* 0x000000000f097210 */ /* 0x004fca0007ffe0ff */
[----:B------:R0:W-:Y:S02]  /*ae30*/  ST.E desc[UR6][R10.64], R9 ;  /* 0x000000090a007985 */ /* 0x0001e4000c101906 */
.L_x_371:
[----:B------:R-:W-:Y:S05]  /*ae40*/  BSYNC B0 ;  /* 0x0000000000007941 */ /* 0x000fea0003800000 */
.L_x_370:
[----:B------:R1:W-:Y:S01]  /*ae50*/  ATOM.E.ADD.F16x2.RN.STRONG.GPU P0, RZ, desc[UR6][R10.64+0x4], R13 ;  /* 0x0000040d0aff79a2 */ /* 0x0003e2000810e1c6 */
[----:B------:R-:W-:Y:S04]  /*ae60*/  BSSY B0, `(.L_x_374) ;  /* 0x000000f000007945 */ /* 0x000fe80003800000 */
[----:B-1----:R-:W-:Y:S05]  /*ae70*/  @P0 BRA `(.L_x_375) ;  /* 0x0000000000340947 */ /* 0x002fea0003800000 */
[----:B------:R-:W1:Y:S02]  /*ae80*/  QSPC.E.S P0, RZ, [R10+0x4] ;  /* 0x000004000aff73aa */ /* 0x000e640000000500 */
[----:B-1----:R-:W-:Y:S05]  /*ae90*/  @!P0 BRA `(.L_x_376) ;  /* 0x0000000000208947 */ /* 0x002fea0003800000 */
[----:B------:R-:W-:-:S04]  /*aea0*/  MOV R8, R10 ;  /* 0x0000000a00087202 */ /* 0x000fc80000000f00 */
[----:B------:R-:W-:-:S07]  /*aeb0*/  MOV R0, R8 ;  /* 0x0000000800007202 */ /* 0x000fce0000000f00 */
.L_x_377:
[----:B------:R-:W0:Y:S02]  /*aec0*/  LDS R8, [R0+0x4] ;  /* 0x0000040000087984 */ /* 0x000e240000000800 */
[----:B0-----:R-:W-:-:S10]  /*aed0*/  HFMA2.MMA R9, R8, 1, 1, R13 ;  /* 0x3c003c0008097835 */ /* 0x001fd4000000000d */
[----:B------:R-:W0:Y:S02]  /*aee0*/  ATOMS.CAST.SPIN R9, [R0+0x4], R8, R9 ;  /* 0x000004080009738d */ /* 0x000e240001800009 */
[----:B0-----:R-:W-:-:S13]  /*aef0*/  ISETP.EQ.U32.AND P0, PT, R9, 0x1, PT ;  /* 0x000000010900780c */ /* 0x001fda0003f02070 */
[----:B------:R-:W-:Y:S05]  /*af00*/  @!P0 BRA `(.L_x_377) ;  /* 0xfffffffc00ec8947 */ /* 0x000fea000383ffff */
[----:B------:R-:W-:Y:S05]  /*af10*/  BRA `(.L_x_375) ;  /* 0x00000000000c7947 */ /* 0x000fea0003800000 */
.L_x_376:
[----:B------:R-:W0:Y:S02]  /*af20*/  LD.E R0, desc[UR6][R10.64+0x4] ;  /* 0x000004060a007980 */ /* 0x000e24000c101900 */
[----:B0-----:R-:W-:-:S05]  /*af30*/  IADD3 R9, R13, R0, RZ ;  /* 0x000000000d097210 */ /* 0x001fca0007ffe0ff */
[----:B------:R1:W-:Y:S02]  /*af40*/  ST.E desc[UR6][R10.64+0x4], R9 ;  /* 0x000004090a007985 */ /* 0x0003e4000c101906 */
.L_x_375:
[----:B------:R-:W-:Y:S05]  /*af50*/  BSYNC B0 ;  /* 0x0000000000007941 */ /* 0x000fea0003800000 */
.L_x_374:
        /* <DEDUP_REMOVED lines=12> */
.L_x_381:
[----:B------:R-:W0:Y:S02]  /*b020*/  LDS R6, [R0] ;  /* 0x0000000000067984 */ /* 0x000e240000000800 */
[----:B0-----:R-:W-:-:S06]  /*b030*/  HADD2 R7, R6, R9 ;  /* 0x0000000906077230 */ /* 0x001fcc0000000000 */
[----:B------:R-:W0:Y:S02]  /*b040*/  ATOMS.CAST.SPIN R7, [R0], R6, R7 ;  /* 0x000000060007738d */ /* 0x000e240001800007 */
[----:B0-----:R-:W-:-:S13]  /*b050*/  ISETP.EQ.U32.AND P0, PT, R7, 0x1, PT ;  /* 0x000000010700780c */ /* 0x001fda0003f02070 */
[----:B------:R-:W-:Y:S05]  /*b060*/  @!P0 BRA `(.L_x_381) ;  /* 0xfffffffc00ec8947 */ /* 0x000fea000383ffff */
[----:B------:R-:W-:Y:S05]  /*b070*/  BRA `(.L_x_379) ;  /* 0x00000000000c7947 */ /* 0x000fea0003800000 */
.L_x_380:
[----:B------:R-:W2:Y:S02]  /*b080*/  LD.E R0, desc[UR6][R10.64] ;  /* 0x000000060a007980 */ /* 0x000ea4000c101900 */
[----:B--2---:R-:W-:-:S05]  /*b090*/  IADD3 R7, R9, R0, RZ ;  /* 0x0000000009077210 */ /* 0x004fca0007ffe0ff */
[----:B------:R0:W-:Y:S02]  /*b0a0*/  ST.E desc[UR6][R10.64], R7 ;  /* 0x000000070a007985 */ /* 0x0001e4000c101906 */
.L_x_379:
[----:B------:R-:W-:Y:S05]  /*b0b0*/  BSYNC B0 ;  /* 0x0000000000007941 */ /* 0x000fea0003800000 */
.L_x_378:
[----:B------:R1:W-:Y:S01]  /*b0c0*/  ATOM.E.ADD.F16x2.RN.STRONG.GPU P0, RZ, desc[UR6][R10.64+0x4], R89 ;  /* 0x000004590aff79a2 */ /* 0x0003e2000810e1c6 */
[----:B------:R-:W-:Y:S04]  /*b0d0*/  BSSY B0, `(.L_x_382) ;  /* 0x000000f000007945 */ /* 0x000fe80003800000 */
[----:B-1----:R-:W-:Y:S05]  /*b0e0*/  @P0 BRA `(.L_x_383) ;  /* 0x0000000000340947 */ /* 0x002fea0003800000 */
[----:B------:R-:W1:Y:S02]  /*b0f0*/  QSPC.E.S P0, RZ, [R10+0x4] ;  /* 0x000004000aff73aa */ /* 0x000e640000000500 */
[----:B-1----:R-:W-:Y:S05]  /*b100*/  @!P0 BRA `(.L_x_384) ;  /* 0x0000000000208947 */ /* 0x002fea0003800000 */
[----:B------:R-:W-:-:S04]  /*b110*/  MOV R6, R10 ;  /* 0x0000000a00067202 */ /* 0x000fc80000000f00 */
[----:B------:R-:W-:-:S07]  /*b120*/  MOV R0, R6 ;  /* 0x0000000600007202 */ /* 0x000fce0000000f00 */
.L_x_385:
[----:B------:R-:W0:Y:S02]  /*b130*/  LDS R6, [R0+0x4] ;  /* 0x0000040000067984 */ /* 0x000e240000000800 */
[----:B0-----:R-:W-:-:S10]  /*b140*/  HFMA2.MMA R7, R6, 1, 1, R89 ;  /* 0x3c003c0006077835 */ /* 0x001fd40000000059 */
[----:B------:R-:W0:Y:S02]  /*b150*/  ATOMS.CAST.SPIN R7, [R0+0x4], R6, R7 ;  /* 0x000004060007738d */ /* 0x000e240001800007 */
[----:B0-----:R-:W-:-:S13]  /*b160*/  ISETP.EQ.U32.AND P0, PT, R7, 0x1, PT ;  /* 0x000000010700780c */ /* 0x001fda0003f02070 */
[----:B------:R-:W-:Y:S05]  /*b170*/  @!P0 BRA `(.L_x_385) ;  /* 0xfffffffc00ec8947 */ /* 0x000fea000383ffff */
[----:B------:R-:W-:Y:S05]  /*b180*/  BRA `(.L_x_383) ;  /* 0x00000000000c7947 */ /* 0x000fea0003800000 */
.L_x_384:
[----:B------:R-:W0:Y:S02]  /*b190*/  LD.E R0, desc[UR6][R10.64+0x4] ;  /* 0x000004060a007980 */ /* 0x000e24000c101900 */
[----:B0-----:R-:W-:-:S05]  /*b1a0*/  IADD3 R7, R89, R0, RZ ;  /* 0x0000000059077210 */ /* 0x001fca0007ffe0ff */
[----:B------:R1:W-:Y:S02]  /*b1b0*/  ST.E desc[UR6][R10.64+0x4], R7 ;  /* 0x000004070a007985 */ /* 0x0003e4000c101906 */
.L_x_383:
[----:B------:R-:W-:Y:S05]  /*b1c0*/  BSYNC B0 ;  /* 0x0000000000007941 */ /* 0x000fea0003800000 */
.L_x_382:
        /* <DEDUP_REMOVED lines=12> */
.L_x_389:
[----:B------:R-:W0:Y:S02]  /*b290*/  LDS R4, [R0] ;  /* 0x0000000000047984 */ /* 0x000e240000000800 */
[----:B0-----:R-:W-:-:S06]  /*b2a0*/  HADD2 R5, R4, R7 ;  /* 0x0000000704057230 */ /* 0x001fcc0000000000 */
[----:B------:R-:W0:Y:S02]  /*b2b0*/  ATOMS.CAST.SPIN R5, [R0], R4, R5 ;  /* 0x000000040005738d */ /* 0x000e240001800005 */
[----:B0-----:R-:W-:-:S13]  /*b2c0*/  ISETP.EQ.U32.AND P0, PT, R5, 0x1, PT ;  /* 0x000000010500780c */ /* 0x001fda0003f02070 */
[----:B------:R-:W-:Y:S05]  /*b2d0*/  @!P0 BRA `(.L_x_389) ;  /* 0xfffffffc00ec8947 */ /* 0x000fea000383ffff */
[----:B------:R-:W-:Y:S05]  /*b2e0*/  BRA `(.L_x_387) ;  /* 0x00000000000c7947 */ /* 0x000fea0003800000 */
.L_x_388:
[----:B------:R-:W2:Y:S02]  /*b2f0*/  LD.E R0, desc[UR6][R10.64] ;  /* 0x000000060a007980 */ /* 0x000ea4000c101900 */
[----:B--2---:R-:W-:-:S05]  /*b300*/  IADD3 R5, R7, R0, RZ ;  /* 0x0000000007057210 */ /* 0x004fca0007ffe0ff */
[----:B------:R0:W-:Y:S02]  /*b310*/  ST.E desc[UR6][R10.64], R5 ;  /* 0x000000050a007985 */ /* 0x0001e4000c101906 */
.L_x_387:
[----:B------:R-:W-:Y:S05]  /*b320*/  BSYNC B0 ;  /* 0x0000000000007941 */ /* 0x000fea0003800000 */
.L_x_386:
[----:B------:R1:W-:Y:S01]  /*b330*/  ATOM.E.ADD.F16x2.RN.STRONG.GPU P0, RZ, desc[UR6][R10.64+0x4], R91 ;  /* 0x0000045b0aff79a2 */ /* 0x0003e2000810e1c6 */
[----:B------:R-:W-:Y:S04]  /*b340*/  BSSY B0, `(.L_x_390) ;  /* 0x000000f000007945 */ /* 0x000fe80003800000 */
[----:B-1----:R-:W-:Y:S05]  /*b350*/  @P0 BRA `(.L_x_391) ;  /* 0x0000000000340947 */ /* 0x002fea0003800000 */
[----:B------:R-:W1:Y:S02]  /*b360*/  QSPC.E.S P0, RZ, [R10+0x4] ;  /* 0x000004000aff73aa */ /* 0x000e640000000500 */
[----:B-1----:R-:W-:Y:S05]  /*b370*/  @!P0 BRA `(.L_x_392) ;  /* 0x0000000000208947 */ /* 0x002fea0003800000 */
[----:B------:R-:W-:-:S04]  /*b380*/  MOV R4, R10 ;  /* 0x0000000a00047202 */ /* 0x000fc80000000f00 */
[----:B------:R-:W-:-:S07]  /*b390*/  MOV R0, R4 ;  /* 0x0000000400007202 */ /* 0x000fce0000000f00 */
.L_x_393:
[----:B------:R-:W0:Y:S02]  /*b3a0*/  LDS R4, [R0+0x4] ;  /* 0x0000040000047984 */ /* 0x000e240000000800 */
[----:B0-----:R-:W-:-:S10]  /*b3b0*/  HFMA2.MMA R5, R4, 1, 1, R91 ;  /* 0x3c003c0004057835 */ /* 0x001fd4000000005b */
[----:B------:R-:W0:Y:S02]  /*b3c0*/  ATOMS.CAST.SPIN R5, [R0+0x4], R4, R5 ;  /* 0x000004040005738d */ /* 0x000e240001800005 */
[----:B0-----:R-:W-:-:S13]  /*b3d0*/  ISETP.EQ.U32.AND P0, PT, R5, 0x1, PT ;  /* 0x000000010500780c */ /* 0x001fda0003f02070 */
[----:B------:R-:W-:Y:S05]  /*b3e0*/  @!P0 BRA `(.L_x_393) ;  /* 0xfffffffc00ec8947 */ /* 0x000fea000383ffff */
[----:B------:R-:W-:Y:S05]  /*b3f0*/  BRA `(.L_x_391) ;  /* 0x00000000000c7947 */ /* 0x000fea0003800000 */
.L_x_392:
[----:B------:R-:W0:Y:S02]  /*b400*/  LD.E R0, desc[UR6][R10.64+0x4] ;  /* 0x000004060a007980 */ /* 0x000e24000c101900 */
[----:B0-----:R-:W-:-:S05]  /*b410*/  IADD3 R5, R91, R0, RZ ;  /* 0x000000005b057210 */ /* 0x001fca0007ffe0ff */
[----:B------:R1:W-:Y:S02]  /*b420*/  ST.E desc[UR6][R10.64+0x4], R5 ;  /* 0x000004050a007985 */ /* 0x0003e4000c101906 */
.L_x_391:
[----:B------:R-:W-:Y:S05]  /*b430*/  BSYNC B0 ;  /* 0x0000000000007941 */ /* 0x000fea0003800000 */
.L_x_390:
        /* <DEDUP_REMOVED lines=12> */
.L_x_397:
[----:B------:R-:W0:Y:S02]  /*b500*/  LDS R2, [R0] ;  /* 0x0000000000027984 */ /* 0x000e240000000800 */
[----:B0-----:R-:W-:-:S06]  /*b510*/  HADD2 R3, R2, R5 ;  /* 0x0000000502037230 */ /* 0x001fcc0000000000 */
[----:B------:R-:W0:Y:S02]  /*b520*/  ATOMS.CAST.SPIN R3, [R0], R2, R3 ;  /* 0x000000020003738d */ /* 0x000e240001800003 */
[----:B0-----:R-:W-:-:S13]  /*b530*/  ISETP.EQ.U32.AND P0, PT, R3, 0x1, PT ;  /* 0x000000010300780c */ /* 0x001fda0003f02070 */
[----:B------:R-:W-:Y:S05]  /*b540*/  @!P0 BRA `(.L_x_397) ;  /* 0xfffffffc00ec8947 */ /* 0x000fea000383ffff */
[----:B------:R-:W-:Y:S05]  /*b550*/  BRA `(.L_x_395) ;  /* 0x00000000000c7947 */ /* 0x000fea0003800000 */
.L_x_396:
[----:B------:R-:W2:Y:S02]  /*b560*/  LD.E R0, desc[UR6][R10.64] ;  /* 0x000000060a007980 */ /* 0x000ea4000c101900 */
[----:B--2---:R-:W-:-:S05]  /*b570*/  IADD3 R3, R5, R0, RZ ;  /* 0x0000000005037210 */ /* 0x004fca0007ffe0ff */
[----:B------:R0:W-:Y:S02]  /*b580*/  ST.E desc[UR6][R10.64], R3 ;  /* 0x000000030a007985 */ /* 0x0001e4000c101906 */
.L_x_395:
[----:B------:R-:W-:Y:S05]  /*b590*/  BSYNC B0 ;  /* 0x0000000000007941 */ /* 0x000fea0003800000 */
.L_x_394:
[----:B------:R1:W-:Y:S02]  /*b5a0*/  ATOM.E.ADD.F16x2.RN.STRONG.GPU P0, RZ, desc[UR6][R10.64+0x4], R7 ;  /* 0x000004070aff79a2 */ /* 0x0003e4000810e1c6 */
[----:B-1----:R-:W-:Y:S05]  /*b5b0*/  @P0 EXIT ;  /* 0x000000000000094d */ /* 0x002fea0003800000 */
[----:B------:R-:W1:Y:S02]  /*b5c0*/  QSPC.E.S P0, RZ, [R10+0x4] ;  /* 0x000004000aff73aa */ /* 0x000e640000000500 */
[----:B-1----:R-:W-:Y:S05]  /*b5d0*/  @!P0 BRA `(.L_x_398) ;  /* 0x0000000000208947 */ /* 0x002fea0003800000 */
[----:B------:R-:W-:-:S04]  /*b5e0*/  MOV R2, R10 ;  /* 0x0000000a00027202 */ /* 0x000fc80000000f00 */
[----:B------:R-:W-:-:S07]  /*b5f0*/  MOV R0, R2 ;  /* 0x0000000200007202 */ /* 0x000fce0000000f00 */
.L_x_399:
[----:B------:R-:W0:Y:S02]  /*b600*/  LDS R2, [R0+0x4] ;  /* 0x0000040000027984 */ /* 0x000e240000000800 */
[----:B0-----:R-:W-:-:S10]  /*b610*/  HFMA2.MMA R3, R2, 1, 1, R7 ;  /* 0x3c003c0002037835 */ /* 0x001fd40000000007 */
[----:B------:R-:W0:Y:S02]  /*b620*/  ATOMS.CAST.SPIN R3, [R0+0x4], R2, R3 ;  /* 0x000004020003738d */ /* 0x000e240001800003 */
[----:B0-----:R-:W-:-:S13]  /*b630*/  ISETP.EQ.U32.AND P0, PT, R3, 0x1, PT ;  /* 0x000000010300780c */ /* 0x001fda0003f02070 */
[----:B------:R-:W-:Y:S05]  /*b640*/  @!P0 BRA `(.L_x_399) ;  /* 0xfffffffc00ec8947 */ /* 0x000fea000383ffff */
[----:B------:R-:W-:Y:S05]  /*b650*/  EXIT ;  /* 0x000000000000794d */ /* 0x000fea0003800000 */
.L_x_398:
[----:B------:R-:W0:Y:S02]  /*b660*/  LD.E R0, desc[UR6][R10.64+0x4] ;  /* 0x000004060a007980 */ /* 0x000e24000c101900 */
[----:B0-----:R-:W-:-:S05]  /*b670*/  IADD3 R3, R7, R0, RZ ;  /* 0x0000000007037210 */ /* 0x001fca0007ffe0ff */
[----:B------:R-:W-:Y:S01]  /*b680*/  ST.E desc[UR6][R10.64+0x4], R3 ;  /* 0x000004030a007985 */ /* 0x000fe2000c101906 */
[----:B------:R-:W-:Y:S05]  /*b690*/  EXIT ;  /* 0x000000000000794d */ /* 0x000fea0003800000 */
.L_x_400:
        /* <DEDUP_REMOVED lines=14> */
.L_x_3665:


//--------------------- .text._Z23gemm_half_q_half_kernelILi4ELi14ELb1ELb1ELi64EEvPK6__halfPKjS4_S2_PS0_iiiiPKtS7_iiiiiibS2_i --------------------------
	.section	.text._Z23gemm_half_q_half_kernelILi4ELi14ELb1ELb1ELi64EEvPK6__halfPKjS4_S2_PS0_iiiiPKtS7_iiiiiibS2_i,"ax",@progbits
	.align	128
        .global         _Z23gemm_half_q_half_kernelILi4ELi14ELb1ELb1ELi64EEvPK6__halfPKjS4_S2_PS0_iiiiPKtS7_iiiiiibS2_i
        .type           _Z23gemm_half_q_half_kernelILi4ELi14ELb1ELb1ELi64EEvPK6__halfPKjS4_S2_PS0_iiiiPKtS7_iiiiiibS2_i,@function
        .size           _Z23gemm_half_q_half_kernelILi4ELi14ELb1ELb1ELi64EEvPK6__halfPKjS4_S2_PS0_iiiiPKtS7_iiiiiibS2_i,(.L_x_3666 - _Z23gemm_half_q_half_kernelILi4ELi14ELb1ELb1ELi64EEvPK6__halfPKjS4_S2_PS0_iiiiPKtS7_iiiiiibS2_i)
        .other          _Z23gemm_half_q_half_kernelILi4ELi14ELb1ELb1ELi64EEvPK6__halfPKjS4_S2_PS0_iiiiPKtS7_iiiiiibS2_i,@"STO_CUDA_ENTRY STV_DEFAULT"
_Z23gemm_half_q_half_kernelILi4ELi14ELb1ELb1ELi64EEvPK6__halfPKjS4_S2_PS0_iiiiPKtS7_iiiiiibS2_i:
.text._Z23gemm_half_q_half_kernelILi4ELi14ELb1ELb1ELi64EEvPK6__halfPKjS4_S2_PS0_iiiiPKtS7_iiiiiibS2_i:
        /* <DEDUP_REMOVED lines=49> */
.L_x_401:
        /* <DEDUP_REMOVED lines=25> */
.L_x_406:
        /* <DEDUP_REMOVED lines=37> */
.L_x_405:
        /* <DEDUP_REMOVED lines=24> */
.L_x_407:
        /* <DEDUP_REMOVED lines=14> */
.L_x_404:
        /* <DEDUP_REMOVED lines=10> */
.L_x_409:
        /* <DEDUP_REMOVED lines=37> */
.L_x_408:
        /* <DEDUP_REMOVED lines=24> */
.L_x_410:
        /* <DEDUP_REMOVED lines=13> */
.L_x_403:
[----:B------:R-:W-:Y:S05]  /*0e90*/  BSYNC B0 ;  /* 0x0000000000007941 */ /* 0x000fea0003800000 */
.L_x_402:
        /* <DEDUP_REMOVED lines=17> */
.L_x_413:
        /* <DEDUP_REMOVED lines=19> */
.L_x_412:
        /* <DEDUP_REMOVED lines=14> */
.L_x_414:
[----:B------:R-:W-:-:S13]  /*11c0*/  ISETP.LT.OR P0, PT, R3, R95, P0 ;  /* 0x0000005f0300720c */ /* 0x000fda0000701670 */
[----:B--2---:R-:W2:Y:S01]  /*11d0*/  @P0 LDC.64 R4, c[0x0][0x230] ;  /* 0x00008c00ff040b82 */ /* 0x004ea20000000a00 */
[----:B------:R-:W-:-:S05]  /*11e0*/  @P0 LEA R0, R0, R3, 0x2 ;  /* 0x0000000300000211 */ /* 0x000fca00078e10ff */
[----:B------:R-:W-:-:S04]  /*11f0*/  @P0 IMAD R3, R0, R85, R2 ;  /* 0x0000005500030224 */ /* 0x000fc800078e0202 */
[----:B--2---:R-:W-:-:S05]  /*1200*/  @P0 IMAD.WIDE R4, R3, 0x2, R4 ;  /* 0x0000000203040825 */ /* 0x004fca00078e0204 */
[----:B------:R2:W-:Y:S02]  /*1210*/  @P0 STG.E.64 desc[UR6][R4.64], RZ ;  /* 0x000000ff04000986 */ /* 0x0005e4000c101b06 */
.L_x_411:
        /* <DEDUP_REMOVED lines=15> */
.L_x_416:
        /* <DEDUP_REMOVED lines=44> */
.L_x_415:
[----:B0-----:R0:W5:Y:S01]  /*15d0*/  LDL.64 R6, [R1] ;  /* 0x0000000001067983 */ /* 0x0011620000100a00 */
[----:B------:R-:W1:Y:S01]  /*15e0*/  LDC R3, c[0x0][0x25c] ;  /* 0x00009700ff037b82 */ /* 0x000e620000000800 */
        /* <DEDUP_REMOVED lines=8> */
[C---:B------:R-:W-:Y:S02]  /*1670*/  ISETP.GT.AND P6, PT, R94.reuse, UR8, PT ;  /* 0x000000085e007c0c */ /* 0x040fe4000bfc4270 */
[----:B------:R-:W-:Y:S01]  /*1680*/  LEA.HI R8, R9, R0, RZ, 0x5 ;  /* 0x0000000009087211 */ /* 0x000fe200078f28ff */
[----:B------:R-:W-:Y:S01]  /*1690*/  HFMA2.MMA R0, -RZ, RZ, 0, 0 ;  /* 0x00000000ff007435 */ /* 0x000fe200000001ff */
        /* <DEDUP_REMOVED lines=11> */
.L_x_417:
        /* <DEDUP_REMOVED lines=8> */
.L_x_418:
        /* <DEDUP_REMOVED lines=12> */
.L_x_419:
        /* <DEDUP_REMOVED lines=8> */
.L_x_420:
        /* <DEDUP_REMOVED lines=8> */
.L_x_421:
        /* <DEDUP_REMOVED lines=31> */
.L_x_439:
        /* <DEDUP_REMOVED lines=10> */
[----:B------:R-:W-:-:S02]  /*1c20*/  @!P0 PRMT R97, R97, 0x7610, R14 ;  /* 0x0000761061618816 */ /* 0x000fc4000000000e */
[----:B------:R-:W-:Y:S02]  /*1c30*/  @!P0 PRMT R100, R100, 0x7610, R15 ;  /* 0x0000761064648816 */ /* 0x000fe4000000000f */
[----:B---3--:R-:W-:Y:S02]  /*1c40*/  @!P0 IADD3 R87, R13, R94, RZ ;  /* 0x0000005e0d578210 */ /* 0x008fe40007ffe0ff */
[----:B------:R-:W-:Y:S02]  /*1c50*/  MOV R14, R0 ;  /* 0x00000000000e7202 */ /* 0x000fe40000000f00 */
[----:B------:R-:W-:Y:S01]  /*1c60*/  MOV R15, R11 ;  /* 0x0000000b000f7202 */ /* 0x000fe20000000f00 */
        /* <DEDUP_REMOVED lines=149> */
.L_x_424:
        /* <DEDUP_REMOVED lines=95> */
.L_x_426:
        /* <DEDUP_REMOVED lines=97> */
.L_x_427:
        /* <DEDUP_REMOVED lines=91> */
.L_x_425:
        /* <DEDUP_REMOVED lines=8> */
[----:B------:R-:W-:Y:S02]  /*37f0*/  LOP3.LUT R26, R22, 0xf000f0, RZ, 0xc0, !PT ;  /* 0x00f000f0161a7812 */ /* 0x000fe400078ec0ff */
        /* <DEDUP_REMOVED lines=8> */
[----:B------:R-:W-:Y:S01]  /*3880*/  LOP3.LUT R18, R21, 0xf000f, RZ, 0xc0, !PT ;  /* 0x000f000f15127812 */ /* 0x000fe200078ec0ff */
[----:B------:R-:W-:Y:S01]  /*3890*/  HFMA2 R24, R24, R13.H0_H0, -72, -72 ;  /* 0xd480d48018187431 */ /* 0x000fe2000004000d */
        /* <DEDUP_REMOVED lines=27> */
[-C--:B------:R-:W-:Y:S01]  /*3a50*/  HFMA2 R30, R20, R13.reuse.H0_H0, -72, -72 ;  /* 0xd480d480141e7431 */ /* 0x080fe2000004000d */
[----:B------:R-:W-:Y:S01]  /*3a60*/  LOP3.LUT R36, R29, 0x64006400, RZ, 0xfc, !PT ;  /* 0x640064001d247812 */ /* 0x000fe200078efcff */
[----:B------:R-:W-:Y:S02]  /*3a70*/  HADD2 R29, R11, -1032, -1032 ;  /* 0xe408e4080b1d7430 */ /* 0x000fe40000000000 */
[----:B------:R-:W-:Y:S02]  /*3a80*/  HADD2 R31, R31, -1032, -1032 ;  /* 0xe408e4081f1f7430 */ /* 0x000fe40000000000 */
        /* <DEDUP_REMOVED lines=96> */
.L_x_428:
        /* <DEDUP_REMOVED lines=95> */
.L_x_430:
        /* <DEDUP_REMOVED lines=97> */
.L_x_431:
        /* <DEDUP_REMOVED lines=26> */
[----:B------:R-:W-:Y:S02]  /*4e30*/  HADD2.F32 R23, -RZ, R24.H1_H1 ;  /* 0x30000018ff177230 */ /* 0x000fe40000004100 */
[----:B------:R-:W-:Y:S01]  /*4e40*/  FFMA.FTZ R12, R22, R40, R11 ;  /* 0x00000028160c7223 */ /* 0x000fe2000001000b */
        /* <DEDUP_REMOVED lines=8> */
[-C--:B------:R-:W-:Y:S01]  /*4ed0*/  FFMA.FTZ R22, R25, R39.reuse, R12 ;  /* 0x0000002719167223 */ /* 0x080fe2000001000c */
[-C--:B------:R-:W-:Y:S01]  /*4ee0*/  FFMA.FTZ R0, R11, R39.reuse, R0 ;  /* 0x000000270b007223 */ /* 0x080fe20000010000 */
[--C-:B-1----:R-:W-:Y:S02]  /*4ef0*/  HADD2.F32 R10, -RZ, R21.reuse.H0_H0 ;  /* 0x20000015ff0a7230 */ /* 0x102fe40000004100 */
[----:B------:R-:W-:Y:S01]  /*4f00*/  FFMA.FTZ R40, R27, R39, R40 ;  /* 0x000000271b287223 */ /* 0x000fe20000010028 */
[----:B------:R-:W-:Y:S02]  /*4f10*/  HADD2.F32 R12, -RZ, R21.H1_H1 ;  /* 0x30000015ff0c7230 */ /* 0x000fe40000004100 */
[----:B------:R-:W-:Y:S02]  /*4f20*/  HADD2.F32 R11, -RZ, R20.H0_H0 ;  /* 0x20000014ff0b7230 */ /* 0x000fe40000004100 */
[----:B------:R-:W-:-:S02]  /*4f30*/  HADD2.F32 R21, -RZ, R29.H0_H0 ;  /* 0x2000001dff157230 */ /* 0x000fc40000004100 */
[----:B------:R-:W-:Y:S02]  /*4f40*/  HADD2.F32 R23, -RZ, R31.H0_H0 ;  /* 0x2000001fff177230 */ /* 0x000fe40000004100 */
[----:B------:R-:W-:Y:S02]  /*4f50*/  HADD2.F32 R20, -RZ, R20.H1_H1 ;  /* 0x30000014ff147230 */ /* 0x000fe40000004100 */
[-C--:B------:R-:W-:Y:S01]  /*4f60*/  FFMA.FTZ R21, R21, R11.reuse, R0 ;  /* 0x0000000b15157223 */ /* 0x080fe20000010000 */
[----:B------:R-:W-:Y:S02]  /*4f70*/  HADD2.F32 R24, -RZ, R29.H1_H1 ;  /* 0x3000001dff187230 */ /* 0x000fe40000004100 */
[----:B------:R-:W-:Y:S01]  /*4f80*/  FFMA.FTZ R23, R23, R11, R18 ;  /* 0x0000000b17177223 */ /* 0x000fe20000010012 */
[----:B------:R-:W-:Y:S02]  /*4f90*/  HADD2.F32 R25, -RZ, R33.H0_H0 ;  /* 0x20000021ff197230 */ /* 0x000fe40000004100 */
[----:B------:R-:W-:-:S02]  /*4fa0*/  HADD2.F32 R27, -RZ, R35.H0_H0 ;  /* 0x20000023ff1b7230 */ /* 0x000fc40000004100 */
[-C--:B------:R-:W-:Y:S01]  /*4fb0*/  FFMA.FTZ R21, R24, R20.reuse, R21 ;  /* 0x0000001418157223 */ /* 0x080fe20000010015 */
        /* <DEDUP_REMOVED lines=8> */
[----:B------:R-:W-:Y:S02]  /*5040*/  HADD2.F32 R22, -RZ, R32.H0_H0 ;  /* 0x20000020ff167230 */ /* 0x000fe40000004100 */
[-C--:B------:R-:W-:Y:S01]  /*5050*/  FFMA.FTZ R25, R24, R20.reuse, R25 ;  /* 0x0000001418197223 */ /* 0x080fe20000010019 */
        /* <DEDUP_REMOVED lines=30> */
.L_x_429:
[----:B------:R-:W-:-:S05]  /*5240*/  IMAD.WIDE R16, R19, 0x4, R16 ;  /* 0x0000000413107825 */ /* 0x000fca00078e0210 */
        /* <DEDUP_REMOVED lines=144> */
.L_x_432:
        /* <DEDUP_REMOVED lines=95> */
.L_x_434:
        /* <DEDUP_REMOVED lines=97> */
.L_x_435:
        /* <DEDUP_REMOVED lines=91> */
.L_x_433:
        /* <DEDUP_REMOVED lines=145> */
.L_x_436:
        /* <DEDUP_REMOVED lines=95> */
.L_x_437:
        /* <DEDUP_REMOVED lines=97> */
.L_x_438:
        /* <DEDUP_REMOVED lines=91> */
.L_x_423:
[----:B------:R-:W0:Y:S01]  /*87c0*/  LDC R85, c[0x0][0x23c] ;  /* 0x00008f00ff557b82 */ /* 0x000e220000000800 */
[----:B------:R-:W-:Y:S01]  /*87d0*/  LEA R0, R86, 0x40, 0x6 ;  /* 0x0000004056007811 */ /* 0x000fe200078e30ff */
[----:B------:R-:W-:Y:S01]  /*87e0*/  UIADD3 UR4, UR4, 0x40, URZ ;  /* 0x0000004004047890 */ /* 0x000fe2000fffe03f */
[----:B------:R-:W-:Y:S02]  /*87f0*/  IADD3 R94, R94, 0x20, RZ ;  /* 0x000000205e5e7810 */ /* 0x000fe40007ffe0ff */
[----:B------:R-:W-:Y:S02]  /*8800*/  VIMNMX R13, R0, UR8, PT ;  /* 0x00000008000d7c48 */ /* 0x000fe4000bfe0100 */
[C---:B------:R-:W-:Y:S02]  /*8810*/  ISETP.GE.AND P0, PT, R94.reuse, UR5, PT ;  /* 0x000000055e007c0c */ /* 0x040fe4000bf06270 */
[----:B------:R-:W-:Y:S01]  /*8820*/  ISETP.LT.AND P2, PT, R94, R13, PT ;  /* 0x0000000d5e00720c */ /* 0x000fe20003f41270 */
[----:B0-----:R-:W-:-:S03]  /*8830*/  IMAD.WIDE R10, R85, 0x10, R14 ;  /* 0x00000010550a7825 */ /* 0x001fc600078e020e */
[----:B------:R-:W-:-:S09]  /*8840*/  MOV R0, R10 ;  /* 0x0000000a00007202 */ /* 0x000fd20000000f00 */
[----:B------:R-:W-:Y:S05]  /*8850*/  @!P0 BRA P2, `(.L_x_439) ;  /* 0xffffff9000c88947 */ /* 0x000fea000103ffff */
.L_x_422:
        /* <DEDUP_REMOVED lines=8> */
.L_x_445:
[----:B------:R-:W-:Y:S01]  /*88e0*/  ISETP.NE.AND P2, PT, R94, R87, PT ;  /* 0x000000575e00720c */ /* 0x000fe20003f45270 */
[----:B------:R-:W0:-:S12]  /*88f0*/  LDC R85, c[0x0][0x23c] ;  /* 0x00008f00ff557b82 */ /* 0x000e180000000800 */
[----:B------:R-:W1:Y:S01]  /*8900*/  @!P2 LDC.64 R12, c[0x0][0x248] ;  /* 0x00009200ff0cab82 */ /* 0x000e620000000a00 */
[----:B------:R-:W-:Y:S02]  /*8910*/  @!P2 IADD3 R88, R88, 0x1, RZ ;  /* 0x000000015858a810 */ /* 0x000fe40007ffe0ff */
[----:B------:R-:W-:Y:S02]  /*8920*/  @!P2 LEA R15, R94, 0x1, 0x1 ;  /* 0x000000015e0fa811 */ /* 0x000fe400078e08ff */
[----:B------:R-:W-:Y:S02]  /*8930*/  @!P2 LEA R14, R88, R1, 0x3 ;  /* 0x00000001580ea211 */ /* 0x000fe400078e18ff */
[----:B-----5:R-:W-:Y:S02]  /*8940*/  MOV R20, R0 ;  /* 0x0000000000147202 */ /* 0x020fe40000000f00 */
[----:B------:R-:W-:-:S03]  /*8950*/  MOV R21, R11 ;  /* 0x0000000b00157202 */ /* 0x000fc60000000f00 */
[----:B0-----:R-:W-:-:S03]  /*8960*/  IMAD.WIDE R10, R85, 0x4, R20 ;  /* 0x00000004550a7825 */ /* 0x001fc600078e0214 */
[----:B------:R-:W5:Y:S04]  /*8970*/  LDG.E.128.CONSTANT R20, desc[UR6][R20.64] ;  /* 0x0000000614147981 */ /* 0x000f68000c1e9d00 */
[----:B------:R0:W5:Y:S01]  /*8980*/  LDG.E.128.CONSTANT R16, desc[UR6][R10.64] ;  /* 0x000000060a107981 */ /* 0x000162000c1e9d00 */
[----:B-1----:R-:W-:-:S03]  /*8990*/  @!P2 IMAD.WIDE R12, R15, 0x2, R12 ;  /* 0x000000020f0ca825 */ /* 0x002fc600078e020c */
[----:B------:R-:W2:Y:S04]  /*89a0*/  @!P2 LDL.64 R14, [R14] ;  /* 0x000000000e0ea983 */ /* 0x000ea80000100a00 */
[----:B------:R-:W3:Y:S01]  /*89b0*/  @!P2 LDG.E.U16.CONSTANT R13, desc[UR6][R12.64] ;  /* 0x000000060c0da981 */ /* 0x000ee2000c1e9500 */
[----:B------:R-:W-:Y:S01]  /*89c0*/  IMAD.WIDE R98, R85, 0x4, R10 ;  /* 0x0000000455627825 */ /* 0x000fe200078e020a */
[----:B--2---:R-:W-:Y:S02]  /*89d0*/  @!P2 PRMT R97, R14, 0x7610, R97 ;  /* 0x000076100e61a816 */ /* 0x004fe40000000061 */
[----:B------:R-:W-:Y:S02]  /*89e0*/  @!P2 PRMT R100, R15, 0x7610, R100 ;  /* 0x000076100f64a816 */ /* 0x000fe40000000064 */
[----:B---3--:R-:W-:-:S02]  /*89f0*/  @!P2 IADD3 R87, R13, R94, RZ ;  /* 0x0000005e0d57a210 */ /* 0x008fc40007ffe0ff */
[----:B------:R-:W-:Y:S02]  /*8a00*/  @!P2 PRMT R97, R97, 0x7610, R14 ;  /* 0x000076106161a816 */ /* 0x000fe4000000000e */
[----:B------:R-:W-:Y:S01]  /*8a10*/  @!P2 PRMT R100, R100, 0x7610, R15 ;  /* 0x000076106464a816 */ /* 0x000fe2000000000f */
[----:B0-----:R-:W-:Y:S06]  /*8a20*/  @!P1 BRA `(.L_x_441) ;  /* 0x0000002000849947 */ /* 0x001fec0003800000 */
[----:B------:R-:W2:Y:S01]  /*8a30*/  LDG.E.128.CONSTANT R12, desc[UR6][R98.64] ;  /* 0x00000006620c7981 */ /* 0x000ea2000c1e9d00 */
[----:B-----5:R-:W-:Y:S02]  /*8a40*/  SHF.R.U32.HI R10, RZ, 0xf, R20 ;  /* 0x0000000fff0a7819 */ /* 0x020fe40000011614 */
[----:B------:R-:W-:Y:S02]  /*8a50*/  SHF.R.U32.HI R25, RZ, 0xf, R21 ;  /* 0x0000000fff197819 */ /* 0x000fe40000011615 */
[----:B------:R-:W-:Y:S02]  /*8a60*/  SHF.R.U32.HI R29, RZ, 0xf, R23 ;  /* 0x0000000fff1d7819 */ /* 0x000fe40000011617 */
[----:B------:R-:W-:Y:S02]  /*8a70*/  SHF.R.U32.HI R27, RZ, 0xf, R22 ;  /* 0x0000000fff1b7819 */ /* 0x000fe40000011616 */
[----:B------:R-:W-:Y:S02]  /*8a80*/  LOP3.LUT R24, R21, 0x380038, RZ, 0xc0, !PT ;  /* 0x0038003815187812 */ /* 0x000fe400078ec0ff */
[----:B------:R-:W-:-:S02]  /*8a90*/  SHF.R.U32.HI R32, RZ, 0x6, R21 ;  /* 0x00000006ff207819 */ /* 0x000fc40000011615 */
[----:B------:R-:W-:Y:S02]  /*8aa0*/  LOP3.LUT R36, R21, 0x70007, RZ, 0xc0, !PT ;  /* 0x0007000715247812 */ /* 0x000fe400078ec0ff */
[C---:B------:R-:W-:Y:S02]  /*8ab0*/  LOP3.LUT R58, R23.reuse, 0x380038, RZ, 0xc0, !PT ;  /* 0x00380038173a7812 */ /* 0x040fe400078ec0ff */
[----:B------:R-:W-:Y:S02]  /*8ac0*/  SHF.R.U32.HI R35, RZ, 0x6, R23 ;  /* 0x00000006ff237819 */ /* 0x000fe40000011617 */
[----:B------:R-:W-:Y:S02]  /*8ad0*/  LOP3.LUT R43, R23, 0x70007, RZ, 0xc0, !PT ;  /* 0x00070007172b7812 */ /* 0x000fe400078ec0ff */
[----:B------:R-:W-:Y:S02]  /*8ae0*/  SHF.R.U32.HI R21, RZ, 0xe, R16 ;  /* 0x0000000eff157819 */ /* 0x000fe40000011610 */
[----:B------:R-:W-:-:S02]  /*8af0*/  LOP3.LUT R11, R16, 0x380038, RZ, 0xc0, !PT ;  /* 0x00380038100b7812 */ /* 0x000fc400078ec0ff */
[----:B------:R-:W-:Y:S02]  /*8b00*/  SHF.R.U32.HI R38, RZ, 0x6, R16 ;  /* 0x00000006ff267819 */ /* 0x000fe40000011610 */
[----:B------:R-:W-:Y:S02]  /*8b10*/  LOP3.LUT R50, R16, 0x70007, RZ, 0xc0, !PT ;  /* 0x0007000710327812 */ /* 0x000fe400078ec0ff */
[--C-:B------:R-:W-:Y:S02]  /*8b20*/  SHF.R.U32.HI R28, RZ, 0xe, R18.reuse ;  /* 0x0000000eff1c7819 */ /* 0x100fe40000011612 */
[C---:B------:R-:W-:Y:S02]  /*8b30*/  LOP3.LUT R23, R18.reuse, 0x380038, RZ, 0xc0, !PT ;  /* 0x0038003812177812 */ /* 0x040fe400078ec0ff */
[----:B------:R-:W-:Y:S02]  /*8b40*/  SHF.R.U32.HI R42, RZ, 0x6, R18 ;  /* 0x00000006ff2a7819 */ /* 0x000fe40000011612 */
[----:B------:R-:W-:-:S02]  /*8b50*/  LOP3.LUT R49, R18, 0x70007, RZ, 0xc0, !PT ;  /* 0x0007000712317812 */ /* 0x000fc400078ec0ff */
[----:B------:R-:W-:Y:S02]  /*8b60*/  LOP3.LUT R10, R10, 0x10001, RZ, 0xc0, !PT ;  /* 0x000100010a0a7812 */ /* 0x000fe400078ec0ff */
[----:B------:R-:W-:Y:S02]  /*8b70*/  SHF.R.U32.HI R16, RZ, 0xe, R17 ;  /* 0x0000000eff107819 */ /* 0x000fe40000011611 */
[----:B------:R-:W-:Y:S02]  /*8b80*/  SHF.R.U32.HI R18, RZ, 0xe, R19 ;  /* 0x0000000eff127819 */ /* 0x000fe40000011613 */
[----:B------:R-:W-:Y:S02]  /*8b90*/  LOP3.LUT R25, R25, 0x10001, RZ, 0xc0, !PT ;  /* 0x0001000119197812 */ /* 0x000fe400078ec0ff */
[----:B------:R-:W-:Y:S02]  /*8ba0*/  LOP3.LUT R29, R29, 0x10001, RZ, 0xc0, !PT ;  /* 0x000100011d1d7812 */ /* 0x000fe400078ec0ff */
[----:B------:R-:W-:-:S02]  /*8bb0*/  LOP3.LUT R27, R27, 0x10001, RZ, 0xc0, !PT ;  /* 0x000100011b1b7812 */ /* 0x000fc400078ec0ff */
[C---:B------:R-:W-:Y:S02]  /*8bc0*/  LOP3.LUT R26, R22.reuse, 0x380038, RZ, 0xc0, !PT ;  /* 0x00380038161a7812 */ /* 0x040fe400078ec0ff */
[----:B------:R-:W-:Y:S02]  /*8bd0*/  SHF.R.U32.HI R33, RZ, 0x6, R22 ;  /* 0x00000006ff217819 */ /* 0x000fe40000011616 */
[----:B------:R-:W-:Y:S02]  /*8be0*/  LOP3.LUT R37, R22, 0x70007, RZ, 0xc0, !PT ;  /* 0x0007000716257812 */ /* 0x000fe400078ec0ff */
[C---:B------:R-:W-:Y:S02]  /*8bf0*/  LOP3.LUT R22, R17.reuse, 0x380038, RZ, 0xc0, !PT ;  /* 0x0038003811167812 */ /* 0x040fe400078ec0ff */
[----:B------:R-:W-:Y:S02]  /*8c00*/  SHF.R.U32.HI R39, RZ, 0x6, R17 ;  /* 0x00000006ff277819 */ /* 0x000fe40000011611 */
[----:B------:R-:W-:-:S02]  /*8c10*/  LOP3.LUT R45, R17, 0x70007, RZ, 0xc0, !PT ;  /* 0x00070007112d7812 */ /* 0x000fc400078ec0ff */
[----:B------:R-:W-:Y:S02]  /*8c20*/  LOP3.LUT R21, R10, 0x20002, R21, 0xf8, !PT ;  /* 0x000200020a157812 */ /* 0x000fe400078ef815 */
[----:B------:R-:W-:Y:S02]  /*8c30*/  LOP3.LUT R10, R25, 0x20002, R16, 0xf8, !PT ;  /* 0x00020002190a7812 */ /* 0x000fe400078ef810 */
[----:B------:R-:W-:Y:S02]  /*8c40*/  LOP3.LUT R17, R29, 0x20002, R18, 0xf8, !PT ;  /* 0x000200021d117812 */ /* 0x000fe400078ef812 */
[----:B------:R-:W-:Y:S02]  /*8c50*/  LOP3.LUT R28, R27, 0x20002, R28, 0xf8, !PT ;  /* 0x000200021b1c7812 */ /* 0x000fe400078ef81c */
[----:B------:R-:W-:Y:S02]  /*8c60*/  LOP3.LUT R0, R20, 0x380038, RZ, 0xc0, !PT ;  /* 0x0038003814007812 */ /* 0x000fe400078ec0ff */
[----:B------:R-:W-:-:S02]  /*8c70*/  SHF.R.U32.HI R34, RZ, 0x6, R20 ;  /* 0x00000006ff227819 */ /* 0x000fc40000011614 */
[----:B------:R-:W-:Y:S01]  /*8c80*/  LOP3.LUT R41, R20, 0x70007, RZ, 0xc0, !PT ;  /* 0x0007000714297812 */ /* 0x000fe200078ec0ff */
[----:B------:R-:W-:Y:S01]  /*8c90*/  HFMA2.MMA R20, -RZ, RZ, 0, 0.125 ;  /* 0x00003000ff147435 */ /* 0x000fe200000001ff */
[C---:B------:R-:W-:Y:S02]  /*8ca0*/  LOP3.LUT R60, R19.reuse, 0x380038, RZ, 0xc0, !PT ;  /* 0x00380038133c7812 */ /* 0x040fe400078ec0ff */
[----:B------:R-:W-:Y:S02]  /*8cb0*/  SHF.R.U32.HI R44, RZ, 0x6, R19 ;  /* 0x00000006ff2c7819 */ /* 0x000fe40000011613 */
[----:B------:R-:W-:Y:S02]  /*8cc0*/  LOP3.LUT R66, R19, 0x70007, RZ, 0xc0, !PT ;  /* 0x0007000713427812 */ /* 0x000fe400078ec0ff */
[----:B------:R-:W-:Y:S02]  /*8cd0*/  PRMT R19, R91, 0x9910, RZ ;  /* 0x000099105b137816 */ /* 0x000fe400000000ff */
[----:B------:R-:W-:-:S02]  /*8ce0*/  LOP3.LUT R83, R0, 0x64006400, RZ, 0xfc, !PT ;  /* 0x6400640000537812 */ /* 0x000fc400078efcff */
[----:B------:R-:W-:Y:S02]  /*8cf0*/  LOP3.LUT R59, R58, 0x64006400, RZ, 0xfc, !PT ;  /* 0x640064003a3b7812 */ /* 0x000fe400078efcff */
[----:B------:R-:W-:Y:S01]  /*8d00*/  LOP3.LUT R0, R34, 0x380038, RZ, 0xc0, !PT ;  /* 0x0038003822007812 */ /* 0x000fe200078ec0ff */
[-C--:B------:R-:W-:Y:S01]  /*8d10*/  HFMA2 R83, R83, R20.reuse.H0_H0, -132, -132 ;  /* 0xd820d82053537431 */ /* 0x080fe20000040014 */
[----:B------:R-:W-:Y:S01]  /*8d20*/  ISETP.NE.AND P2, PT, R19, RZ, PT ;  /* 0x000000ff1300720c */ /* 0x000fe20003f45270 */
        /* <DEDUP_REMOVED lines=11> */
[----:B------:R-:W-:Y:S01]  /*8de0*/  LOP3.LUT R61, R22, 0x64006400, RZ, 0xfc, !PT ;  /* 0x64006400163d7812 */ /* 0x000fe200078efcff */
[-C--:B------:R-:W-:Y:S01]  /*8df0*/  HFMA2 R75, R75, R20.reuse.H0_H0, -132, -132 ;  /* 0xd820d8204b4b7431 */ /* 0x080fe20000040014 */
[----:B------:R-:W-:Y:S02]  /*8e00*/  LOP3.LUT R67, R23, 0x64006400, RZ, 0xfc, !PT ;  /* 0x6400640017437812 */ /* 0x000fe400078efcff */
[----:B------:R-:W-:Y:S02]  /*8e10*/  LOP3.LUT R77, R26, 0x64006400, RZ, 0xfc, !PT ;  /* 0x640064001a4d7812 */ /* 0x000fe400078efcff */
[----:B------:R-:W-:Y:S02]  /*8e20*/  LOP3.LUT R22, R38, 0x1c001c0, RZ, 0xc0, !PT ;  /* 0x01c001c026167812 */ /* 0x000fe400078ec0ff */
[----:B------:R-:W-:Y:S01]  /*8e30*/  LOP3.LUT R26, R33, 0x1c001c0, RZ, 0xc0, !PT ;  /* 0x01c001c0211a7812 */ /* 0x000fe200078ec0ff */
[----:B------:R-:W-:Y:S01]  /*8e40*/  HFMA2 R77, R77, R20.H0_H0, -132, -132 ;  /* 0xd820d8204d4d7431 */ /* 0x000fe20000040014 */
[----:B------:R-:W-:-:S02]  /*8e50*/  LOP3.LUT R64, R35, 0x1c001c0, RZ, 0xc0, !PT ;  /* 0x01c001c023407812 */ /* 0x000fc400078ec0ff */
[----:B------:R-:W-:Y:S02]  /*8e60*/  MOV R40, 0x2400 ;  /* 0x0000240000287802 */ /* 0x000fe40000000f00 */
[----:B------:R-:W-:Y:S02]  /*8e70*/  LOP3.LUT R35, R35, 0x70007, RZ, 0xc0, !PT ;  /* 0x0007000723237812 */ /* 0x000fe400078ec0ff */
[----:B------:R-:W-:Y:S02]  /*8e80*/  LOP3.LUT R49, R49, 0x64006400, RZ, 0xfc, !PT ;  /* 0x6400640031317812 */ /* 0x000fe400078efcff */
[----:B------:R-:W-:Y:S02]  /*8e90*/  LOP3.LUT R45, R45, 0x64006400, RZ, 0xfc, !PT ;  /* 0x640064002d2d7812 */ /* 0x000fe400078efcff */
[----:B------:R-:W-:Y:S01]  /*8ea0*/  LOP3.LUT R41, R41, 0x64006400, RZ, 0xfc, !PT ;  /* 0x6400640029297812 */ /* 0x000fe200078efcff */
[----:B------:R-:W-:Y:S01]  /*8eb0*/  HADD2 R68, R49, -1028, -1028 ;  /* 0xe404e40431447430 */ /* 0x000fe20000000000 */
[----:B------:R-:W-:-:S02]  /*8ec0*/  LOP3.LUT R50, R50, 0x64006400, RZ, 0xfc, !PT ;  /* 0x6400640032327812 */ /* 0x000fc400078efcff */
[----:B------:R-:W-:Y:S01]  /*8ed0*/  LOP3.LUT R43, R43, 0x64006400, RZ, 0xfc, !PT ;  /* 0x640064002b2b7812 */ /* 0x000fe200078efcff */
[----:B------:R-:W-:Y:S01]  /*8ee0*/  HADD2 R84, R41, -1028, -1028 ;  /* 0xe404e40429547430 */ /* 0x000fe20000000000 */
[----:B------:R-:W-:Y:S02]  /*8ef0*/  LOP3.LUT R36, R36, 0x64006400, RZ, 0xfc, !PT ;  /* 0x6400640024247812 */ /* 0x000fe400078efcff */
[----:B------:R-:W-:Y:S02]  /*8f00*/  LOP3.LUT R37, R37, 0x64006400, RZ, 0xfc, !PT ;  /* 0x6400640025257812 */ /* 0x000fe400078efcff */
[----:B------:R-:W-:-:S03]  /*8f10*/  ISETP.GE.AND P3, PT, R95, 0x2, PT ;  /* 0x000000025f00780c */ /* 0x000fc60003f66270 */
[----:B------:R-:W-:Y:S01]  /*8f20*/  HADD2 R72, R37, -1028, -1028 ;  /* 0xe404e40425487430 */ /* 0x000fe20000000000 */
[--C-:B--2---:R-:W-:Y:S02]  /*8f30*/  SHF.R.U32.HI R30, RZ, 0xd, R12.reuse ;  /* 0x0000000dff1e7819 */ /* 0x104fe4000001160c */
[C---:B------:R-:W-:Y:S02]  /*8f40*/  LOP3.LUT R16, R12.reuse, 0x380038, RZ, 0xc0, !PT ;  /* 0x003800380c107812 */ /* 0x040fe400078ec0ff */
[----:B------:R-:W-:Y:S02]  /*8f50*/  SHF.R.U32.HI R46, RZ, 0x6, R12 ;  /* 0x00000006ff2e7819 */ /* 0x000fe4000001160c */
[----:B------:R-:W-:Y:S02]  /*8f60*/  LOP3.LUT R52, R12, 0x70007, RZ, 0xc0, !PT ;  /* 0x000700070c347812 */ /* 0x000fe400078ec0ff */
[----:B------:R-:W-:Y:S02]  /*8f70*/  SHF.R.U32.HI R29, RZ, 0xd, R14 ;  /* 0x0000000dff1d7819 */ /* 0x000fe4000001160e */
[----:B------:R-:W-:-:S02]  /*8f80*/  SHF.R.U32.HI R31, RZ, 0xd, R13 ;  /* 0x0000000dff1f7819 */ /* 0x000fc4000001160d */
[----:B------:R-:W-:Y:S02]  /*8f90*/  SHF.R.U32.HI R12, RZ, 0xd, R15 ;  /* 0x0000000dff0c7819 */ /* 0x000fe4000001160f */
[----:B------:R-:W-:Y:S02]  /*8fa0*/  LOP3.LUT R29, R28, 0x40004, R29, 0xf8, !PT ;  /* 0x000400041c1d7812 */ /* 0x000fe400078ef81d */
[----:B------:R-:W-:Y:S02]  /*8fb0*/  LOP3.LUT R31, R10, 0x40004, R31, 0xf8, !PT ;  /* 0x000400040a1f7812 */ /* 0x000fe400078ef81f */
[----:B------:R-:W-:Y:S02]  /*8fc0*/  LOP3.LUT R28, R17, 0x40004, R12, 0xf8, !PT ;  /* 0x00040004111c7812 */ /* 0x000fe400078ef80c */
[----:B------:R-:W-:Y:S02]  /*8fd0*/  LOP3.LUT R10, R38, 0x380038, RZ, 0xc0, !PT ;  /* 0x00380038260a7812 */ /* 0x000fe400078ec0ff */
[----:B------:R-:W-:-:S02]  /*8fe0*/  LOP3.LUT R12, R32, 0x380038, RZ, 0xc0, !PT ;  /* 0x00380038200c7812 */ /* 0x000fc400078ec0ff */
[----:B------:R-:W-:Y:S02]  /*8ff0*/  SHF.R.U32.HI R47, RZ, 0x6, R13 ;  /* 0x00000006ff2f7819 */ /* 0x000fe4000001160d */
[----:B------:R-:W-:Y:S02]  /*9000*/  SHF.R.U32.HI R48, RZ, 0x6, R14 ;  /* 0x00000006ff307819 */ /* 0x000fe4000001160e */
[C---:B------:R-:W-:Y:S02]  /*9010*/  LOP3.LUT R62, R15.reuse, 0x380038, RZ, 0xc0, !PT ;  /* 0x003800380f3e7812 */ /* 0x040fe400078ec0ff */
[----:B------:R-:W-:Y:S02]  /*9020*/  SHF.R.U32.HI R51, RZ, 0x6, R15 ;  /* 0x00000006ff337819 */ /* 0x000fe4000001160f */
[----:B------:R-:W-:Y:S02]  /*9030*/  LOP3.LUT R55, R15, 0x70007, RZ, 0xc0, !PT ;  /* 0x000700070f377812 */ /* 0x000fe400078ec0ff */
[----:B------:R-:W-:-:S02]  /*9040*/  LOP3.LUT R18, R13, 0x380038, RZ, 0xc0, !PT ;  /* 0x003800380d127812 */ /* 0x000fc400078ec0ff */
[----:B------:R-:W-:Y:S02]  /*9050*/  LOP3.LUT R53, R13, 0x70007, RZ, 0xc0, !PT ;  /* 0x000700070d357812 */ /* 0x000fe400078ec0ff */
[C---:B------:R-:W-:Y:S02]  /*9060*/  LOP3.LUT R56, R14.reuse, 0x380038, RZ, 0xc0, !PT ;  /* 0x003800380e387812 */ /* 0x040fe400078ec0ff */
        /* <DEDUP_REMOVED lines=9> */
[----:B------:R-:W-:Y:S01]  /*9100*/  HFMA2 R78, R17, R20.H0_H0, -132, -132 ;  /* 0xd820d820114e7431 */ /* 0x000fe20000040014 */
[----:B------:R-:W-:Y:S02]  /*9110*/  LOP3.LUT R24, R44, 0x380038, RZ, 0xc0, !PT ;  /* 0x003800382c187812 */ /* 0x000fe400078ec0ff */
[----:B------:R-:W-:-:S02]  /*9120*/  LOP3.LUT R30, R21, 0x40004, R30, 0xf8, !PT ;  /* 0x00040004151e7812 */ /* 0x000fc400078ef81e */
[----:B------:R-:W-:Y:S02]  /*9130*/  LOP3.LUT R27, R15, 0x64006400, RZ, 0xfc, !PT ;  /* 0x640064000f1b7812 */ /* 0x000fe400078efcff */
[----:B------:R-:W-:Y:S02]  /*9140*/  LOP3.LUT R0, R46, 0x380038, RZ, 0xc0, !PT ;  /* 0x003800382e007812 */ /* 0x000fe400078ec0ff */
[----:B------:R-:W-:Y:S01]  /*9150*/  LOP3.LUT R21, R14, 0x64006400, RZ, 0xfc, !PT ;  /* 0x640064000e157812 */ /* 0x000fe200078efcff */
        /* <DEDUP_REMOVED lines=192> */
.L_x_442:
        /* <DEDUP_REMOVED lines=81> */
.L_x_443:
        /* <DEDUP_REMOVED lines=80> */
.L_x_444:
        /* <DEDUP_REMOVED lines=77> */
.L_x_441:
[----:B------:R-:W-:Y:S01]  /*ac40*/  IADD3 R94, R94, 0x20, RZ ;  /* 0x000000205e5e7810 */ /* 0x000fe20007ffe0ff */
[----:B------:R-:W-:Y:S01]  /*ac50*/  IMAD.WIDE R10, R85, 0x4, R98 ;  /* 0x00000004550a7825 */ /* 0x000fe200078e0262 */
[----:B------:R-:W-:Y:S02]  /*ac60*/  UIADD3 UR4, UR4, 0x40, URZ ;  /* 0x0000004004047890 */ /* 0x000fe4000fffe03f */
[C---:B------:R-:W-:Y:S02]  /*ac70*/  ISETP.GE.AND P2, PT, R94.reuse, UR5, PT ;  /* 0x000000055e007c0c */ /* 0x040fe4000bf46270 */
[----:B------:R-:W-:Y:S02]  /*ac80*/  ISETP.LT.AND P3, PT, R94, R93, PT ;  /* 0x0000005d5e00720c */ /* 0x000fe40003f61270 */
[----:B------:R-:W-:-:S11]  /*ac90*/  MOV R0, R10 ;  /* 0x0000000a00007202 */ /* 0x000fd60000000f00 */
[----:B------:R-:W-:Y:S05]  /*aca0*/  @!P2 BRA P3, `(.L_x_445) ;  /* 0xffffffdc000ca947 */ /* 0x000fea000183ffff */
.L_x_440:
[----:B------:R-:W-:Y:S01]  /*acb0*/  LEA R86, R86, 0x40, 0x6 ;  /* 0x0000004056567811 */ /* 0x000fe200078e30ff */
[----:B------:R-:W-:-:S03]  /*acc0*/  ULDC UR5, c[0x0][0x240] ;  /* 0x0000900000057ab9 */ /* 0x000fc60000000800 */
[----:B------:R-:W-:Y:S01]  /*acd0*/  VIMNMX R13, R86, UR5, PT ;  /* 0x00000005560d7c48 */ /* 0x000fe2000bfe0100 */
[----:B------:R-:W-:-:S03]  /*ace0*/  ULDC UR5, c[0x0][0x26c] ;  /* 0x00009b0000057ab9 */ /* 0x000fc60000000800 */
[----:B------:R-:W-:-:S04]  /*acf0*/  ISETP.GE.AND P0, PT, R94, R13, PT ;  /* 0x0000000d5e00720c */ /* 0x000fc80003f06270 */
[----:B------:R-:W-:-:S13]  /*ad00*/  ISETP.GE.OR P0, PT, R94, UR5, P0 ;  /* 0x000000055e007c0c */ /* 0x000fda0008706670 */
[----:B------:R-:W-:Y:S05]  /*ad10*/  @P0 BRA `(.L_x_446) ;  /* 0x0000001000f80947 */ /* 0x000fea0003800000 */
[----:B------:R-:W-:Y:S01]  /*ad20*/  PRMT R10, R92, 0x9910, RZ ;  /* 0x000099105c0a7816 */ /* 0x000fe200000000ff */
[----:B------:R-:W-:Y:S01]  /*ad30*/  ULDC UR5, c[0x0][0x26c] ;  /* 0x00009b0000057ab9 */ /* 0x000fe20000000800 */
[C---:B-----5:R-:W-:Y:S02]  /*ad40*/  SHF.L.U32 R21, R85.reuse, 0x2, RZ ;  /* 0x0000000255157819 */ /* 0x060fe400000006ff */
[----:B------:R-:W-:Y:S02]  /*ad50*/  ISETP.NE.AND P0, PT, R10, RZ, PT ;  /* 0x000000ff0a00720c */ /* 0x000fe40003f05270 */
[----:B------:R-:W-:Y:S02]  /*ad60*/  SHF.R.S32.HI R10, RZ, 0x1f, R85 ;  /* 0x0000001fff0a7819 */ /* 0x000fe40000011455 */
[----:B------:R-:W-:Y:S02]  /*ad70*/  ISETP.LT.OR P0, PT, R96, 0x4, !P0 ;  /* 0x000000046000780c */ /* 0x000fe40004701670 */
[----:B------:R-:W-:-:S11]  /*ad80*/  SHF.L.U64.HI R10, R85, 0x2, R10 ;  /* 0x00000002550a7819 */ /* 0x000fd6000001020a */
.L_x_451:
        /* <DEDUP_REMOVED lines=14> */
[----:B------:R-:W-:Y:S02]  /*ae70*/  MOV R12, R0 ;  /* 0x00000000000c7202 */ /* 0x000fe40000000f00 */
[----:B------:R-:W-:-:S06]  /*ae80*/  MOV R13, R11 ;  /* 0x0000000b000d7202 */ /* 0x000fcc0000000f00 */
[----:B------:R-:W2:Y:S01]  /*ae90*/  LDG.E.128.CONSTANT R12, desc[UR6][R12.64] ;  /* 0x000000060c0c7981 */ /* 0x000ea2000c1e9d00 */
[----:B------:R-:W-:Y:S01]  /*aea0*/  HFMA2.MMA R16, -RZ, RZ, 0, 0.25 ;  /* 0x00003400ff107435 */ /* 0x000fe200000001ff */
[----:B------:R-:W-:Y:S01]  /*aeb0*/  PRMT R17, R91, 0x9910, RZ ;  /* 0x000099105b117816 */ /* 0x000fe200000000ff */
[----:B------:R-:W-:Y:S01]  /*aec0*/  HFMA2.MMA R18, -RZ, RZ, 0, 0.015625 ;  /* 0x00002400ff127435 */ /* 0x000fe200000001ff */
[----:B------:R-:W-:Y:S02]  /*aed0*/  MOV R36, 0x2c00 ;  /* 0x00002c0000247802 */ /* 0x000fe40000000f00 */
[----:B------:R-:W-:Y:S02]  /*aee0*/  ISETP.NE.AND P2, PT, R17, RZ, PT ;  /* 0x000000ff1100720c */ /* 0x000fe40003f45270 */
[----:B------:R-:W-:-:S05]  /*aef0*/  ISETP.GE.AND P3, PT, R95, 0x2, PT ;  /* 0x000000025f00780c */ /* 0x000fca0003f66270 */
[----:B------:R-:W-:Y:S02]  /*af00*/  PRMT R16, R18, 0x5410, R16 ;  /* 0x0000541012107816 */ /* 0x000fe40000000010 */
[C---:B--2---:R-:W-:Y:S02]  /*af10*/  LOP3.LUT R20, R13.reuse, 0xc000c, RZ, 0xc0, !PT ;  /* 0x000c000c0d147812 */ /* 0x044fe400078ec0ff */
[----:B------:R-:W-:Y:S02]  /*af20*/  SHF.R.U32.HI R47, RZ, 0x8, R13 ;  /* 0x00000008ff2f7819 */ /* 0x000fe4000001160d */
[C---:B------:R-:W-:Y:S02]  /*af30*/  LOP3.LUT R29, R13.reuse, 0x300030, RZ, 0xc0, !PT ;  /* 0x003000300d1d7812 */ /* 0x040fe400078ec0ff */
[C---:B------:R-:W-:Y:S02]  /*af40*/  LOP3.LUT R37, R13.reuse, 0xc000c0, RZ, 0xc0, !PT ;  /* 0x00c000c00d257812 */ /* 0x040fe400078ec0ff */
[----:B------:R-:W-:-:S02]  /*af50*/  LOP3.LUT R46, R13, 0x30003, RZ, 0xc0, !PT ;  /* 0x000300030d2e7812 */ /* 0x000fc400078ec0ff */
[C---:B------:R-:W-:Y:S02]  /*af60*/  LOP3.LUT R13, R14.reuse, 0xc000c, RZ, 0xc0, !PT ;  /* 0x000c000c0e0d7812 */ /* 0x040fe400078ec0ff */
[----:B------:R-:W-:Y:S02]  /*af70*/  SHF.R.U32.HI R45, RZ, 0x8, R12 ;  /* 0x00000008ff2d7819 */ /* 0x000fe4000001160c */
[----:B------:R-:W-:Y:S02]  /*af80*/  LOP3.LUT R24, R13, 0x64006400, RZ, 0xfc, !PT ;  /* 0x640064000d187812 */ /* 0x000fe400078efcff */
[----:B------:R-:W-:Y:S02]  /*af90*/  LOP3.LUT R13, R45, 0xc000c, RZ, 0xc0, !PT ;  /* 0x000c000c2d0d7812 */ /* 0x000fe400078ec0ff */
[----:B------:R-:W-:Y:S01]  /*afa0*/  SHF.R.U32.HI R49, RZ, 0x8, R14 ;  /* 0x00000008ff317819 */ /* 0x000fe2000001160e */
[----:B------:R-:W-:Y:S01]  /*afb0*/  HFMA2 R24, R24, R16.H1_H1, -258, -258 ;  /* 0xdc08dc0818187431 */ /* 0x000fe20000060010 */
[----:B------:R-:W-:-:S02]  /*afc0*/  LOP3.LUT R31, R14, 0x300030, RZ, 0xc0, !PT ;  /* 0x003000300e1f7812 */ /* 0x000fc400078ec0ff */
[C---:B------:R-:W-:Y:S02]  /*afd0*/  LOP3.LUT R38, R14.reuse, 0xc000c0, RZ, 0xc0, !PT ;  /* 0x00c000c00e267812 */ /* 0x040fe400078ec0ff */
[----:B------:R-:W-:Y:S02]  /*afe0*/  LOP3.LUT R48, R14, 0x30003, RZ, 0xc0, !PT ;  /* 0x000300030e307812 */ /* 0x000fe400078ec0ff */
[----:B------:R-:W-:Y:S02]  /*aff0*/  LOP3.LUT R14, R15, 0xc000c, RZ, 0xc0, !PT ;  /* 0x000c000c0f0e7812 */ /* 0x000fe400078ec0ff */
[----:B------:R-:W-:Y:S02]  /*b000*/  LOP3.LUT R13, R13, 0x64006400, RZ, 0xfc, !PT ;  /* 0x640064000d0d7812 */ /* 0x000fe400078efcff */
[----:B------:R-:W-:Y:S02]  /*b010*/  SHF.R.U32.HI R51, RZ, 0x8, R15 ;  /* 0x00000008ff337819 */ /* 0x000fe4000001160f */
[C---:B------:R-:W-:Y:S01]  /*b020*/  LOP3.LUT R32, R15.reuse, 0x300030, RZ, 0xc0, !PT ;  /* 0x003000300f207812 */ /* 0x040fe200078ec0ff */
[----:B------:R-:W-:Y:S01]  /*b030*/  HFMA2 R25, R13, R16.H1_H1, -258, -258 ;  /* 0xdc08dc080d197431 */ /* 0x000fe20000060010 */
[----:B------:R-:W-:-:S02]  /*b040*/  LOP3.LUT R40, R15, 0xc000c0, RZ, 0xc0, !PT ;  /* 0x00c000c00f287812 */ /* 0x000fc400078ec0ff */
[----:B------:R-:W-:Y:S02]  /*b050*/  LOP3.LUT R50, R15, 0x30003, RZ, 0xc0, !PT ;  /* 0x000300030f327812 */ /* 0x000fe400078ec0ff */
[----:B------:R-:W-:Y:S02]  /*b060*/  LOP3.LUT R23, R14, 0x64006400, RZ, 0xfc, !PT ;  /* 0x640064000e177812 */ /* 0x000fe400078efcff */
[----:B------:R-:W-:Y:S02]  /*b070*/  LOP3.LUT R14, R47, 0xc000c, RZ, 0xc0, !PT ;  /* 0x000c000c2f0e7812 */ /* 0x000fe400078ec0ff */
[----:B------:R-:W-:Y:S01]  /*b080*/  LOP3.LUT R15, R49, 0xc000c, RZ, 0xc0, !PT ;  /* 0x000c000c310f7812 */ /* 0x000fe200078ec0ff */
[----:B------:R-:W-:Y:S01]  /*b090*/  HFMA2 R23, R23, R16.H1_H1, -258, -258 ;  /* 0xdc08dc0817177431 */ /* 0x000fe20000060010 */
[----:B------:R-:W-:Y:S02]  /*b0a0*/  LOP3.LUT R13, R45, 0x300030, RZ, 0xc0, !PT ;  /* 0x003000302d0d7812 */ /* 0x000fe400078ec0ff */
[----:B------:R-:W-:-:S02]  /*b0b0*/  LOP3.LUT R17, R12, 0xc000c, RZ, 0xc0, !PT ;  /* 0x000c000c0c117812 */ /* 0x000fc400078ec0ff */
[----:B------:R-:W-:Y:S02]  /*b0c0*/  LOP3.LUT R14, R14, 0x64006400, RZ, 0xfc, !PT ;  /* 0x640064000e0e7812 */ /* 0x000fe400078efcff */
[----:B------:R-:W-:Y:S02]  /*b0d0*/  LOP3.LUT R15, R15, 0x64006400, RZ, 0xfc, !PT ;  /* 0x640064000f0f7812 */ /* 0x000fe400078efcff */
[----:B------:R-:W-:Y:S01]  /*b0e0*/  LOP3.LUT R13, R13, 0x64006400, RZ, 0xfc, !PT ;  /* 0x640064000d0d7812 */ /* 0x000fe200078efcff */
[-C--:B------:R-:W-:Y:S01]  /*b0f0*/  HFMA2 R26, R14, R16.reuse.H1_H1, -258, -258 ;  /* 0xdc08dc080e1a7431 */ /* 0x080fe20000060010 */
[----:B------:R-:W-:Y:S01]  /*b100*/  LOP3.LUT R22, R20, 0x64006400, RZ, 0xfc, !PT ;  /* 0x6400640014167812 */ /* 0x000fe200078efcff */
[----:B------:R-:W-:Y:S01]  /*b110*/  HFMA2 R27, R15, R16.H1_H1, -258, -258 ;  /* 0xdc08dc080f1b7431 */ /* 0x000fe20000060010 */
[----:B------:R-:W-:Y:S01]  /*b120*/  LOP3.LUT R17, R17, 0x64006400, RZ, 0xfc, !PT ;  /* 0x6400640011117812 */ /* 0x000fe200078efcff */
[----:B------:R-:W-:Y:S01]  /*b130*/  HFMA2 R33, R13, R36.H0_H0, -66, -66 ;  /* 0xd420d4200d217431 */ /* 0x000fe20000040024 */
[----:B------:R-:W-:Y:S01]  /*b140*/  LOP3.LUT R20, R51, 0xc000c, RZ, 0xc0, !PT ;  /* 0x000c000c33147812 */ /* 0x000fe200078ec0ff */
[----:B------:R-:W-:Y:S01]  /*b150*/  HFMA2 R22, R22, R16.H1_H1, -258, -258 ;  /* 0xdc08dc0816167431 */ /* 0x000fe20000060010 */
[----:B------:R-:W-:-:S02]  /*b160*/  LOP3.LUT R14, R47, 0x300030, RZ, 0xc0, !PT ;  /* 0x003000302f0e7812 */ /* 0x000fc400078ec0ff */
[----:B------:R-:W-:Y:S02]  /*b170*/  LOP3.LUT R15, R49, 0x300030, RZ, 0xc0, !PT ;  /* 0x00300030310f7812 */ /* 0x000fe400078ec0ff */
[----:B------:R-:W-:Y:S02]  /*b180*/  LOP3.LUT R18, R12, 0x300030, RZ, 0xc0, !PT ;  /* 0x003000300c127812 */ /* 0x000fe400078ec0ff */
[----:B------:R-:W-:Y:S01]  /*b190*/  LOP3.LUT R28, R20, 0x64006400, RZ, 0xfc, !PT ;  /* 0x64006400141c7812 */ /* 0x000fe200078efcff */
[-C--:B------:R-:W-:Y:S01]  /*b1a0*/  HFMA2 R20, R17, R16.reuse.H1_H1, -258, -258 ;  /* 0xdc08dc0811147431 */ /* 0x080fe20000060010 */
[----:B------:R-:W-:Y:S02]  /*b1b0*/  LOP3.LUT R13, R45, 0xc000c0, RZ, 0xc0, !PT ;  /* 0x00c000c02d0d7812 */ /* 0x000fe400078ec0ff */
[----:B------:R-:W-:Y:S01]  /*b1c0*/  LOP3.LUT R17, R51, 0x300030, RZ, 0xc0, !PT ;  /* 0x0030003033117812 */ /* 0x000fe200078ec0ff */
[----:B------:R-:W-:Y:S01]  /*b1d0*/  HFMA2 R28, R28, R16.H1_H1, -258, -258 ;  /* 0xdc08dc081c1c7431 */ /* 0x000fe20000060010 */
[----:B------:R-:W-:-:S02]  /*b1e0*/  LOP3.LUT R14, R14, 0x64006400, RZ, 0xfc, !PT ;  /* 0x640064000e0e7812 */ /* 0x000fc400078efcff */
[----:B------:R-:W-:Y:S02]  /*b1f0*/  LOP3.LUT R15, R15, 0x64006400, RZ, 0xfc, !PT ;  /* 0x640064000f0f7812 */ /* 0x000fe400078efcff */
[----:B------:R-:W-:Y:S01]  /*b200*/  LOP3.LUT R41, R40, 0x64006400, RZ, 0xfc, !PT ;  /* 0x6400640028297812 */ /* 0x000fe200078efcff */
[-C--:B------:R-:W-:Y:S01]  /*b210*/  HFMA2 R34, R14, R36.reuse.H0_H0, -66, -66 ;  /* 0xd420d4200e227431 */ /* 0x080fe20000040024 */
[----:B------:R-:W-:Y:S01]  /*b220*/  LOP3.LUT R18, R18, 0x64006400, RZ, 0xfc, !PT ;  /* 0x6400640012127812 */ /* 0x000fe200078efcff */
[----:B------:R-:W-:Y:S01]  /*b230*/  HFMA2 R35, R15, R36.H0_H0, -66, -66 ;  /* 0xd420d4200f237431 */ /* 0x000fe20000040024 */
[----:B------:R-:W-:Y:S01]  /*b240*/  LOP3.LUT R13, R13, 0x64006400, RZ, 0xfc, !PT ;  /* 0x640064000d0d7812 */ /* 0x000fe200078efcff */
[----:B------:R-:W-:Y:S01]  /*b250*/  HFMA2 R40, R41, R16.H0_H0, -18, -18 ;  /* 0xcc80cc8029287431 */ /* 0x000fe20000040010 */
[----:B------:R-:W-:Y:S01]  /*b260*/  LOP3.LUT R30, R29, 0x64006400, RZ, 0xfc, !PT ;  /* 0x640064001d1e7812 */ /* 0x000fe200078efcff */
[----:B------:R-:W-:Y:S01]  /*b270*/  HFMA2 R29, R18, R36.H0_H0, -66, -66 ;  /* 0xd420d420121d7431 */ /* 0x000fe20000040024 */
[----:B------:R-:W-:Y:S01]  /*b280*/  LOP3.LUT R31, R31, 0x64006400, RZ, 0xfc, !PT ;  /* 0x640064001f1f7812 */ /* 0x000fe200078efcff */
[----:B------:R-:W-:Y:S01]  /*b290*/  HFMA2 R41, R13, R16.H0_H0, -18, -18 ;  /* 0xcc80cc800d297431 */ /* 0x000fe20000040010 */
        /* <DEDUP_REMOVED lines=20> */
[----:B------:R-:W-:Y:S02]  /*b3e0*/  LOP3.LUT R19, R19, 0x64006400, RZ, 0xfc, !PT ;  /* 0x6400640013137812 */ /* 0x000fe400078efcff */
        /* <DEDUP_REMOVED lines=65> */
.L_x_448:
        /* <DEDUP_REMOVED lines=47> */
.L_x_449:
        /* <DEDUP_REMOVED lines=46> */
.L_x_450:
[----:B------:R-:W-:Y:S05]  /*bdd0*/  @P0 BRA `(.L_x_447) ;  /* 0x0000000000ac0947 */ /* 0x000fea0003800000 */
[----:B------:R-:W0:Y:S01]  /*bde0*/  LDS.128 R12, [UR4+0x180] ;  /* 0x00018004ff0c7984 */ /* 0x000e220008000c00 */
[----:B------:R-:W-:-:S03]  /*bdf0*/  MOV R53, R20 ;  /* 0x0000001400357202 */ /* 0x000fc60000000f00 */
[----:B------:R-:W1:Y:S01]  /*be00*/  LDS.128 R16, [UR4+0x190] ;  /* 0x00019004ff107984 */ /* 0x000e620008000c00 */
[-C--:B0-----:R-:W-:Y:S01]  /*be10*/  HFMA2.MMA R20, R45, R12.reuse, RZ ;  /* 0x0000000c2d147235 */ /* 0x081fe200000000ff */
[-C--:B------:R-:W-:Y:S01]  /*be20*/  HFMA2 R45, R46, R12.reuse, RZ.H0_H0 ;  /* 0x0000000c2e2d7231 */ /* 0x080fe200000400ff */
[----:B------:R-:W-:Y:S01]  /*be30*/  HFMA2.MMA R46, R47, R12, RZ ;  /* 0x0000000c2f2e7235 */ /* 0x000fe200000000ff */
[----:B------:R-:W-:Y:S02]  /*be40*/  HFMA2 R12, R48, R12, RZ.H0_H0 ;  /* 0x0000000c300c7231 */ /* 0x000fe400000400ff */
        /* <DEDUP_REMOVED lines=9> */
[-C--:B-1----:R-:W-:Y:S01]  /*bee0*/  HFMA2 R45, R50, R16.reuse, R45 ;  /* 0x00000010322d7231 */ /* 0x082fe2000000002d */
        /* <DEDUP_REMOVED lines=26> */
.L_x_447:
[----:B------:R-:W-:Y:S01]  /*c090*/  IADD3 R94, R94, 0x10, RZ ;  /* 0x000000105e5e7810 */ /* 0x000fe20007ffe0ff */
[----:B------:R-:W-:Y:S01]  /*c0a0*/  UIADD3 UR4, UR4, 0x20, URZ ;  /* 0x0000002004047890 */ /* 0x000fe2000fffe03f */
[----:B------:R-:W-:Y:S02]  /*c0b0*/  IADD3 R0, P3, R0, R21, RZ ;  /* 0x0000001500007210 */ /* 0x000fe40007f7e0ff */
[C---:B------:R-:W-:Y:S02]  /*c0c0*/  ISETP.GE.AND P2, PT, R94.reuse, UR5, PT ;  /* 0x000000055e007c0c */ /* 0x040fe4000bf46270 */
[----:B------:R-:W-:Y:S02]  /*c0d0*/  ISETP.LT.AND P4, PT, R94, R93, PT ;  /* 0x0000005d5e00720c */ /* 0x000fe40003f81270 */
[----:B------:R-:W-:-:S11]  /*c0e0*/  IADD3.X R11, R11, R10, RZ, P3, !PT ;  /* 0x0000000a0b0b7210 */ /* 0x000fd60001ffe4ff */
[----:B------:R-:W-:Y:S05]  /*c0f0*/  @!P2 BRA P4, `(.L_x_451) ;  /* 0xffffffec0024a947 */ /* 0x000fea000203ffff */
.L_x_446:
[----:B------:R-:W-:Y:S05]  /*c100*/  @!P1 EXIT ;  /* 0x000000000000994d */ /* 0x000fea0003800000 */
[----:B------:R-:W0:Y:S01]  /*c110*/  S2R R0, SR_CTAID.X ;  /* 0x0000000000007919 */ /* 0x000e220000002500 */
[----:B------:R-:W1:Y:S01]  /*c120*/  S2UR UR4, SR_CTAID.Y ;  /* 0x00000000000479c3 */ /* 0x000e620000002600 */
[----:B------:R-:W-:Y:S01]  /*c130*/  HMUL2 R15, R9, R91.H0_H0 ;  /* 0x2000005b090f7232 */ /* 0x000fe20000000000 */
[----:B------:R-:W0:Y:S06]  /*c140*/  S2R R13, SR_TID.X ;  /* 0x00000000000d7919 */ /* 0x000e2c0000002100 */
[----:B-----5:R-:W2:Y:S08]  /*c150*/  LDC R17, c[0x0][0x23c] ;  /* 0x00008f00ff117b82 */ /* 0x020eb00000000800 */
[----:B------:R-:W3:Y:S01]  /*c160*/  LDC.64 R10, c[0x0][0x230] ;  /* 0x00008c00ff0a7b82 */ /* 0x000ee20000000a00 */
[----:B-1----:R-:W-:Y:S01]  /*c170*/  USHF.L.U32 UR4, UR4, 0x2, URZ ;  /* 0x0000000204047899 */ /* 0x002fe2000800063f */
[----:B0-----:R-:W-:-:S04]  /*c180*/  LEA R0, R0, R13, 0x6 ;  /* 0x0000000d00007211 */ /* 0x001fc800078e30ff */
[----:B------:R-:W-:-:S05]  /*c190*/  SHF.L.U32 R0, R0, 0x2, RZ ;  /* 0x0000000200007819 */ /* 0x000fca00000006ff */
[----:B--2---:R-:W-:-:S04]  /*c1a0*/  IMAD R13, R17, UR4, R0 ;  /* 0x00000004110d7c24 */ /* 0x004fc8000f8e0200 */
[----:B---3--:R-:W-:-:S05]  /*c1b0*/  IMAD.WIDE R10, R13, 0x2, R10 ;  /* 0x000000020d0a7825 */ /* 0x008fca00078e020a */
        /* <DEDUP_REMOVED lines=8> */
.L_x_455:
[----:B------:R-:W0:Y:S02]  /*c240*/  LDS R12, [R8] ;  /* 0x00000000080c7984 */ /* 0x000e240000000800 */
[----:B0-----:R-:W-:-:S06]  /*c250*/  HADD2 R13, R12, R15 ;  /* 0x0000000f0c0d7230 */ /* 0x001fcc0000000000 */
[----:B------:R-:W0:Y:S02]  /*c260*/  ATOMS.CAST.SPIN R13, [R8], R12, R13 ;  /* 0x0000000c080d738d */ /* 0x000e24000180000d */
[----:B0-----:R-:W-:-:S13]  /*c270*/  ISETP.EQ.U32.AND P0, PT, R13, 0x1, PT ;  /* 0x000000010d00780c */ /* 0x001fda0003f02070 */
[----:B------:R-:W-:Y:S05]  /*c280*/  @!P0 BRA `(.L_x_455) ;  /* 0xfffffffc00ec8947 */ /* 0x000fea000383ffff */
[----:B------:R-:W-:Y:S05]  /*c290*/  BRA `(.L_x_453) ;  /* 0x00000000000c7947 */ /* 0x000fea0003800000 */
.L_x_454:
[----:B------:R-:W2:Y:S02]  /*c2a0*/  LD.E R0, desc[UR6][R10.64] ;  /* 0x000000060a007980 */ /* 0x000ea4000c101900 */
[----:B--2---:R-:W-:-:S05]  /*c2b0*/  IADD3 R9, R15, R0, RZ ;  /* 0x000000000f097210 */ /* 0x004fca0007ffe0ff */
[----:B------:R0:W-:Y:S02]  /*c2c0*/  ST.E desc[UR6][R10.64], R9 ;  /* 0x000000090a007985 */ /* 0x0001e4000c101906 */
.L_x_453:
[----:B------:R-:W-:Y:S05]  /*c2d0*/  BSYNC B0 ;  /* 0x0000000000007941 */ /* 0x000fea0003800000 */
.L_x_452:
[----:B------:R1:W-:Y:S01]  /*c2e0*/  ATOM.E.ADD.F16x2.RN.STRONG.GPU P0, RZ, desc[UR6][R10.64+0x4], R91 ;  /* 0x0000045b0aff79a2 */ /* 0x0003e2000810e1c6 */
[----:B------:R-:W-:Y:S04]  /*c2f0*/  BSSY B0, `(.L_x_456) ;  /* 0x000000f000007945 */ /* 0x000fe80003800000 */
[----:B-1----:R-:W-:Y:S05]  /*c300*/  @P0 BRA `(.L_x_457) ;  /* 0x0000000000340947 */ /* 0x002fea0003800000 */
[----:B------:R-:W1:Y:S02]  /*c310*/  QSPC.E.S P0, RZ, [R10+0x4] ;  /* 0x000004000aff73aa */ /* 0x000e640000000500 */
[----:B-1----:R-:W-:Y:S05]  /*c320*/  @!P0 BRA `(.L_x_458) ;  /* 0x0000000000208947 */ /* 0x002fea0003800000 */
[----:B------:R-:W-:-:S04]  /*c330*/  MOV R8, R10 ;  /* 0x0000000a00087202 */ /* 0x000fc80000000f00 */
[----:B------:R-:W-:-:S07]  /*c340*/  MOV R8, R8 ;  /* 0x0000000800087202 */ /* 0x000fce0000000f00 */
.L_x_459:
[----:B------:R-:W1:Y:S02]  /*c350*/  LDS R12, [R8+0x4] ;  /* 0x00000400080c7984 */ /* 0x000e640000000800 */
[----:B-1----:R-:W-:-:S10]  /*c360*/  HFMA2.MMA R13, R12, 1, 1, R91 ;  /* 0x3c003c000c0d7835 */ /* 0x002fd4000000005b */
[----:B------:R-:W1:Y:S02]  /*c370*/  ATOMS.CAST.SPIN R13, [R8+0x4], R12, R13 ;  /* 0x0000040c080d738d */ /* 0x000e64000180000d */
[----:B-1----:R-:W-:-:S13]  /*c380*/  ISETP.EQ.U32.AND P0, PT, R13, 0x1, PT ;  /* 0x000000010d00780c */ /* 0x002fda0003f02070 */
[----:B------:R-:W-:Y:S05]  /*c390*/  @!P0 BRA `(.L_x_459) ;  /* 0xfffffffc00ec8947 */ /* 0x000fea000383ffff */
[----:B------:R-:W-:Y:S05]  /*c3a0*/  BRA `(.L_x_457) ;  /* 0x00000000000c7947 */ /* 0x000fea0003800000 */
.L_x_458:
[----:B------:R-:W0:Y:S02]  /*c3b0*/  LD.E R0, desc[UR6][R10.64+0x4] ;  /* 0x000004060a007980 */ /* 0x000e24000c101900 */
[----:B0-----:R-:W-:-:S05]  /*c3c0*/  IADD3 R9, R91, R0, RZ ;  /* 0x000000005b097210 */ /* 0x001fca0007ffe0ff */
[----:B------:R1:W-:Y:S02]  /*c3d0*/  ST.E desc[UR6][R10.64+0x4], R9 ;  /* 0x000004090a007985 */ /* 0x0003e4000c101906 */
.L_x_457:
[----:B------:R-:W-:Y:S05]  /*c3e0*/  BSYNC B0 ;  /* 0x0000000000007941 */ /* 0x000fea0003800000 */
.L_x_456:
        /* <DEDUP_REMOVED lines=12> */
.L_x_463:
[----:B------:R-:W0:Y:S02]  /*c4b0*/  LDS R8, [R6] ;  /* 0x0000000006087984 */ /* 0x000e240000000800 */
[----:B0-----:R-:W-:-:S06]  /*c4c0*/  HADD2 R9, R8, R13 ;  /* 0x0000000d08097230 */ /* 0x001fcc0000000000 */
[----:B------:R-:W0:Y:S02]  /*c4d0*/  ATOMS.CAST.SPIN R9, [R6], R8, R9 ;  /* 0x000000080609738d */ /* 0x000e240001800009 */
[----:B0-----:R-:W-:-:S13]  /*c4e0*/  ISETP.EQ.U32.AND P0, PT, R9, 0x1, PT ;  /* 0x000000010900780c */ /* 0x001fda0003f02070 */
[----:B------:R-:W-:Y:S05]  /*c4f0*/  @!P0 BRA `(.L_x_463) ;  /* 0xfffffffc00ec8947 */ /* 0x000fea000383ffff */
[----:B------:R-:W-:Y:S05]  /*c500*/  BRA `(.L_x_461) ;  /* 0x00000000000c7947 */ /* 0x000fea0003800000 */
.L_x_462:
[----:B------:R-:W2:Y:S02]  /*c510*/  LD.E R0, desc[UR6][R10.64] ;  /* 0x000000060a007980 */ /* 0x000ea4000c101900 */
[----:B--2---:R-:W-:-:S05]  /*c520*/  IADD3 R7, R13, R0, RZ ;  /* 0x000000000d077210 */ /* 0x004fca0007ffe0ff */
[----:B------:R0:W-:Y:S02]  /*c530*/  ST.E desc[UR6][R10.64], R7 ;  /* 0x000000070a007985 */ /* 0x0001e4000c101906 */
.L_x_461:
[----:B------:R-:W-:Y:S05]  /*c540*/  BSYNC B0 ;  /* 0x0000000000007941 */ /* 0x000fea0003800000 */
.L_x_460:
[----:B------:R1:W-:Y:S01]  /*c550*/  ATOM.E.ADD.F16x2.RN.STRONG.GPU P0, RZ, desc[UR6][R10.64+0x4], R15 ;  /* 0x0000040f0aff79a2 */ /* 0x0003e2000810e1c6 */
[----:B------:R-:W-:Y:S04]  /*c560*/  BSSY B0, `(.L_x_464) ;  /* 0x000000f000007945 */ /* 0x000fe80003800000 */
[----:B-1----:R-:W-:Y:S05]  /*c570*/  @P0 BRA `(.L_x_465) ;  /* 0x0000000000340947 */ /* 0x002fea0003800000 */
[----:B------:R-:W1:Y:S02]  /*c580*/  QSPC.E.S P0, RZ, [R10+0x4] ;  /* 0x000004000aff73aa */ /* 0x000e640000000500 */
[----:B-1----:R-:W-:Y:S05]  /*c590*/  @!P0 BRA `(.L_x_466) ;  /* 0x0000000000208947 */ /* 0x002fea0003800000 */
[----:B------:R-:W-:-:S04]  /*c5a0*/  MOV R6, R10 ;  /* 0x0000000a00067202 */ /* 0x000fc80000000f00 */
[----:B------:R-:W-:-:S07]  /*c5b0*/  MOV R6, R6 ;  /* 0x0000000600067202 */ /* 0x000fce0000000f00 */
.L_x_467:
[----:B------:R-:W1:Y:S02]  /*c5c0*/  LDS R8, [R6+0x4] ;  /* 0x0000040006087984 */ /* 0x000e640000000800 */
[----:B-1----:R-:W-:-:S10]  /*c5d0*/  HFMA2.MMA R9, R8, 1, 1, R15 ;  /* 0x3c003c0008097835 */ /* 0x002fd4000000000f */
[----:B------:R-:W1:Y:S02]  /*c5e0*/  ATOMS.CAST.SPIN R9, [R6+0x4], R8, R9 ;  /* 0x000004080609738d */ /* 0x000e640001800009 */
[----:B-1----:R-:W-:-:S13]  /*c5f0*/  ISETP.EQ.U32.AND P0, PT, R9, 0x1, PT ;  /* 0x000000010900780c */ /* 0x002fda0003f02070 */
[----:B------:R-:W-:Y:S05]  /*c600*/  @!P0 BRA `(.L_x_467) ;  /* 0xfffffffc00ec8947 */ /* 0x000fea000383ffff */
[----:B------:R-:W-:Y:S05]  /*c610*/  BRA `(.L_x_465) ;  /* 0x00000000000c7947 */ /* 0x000fea0003800000 */
.L_x_466:
[----:B------:R-:W0:Y:S02]  /*c620*/  LD.E R0, desc[UR6][R10.64+0x4] ;  /* 0x000004060a007980 */ /* 0x000e24000c101900 */
[----:B0-----:R-:W-:-:S05]  /*c630*/  IADD3 R7, R15, R0, RZ ;  /* 0x000000000f077210 */ /* 0x001fca0007ffe0ff */
[----:B------:R1:W-:Y:S02]  /*c640*/  ST.E desc[UR6][R10.64+0x4], R7 ;  /* 0x000004070a007985 */ /* 0x0003e4000c101906 */
.L_x_465:
[----:B------:R-:W-:Y:S05]  /*c650*/  BSYNC B0 ;  /* 0x0000000000007941 */ /* 0x000fea0003800000 */
.L_x_464:
        /* <DEDUP_REMOVED lines=12> */
.L_x_471:
[----:B------:R-:W0:Y:S02]  /*c720*/  LDS R6, [R4] ;  /* 0x0000000004067984 */ /* 0x000e240000000800 */
[----:B0-----:R-:W-:-:S06]  /*c730*/  HADD2 R7, R6, R9 ;  /* 0x0000000906077230 */ /* 0x001fcc0000000000 */
[----:B------:R-:W0:Y:S02]  /*c740*/  ATOMS.CAST.SPIN R7, [R4], R6, R7 ;  /* 0x000000060407738d */ /* 0x000e240001800007 */
[----:B0-----:R-:W-:-:S13]  /*c750*/  ISETP.EQ.U32.AND P0, PT, R7, 0x1, PT ;  /* 0x000000010700780c */ /* 0x001fda0003f02070 */
[----:B------:R-:W-:Y:S05]  /*c760*/  @!P0 BRA `(.L_x_471) ;  /* 0xfffffffc00ec8947 */ /* 0x000fea000383ffff */
[----:B------:R-:W-:Y:S05]  /*c770*/  BRA `(.L_x_469) ;  /* 0x00000000000c7947 */ /* 0x000fea0003800000 */
.L_x_470:
[----:B------:R-:W2:Y:S02]  /*c780*/  LD.E R0, desc[UR6][R10.64] ;  /* 0x000000060a007980 */ /* 0x000ea4000c101900 */
[----:B--2---:R-:W-:-:S05]  /*c790*/  IADD3 R5, R9, R0, RZ ;  /* 0x0000000009057210 */ /* 0x004fca0007ffe0ff */
[----:B------:R0:W-:Y:S02]  /*c7a0*/  ST.E desc[UR6][R10.64], R5 ;  /* 0x000000050a007985 */ /* 0x0001e4000c101906 */
.L_x_469:
[----:B------:R-:W-:Y:S05]  /*c7b0*/  BSYNC B0 ;  /* 0x0000000000007941 */ /* 0x000fea0003800000 */
.L_x_468:
[----:B------:R1:W-:Y:S01]  /*c7c0*/  ATOM.E.ADD.F16x2.RN.STRONG.GPU P0, RZ, desc[UR6][R10.64+0x4], R89 ;  /* 0x000004590aff79a2 */ /* 0x0003e2000810e1c6 */
[----:B------:R-:W-:Y:S04]  /*c7d0*/  BSSY B0, `(.L_x_472) ;  /* 0x000000f000007945 */ /* 0x000fe80003800000 */
[----:B-1----:R-:W-:Y:S05]  /*c7e0*/  @P0 BRA `(.L_x_473) ;  /* 0x0000000000340947 */ /* 0x002fea0003800000 */
[----:B------:R-:W1:Y:S02]  /*c7f0*/  QSPC.E.S P0, RZ, [R10+0x4] ;  /* 0x000004000aff73aa */ /* 0x000e640000000500 */
[----:B-1----:R-:W-:Y:S05]  /*c800*/  @!P0 BRA `(.L_x_474) ;  /* 0x0000000000208947 */ /* 0x002fea0003800000 */
[----:B------:R-:W-:-:S04]  /*c810*/  MOV R4, R10 ;  /* 0x0000000a00047202 */ /* 0x000fc80000000f00 */
[----:B------:R-:W-:-:S07]  /*c820*/  MOV R4, R4 ;  /* 0x0000000400047202 */ /* 0x000fce0000000f00 */
.L_x_475:
[----:B------:R-:W1:Y:S02]  /*c830*/  LDS R6, [R4+0x4] ;  /* 0x0000040004067984 */ /* 0x000e640000000800 */
[----:B-1----:R-:W-:-:S10]  /*c840*/  HFMA2.MMA R7, R6, 1, 1, R89 ;  /* 0x3c003c0006077835 */ /* 0x002fd40000000059 */
[----:B------:R-:W1:Y:S02]  /*c850*/  ATOMS.CAST.SPIN R7, [R4+0x4], R6, R7 ;  /* 0x000004060407738d */ /* 0x000e640001800007 */
[----:B-1----:R-:W-:-:S13]  /*c860*/  ISETP.EQ.U32.AND P0, PT, R7, 0x1, PT ;  /* 0x000000010700780c */ /* 0x002fda0003f02070 */
[----:B------:R-:W-:Y:S05]  /*c870*/  @!P0 BRA `(.L_x_475) ;  /* 0xfffffffc00ec8947 */ /* 0x000fea000383ffff */
[----:B------:R-:W-:Y:S05]  /*c880*/  BRA `(.L_x_473) ;  /* 0x00000000000c7947 */ /* 0x000fea0003800000 */
.L_x_474:
[----:B------:R-:W0:Y:S02]  /*c890*/  LD.E R0, desc[UR6][R10.64+0x4] ;  /* 0x000004060a007980 */ /* 0x000e24000c101900 */
[----:B0-----:R-:W-:-:S05]  /*c8a0*/  IADD3 R5, R89, R0, RZ ;  /* 0x0000000059057210 */ /* 0x001fca0007ffe0ff */
[----:B------:R1:W-:Y:S02]  /*c8b0*/  ST.E desc[UR6][R10.64+0x4], R5 ;  /* 0x000004050a007985 */ /* 0x0003e4000c101906 */
.L_x_473:
[----:B------:R-:W-:Y:S05]  /*c8c0*/  BSYNC B0 ;  /* 0x0000000000007941 */ /* 0x000fea0003800000 */
.L_x_472:
        /* <DEDUP_REMOVED lines=12> */
.L_x_479:
[----:B------:R-:W0:Y:S02]  /*c990*/  LDS R4, [R2] ;  /* 0x0000000002047984 */ /* 0x000e240000000800 */
[----:B0-----:R-:W-:-:S06]  /*c9a0*/  HADD2 R5, R4, R7 ;  /* 0x0000000704057230 */ /* 0x001fcc0000000000 */
[----:B------:R-:W0:Y:S02]  /*c9b0*/  ATOMS.CAST.SPIN R5, [R2], R4, R5 ;  /* 0x000000040205738d */ /* 0x000e240001800005 */
[----:B0-----:R-:W-:-:S13]  /*c9c0*/  ISETP.EQ.U32.AND P0, PT, R5, 0x1, PT ;  /* 0x000000010500780c */ /* 0x001fda0003f02070 */
[----:B------:R-:W-:Y:S05]  /*c9d0*/  @!P0 BRA `(.L_x_479) ;  /* 0xfffffffc00ec8947 */ /* 0x000fea000383ffff */
[----:B------:R-:W-:Y:S05]  /*c9e0*/  BRA `(.L_x_477) ;  /* 0x00000000000c7947 */ /* 0x000fea0003800000 */
.L_x_478:
[----:B------:R-:W2:Y:S02]  /*c9f0*/  LD.E R0, desc[UR6][R10.64] ;  /* 0x000000060a007980 */ /* 0x000ea4000c101900 */
[----:B--2---:R-:W-:-:S05]  /*ca00*/  IADD3 R3, R7, R0, RZ ;  /* 0x0000000007037210 */ /* 0x004fca0007ffe0ff */
[----:B------:R0:W-:Y:S02]  /*ca10*/  ST.E desc[UR6][R10.64], R3 ;  /* 0x000000030a007985 */ /* 0x0001e4000c101906 */
.L_x_477:
[----:B------:R-:W-:Y:S05]  /*ca20*/  BSYNC B0 ;  /* 0x0000000000007941 */ /* 0x000fea0003800000 */
.L_x_476:
[----:B------:R1:W-:Y:S02]  /*ca30*/  ATOM.E.ADD.F16x2.RN.STRONG.GPU P0, RZ, desc[UR6][R10.64+0x4], R9 ;  /* 0x000004090aff79a2 */ /* 0x0003e4000810e1c6 */
[----:B-1----:R-:W-:Y:S05]  /*ca40*/  @P0 EXIT ;  /* 0x000000000000094d */ /* 0x002fea0003800000 */
[----:B------:R-:W1:Y:S02]  /*ca50*/  QSPC.E.S P0, RZ, [R10+0x4] ;  /* 0x000004000aff73aa */ /* 0x000e640000000500 */
[----:B-1----:R-:W-:Y:S05]  /*ca60*/  @!P0 BRA `(.L_x_480) ;  /* 0x00000000001c8947 */ /* 0x002fea0003800000 */
[----:B0-----:R-:W-:-:S07]  /*ca70*/  MOV R10, R10 ;  /* 0x0000000a000a7202 */ /* 0x001fce0000000f00 */
.L_x_481:
[----:B------:R-:W0:Y:S02]  /*ca80*/  LDS R2, [R10+0x4] ;  /* 0x000004000a027984 */ /* 0x000e240000000800 */
[----:B0-----:R-:W-:-:S10]  /*ca90*/  HFMA2.MMA R3, R2, 1, 1, R9 ;  /* 0x3c003c0002037835 */ /* 0x001fd40000000009 */
[----:B------:R-:W0:Y:S02]  /*caa0*/  ATOMS.CAST.SPIN R3, [R10+0x4], R2, R3 ;  /* 0x000004020a03738d */ /* 0x000e240001800003 */
[----:B0-----:R-:W-:-:S13]  /*cab0*/  ISETP.EQ.U32.AND P0, PT, R3, 0x1, PT ;  /* 0x000000010300780c */ /* 0x001fda0003f02070 */
[----:B------:R-:W-:Y:S05]  /*cac0*/  @!P0 BRA `(.L_x_481) ;  /* 0xfffffffc00ec8947 */ /* 0x000fea000383ffff */
[----:B------:R-:W-:Y:S05]  /*cad0*/  EXIT ;  /* 0x000000000000794d */ /* 0x000fea0003800000 */
.L_x_480:
[----:B------:R-:W0:Y:S02]  /*cae0*/  LD.E R0, desc[UR6][R10.64+0x4] ;  /* 0x000004060a007980 */ /* 0x000e24000c101900 */
[----:B0-----:R-:W-:-:S05]  /*caf0*/  IADD3 R3, R9, R0, RZ ;  /* 0x0000000009037210 */ /* 0x001fca0007ffe0ff */
[----:B------:R-:W-:Y:S01]  /*cb00*/  ST.E desc[UR6][R10.64+0x4], R3 ;  /* 0x000004030a007985 */ /* 0x000fe2000c101906 */
[----:B------:R-:W-:Y:S05]  /*cb10*/  EXIT ;  /* 0x000000000000794d */ /* 0x000fea0003800000 */
.L_x_482:
        /* <DEDUP_REMOVED lines=14> */
.L_x_3666:


//--------------------- .text._Z23gemm_half_q_half_kernelILi4ELi4ELb1ELb1ELi64EEvPK6__halfPKjS4_S2_PS0_iiiiPKtS7_iiiiiibS2_i --------------------------
	.section	.text._Z23gemm_half_q_half_kernelILi4ELi4ELb1ELb1ELi64EEvPK6__halfPKjS4_S2_PS0_iiiiPKtS7_iiiiiibS2_i,"ax",@progbits
	.align	128
        .global         _Z23gemm_half_q_half_kernelILi4ELi4ELb1ELb1ELi64EEvPK6__halfPKjS4_S2_PS0_iiiiPKtS7_iiiiiibS2_i
        .type           _Z23gemm_half_q_half_kernelILi4ELi4ELb1ELb1ELi64EEvPK6__halfPKjS4_S2_PS0_iiiiPKtS7_iiiiiibS2_i,@function
        .size           _Z23gemm_half_q_half_kernelILi4ELi4ELb1ELb1ELi64EEvPK6__halfPKjS4_S2_PS0_iiiiPKtS7_iiiiiibS2_i,(.L_x_3667 - _Z23gemm_half_q_half_kernelILi4ELi4ELb1ELb1ELi64EEvPK6__halfPKjS4_S2_PS0_iiiiPKtS7_iiiiiibS2_i)
        .other          _Z23gemm_half_q_half_kernelILi4ELi4ELb1ELb1ELi64EEvPK6__halfPKjS4_S2_PS0_iiiiPKtS7_iiiiiibS2_i,@"STO_CUDA_ENTRY STV_DEFAULT"
_Z23gemm_half_q_half_kernelILi4ELi4ELb1ELb1ELi64EEvPK6__halfPKjS4_S2_PS0_iiiiPKtS7_iiiiiibS2_i:
.text._Z23gemm_half_q_half_kernelILi4ELi4ELb1ELb1ELi64EEvPK6__halfPKjS4_S2_PS0_iiiiPKtS7_iiiiiibS2_i:
        /* <DEDUP_REMOVED lines=17> */
[C---:B------:R-:W-:Y:S02]  /*0110*/  ISETP.GE.AND P1, PT, R11.reuse, 0x1, PT ;  /* 0x000000010b00780c */ /* 0x040fe40003f26270 */
        /* <DEDUP_REMOVED lines=31> */
.L_x_483:
        /* <DEDUP_REMOVED lines=19> */
[----:B------:R-:W-:Y:S01]  /*0440*/  SHF.L.U32 R3, R0, 0x2, RZ ;  /* 0x0000000200037819 */ /* 0x000fe200000006ff */
[----:B------:R-:W-:Y:S01]  /*0450*/  HFMA2.MMA R13, -RZ, RZ, 0, 0 ;  /* 0x00000000ff0d7435 */ /* 0x000fe200000001ff */
[----:B------:R-:W-:Y:S01]  /*0460*/  ISETP.GT.AND P2, PT, R94, 0x3, PT ;  /* 0x000000035e00780c */ /* 0x000fe20003f44270 */
[----:B0-----:R-:W-:Y:S01]  /*0470*/  ULEA UR5, UR6, UR5, 0x18 ;  /* 0x0000000506057291 */ /* 0x001fe2000f8ec03f */
[----:B--2---:R-:W-:-:S04]  /*0480*/  IADD3 R0, P0, R4, R3, RZ ;  /* 0x0000000304007210 */ /* 0x004fc80007f1e0ff */
[----:B------:R-:W-:Y:S02]  /*0490*/  LEA.HI.X.SX32 R3, R3, RZ, 0x1, P0 ;  /* 0x000000ff03037211 */ /* 0x000fe400000f0eff */
[----:B------:R-:W-:-:S04]  /*04a0*/  LEA R2, P0, R0, UR10, 0x1 ;  /* 0x0000000a00027c11 */ /* 0x000fc8000f8008ff */
[----:B------:R-:W-:Y:S02]  /*04b0*/  LEA.HI.X R3, R0, UR11, R3, 0x1, P0 ;  /* 0x0000000b00037c11 */ /* 0x000fe400080f0c03 */
[----:B------:R-:W-:Y:S02]  /*04c0*/  LEA R0, R14, UR5, 0x1 ;  /* 0x000000050e007c11 */ /* 0x000fe4000f8e08ff */
[----:B------:R-:W-:Y:S01]  /*04d0*/  PLOP3.LUT P0, PT, PT, PT, PT, 0x80, 0x0 ;  /* 0x000000000000781c */ /* 0x000fe20003f0f070 */
[----:B------:R-:W-:-:S12]  /*04e0*/  @!P2 BRA `(.L_x_487) ;  /* 0x000000000048a947 */ /* 0x000fd80003800000 */
[----:B------:R-:W-:Y:S01]  /*04f0*/  PLOP3.LUT P0, PT, PT, PT, PT, 0x8, 0x0 ;  /* 0x000000000000781c */ /* 0x000fe20003f0e170 */
[----:B------:R-:W-:-:S12]  /*0500*/  VIADD R16, R94, 0xfffffffd ;  /* 0xfffffffd5e107836 */ /* 0x000fd80000000000 */
.L_x_488:
        /* <DEDUP_REMOVED lines=16> */
.L_x_487:
        /* <DEDUP_REMOVED lines=16> */
.L_x_486:
        /* <DEDUP_REMOVED lines=15> */
[----:B------:R-:W-:Y:S01]  /*0800*/  PLOP3.LUT P0, PT, PT, PT, PT, 0x8, 0x0 ;  /* 0x000000000000781c */ /* 0x000fe20003f0e170 */
[----:B------:R-:W-:-:S12]  /*0810*/  VIADD R16, R94, 0xfffffffd ;  /* 0xfffffffd5e107836 */ /* 0x000fd80000000000 */
.L_x_490:
        /* <DEDUP_REMOVED lines=16> */
.L_x_489:
[----:B------:R-:W-:-:S04]  /*0920*/  IADD3 R4, R94, -R13, RZ ;  /* 0x8000000d5e047210 */ /* 0x000fc80007ffe0ff */
[----:B------:R-:W-:-:S13]  /*0930*/  ISETP.GT.AND P2, PT, R4, 0x1, PT ;  /* 0x000000010400780c */ /* 0x000fda0003f44270 */
[----:B------:R-:W-:Y:S01]  /*0940*/  @P2 PLOP3.LUT P0, PT, PT, PT, PT, 0x8, 0x0 ;  /* 0x000000000000281c */ /* 0x000fe20003f0e170 */
[----:B------:R-:W-:Y:S01]  /*0950*/  @P2 IMAD.WIDE R4, R19, 0x2, R2 ;  /* 0x0000000213042825 */ /* 0x000fe200078e0202 */
[----:B------:R-:W-:Y:S01]  /*0960*/  @P2 IADD3 R13, R13, 0x2, RZ ;  /* 0x000000020d0d2810 */ /* 0x000fe20007ffe0ff */
[----:B------:R0:W2:Y:S03]  /*0970*/  @P2 LDG.E.U16.CONSTANT R9, desc[UR8][R2.64] ;  /* 0x0000000802092981 */ /* 0x0000a6000c1e9500 */
        /* <DEDUP_REMOVED lines=8> */
.L_x_485:
[----:B------:R-:W-:Y:S05]  /*0a00*/  BSYNC B0 ;  /* 0x0000000000007941 */ /* 0x000fea0003800000 */
.L_x_484:
[----:B------:R-:W-:Y:S02]  /*0a10*/  ULDC UR5, c[0x0][0x23c] ;  /* 0x00008f0000057ab9 */ /* 0x000fe40000000800 */
[----:B------:R-:W-:-:S04]  /*0a20*/  MOV R85, UR5 ;  /* 0x0000000500557c02 */ /* 0x000fc80008000f00 */
        /* <DEDUP_REMOVED lines=9> */
[----:B------:R-:W-:Y:S01]  /*0ac0*/  ISETP.GT.AND P2, PT, R94, 0x3, PT ;  /* 0x000000035e00780c */ /* 0x000fe20003f44270 */
[----:B------:R-:W-:Y:S01]  /*0ad0*/  IMAD R0, R10, R85, RZ ;  /* 0x000000550a007224 */ /* 0x000fe200078e02ff */
[----:B------:R-:W-:Y:S01]  /*0ae0*/  PLOP3.LUT P0, PT, PT, PT, PT, 0x80, 0x0 ;  /* 0x000000000000781c */ /* 0x000fe20003f0f070 */
[----:B------:R-:W-:-:S03]  /*0af0*/  IMAD.MOV.U32 R13, RZ, RZ, RZ ;  /* 0x000000ffff0d7224 */ /* 0x000fc600078e00ff */
[----:B------:R-:W-:-:S04]  /*0b00*/  LEA R0, R0, UR4, 0x2 ;  /* 0x0000000400007c11 */ /* 0x000fc8000f8e10ff */
[----:B------:R-:W-:-:S05]  /*0b10*/  LEA R5, R14, R0, 0x2 ;  /* 0x000000000e057211 */ /* 0x000fca00078e10ff */
[----:B0-----:R-:W-:Y:S01]  /*0b20*/  IMAD.WIDE R2, R5, 0x2, R2 ;  /* 0x0000000205027825 */ /* 0x001fe200078e0202 */
[----:B------:R-:W-:Y:S06]  /*0b30*/  @!P2 BRA `(.L_x_492) ;  /* 0x000000000034a947 */ /* 0x000fec0003800000 */
[----:B------:R-:W-:Y:S02]  /*0b40*/  PLOP3.LUT P0, PT, PT, PT, PT, 0x8, 0x0 ;  /* 0x000000000000781c */ /* 0x000fe40003f0e170 */
[----:B------:R-:W-:-:S11]  /*0b50*/  IADD3 R0, R94, -0x3, RZ ;  /* 0xfffffffd5e007810 */ /* 0x000fd60007ffe0ff */
.L_x_493:
        /* <DEDUP_REMOVED lines=11> */
.L_x_492:
        /* <DEDUP_REMOVED lines=10> */
.L_x_491:
        /* <DEDUP_REMOVED lines=10> */
[----:B------:R-:W-:Y:S01]  /*0d50*/  HFMA2.MMA R14, -RZ, RZ, 0, 0 ;  /* 0x00000000ff0e7435 */ /* 0x000fe200000001ff */
[----:B------:R-:W-:Y:S01]  /*0d60*/  SHF.L.U32 R4, R12, 0x2, RZ ;  /* 0x000000020c047819 */ /* 0x000fe200000006ff */
[----:B------:R-:W-:Y:S01]  /*0d70*/  IMAD.MOV.U32 R15, RZ, RZ, R93 ;  /* 0x000000ffff0f7224 */ /* 0x000fe200078e005d */
[----:B------:R-:W-:Y:S02]  /*0d80*/  LEA.HI R5, R5, R12, RZ, 0x3 ;  /* 0x0000000c05057211 */ /* 0x000fe400078f18ff */
[----:B------:R-:W-:Y:S02]  /*0d90*/  LOP3.LUT R10, R4, 0x10, RZ, 0xc0, !PT ;  /* 0x00000010040a7812 */ /* 0x000fe400078ec0ff */
[----:B------:R-:W-:-:S07]  /*0da0*/  SHF.R.S32.HI R13, RZ, 0x3, R5 ;  /* 0x00000003ff0d7819 */ /* 0x000fce0000011405 */
.L_x_495:
[----:B---3--:R-:W3:Y:S01]  /*0db0*/  LDC.64 R4, c[0x0][0x220] ;  /* 0x00008800ff047b82 */ /* 0x008ee20000000a00 */
[----:B-----5:R-:W-:-:S05]  /*0dc0*/  IADD3 R8, R0, R14, RZ ;  /* 0x0000000e00087210 */ /* 0x020fca0007ffe0ff */
[----:B------:R-:W-:-:S05]  /*0dd0*/  IMAD R6, R8, R85, RZ ;  /* 0x0000005508067224 */ /* 0x000fca00078e02ff */
[----:B------:R-:W-:-:S04]  /*0de0*/  SHF.R.S32.HI R7, RZ, 0x1f, R6 ;  /* 0x0000001fff077819 */ /* 0x000fc80000011406 */
[----:B------:R-:W-:-:S04]  /*0df0*/  LEA.HI R6, R7, R6, RZ, 0x3 ;  /* 0x0000000607067211 */ /* 0x000fc800078f18ff */
[----:B------:R-:W-:-:S05]  /*0e00*/  LEA.HI.SX32 R7, R6, R13, 0x1d ;  /* 0x0000000d06077211 */ /* 0x000fca00078feaff */
[----:B---3--:R-:W-:Y:S02]  /*0e10*/  IMAD.WIDE R4, R7, 0x4, R4 ;  /* 0x0000000407047825 */ /* 0x008fe400078e0204 */
[----:B------:R-:W3:Y:S04]  /*0e20*/  LDC.64 R6, c[0x0][0x228] ;  /* 0x00008a00ff067b82 */ /* 0x000ee80000000a00 */
[----:B------:R-:W4:Y:S01]  /*0e30*/  LDG.E.CONSTANT R5, desc[UR8][R4.64] ;  /* 0x0000000804057981 */ /* 0x000f22000c1e9900 */
[----:B------:R-:W-:Y:S01]  /*0e40*/  LEA R9, R15, 0x1, 0x1 ;  /* 0x000000010f097811 */ /* 0x000fe200078e08ff */
[----:B---3--:R-:W-:-:S04]  /*0e50*/  IMAD.WIDE R6, R8, 0x2, R6 ;  /* 0x0000000208067825 */ /* 0x008fc800078e0206 */
[----:B------:R-:W-:Y:S02]  /*0e60*/  IMAD.WIDE R8, R9, 0x2, R2 ;  /* 0x0000000209087825 */ /* 0x000fe400078e0202 */
[----:B------:R3:W2:Y:S04]  /*0e70*/  LDG.E.U16.CONSTANT R6, desc[UR8][R6.64] ;  /* 0x0000000806067981 */ /* 0x0006a8000c1e9500 */
[----:B------:R-:W2:Y:S01]  /*0e80*/  LDG.E.U16.CONSTANT R8, desc[UR8][R8.64] ;  /* 0x0000000808087981 */ /* 0x000ea2000c1e9500 */
[----:B----4-:R-:W-:-:S04]  /*0e90*/  SHF.R.U32.HI R16, RZ, R10, R5 ;  /* 0x0000000aff107219 */ /* 0x010fc80000011605 */
        /* <DEDUP_REMOVED lines=13> */
[----:B---3--:R-:W-:-:S02]  /*0f70*/  IMAD R7, R4, R4, RZ ;  /* 0x0000000404077224 */ /* 0x008fc400078e02ff */
[----:B------:R-:W-:Y:S01]  /*0f80*/  IMAD R16, R16, R16, RZ ;  /* 0x0000001010107224 */ /* 0x000fe200078e02ff */
[----:B------:R-:W-:Y:S01]  /*0f90*/  I2F.F16 R17, R17 ;  /* 0x0000001100117306 */ /* 0x000fe20000200c00 */
[----:B--2---:R-:W-:-:S04]  /*0fa0*/  IADD3 R15, R8, R15, RZ ;  /* 0x0000000f080f7210 */ /* 0x004fc80007ffe0ff */
[----:B------:R-:W-:-:S03]  /*0fb0*/  ISETP.GE.AND P2, PT, R15, R92, PT ;  /* 0x0000005c0f00720c */ /* 0x000fc60003f46270 */
[----:B------:R-:W2:Y:S08]  /*0fc0*/  I2F.F16 R18, R18 ;  /* 0x0000001200127306 */ /* 0x000eb00000200c00 */
[----:B------:R-:W-:Y:S01]  /*0fd0*/  I2F.F16 R7, R7 ;  /* 0x0000000700077306 */ /* 0x000fe20000200c00 */
[----:B--2---:R-:W-:-:S07]  /*0fe0*/  PRMT R17, R17, 0x5410, R18 ;  /* 0x0000541011117816 */ /* 0x004fce0000000012 */
[----:B------:R-:W2:Y:S01]  /*0ff0*/  I2F.F16 R16, R16 ;  /* 0x0000001000107306 */ /* 0x000ea20000200c00 */
[----:B------:R-:W-:Y:S01]  /*1000*/  HMUL2 R4, R17, R6.H0_H0 ;  /* 0x2000000611047232 */ /* 0x000fe20000000000 */
[----:B--2---:R-:W-:-:S05]  /*1010*/  PRMT R5, R16, 0x5410, R7 ;  /* 0x0000541010057816 */ /* 0x004fca0000000007 */
[----:B------:R-:W-:Y:S01]  /*1020*/  HMUL2 R5, R5, R6.H0_H0 ;  /* 0x2000000605057232 */ /* 0x000fe20000000000 */
[C---:B------:R-:W-:Y:S01]  /*1030*/  LEA R6, R14.reuse, R1, 0x3 ;  /* 0x000000010e067211 */ /* 0x040fe200078e18ff */
[----:B------:R-:W-:-:S04]  /*1040*/  VIADD R14, R14, 0x1 ;  /* 0x000000010e0e7836 */ /* 0x000fc80000000000 */
[----:B------:R3:W-:Y:S01]  /*1050*/  STL.64 [R6], R4 ;  /* 0x0000000406007387 */ /* 0x0007e20000100a00 */
[----:B------:R-:W-:Y:S05]  /*1060*/  @!P2 BRA `(.L_x_495) ;  /* 0xfffffffc0050a947 */ /* 0x000fea000383ffff */
.L_x_494:
[----:B------:R-:W-:Y:S01]  /*1070*/  ULDC UR4, c[0x0][0x258] ;  /* 0x0000960000047ab9 */ /* 0x000fe20000000800 */
[----:B------:R-:W-:Y:S01]  /*1080*/  ULDC UR5, c[0x0][0x260] ;  /* 0x0000980000057ab9 */ /* 0x000fe20000000800 */
[C---:B------:R-:W-:Y:S01]  /*1090*/  ISETP.GT.AND P2, PT, R93.reuse, UR4, PT ;  /* 0x000000045d007c0c */ /* 0x040fe2000bf44270 */
[----:B------:R-:W-:Y:S01]  /*10a0*/  ULDC UR6, c[0x0][0x268] ;  /* 0x00009a0000067ab9 */ /* 0x000fe20000000800 */
[C---:B------:R-:W-:Y:S01]  /*10b0*/  VIMNMX R0, R93.reuse, UR4, PT ;  /* 0x000000045d007c48 */ /* 0x040fe2000bfe0100 */
[----:B------:R-:W-:Y:S01]  /*10c0*/  HFMA2.MMA R2, -RZ, RZ, 0, 0 ;  /* 0x00000000ff027435 */ /* 0x000fe200000001ff */
[C---:B------:R-:W-:Y:S02]  /*10d0*/  ISETP.GT.AND P4, PT, R93.reuse, UR5, PT ;  /* 0x000000055d007c0c */ /* 0x040fe4000bf84270 */
[----:B------:R-:W-:Y:S02]  /*10e0*/  SHF.R.S32.HI R3, RZ, 0x1f, R0 ;  /* 0x0000001fff037819 */ /* 0x000fe40000011400 */
[----:B------:R-:W-:-:S02]  /*10f0*/  ISETP.GT.AND P6, PT, R93, UR6, PT ;  /* 0x000000065d007c0c */ /* 0x000fc4000bfc4270 */
[----:B---3--:R-:W-:Y:S02]  /*1100*/  LEA.HI R4, R3, R0, RZ, 0x5 ;  /* 0x0000000003047211 */ /* 0x008fe400078f28ff */
[C---:B-1----:R-:W-:Y:S02]  /*1110*/  ISETP.GT.AND P3, PT, R93.reuse, R19, PT ;  /* 0x000000135d00720c */ /* 0x042fe40003f64270 */
[----:B--2---:R-:W-:Y:S02]  /*1120*/  ISETP.GT.AND P5, PT, R93, R20, PT ;  /* 0x000000145d00720c */ /* 0x004fe40003fa4270 */
[----:B------:R-:W-:Y:S01]  /*1130*/  MOV R0, RZ ;  /* 0x000000ff00007202 */ /* 0x000fe20000000f00 */
[----:B------:R-:W-:Y:S10]  /*1140*/  @!P2 BRA `(.L_x_496) ;  /* 0x00000000001ca947 */ /* 0x000ff40003800000 */
[----:B------:R-:W1:Y:S02]  /*1150*/  LDC R2, c[0x0][0x25c] ;  /* 0x00009700ff027b82 */ /* 0x000e640000000800 */
[----:B-1----:R-:W-:-:S04]  /*1160*/  VIMNMX R2, R93, R2, PT ;  /* 0x000000025d027248 */ /* 0x002fc80003fe0100 */
[----:B------:R-:W-:-:S04]  /*1170*/  IADD3 R2, R2, -UR4, RZ ;  /* 0x8000000402027c10 */ /* 0x000fc8000fffe0ff */
[----:B------:R-:W-:-:S04]  /*1180*/  SHF.R.S32.HI R3, RZ, 0x1f, R2 ;  /* 0x0000001fff037819 */ /* 0x000fc80000011402 */
[----:B------:R-:W-:-:S04]  /*1190*/  LEA.HI R3, R3, R2, RZ, 0x5 ;  /* 0x0000000203037211 */ /* 0x000fc800078f28ff */
[----:B------:R-:W-:-:S05]  /*11a0*/  SHF.R.S32.HI R3, RZ, 0x5, R3 ;  /* 0x00000005ff037819 */ /* 0x000fca0000011403 */
[----:B------:R-:W-:-:S07]  /*11b0*/  IMAD R2, R3, 0x6, RZ ;  /* 0x0000000603027824 */ /* 0x000fce00078e02ff */
.L_x_496:
        /* <DEDUP_REMOVED lines=8> */
.L_x_497:
[----:B------:R-:W-:Y:S01]  /*1240*/  HFMA2.MMA R5, -RZ, RZ, 0, 0 ;  /* 0x00000000ff057435 */ /* 0x000fe200000001ff */
[----:B------:R-:W-:Y:S02]  /*1250*/  MOV R3, RZ ;  /* 0x000000ff00037202 */ /* 0x000fe40000000f00 */
[----:B------:R-:W-:Y:S01]  /*1260*/  SHF.R.S32.HI R9, RZ, 0x5, R4 ;  /* 0x00000005ff097819 */ /* 0x000fe20000011404 */
[----:B------:R-:W-:Y:S07]  /*1270*/  @!P4 BRA `(.L_x_498) ;  /* 0x00000000001cc947 */ /* 0x000fee0003800000 */
[----:B------:R-:W1:Y:S02]  /*1280*/  LDC R4, c[0x0][0x264] ;  /* 0x00009900ff047b82 */ /* 0x000e640000000800 */
[----:B-1----:R-:W-:-:S04]  /*1290*/  VIMNMX R4, R93, R4, PT ;  /* 0x000000045d047248 */ /* 0x002fc80003fe0100 */
[----:B------:R-:W-:-:S04]  /*12a0*/  IADD3 R4, R4, -UR5, RZ ;  /* 0x8000000504047c10 */ /* 0x000fc8000fffe0ff */
[----:B------:R-:W-:-:S04]  /*12b0*/  SHF.R.S32.HI R5, RZ, 0x1f, R4 ;  /* 0x0000001fff057819 */ /* 0x000fc80000011404 */
[----:B------:R-:W-:-:S04]  /*12c0*/  LEA.HI R5, R5, R4, RZ, 0x5 ;  /* 0x0000000405057211 */ /* 0x000fc800078f28ff */
[----:B------:R-:W-:-:S05]  /*12d0*/  SHF.R.S32.HI R5, RZ, 0x5, R5 ;  /* 0x00000005ff057819 */ /* 0x000fca0000011405 */
[----:B------:R-:W-:-:S07]  /*12e0*/  IMAD.SHL.U32 R5, R5, 0x4, RZ ;  /* 0x0000000405057824 */ /* 0x000fce00078e00ff */
.L_x_498:
        /* <DEDUP_REMOVED lines=8> */
.L_x_499:
[----:B------:R-:W-:Y:S01]  /*1370*/  MOV R4, RZ ;  /* 0x000000ff00047202 */ /* 0x000fe20000000f00 */
        /* <DEDUP_REMOVED lines=8> */
.L_x_500:
        /* <DEDUP_REMOVED lines=14> */
[----:B0-----:R0:W3:Y:S01]  /*14e0*/  LDG.E.U16.CONSTANT R86, desc[UR8][R86.64+0x2] ;  /* 0x0000020856567981 */ /* 0x0010e2000c1e9500 */
[----:B------:R-:W1:Y:S01]  /*14f0*/  S2UR UR5, SR_CgaCtaId ;  /* 0x00000000000579c3 */ /* 0x000e620000008800 */
[----:B------:R-:W-:Y:S01]  /*1500*/  IMAD R85, R0, R85, RZ ;  /* 0x0000005500557224 */ /* 0x000fe200078e02ff */
[----:B------:R-:W-:Y:S01]  /*1510*/  PRMT R0, R91, 0x9910, RZ ;  /* 0x000099105b007816 */ /* 0x000fe200000000ff */
[----:B------:R-:W-:Y:S01]  /*1520*/  ULDC.64 UR6, c[0x0][0x218] ;  /* 0x0000860000067ab9 */ /* 0x000fe20000000a00 */
[----:B------:R-:W-:Y:S01]  /*1530*/  UMOV UR4, 0x400 ;  /* 0x0000040000047882 */ /* 0x000fe20000000000 */
[----:B------:R-:W-:-:S02]  /*1540*/  PRMT R9, RZ, 0x7610, R9 ;  /* 0x00007610ff097816 */ /* 0x000fc40000000009 */
[----:B------:R-:W-:Y:S02]  /*1550*/  SHF.R.S32.HI R10, RZ, 0x1f, R85 ;  /* 0x0000001fff0a7819 */ /* 0x000fe40000011455 */
[----:B------:R-:W-:Y:S01]  /*1560*/  IADD3 R85, P2, R12, R85, RZ ;  /* 0x000000550c557210 */ /* 0x000fe20007f5e0ff */
[----:B0-----:R-:W-:Y:S01]  /*1570*/  HFMA2.MMA R87, -RZ, RZ, 0, 0 ;  /* 0x00000000ff577435 */ /* 0x001fe200000001ff */
[----:B------:R-:W-:Y:S02]  /*1580*/  ISETP.NE.AND P0, PT, R0, RZ, PT ;  /* 0x000000ff0000720c */ /* 0x000fe40003f05270 */
[----:B------:R-:W-:Y:S02]  /*1590*/  LEA.HI.X.SX32 R10, R12, R10, 0x1, P2 ;  /* 0x0000000a0c0a7211 */ /* 0x000fe400010f0eff */
[----:B------:R-:W-:Y:S02]  /*15a0*/  LEA R20, P2, R85, UR6, 0x2 ;  /* 0x0000000655147c11 */ /* 0x000fe4000f8410ff */
[----:B------:R-:W-:-:S02]  /*15b0*/  ISETP.LT.OR P0, PT, R11, 0x4, !P0 ;  /* 0x000000040b00780c */ /* 0x000fc40004701670 */
[----:B------:R-:W-:Y:S01]  /*15c0*/  LEA.HI.X R21, R85, UR7, R10, 0x2, P2 ;  /* 0x0000000755157c11 */ /* 0x000fe200090f140a */
[----:B-1----:R-:W-:-:S03]  /*15d0*/  ULEA UR4, UR5, UR4, 0x18 ;  /* 0x0000000405047291 */ /* 0x002fc6000f8ec03f */
[----:B------:R-:W-:Y:S01]  /*15e0*/  ULDC UR5, c[0x0][0x268] ;  /* 0x00009a0000057ab9 */ /* 0x000fe20000000800 */
[----:B--2---:R-:W-:Y:S02]  /*15f0*/  PRMT R95, R14, 0x7610, R14 ;  /* 0x000076100e5f7816 */ /* 0x004fe4000000000e */
[----:B------:R-:W-:Y:S02]  /*1600*/  PRMT R98, R15, 0x7610, R15 ;  /* 0x000076100f627816 */ /* 0x000fe4000000000f */
[----:B---3--:R-:W-:-:S07]  /*1610*/  IADD3 R86, R93, R86, RZ ;  /* 0x000000565d567210 */ /* 0x008fce0007ffe0ff */
.L_x_506:
[----:B------:R-:W-:Y:S01]  /*1620*/  ISETP.NE.AND P2, PT, R93, R86, PT ;  /* 0x000000565d00720c */ /* 0x000fe20003f45270 */
[----:B------:R-:W0:-:S12]  /*1630*/  LDC R85, c[0x0][0x23c] ;  /* 0x00008f00ff557b82 */ /* 0x000e180000000800 */
[----:B------:R-:W1:Y:S01]  /*1640*/  @!P2 LDC.64 R10, c[0x0][0x248] ;  /* 0x00009200ff0aab82 */ /* 0x000e620000000a00 */
[----:B------:R-:W-:Y:S01]  /*1650*/  @!P2 IADD3 R87, R87, 0x1, RZ ;  /* 0x000000015757a810 */ /* 0x000fe20007ffe0ff */
[----:B------:R-:W-:-:S03]  /*1660*/  @!P2 IMAD.SHL.U32 R13, R93, 0x2, RZ ;  /* 0x000000025d0da824 */ /* 0x000fc600078e00ff */
[----:B------:R-:W-:-:S05]  /*1670*/  @!P2 LEA R0, R87, R1, 0x3 ;  /* 0x000000015700a211 */ /* 0x000fca00078e18ff */
[----:B------:R-:W2:Y:S01]  /*1680*/  @!P2 LDL.64 R14, [R0] ;  /* 0x00000000000ea983 */ /* 0x000ea20000100a00 */
[----:B-1----:R-:W-:-:S04]  /*1690*/  @!P2 IMAD.WIDE R10, R13, 0x2, R10 ;  /* 0x000000020d0aa825 */ /* 0x002fc800078e020a */
[C---:B0-----:R-:W-:Y:S02]  /*16a0*/  IMAD.WIDE R12, R85.reuse, 0x4, R20 ;  /* 0x00000004550c7825 */ /* 0x041fe400078e0214 */
        /* <DEDUP_REMOVED lines=317> */
.L_x_503:
        /* <DEDUP_REMOVED lines=81> */
.L_x_504:
        /* <DEDUP_REMOVED lines=80> */
.L_x_505:
        /* <DEDUP_REMOVED lines=77> */
.L_x_502:
[----:B------:R-:W-:Y:S01]  /*3960*/  IADD3 R93, R93, 0x20, RZ ;  /* 0x000000205d5d7810 */ /* 0x000fe20007ffe0ff */
[----:B------:R-:W-:Y:S01]  /*3970*/  IMAD.WIDE R96, R85, 0x4, R96 ;  /* 0x0000000455607825 */ /* 0x000fe200078e0260 */
[----:B------:R-:W-:Y:S02]  /*3980*/  UIADD3 UR4, UR4, 0x40, URZ ;  /* 0x0000004004047890 */ /* 0x000fe4000fffe03f */
[C---:B------:R-:W-:Y:S02]  /*3990*/  ISETP.GE.AND P2, PT, R93.reuse, UR5, PT ;  /* 0x000000055d007c0c */ /* 0x040fe4000bf46270 */
[----:B------:R-:W-:Y:S02]  /*39a0*/  ISETP.LT.AND P3, PT, R93, R92, PT ;  /* 0x0000005c5d00720c */ /* 0x000fe40003f61270 */
[----:B-----5:R-:W-:Y:S02]  /*39b0*/  MOV R20, R96 ;  /* 0x0000006000147202 */ /* 0x020fe40000000f00 */
[----:B------:R-:W-:-:S09]  /*39c0*/  MOV R21, R97 ;  /* 0x0000006100157202 */ /* 0x000fd20000000f00 */
[----:B------:R-:W-:Y:S05]  /*39d0*/  @!P2 BRA P3, `(.L_x_506) ;  /* 0xffffffdc0010a947 */ /* 0x000fea000183ffff */
.L_x_501:
[----:B------:R-:W-:Y:S05]  /*39e0*/  @!P1 EXIT ;  /* 0x000000000000994d */ /* 0x000fea0003800000 */
[----:B------:R-:W1:Y:S01]  /*39f0*/  S2R R0, SR_CTAID.X ;  /* 0x0000000000007919 */ /* 0x000e620000002500 */
[----:B------:R-:W2:Y:S01]  /*3a00*/  S2UR UR4, SR_CTAID.Y ;  /* 0x00000000000479c3 */ /* 0x000ea20000002600 */
[----:B------:R-:W-:Y:S01]  /*3a10*/  HMUL2 R15, R9, R90.H0_H0 ;  /* 0x2000005a090f7232 */ /* 0x000fe20000000000 */
[----:B------:R-:W1:Y:S06]  /*3a20*/  S2R R13, SR_TID.X ;  /* 0x00000000000d7919 */ /* 0x000e6c0000002100 */
[----:B------:R-:W3:Y:S01]  /*3a30*/  LDC.64 R10, c[0x0][0x230] ;  /* 0x00008c00ff0a7b82 */ /* 0x000ee20000000a00 */
[----:B--2---:R-:W-:Y:S01]  /*3a40*/  USHF.L.U32 UR4, UR4, 0x2, URZ ;  /* 0x0000000204047899 */ /* 0x004fe2000800063f */
[----:B-1----:R-:W-:-:S05]  /*3a50*/  IMAD R0, R0, 0x40, R13 ;  /* 0x0000004000007824 */ /* 0x002fca00078e020d */
        /* <DEDUP_REMOVED lines=9> */
[----:B------:R-:W-:-:S04]  /*3af0*/  MOV R8, R10 ;  /* 0x0000000a00087202 */ /* 0x000fc80000000f00 */
[----:B------:R-:W-:-:S07]  /*3b00*/  MOV R0, R8 ;  /* 0x0000000800007202 */ /* 0x000fce0000000f00 */
.L_x_510:
[----:B------:R-:W1:Y:S02]  /*3b10*/  LDS R8, [R0] ;  /* 0x0000000000087984 */ /* 0x000e640000000800 */
[----:B-1----:R-:W-:-:S06]  /*3b20*/  HADD2 R9, R8, R15 ;  /* 0x0000000f08097230 */ /* 0x002fcc0000000000 */
[----:B------:R-:W1:Y:S02]  /*3b30*/  ATOMS.CAST.SPIN R9, [R0], R8, R9 ;  /* 0x000000080009738d */ /* 0x000e640001800009 */
[----:B-1----:R-:W-:-:S13]  /*3b40*/  ISETP.EQ.U32.AND P0, PT, R9, 0x1, PT ;  /* 0x000000010900780c */ /* 0x002fda0003f02070 */
[----:B------:R-:W-:Y:S05]  /*3b50*/  @!P0 BRA `(.L_x_510) ;  /* 0xfffffffc00ec8947 */ /* 0x000fea000383ffff */
[----:B------:R-:W-:Y:S05]  /*3b60*/  BRA `(.L_x_508) ;  /* 0x00000000000c7947 */ /* 0x000fea0003800000 */
.L_x_509:
[----:B------:R-:W2:Y:S02]  /*3b70*/  LD.E R0, desc[UR8][R10.64] ;  /* 0x000000080a007980 */ /* 0x000ea4000c101900 */
[----:B--2---:R-:W-:-:S05]  /*3b80*/  IADD3 R9, R15, R0, RZ ;  /* 0x000000000f097210 */ /* 0x004fca0007ffe0ff */
[----:B------:R1:W-:Y:S02]  /*3b90*/  ST.E desc[UR8][R10.64], R9 ;  /* 0x000000090a007985 */ /* 0x0003e4000c101908 */
.L_x_508:
[----:B------:R-:W-:Y:S05]  /*3ba0*/  BSYNC B0 ;  /* 0x0000000000007941 */ /* 0x000fea0003800000 */
.L_x_507:
[----:B------:R2:W-:Y:S01]  /*3bb0*/  ATOM.E.ADD.F16x2.RN.STRONG.GPU P0, RZ, desc[UR8][R10.64+0x4], R13 ;  /* 0x0000040d0aff79a2 */ /* 0x0005e2000810e1c8 */
[----:B------:R-:W-:Y:S04]  /*3bc0*/  BSSY B0, `(.L_x_511) ;  /* 0x000000f000007945 */ /* 0x000fe80003800000 */
[----:B--2---:R-:W-:Y:S05]  /*3bd0*/  @P0 BRA `(.L_x_512) ;  /* 0x0000000000340947 */ /* 0x004fea0003800000 */
[----:B------:R-:W2:Y:S02]  /*3be0*/  QSPC.E.S P0, RZ, [R10+0x4] ;  /* 0x000004000aff73aa */ /* 0x000ea40000000500 */
[----:B--2---:R-:W-:Y:S05]  /*3bf0*/  @!P0 BRA `(.L_x_513) ;  /* 0x0000000000208947 */ /* 0x004fea0003800000 */
[----:B------:R-:W-:-:S04]  /*3c00*/  MOV R8, R10 ;  /* 0x0000000a00087202 */ /* 0x000fc80000000f00 */
[----:B------:R-:W-:-:S07]  /*3c10*/  MOV R0, R8 ;  /* 0x0000000800007202 */ /* 0x000fce0000000f00 */
.L_x_514:
[----:B------:R-:W1:Y:S02]  /*3c20*/  LDS R8, [R0+0x4] ;  /* 0x0000040000087984 */ /* 0x000e640000000800 */
[----:B-1----:R-:W-:-:S10]  /*3c30*/  HFMA2.MMA R9, R8, 1, 1, R13 ;  /* 0x3c003c0008097835 */ /* 0x002fd4000000000d */
[----:B------:R-:W1:Y:S02]  /*3c40*/  ATOMS.CAST.SPIN R9, [R0+0x4], R8, R9 ;  /* 0x000004080009738d */ /* 0x000e640001800009 */
[----:B-1----:R-:W-:-:S13]  /*3c50*/  ISETP.EQ.U32.AND P0, PT, R9, 0x1, PT ;  /* 0x000000010900780c */ /* 0x002fda0003f02070 */
[----:B------:R-:W-:Y:S05]  /*3c60*/  @!P0 BRA `(.L_x_514) ;  /* 0xfffffffc00ec8947 */ /* 0x000fea000383ffff */
[----:B------:R-:W-:Y:S05]  /*3c70*/  BRA `(.L_x_512) ;  /* 0x00000000000c7947 */ /* 0x000fea0003800000 */
.L_x_513:
[----:B------:R-:W1:Y:S02]  /*3c80*/  LD.E R0, desc[UR8][R10.64+0x4] ;  /* 0x000004080a007980 */ /* 0x000e64000c101900 */
[----:B-1----:R-:W-:-:S05]  /*3c90*/  IADD3 R9, R13, R0, RZ ;  /* 0x000000000d097210 */ /* 0x002fca0007ffe0ff */
[----:B------:R2:W-:Y:S02]  /*3ca0*/  ST.E desc[UR8][R10.64+0x4], R9 ;  /* 0x000004090a007985 */ /* 0x0005e4000c101908 */
.L_x_512:
[----:B------:R-:W-:Y:S05]  /*3cb0*/  BSYNC B0 ;  /* 0x0000000000007941 */ /* 0x000fea0003800000 */
.L_x_511:
        /* <DEDUP_REMOVED lines=12> */
.L_x_518:
[----:B------:R-:W1:Y:S02]  /*3d80*/  LDS R6, [R0] ;  /* 0x0000000000067984 */ /* 0x000e640000000800 */
[----:B-1----:R-:W-:-:S06]  /*3d90*/  HADD2 R7, R6, R9 ;  /* 0x0000000906077230 */ /* 0x002fcc0000000000 */
[----:B------:R-:W1:Y:S02]  /*3da0*/  ATOMS.CAST.SPIN R7, [R0], R6, R7 ;  /* 0x000000060007738d */ /* 0x000e640001800007 */
[----:B-1----:R-:W-:-:S13]  /*3db0*/  ISETP.EQ.U32.AND P0, PT, R7, 0x1, PT ;  /* 0x000000010700780c */ /* 0x002fda0003f02070 */
[----:B------:R-:W-:Y:S05]  /*3dc0*/  @!P0 BRA `(.L_x_518) ;  /* 0xfffffffc00ec8947 */ /* 0x000fea000383ffff */
[----:B------:R-:W-:Y:S05]  /*3dd0*/  BRA `(.L_x_516) ;  /* 0x00000000000c7947 */ /* 0x000fea0003800000 */
.L_x_517:
[----:B------:R-:W2:Y:S02]  /*3de0*/  LD.E R0, desc[UR8][R10.64] ;  /* 0x000000080a007980 */ /* 0x000ea4000c101900 */
[----:B--2---:R-:W-:-:S05]  /*3df0*/  IADD3 R7, R9, R0, RZ ;  /* 0x0000000009077210 */ /* 0x004fca0007ffe0ff */
[----:B------:R1:W-:Y:S02]  /*3e00*/  ST.E desc[UR8][R10.64], R7 ;  /* 0x000000070a007985 */ /* 0x0003e4000c101908 */
.L_x_516:
[----:B------:R-:W-:Y:S05]  /*3e10*/  BSYNC B0 ;  /* 0x0000000000007941 */ /* 0x000fea0003800000 */
.L_x_515:
[----:B------:R2:W-:Y:S01]  /*3e20*/  ATOM.E.ADD.F16x2.RN.STRONG.GPU P0, RZ, desc[UR8][R10.64+0x4], R89 ;  /* 0x000004590aff79a2 */ /* 0x0005e2000810e1c8 */
[----:B------:R-:W-:Y:S04]  /*3e30*/  BSSY B0, `(.L_x_519) ;  /* 0x000000f000007945 */ /* 0x000fe80003800000 */
[----:B--2---:R-:W-:Y:S05]  /*3e40*/  @P0 BRA `(.L_x_520) ;  /* 0x0000000000340947 */ /* 0x004fea0003800000 */
[----:B------:R-:W2:Y:S02]  /*3e50*/  QSPC.E.S P0, RZ, [R10+0x4] ;  /* 0x000004000aff73aa */ /* 0x000ea40000000500 */
[----:B--2---:R-:W-:Y:S05]  /*3e60*/  @!P0 BRA `(.L_x_521) ;  /* 0x0000000000208947 */ /* 0x004fea0003800000 */
[----:B------:R-:W-:-:S04]  /*3e70*/  MOV R6, R10 ;  /* 0x0000000a00067202 */ /* 0x000fc80000000f00 */
[----:B------:R-:W-:-:S07]  /*3e80*/  MOV R0, R6 ;  /* 0x0000000600007202 */ /* 0x000fce0000000f00 */
.L_x_522:
[----:B------:R-:W1:Y:S02]  /*3e90*/  LDS R6, [R0+0x4] ;  /* 0x0000040000067984 */ /* 0x000e640000000800 */
[----:B-1----:R-:W-:-:S10]  /*3ea0*/  HFMA2.MMA R7, R6, 1, 1, R89 ;  /* 0x3c003c0006077835 */ /* 0x002fd40000000059 */
[----:B------:R-:W1:Y:S02]  /*3eb0*/  ATOMS.CAST.SPIN R7, [R0+0x4], R6, R7 ;  /* 0x000004060007738d */ /* 0x000e640001800007 */
[----:B-1----:R-:W-:-:S13]  /*3ec0*/  ISETP.EQ.U32.AND P0, PT, R7, 0x1, PT ;  /* 0x000000010700780c */ /* 0x002fda0003f02070 */
[----:B------:R-:W-:Y:S05]  /*3ed0*/  @!P0 BRA `(.L_x_522) ;  /* 0xfffffffc00ec8947 */ /* 0x000fea000383ffff */
[----:B------:R-:W-:Y:S05]  /*3ee0*/  BRA `(.L_x_520) ;  /* 0x00000000000c7947 */ /* 0x000fea0003800000 */
.L_x_521:
[----:B------:R-:W1:Y:S02]  /*3ef0*/  LD.E R0, desc[UR8][R10.64+0x4] ;  /* 0x000004080a007980 */ /* 0x000e64000c101900 */
[----:B-1----:R-:W-:-:S05]  /*3f00*/  IMAD.IADD R7, R89, 0x1, R0 ;  /* 0x0000000159077824 */ /* 0x002fca00078e0200 */
[----:B------:R2:W-:Y:S02]  /*3f10*/  ST.E desc[UR8][R10.64+0x4], R7 ;  /* 0x000004070a007985 */ /* 0x0005e4000c101908 */
.L_x_520:
[----:B------:R-:W-:Y:S05]  /*3f20*/  BSYNC B0 ;  /* 0x0000000000007941 */ /* 0x000fea0003800000 */
.L_x_519:
        /* <DEDUP_REMOVED lines=12> */
.L_x_526:
[----:B------:R-:W1:Y:S02]  /*3ff0*/  LDS R4, [R0] ;  /* 0x0000000000047984 */ /* 0x000e640000000800 */
[----:B-1----:R-:W-:-:S06]  /*4000*/  HADD2 R5, R4, R7 ;  /* 0x0000000704057230 */ /* 0x002fcc0000000000 */
[----:B------:R-:W1:Y:S02]  /*4010*/  ATOMS.CAST.SPIN R5, [R0], R4, R5 ;  /* 0x000000040005738d */ /* 0x000e640001800005 */
[----:B-1----:R-:W-:-:S13]  /*4020*/  ISETP.EQ.U32.AND P0, PT, R5, 0x1, PT ;  /* 0x000000010500780c */ /* 0x002fda0003f02070 */
[----:B------:R-:W-:Y:S05]  /*4030*/  @!P0 BRA `(.L_x_526) ;  /* 0xfffffffc00ec8947 */ /* 0x000fea000383ffff */
[----:B------:R-:W-:Y:S05]  /*4040*/  BRA `(.L_x_524) ;  /* 0x00000000000c7947 */ /* 0x000fea0003800000 */
.L_x_525:
[----:B------:R-:W2:Y:S02]  /*4050*/  LD.E R0, desc[UR8][R10.64] ;  /* 0x000000080a007980 */ /* 0x000ea4000c101900 */
[----:B--2---:R-:W-:-:S05]  /*4060*/  IADD3 R5, R7, R0, RZ ;  /* 0x0000000007057210 */ /* 0x004fca0007ffe0ff */
[----:B------:R1:W-:Y:S02]  /*4070*/  ST.E desc[UR8][R10.64], R5 ;  /* 0x000000050a007985 */ /* 0x0003e4000c101908 */
.L_x_524:
[----:B------:R-:W-:Y:S05]  /*4080*/  BSYNC B0 ;  /* 0x0000000000007941 */ /* 0x000fea0003800000 */
.L_x_523:
[----:B------:R2:W-:Y:S01]  /*4090*/  ATOM.E.ADD.F16x2.RN.STRONG.GPU P0, RZ, desc[UR8][R10.64+0x4], R9 ;  /* 0x000004090aff79a2 */ /* 0x0005e2000810e1c8 */
[----:B------:R-:W-:Y:S04]  /*40a0*/  BSSY B0, `(.L_x_527) ;  /* 0x000000f000007945 */ /* 0x000fe80003800000 */
[----:B--2---:R-:W-:Y:S05]  /*40b0*/  @P0 BRA `(.L_x_528) ;  /* 0x0000000000340947 */ /* 0x004fea0003800000 */
[----:B------:R-:W2:Y:S02]  /*40c0*/  QSPC.E.S P0, RZ, [R10+0x4] ;  /* 0x000004000aff73aa */ /* 0x000ea40000000500 */
[----:B--2---:R-:W-:Y:S05]  /*40d0*/  @!P0 BRA `(.L_x_529) ;  /* 0x0000000000208947 */ /* 0x004fea0003800000 */
[----:B------:R-:W-:-:S04]  /*40e0*/  MOV R4, R10 ;  /* 0x0000000a00047202 */ /* 0x000fc80000000f00 */
[----:B------:R-:W-:-:S07]  /*40f0*/  MOV R0, R4 ;  /* 0x0000000400007202 */ /* 0x000fce0000000f00 */
.L_x_530:
[----:B------:R-:W1:Y:S02]  /*4100*/  LDS R4, [R0+0x4] ;  /* 0x0000040000047984 */ /* 0x000e640000000800 */
[----:B-1----:R-:W-:-:S10]  /*4110*/  HFMA2.MMA R5, R4, 1, 1, R9 ;  /* 0x3c003c0004057835 */ /* 0x002fd40000000009 */
[----:B------:R-:W1:Y:S02]  /*4120*/  ATOMS.CAST.SPIN R5, [R0+0x4], R4, R5 ;  /* 0x000004040005738d */ /* 0x000e640001800005 */
[----:B-1----:R-:W-:-:S13]  /*4130*/  ISETP.EQ.U32.AND P0, PT, R5, 0x1, PT ;  /* 0x000000010500780c */ /* 0x002fda0003f02070 */
[----:B------:R-:W-:Y:S05]  /*4140*/  @!P0 BRA `(.L_x_530) ;  /* 0xfffffffc00ec8947 */ /* 0x000fea000383ffff */
[----:B------:R-:W-:Y:S05]  /*4150*/  BRA `(.L_x_528) ;  /* 0x00000000000c7947 */ /* 0x000fea0003800000 */
.L_x_529:
[----:B------:R-:W1:Y:S02]  /*4160*/  LD.E R0, desc[UR8][R10.64+0x4] ;  /* 0x000004080a007980 */ /* 0x000e64000c101900 */
[----:B-1----:R-:W-:-:S05]  /*4170*/  IADD3 R5, R9, R0, RZ ;  /* 0x0000000009057210 */ /* 0x002fca0007ffe0ff */
[----:B------:R2:W-:Y:S02]  /*4180*/  ST.E desc[UR8][R10.64+0x4], R5 ;  /* 0x000004050a007985 */ /* 0x0005e4000c101908 */
.L_x_528:
[----:B------:R-:W-:Y:S05]  /*4190*/  BSYNC B0 ;  /* 0x0000000000007941 */ /* 0x000fea0003800000 */
.L_x_527:
        /* <DEDUP_REMOVED lines=12> */
.L_x_534:
[----:B------:R-:W1:Y:S02]  /*4260*/  LDS R2, [R0] ;  /* 0x0000000000027984 */ /* 0x000e640000000800 */
[----:B-1----:R-:W-:-:S06]  /*4270*/  HADD2 R3, R2, R5 ;  /* 0x0000000502037230 */ /* 0x002fcc0000000000 */
[----:B------:R-:W1:Y:S02]  /*4280*/  ATOMS.CAST.SPIN R3, [R0], R2, R3 ;  /* 0x000000020003738d */ /* 0x000e640001800003 */
[----:B-1----:R-:W-:-:S13]  /*4290*/  ISETP.EQ.U32.AND P0, PT, R3, 0x1, PT ;  /* 0x000000010300780c */ /* 0x002fda0003f02070 */
[----:B------:R-:W-:Y:S05]  /*42a0*/  @!P0 BRA `(.L_x_534) ;  /* 0xfffffffc00ec8947 */ /* 0x000fea000383ffff */
[----:B------:R-:W-:Y:S05]  /*42b0*/  BRA `(.L_x_532) ;  /* 0x00000000000c7947 */ /* 0x000fea0003800000 */
.L_x_533:
[----:B------:R-:W2:Y:S02]  /*42c0*/  LD.E R0, desc[UR8][R10.64] ;  /* 0x000000080a007980 */ /* 0x000ea4000c101900 */
[----:B--2---:R-:W-:-:S05]  /*42d0*/  IADD3 R3, R5, R0, RZ ;  /* 0x0000000005037210 */ /* 0x004fca0007ffe0ff */
[----:B------:R1:W-:Y:S02]  /*42e0*/  ST.E desc[UR8][R10.64], R3 ;  /* 0x000000030a007985 */ /* 0x0003e4000c101908 */
.L_x_532:
[----:B------:R-:W-:Y:S05]  /*42f0*/  BSYNC B0 ;  /* 0x0000000000007941 */ /* 0x000fea0003800000 */
.L_x_531:
[----:B------:R2:W-:Y:S02]  /*4300*/  ATOM.E.ADD.F16x2.RN.STRONG.GPU P0, RZ, desc[UR8][R10.64+0x4], R91 ;  /* 0x0000045b0aff79a2 */ /* 0x0005e4000810e1c8 */
[----:B--2---:R-:W-:Y:S05]  /*4310*/  @P0 EXIT ;  /* 0x000000000000094d */ /* 0x004fea0003800000 */
[----:B------:R-:W2:Y:S02]  /*4320*/  QSPC.E.S P0, RZ, [R10+0x4] ;  /* 0x000004000aff73aa */ /* 0x000ea40000000500 */
[----:B--2---:R-:W-:Y:S05]  /*4330*/  @!P0 BRA `(.L_x_535) ;  /* 0x0000000000208947 */ /* 0x004fea0003800000 */
[----:B------:R-:W-:-:S04]  /*4340*/  MOV R2, R10 ;  /* 0x0000000a00027202 */ /* 0x000fc80000000f00 */
[----:B------:R-:W-:-:S07]  /*4350*/  MOV R0, R2 ;  /* 0x0000000200007202 */ /* 0x000fce0000000f00 */
.L_x_536:
[----:B------:R-:W1:Y:S02]  /*4360*/  LDS R2, [R0+0x4] ;  /* 0x0000040000027984 */ /* 0x000e640000000800 */
[----:B-1----:R-:W-:-:S10]  /*4370*/  HFMA2.MMA R3, R2, 1, 1, R91 ;  /* 0x3c003c0002037835 */ /* 0x002fd4000000005b */
[----:B------:R-:W1:Y:S02]  /*4380*/  ATOMS.CAST.SPIN R3, [R0+0x4], R2, R3 ;  /* 0x000004020003738d */ /* 0x000e640001800003 */
[----:B-1----:R-:W-:-:S13]  /*4390*/  ISETP.EQ.U32.AND P0, PT, R3, 0x1, PT ;  /* 0x000000010300780c */ /* 0x002fda0003f02070 */
[----:B------:R-:W-:Y:S05]  /*43a0*/  @!P0 BRA `(.L_x_536) ;  /* 0xfffffffc00ec8947 */ /* 0x000fea000383ffff */
[----:B------:R-:W-:Y:S05]  /*43b0*/  EXIT ;  /* 0x000000000000794d */ /* 0x000fea0003800000 */
.L_x_535:
[----:B------:R-:W1:Y:S02]  /*43c0*/  LD.E R0, desc[UR8][R10.64+0x4] ;  /* 0x000004080a007980 */ /* 0x000e64000c101900 */
[----:B-1----:R-:W-:-:S05]  /*43d0*/  IADD3 R3, R91, R0, RZ ;  /* 0x000000005b037210 */ /* 0x002fca0007ffe0ff */
[----:B------:R-:W-:Y:S01]  /*43e0*/  ST.E desc[UR8][R10.64+0x4], R3 ;  /* 0x000004030a007985 */ /* 0x000fe2000c101908 */
[----:B------:R-:W-:Y:S05]  /*43f0*/  EXIT ;  /* 0x000000000000794d */ /* 0x000fea0003800000 */
.L_x_537:
        /* <DEDUP_REMOVED lines=16> */
.L_x_3667:


//--------------------- .text._Z23gemm_half_q_half_kernelILi4ELi6ELb1ELb1ELi64EEvPK6__halfPKjS4_S2_PS0_iiiiPKtS7_iiiiiibS2_i --------------------------
	.section	.text._Z23gemm_half_q_half_kernelILi4ELi6ELb1ELb1ELi64EEvPK6__halfPKjS4_S2_PS0_iiiiPKtS7_iiiiiibS2_i,"ax",@progbits
	.align	128
        .global         _Z23gemm_half_q_half_kernelILi4ELi6ELb1ELb1ELi64EEvPK6__halfPKjS4_S2_PS0_iiiiPKtS7_iiiiiibS2_i
        .type           _Z23gemm_half_q_half_kernelILi4ELi6ELb1ELb1ELi64EEvPK6__halfPKjS4_S2_PS0_iiiiPKtS7_iiiiiibS2_i,@function
        .size           _Z23gemm_half_q_half_kernelILi4ELi6ELb1ELb1ELi64EEvPK6__halfPKjS4_S2_PS0_iiiiPKtS7_iiiiiibS2_i,(.L_x_3668 - _Z23gemm_half_q_half_kernelILi4ELi6ELb1ELb1ELi64EEvPK6__halfPKjS4_S2_PS0_iiiiPKtS7_iiiiiibS2_i)
        .other          _Z23gemm_half_q_half_kernelILi4ELi6ELb1ELb1ELi64EEvPK6__halfPKjS4_S2_PS0_iiiiPKtS7_iiiiiibS2_i,@"STO_CUDA_ENTRY STV_DEFAULT"
_Z23gemm_half_q_half_kernelILi4ELi6ELb1ELb1ELi64EEvPK6__halfPKjS4_S2_PS0_iiiiPKtS7_iiiiiibS2_i:
.text._Z23gemm_half_q_half_kernelILi4ELi6ELb1ELb1ELi64EEvPK6__halfPKjS4_S2_PS0_iiiiPKtS7_iiiiiibS2_i:
        /* <DEDUP_REMOVED lines=49> */
.L_x_538:
        /* <DEDUP_REMOVED lines=25> */
[----:B------:R-:W-:-:S04]  /*04a0*/  LEA R4, P0, R0, UR10, 0x1 ;  /* 0x0000000a00047c11 */ /* 0x000fc8000f8008ff */
[----:B------:R-:W-:Y:S02]  /*04b0*/  LEA.HI.X R5, R0, UR11, R3, 0x1, P0 ;  /* 0x0000000b00057c11 */ /* 0x000fe400080f0c03 */
[----:B------:R-:W-:Y:S02]  /*04c0*/  LEA R0, R13, UR5, 0x1 ;  /* 0x000000050d007c11 */ /* 0x000fe4000f8e08ff */
[----:B------:R-:W-:Y:S01]  /*04d0*/  PLOP3.LUT P0, PT, PT, PT, PT, 0x80, 0x0 ;  /* 0x000000000000781c */ /* 0x000fe20003f0f070 */
[----:B------:R-:W-:-:S12]  /*04e0*/  @!P2 BRA `(.L_x_542) ;  /* 0x000000000048a947 */ /* 0x000fd80003800000 */
[----:B------:R-:W-:Y:S02]  /*04f0*/  PLOP3.LUT P0, PT, PT, PT, PT, 0x8, 0x0 ;  /* 0x000000000000781c */ /* 0x000fe40003f0e170 */
[----:B------:R-:W-:-:S11]  /*0500*/  IADD3 R17, R95, -0x3, RZ ;  /* 0xfffffffd5f117810 */ /* 0x000fd60007ffe0ff */
.L_x_543:
        /* <DEDUP_REMOVED lines=16> */
.L_x_542:
[----:B------:R-:W-:-:S04]  /*0610*/  IADD3 R3, R95, -R12, RZ ;  /* 0x8000000c5f037210 */ /* 0x000fc80007ffe0ff */
[----:B------:R-:W-:-:S13]  /*0620*/  ISETP.GT.AND P2, PT, R3, 0x1, PT ;  /* 0x000000010300780c */ /* 0x000fda0003f44270 */
[C---:B------:R-:W-:Y:S01]  /*0630*/  @P2 IMAD.WIDE R6, R19.reuse, 0x2, R4 ;  /* 0x0000000213062825 */ /* 0x040fe200078e0204 */
        /* <DEDUP_REMOVED lines=13> */
.L_x_541:
        /* <DEDUP_REMOVED lines=17> */
.L_x_545:
        /* <DEDUP_REMOVED lines=16> */
.L_x_544:
[----:B------:R-:W-:-:S04]  /*0920*/  IADD3 R3, R95, -R12, RZ ;  /* 0x8000000c5f037210 */ /* 0x000fc80007ffe0ff */
[----:B------:R-:W-:-:S13]  /*0930*/  ISETP.GT.AND P2, PT, R3, 0x1, PT ;  /* 0x000000010300780c */ /* 0x000fda0003f44270 */
[----:B------:R-:W-:Y:S01]  /*0940*/  @P2 PLOP3.LUT P0, PT, PT, PT, PT, 0x8, 0x0 ;  /* 0x000000000000281c */ /* 0x000fe20003f0e170 */
[C---:B------:R-:W-:Y:S01]  /*0950*/  @P2 IMAD.WIDE R6, R19.reuse, 0x2, R4 ;  /* 0x0000000213062825 */ /* 0x040fe200078e0204 */
        /* <DEDUP_REMOVED lines=10> */
.L_x_540:
[----:B------:R-:W-:Y:S05]  /*0a00*/  BSYNC B0 ;  /* 0x0000000000007941 */ /* 0x000fea0003800000 */
.L_x_539:
        /* <DEDUP_REMOVED lines=13> */
[----:B------:R-:W-:-:S04]  /*0ae0*/  PLOP3.LUT P0, PT, PT, PT, PT, 0x80, 0x0 ;  /* 0x000000000000781c */ /* 0x000fc80003f0f070 */
[----:B------:R-:W-:-:S04]  /*0af0*/  LEA R0, R0, UR4, 0x2 ;  /* 0x0000000400007c11 */ /* 0x000fc8000f8e10ff */
[----:B------:R-:W-:Y:S01]  /*0b00*/  LEA R3, R13, R0, 0x2 ;  /* 0x000000000d037211 */ /* 0x000fe200078e10ff */
[----:B------:R-:W-:-:S04]  /*0b10*/  HFMA2.MMA R0, -RZ, RZ, 0, 0 ;  /* 0x00000000ff007435 */ /* 0x000fc800000001ff */
[----:B0-----:R-:W-:Y:S01]  /*0b20*/  IMAD.WIDE R4, R3, 0x2, R4 ;  /* 0x0000000203047825 */ /* 0x001fe200078e0204 */
[----:B------:R-:W-:Y:S06]  /*0b30*/  @!P2 BRA `(.L_x_547) ;  /* 0x000000000034a947 */ /* 0x000fec0003800000 */
[----:B------:R-:W-:Y:S02]  /*0b40*/  PLOP3.LUT P0, PT, PT, PT, PT, 0x8, 0x0 ;  /* 0x000000000000781c */ /* 0x000fe40003f0e170 */
[----:B------:R-:W-:-:S11]  /*0b50*/  IADD3 R3, R95, -0x3, RZ ;  /* 0xfffffffd5f037810 */ /* 0x000fd60007ffe0ff */
.L_x_548:
        /* <DEDUP_REMOVED lines=11> */
.L_x_547:
[----:B------:R-:W-:-:S04]  /*0c10*/  IADD3 R3, R95, -R0, RZ ;  /* 0x800000005f037210 */ /* 0x000fc80007ffe0ff */
[----:B------:R-:W-:-:S13]  /*0c20*/  ISETP.GT.AND P2, PT, R3, 0x1, PT ;  /* 0x000000010300780c */ /* 0x000fda0003f44270 */
[----:B------:R-:W-:Y:S01]  /*0c30*/  @P2 PLOP3.LUT P0, PT, PT, PT, PT, 0x8, 0x0 ;  /* 0x000000000000281c */ /* 0x000fe20003f0e170 */
[C---:B-1----:R-:W-:Y:S01]  /*0c40*/  @P2 IMAD.WIDE R6, R85.reuse, 0x2, R4 ;  /* 0x0000000255062825 */ /* 0x042fe200078e0204 */
[----:B------:R-:W-:Y:S01]  /*0c50*/  @P2 IADD3 R0, R0, 0x2, RZ ;  /* 0x0000000200002810 */ /* 0x000fe20007ffe0ff */
[----:B------:R0:W-:Y:S03]  /*0c60*/  @P2 STG.E.64 desc[UR8][R4.64], RZ ;  /* 0x000000ff04002986 */ /* 0x0001e6000c101b08 */
[----:B------:R-:W-:Y:S01]  /*0c70*/  ISETP.LT.OR P0, PT, R0, R95, P0 ;  /* 0x0000005f0000720c */ /* 0x000fe20000701670 */
[----:B------:R1:W-:Y:S01]  /*0c80*/  @P2 STG.E.64 desc[UR8][R6.64], RZ ;  /* 0x000000ff06002986 */ /* 0x0003e2000c101b08 */
[----:B0-----:R-:W-:-:S11]  /*0c90*/  @P2 IMAD.WIDE R4, R85, 0x2, R6 ;  /* 0x0000000255042825 */ /* 0x001fd600078e0206 */
[----:B------:R1:W-:Y:S02]  /*0ca0*/  @P0 STG.E.64 desc[UR8][R4.64], RZ ;  /* 0x000000ff04000986 */ /* 0x0003e4000c101b08 */
.L_x_546:
[----:B------:R-:W0:Y:S01]  /*0cb0*/  LDC.64 R10, c[0x0][0x248] ;  /* 0x00009200ff0a7b82 */ /* 0x000e220000000a00 */
[----:B-1----:R-:W-:-:S05]  /*0cc0*/  SHF.L.U32 R5, R86, 0x7, RZ ;  /* 0x0000000756057819 */ /* 0x002fca00000006ff */
[----:B0-----:R-:W-:-:S05]  /*0cd0*/  IMAD.WIDE R4, R5, 0x2, R10 ;  /* 0x0000000205047825 */ /* 0x001fca00078e020a */
[----:B------:R0:W5:Y:S01]  /*0ce0*/  LDG.E.U16.CONSTANT R87, desc[UR8][R4.64+0x2] ;  /* 0x0000020804577981 */ /* 0x000162000c1e9500 */
[----:B------:R-:W-:Y:S01]  /*0cf0*/  BAR.SYNC.DEFER_BLOCKING 0x0 ;  /* 0x0000000000007b1d */ /* 0x000fe20000010000 */
[----:B------:R-:W-:-:S13]  /*0d00*/  ISETP.GE.AND P0, PT, R94, R93, PT ;  /* 0x0000005d5e00720c */ /* 0x000fda0003f06270 */
[----:B0-----:R-:W-:Y:S05]  /*0d10*/  @P0 BRA `(.L_x_549) ;  /* 0x0000000000d00947 */ /* 0x001fea0003800000 */
[----:B------:R0:W5:Y:S01]  /*0d20*/  LDG.E.U16.CONSTANT R0, desc[UR8][R4.64] ;  /* 0x0000000804007981 */ /* 0x000162000c1e9500 */
[----:B------:R-:W-:Y:S02]  /*0d30*/  SHF.R.S32.HI R7, RZ, 0x1f, R2 ;  /* 0x0000001fff077819 */ /* 0x000fe40000011402 */
[----:B------:R-:W-:Y:S02]  /*0d40*/  SHF.L.U32 R3, R2, 0x2, RZ ;  /* 0x0000000202037819 */ /* 0x000fe400000006ff */
[----:B------:R-:W-:Y:S02]  /*0d50*/  LEA.HI R7, R7, R2, RZ, 0x3 ;  /* 0x0000000207077211 */ /* 0x000fe400078f18ff */
[----:B------:R-:W-:Y:S02]  /*0d60*/  MOV R13, RZ ;  /* 0x000000ff000d7202 */ /* 0x000fe40000000f00 */
[----:B------:R-:W-:Y:S02]  /*0d70*/  MOV R14, R94 ;  /* 0x0000005e000e7202 */ /* 0x000fe40000000f00 */
[----:B------:R-:W-:-:S02]  /*0d80*/  LOP3.LUT R3, R3, 0x10, RZ, 0xc0, !PT ;  /* 0x0000001003037812 */ /* 0x000fc400078ec0ff */
[----:B0-----:R-:W-:-:S07]  /*0d90*/  SHF.R.S32.HI R12, RZ, 0x3, R7 ;  /* 0x00000003ff0c7819 */ /* 0x001fce0000011407 */
.L_x_550:
        /* <DEDUP_REMOVED lines=44> */
.L_x_549:
        /* <DEDUP_REMOVED lines=24> */
.L_x_551:
        /* <DEDUP_REMOVED lines=8> */
.L_x_552:
        /* <DEDUP_REMOVED lines=10> */
.L_x_553:
        /* <DEDUP_REMOVED lines=8> */
.L_x_554:
        /* <DEDUP_REMOVED lines=10> */
.L_x_555:
        /* <DEDUP_REMOVED lines=31> */
.L_x_561:
[----:B------:R-:W-:Y:S01]  /*1610*/  ISETP.NE.AND P0, PT, R94, R87, PT ;  /* 0x000000575e00720c */ /* 0x000fe20003f05270 */
[----:B------:R-:W0:-:S12]  /*1620*/  LDC R85, c[0x0][0x23c] ;  /* 0x00008f00ff557b82 */ /* 0x000e180000000800 */
[----:B------:R-:W1:Y:S01]  /*1630*/  @!P0 LDC.64 R12, c[0x0][0x248] ;  /* 0x00009200ff0c8b82 */ /* 0x000e620000000a00 */
[----:B------:R-:W-:Y:S02]  /*1640*/  @!P0 IADD3 R88, R88, 0x1, RZ ;  /* 0x0000000158588810 */ /* 0x000fe40007ffe0ff */
[----:B------:R-:W-:Y:S02]  /*1650*/  @!P0 SHF.L.U32 R15, R94, 0x1, RZ ;  /* 0x000000015e0f8819 */ /* 0x000fe400000006ff */
        /* <DEDUP_REMOVED lines=323> */
.L_x_558:
        /* <DEDUP_REMOVED lines=81> */
.L_x_559:
        /* <DEDUP_REMOVED lines=83> */
.L_x_560:
        /* <DEDUP_REMOVED lines=77> */
.L_x_557:
[----:B------:R-:W-:Y:S01]  /*39a0*/  LEA R0, R86, 0x40, 0x6 ;  /* 0x0000004056007811 */ /* 0x000fe200078e30ff */
[----:B------:R-:W-:Y:S01]  /*39b0*/  IMAD.WIDE R10, R85, 0x4, R98 ;  /* 0x00000004550a7825 */ /* 0x000fe200078e0262 */
[----:B------:R-:W-:Y:S01]  /*39c0*/  IADD3 R94, R94, 0x20, RZ ;  /* 0x000000205e5e7810 */ /* 0x000fe20007ffe0ff */
[----:B------:R-:W-:Y:S01]  /*39d0*/  UIADD3 UR4, UR4, 0x40, URZ ;  /* 0x0000004004047890 */ /* 0x000fe2000fffe03f */
[----:B------:R-:W-:Y:S02]  /*39e0*/  VIMNMX R13, R0, UR6, PT ;  /* 0x00000006000d7c48 */ /* 0x000fe4000bfe0100 */
[C---:B------:R-:W-:Y:S02]  /*39f0*/  ISETP.GE.AND P0, PT, R94.reuse, UR5, PT ;  /* 0x000000055e007c0c */ /* 0x040fe4000bf06270 */
[----:B------:R-:W-:Y:S02]  /*3a00*/  ISETP.LT.AND P2, PT, R94, R13, PT ;  /* 0x0000000d5e00720c */ /* 0x000fe40003f41270 */
[----:B------:R-:W-:-:S11]  /*3a10*/  MOV R0, R10 ;  /* 0x0000000a00007202 */ /* 0x000fd60000000f00 */
[----:B------:R-:W-:Y:S05]  /*3a20*/  @!P0 BRA P2, `(.L_x_561) ;  /* 0xffffffd800f88947 */ /* 0x000fea000103ffff */
.L_x_556:
[----:B------:R-:W-:Y:S01]  /*3a30*/  ISETP.GE.AND P0, PT, R94, R93, PT ;  /* 0x0000005d5e00720c */ /* 0x000fe20003f06270 */
[----:B------:R-:W-:-:S03]  /*3a40*/  ULDC UR5, c[0x0][0x26c] ;  /* 0x00009b0000057ab9 */ /* 0x000fc60000000800 */
        /* <DEDUP_REMOVED lines=9> */
.L_x_567:
        /* <DEDUP_REMOVED lines=167> */
.L_x_564:
        /* <DEDUP_REMOVED lines=47> */
.L_x_565:
        /* <DEDUP_REMOVED lines=46> */
.L_x_566:
        /* <DEDUP_REMOVED lines=44> */
.L_x_563:
[----:B------:R-:W-:Y:S01]  /*4de0*/  IADD3 R94, R94, 0x10, RZ ;  /* 0x000000105e5e7810 */ /* 0x000fe20007ffe0ff */
[----:B------:R-:W-:Y:S01]  /*4df0*/  UIADD3 UR4, UR4, 0x20, URZ ;  /* 0x0000002004047890 */ /* 0x000fe2000fffe03f */
[----:B------:R-:W-:Y:S02]  /*4e00*/  IADD3 R0, P3, R0, R21, RZ ;  /* 0x0000001500007210 */ /* 0x000fe40007f7e0ff */
[C---:B------:R-:W-:Y:S02]  /*4e10*/  ISETP.GE.AND P2, PT, R94.reuse, UR5, PT ;  /* 0x000000055e007c0c */ /* 0x040fe4000bf46270 */
[----:B------:R-:W-:Y:S02]  /*4e20*/  ISETP.LT.AND P4, PT, R94, R93, PT ;  /* 0x0000005d5e00720c */ /* 0x000fe40003f81270 */
[----:B------:R-:W-:-:S11]  /*4e30*/  IADD3.X R11, R11, R10, RZ, P3, !PT ;  /* 0x0000000a0b0b7210 */ /* 0x000fd60001ffe4ff */
[----:B------:R-:W-:Y:S05]  /*4e40*/  @!P2 BRA P4, `(.L_x_567) ;  /* 0xffffffec0024a947 */ /* 0x000fea000203ffff */
.L_x_562:
        /* <DEDUP_REMOVED lines=20> */
.L_x_571:
[----:B------:R-:W0:Y:S02]  /*4f90*/  LDS R12, [R8] ;  /* 0x00000000080c7984 */ /* 0x000e240000000800 */
[----:B0-----:R-:W-:-:S06]  /*4fa0*/  HADD2 R13, R12, R15 ;  /* 0x0000000f0c0d7230 */ /* 0x001fcc0000000000 */
[----:B------:R-:W0:Y:S02]  /*4fb0*/  ATOMS.CAST.SPIN R13, [R8], R12, R13 ;  /* 0x0000000c080d738d */ /* 0x000e24000180000d */
[----:B0-----:R-:W-:-:S13]  /*4fc0*/  ISETP.EQ.U32.AND P0, PT, R13, 0x1, PT ;  /* 0x000000010d00780c */ /* 0x001fda0003f02070 */
[----:B------:R-:W-:Y:S05]  /*4fd0*/  @!P0 BRA `(.L_x_571) ;  /* 0xfffffffc00ec8947 */ /* 0x000fea000383ffff */
[----:B------:R-:W-:Y:S05]  /*4fe0*/  BRA `(.L_x_569) ;  /* 0x00000000000c7947 */ /* 0x000fea0003800000 */
.L_x_570:
[----:B------:R-:W2:Y:S02]  /*4ff0*/  LD.E R0, desc[UR8][R10.64] ;  /* 0x000000080a007980 */ /* 0x000ea4000c101900 */
[----:B--2---:R-:W-:-:S05]  /*5000*/  IADD3 R9, R15, R0, RZ ;  /* 0x000000000f097210 */ /* 0x004fca0007ffe0ff */
[----:B------:R0:W-:Y:S02]  /*5010*/  ST.E desc[UR8][R10.64], R9 ;  /* 0x000000090a007985 */ /* 0x0001e4000c101908 */
.L_x_569:
[----:B------:R-:W-:Y:S05]  /*5020*/  BSYNC B0 ;  /* 0x0000000000007941 */ /* 0x000fea0003800000 */
.L_x_568:
[----:B------:R1:W-:Y:S01]  /*5030*/  ATOM.E.ADD.F16x2.RN.STRONG.GPU P0, RZ, desc[UR8][R10.64+0x4], R91 ;  /* 0x0000045b0aff79a2 */ /* 0x0003e2000810e1c8 */
[----:B------:R-:W-:Y:S04]  /*5040*/  BSSY B0, `(.L_x_572) ;  /* 0x000000f000007945 */ /* 0x000fe80003800000 */
[----:B-1----:R-:W-:Y:S05]  /*5050*/  @P0 BRA `(.L_x_573) ;  /* 0x0000000000340947 */ /* 0x002fea0003800000 */
[----:B------:R-:W1:Y:S02]  /*5060*/  QSPC.E.S P0, RZ, [R10+0x4] ;  /* 0x000004000aff73aa */ /* 0x000e640000000500 */
[----:B-1----:R-:W-:Y:S05]  /*5070*/  @!P0 BRA `(.L_x_574) ;  /* 0x0000000000208947 */ /* 0x002fea0003800000 */
[----:B------:R-:W-:-:S04]  /*5080*/  MOV R8, R10 ;  /* 0x0000000a00087202 */ /* 0x000fc80000000f00 */
[----:B------:R-:W-:-:S07]  /*5090*/  MOV R8, R8 ;  /* 0x0000000800087202 */ /* 0x000fce0000000f00 */
.L_x_575:
[----:B------:R-:W1:Y:S02]  /*50a0*/  LDS R12, [R8+0x4] ;  /* 0x00000400080c7984 */ /* 0x000e640000000800 */
[----:B-1----:R-:W-:-:S10]  /*50b0*/  HFMA2.MMA R13, R12, 1, 1, R91 ;  /* 0x3c003c000c0d7835 */ /* 0x002fd4000000005b */
[----:B------:R-:W1:Y:S02]  /*50c0*/  ATOMS.CAST.SPIN R13, [R8+0x4], R12, R13 ;  /* 0x0000040c080d738d */ /* 0x000e64000180000d */
[----:B-1----:R-:W-:-:S13]  /*50d0*/  ISETP.EQ.U32.AND P0, PT, R13, 0x1, PT ;  /* 0x000000010d00780c */ /* 0x002fda0003f02070 */
[----:B------:R-:W-:Y:S05]  /*50e0*/  @!P0 BRA `(.L_x_575) ;  /* 0xfffffffc00ec8947 */ /* 0x000fea000383ffff */
[----:B------:R-:W-:Y:S05]  /*50f0*/  BRA `(.L_x_573) ;  /* 0x00000000000c7947 */ /* 0x000fea0003800000 */
.L_x_574:
[----:B------:R-:W0:Y:S02]  /*5100*/  LD.E R0, desc[UR8][R10.64+0x4] ;  /* 0x000004080a007980 */ /* 0x000e24000c101900 */
[----:B0-----:R-:W-:-:S05]  /*5110*/  IADD3 R9, R91, R0, RZ ;  /* 0x000000005b097210 */ /* 0x001fca0007ffe0ff */
[----:B------:R1:W-:Y:S02]  /*5120*/  ST.E desc[UR8][R10.64+0x4], R9 ;  /* 0x000004090a007985 */ /* 0x0003e4000c101908 */
.L_x_573:
[----:B------:R-:W-:Y:S05]  /*5130*/  BSYNC B0 ;  /* 0x0000000000007941 */ /* 0x000fea0003800000 */
.L_x_572:
        /* <DEDUP_REMOVED lines=12> */
.L_x_579:
[----:B------:R-:W0:Y:S02]  /*5200*/  LDS R8, [R6] ;  /* 0x0000000006087984 */ /* 0x000e240000000800 */
[----:B0-----:R-:W-:-:S06]  /*5210*/  HADD2 R9, R8, R13 ;  /* 0x0000000d08097230 */ /* 0x001fcc0000000000 */
[----:B------:R-:W0:Y:S02]  /*5220*/  ATOMS.CAST.SPIN R9, [R6], R8, R9 ;  /* 0x000000080609738d */ /* 0x000e240001800009 */
[----:B0-----:R-:W-:-:S13]  /*5230*/  ISETP.EQ.U32.AND P0, PT, R9, 0x1, PT ;  /* 0x000000010900780c */ /* 0x001fda0003f02070 */
[----:B------:R-:W-:Y:S05]  /*5240*/  @!P0 BRA `(.L_x_579) ;  /* 0xfffffffc00ec8947 */ /* 0x000fea000383ffff */
[----:B------:R-:W-:Y:S05]  /*5250*/  BRA `(.L_x_577) ;  /* 0x00000000000c7947 */ /* 0x000fea0003800000 */
.L_x_578:
[----:B------:R-:W2:Y:S02]  /*5260*/  LD.E R0, desc[UR8][R10.64] ;  /* 0x000000080a007980 */ /* 0x000ea4000c101900 */
[----:B--2---:R-:W-:-:S05]  /*5270*/  IADD3 R7, R13, R0, RZ ;  /* 0x000000000d077210 */ /* 0x004fca0007ffe0ff */
[----:B------:R0:W-:Y:S02]  /*5280*/  ST.E desc[UR8][R10.64], R7 ;  /* 0x000000070a007985 */ /* 0x0001e4000c101908 */
.L_x_577:
[----:B------:R-:W-:Y:S05]  /*5290*/  BSYNC B0 ;  /* 0x0000000000007941 */ /* 0x000fea0003800000 */
.L_x_576:
[----:B------:R1:W-:Y:S01]  /*52a0*/  ATOM.E.ADD.F16x2.RN.STRONG.GPU P0, RZ, desc[UR8][R10.64+0x4], R15 ;  /* 0x0000040f0aff79a2 */ /* 0x0003e2000810e1c8 */
[----:B------:R-:W-:Y:S04]  /*52b0*/  BSSY B0, `(.L_x_580) ;  /* 0x000000f000007945 */ /* 0x000fe80003800000 */
[----:B-1----:R-:W-:Y:S05]  /*52c0*/  @P0 BRA `(.L_x_581) ;  /* 0x0000000000340947 */ /* 0x002fea0003800000 */
[----:B------:R-:W1:Y:S02]  /*52d0*/  QSPC.E.S P0, RZ, [R10+0x4] ;  /* 0x000004000aff73aa */ /* 0x000e640000000500 */
[----:B-1----:R-:W-:Y:S05]  /*52e0*/  @!P0 BRA `(.L_x_582) ;  /* 0x0000000000208947 */ /* 0x002fea0003800000 */
[----:B------:R-:W-:-:S04]  /*52f0*/  MOV R6, R10 ;  /* 0x0000000a00067202 */ /* 0x000fc80000000f00 */
[----:B------:R-:W-:-:S07]  /*5300*/  MOV R6, R6 ;  /* 0x0000000600067202 */ /* 0x000fce0000000f00 */
.L_x_583:
[----:B------:R-:W1:Y:S02]  /*5310*/  LDS R8, [R6+0x4] ;  /* 0x0000040006087984 */ /* 0x000e640000000800 */
[----:B-1----:R-:W-:-:S10]  /*5320*/  HFMA2.MMA R9, R8, 1, 1, R15 ;  /* 0x3c003c0008097835 */ /* 0x002fd4000000000f */
[----:B------:R-:W1:Y:S02]  /*5330*/  ATOMS.CAST.SPIN R9, [R6+0x4], R8, R9 ;  /* 0x000004080609738d */ /* 0x000e640001800009 */
[----:B-1----:R-:W-:-:S13]  /*5340*/  ISETP.EQ.U32.AND P0, PT, R9, 0x1, PT ;  /* 0x000000010900780c */ /* 0x002fda0003f02070 */
[----:B------:R-:W-:Y:S05]  /*5350*/  @!P0 BRA `(.L_x_583) ;  /* 0xfffffffc00ec8947 */ /* 0x000fea000383ffff */
[----:B------:R-:W-:Y:S05]  /*5360*/  BRA `(.L_x_581) ;  /* 0x00000000000c7947 */ /* 0x000fea0003800000 */
.L_x_582:
[----:B------:R-:W0:Y:S02]  /*5370*/  LD.E R0, desc[UR8][R10.64+0x4] ;  /* 0x000004080a007980 */ /* 0x000e24000c101900 */
[----:B0-----:R-:W-:-:S05]  /*5380*/  IADD3 R7, R15, R0, RZ ;  /* 0x000000000f077210 */ /* 0x001fca0007ffe0ff */
[----:B------:R1:W-:Y:S02]  /*5390*/  ST.E desc[UR8][R10.64+0x4], R7 ;  /* 0x000004070a007985 */ /* 0x0003e4000c101908 */
.L_x_581:
[----:B------:R-:W-:Y:S05]  /*53a0*/  BSYNC B0 ;  /* 0x0000000000007941 */ /* 0x000fea0003800000 */
.L_x_580:
        /* <DEDUP_REMOVED lines=12> */
.L_x_587:
[----:B------:R-:W0:Y:S02]  /*5470*/  LDS R6, [R4] ;  /* 0x0000000004067984 */ /* 0x000e240000000800 */
[----:B0-----:R-:W-:-:S06]  /*5480*/  HADD2 R7, R6, R9 ;  /* 0x0000000906077230 */ /* 0x001fcc0000000000 */
[----:B------:R-:W0:Y:S02]  /*5490*/  ATOMS.CAST.SPIN R7, [R4], R6, R7 ;  /* 0x000000060407738d */ /* 0x000e240001800007 */
[----:B0-----:R-:W-:-:S13]  /*54a0*/  ISETP.EQ.U32.AND P0, PT, R7, 0x1, PT ;  /* 0x000000010700780c */ /* 0x001fda0003f02070 */
[----:B------:R-:W-:Y:S05]  /*54b0*/  @!P0 BRA `(.L_x_587) ;  /* 0xfffffffc00ec8947 */ /* 0x000fea000383ffff */
[----:B------:R-:W-:Y:S05]  /*54c0*/  BRA `(.L_x_585) ;  /* 0x00000000000c7947 */ /* 0x000fea0003800000 */
.L_x_586:
[----:B------:R-:W2:Y:S02]  /*54d0*/  LD.E R0, desc[UR8][R10.64] ;  /* 0x000000080a007980 */ /* 0x000ea4000c101900 */
[----:B--2---:R-:W-:-:S05]  /*54e0*/  IADD3 R5, R9, R0, RZ ;  /* 0x0000000009057210 */ /* 0x004fca0007ffe0ff */
[----:B------:R0:W-:Y:S02]  /*54f0*/  ST.E desc[UR8][R10.64], R5 ;  /* 0x000000050a007985 */ /* 0x0001e4000c101908 */
.L_x_585:
[----:B------:R-:W-:Y:S05]  /*5500*/  BSYNC B0 ;  /* 0x0000000000007941 */ /* 0x000fea0003800000 */
.L_x_584:
[----:B------:R1:W-:Y:S01]  /*5510*/  ATOM.E.ADD.F16x2.RN.STRONG.GPU P0, RZ, desc[UR8][R10.64+0x4], R89 ;  /* 0x000004590aff79a2 */ /* 0x0003e2000810e1c8 */
[----:B------:R-:W-:Y:S04]  /*5520*/  BSSY B0, `(.L_x_588) ;  /* 0x000000f000007945 */ /* 0x000fe80003800000 */
[----:B-1----:R-:W-:Y:S05]  /*5530*/  @P0 BRA `(.L_x_589) ;  /* 0x0000000000340947 */ /* 0x002fea0003800000 */
[----:B------:R-:W1:Y:S02]  /*5540*/  QSPC.E.S P0, RZ, [R10+0x4] ;  /* 0x000004000aff73aa */ /* 0x000e640000000500 */
[----:B-1----:R-:W-:Y:S05]  /*5550*/  @!P0 BRA `(.L_x_590) ;  /* 0x0000000000208947 */ /* 0x002fea0003800000 */
[----:B------:R-:W-:-:S04]  /*5560*/  MOV R4, R10 ;  /* 0x0000000a00047202 */ /* 0x000fc80000000f00 */
[----:B------:R-:W-:-:S07]  /*5570*/  MOV R4, R4 ;  /* 0x0000000400047202 */ /* 0x000fce0000000f00 */
.L_x_591:
[----:B------:R-:W1:Y:S02]  /*5580*/  LDS R6, [R4+0x4] ;  /* 0x0000040004067984 */ /* 0x000e640000000800 */
[----:B-1----:R-:W-:-:S10]  /*5590*/  HFMA2.MMA R7, R6, 1, 1, R89 ;  /* 0x3c003c0006077835 */ /* 0x002fd40000000059 */
[----:B------:R-:W1:Y:S02]  /*55a0*/  ATOMS.CAST.SPIN R7, [R4+0x4], R6, R7 ;  /* 0x000004060407738d */ /* 0x000e640001800007 */
[----:B-1----:R-:W-:-:S13]  /*55b0*/  ISETP.EQ.U32.AND P0, PT, R7, 0x1, PT ;  /* 0x000000010700780c */ /* 0x002fda0003f02070 */
[----:B------:R-:W-:Y:S05]  /*55c0*/  @!P0 BRA `(.L_x_591) ;  /* 0xfffffffc00ec8947 */ /* 0x000fea000383ffff */
[----:B------:R-:W-:Y:S05]  /*55d0*/  BRA `(.L_x_589) ;  /* 0x00000000000c7947 */ /* 0x000fea0003800000 */
.L_x_590:
[----:B------:R-:W0:Y:S02]  /*55e0*/  LD.E R0, desc[UR8][R10.64+0x4] ;  /* 0x000004080a007980 */ /* 0x000e24000c101900 */
[----:B0-----:R-:W-:-:S05]  /*55f0*/  IADD3 R5, R89, R0, RZ ;  /* 0x0000000059057210 */ /* 0x001fca0007ffe0ff */
[----:B------:R1:W-:Y:S02]  /*5600*/  ST.E desc[UR8][R10.64+0x4], R5 ;  /* 0x000004050a007985 */ /* 0x0003e4000c101908 */
.L_x_589:
[----:B------:R-:W-:Y:S05]  /*5610*/  BSYNC B0 ;  /* 0x0000000000007941 */ /* 0x000fea0003800000 */
.L_x_588:
        /* <DEDUP_REMOVED lines=12> */
.L_x_595:
[----:B------:R-:W0:Y:S02]  /*56e0*/  LDS R4, [R2] ;  /* 0x0000000002047984 */ /* 0x000e240000000800 */
[----:B0-----:R-:W-:-:S06]  /*56f0*/  HADD2 R5, R4, R7 ;  /* 0x0000000704057230 */ /* 0x001fcc0000000000 */
[----:B------:R-:W0:Y:S02]  /*5700*/  ATOMS.CAST.SPIN R5, [R2], R4, R5 ;  /* 0x000000040205738d */ /* 0x000e240001800005 */
[----:B0-----:R-:W-:-:S13]  /*5710*/  ISETP.EQ.U32.AND P0, PT, R5, 0x1, PT ;  /* 0x000000010500780c */ /* 0x001fda0003f02070 */
[----:B------:R-:W-:Y:S05]  /*5720*/  @!P0 BRA `(.L_x_595) ;  /* 0xfffffffc00ec8947 */ /* 0x000fea000383ffff */
[----:B------:R-:W-:Y:S05]  /*5730*/  BRA `(.L_x_593) ;  /* 0x00000000000c7947 */ /* 0x000fea0003800000 */
.L_x_594:
[----:B------:R-:W2:Y:S02]  /*5740*/  LD.E R0, desc[UR8][R10.64] ;  /* 0x000000080a007980 */ /* 0x000ea4000c101900 */
[----:B--2---:R-:W-:-:S05]  /*5750*/  IADD3 R3, R7, R0, RZ ;  /* 0x0000000007037210 */ /* 0x004fca0007ffe0ff */
[----:B------:R0:W-:Y:S02]  /*5760*/  ST.E desc[UR8][R10.64], R3 ;  /* 0x000000030a007985 */ /* 0x0001e4000c101908 */
.L_x_593:
[----:B------:R-:W-:Y:S05]  /*5770*/  BSYNC B0 ;  /* 0x0000000000007941 */ /* 0x000fea0003800000 */
.L_x_592:
[----:B------:R1:W-:Y:S02]  /*5780*/  ATOM.E.ADD.F16x2.RN.STRONG.GPU P0, RZ, desc[UR8][R10.64+0x4], R9 ;  /* 0x000004090aff79a2 */ /* 0x0003e4000810e1c8 */
[----:B-1----:R-:W-:Y:S05]  /*5790*/  @P0 EXIT ;  /* 0x000000000000094d */ /* 0x002fea0003800000 */
[----:B------:R-:W1:Y:S02]  /*57a0*/  QSPC.E.S P0, RZ, [R10+0x4] ;  /* 0x000004000aff73aa */ /* 0x000e640000000500 */
[----:B-1----:R-:W-:Y:S05]  /*57b0*/  @!P0 BRA `(.L_x_596) ;  /* 0x00000000001c8947 */ /* 0x002fea0003800000 */
[----:B0-----:R-:W-:-:S07]  /*57c0*/  MOV R10, R10 ;  /* 0x0000000a000a7202 */ /* 0x001fce0000000f00 */
.L_x_597:
[----:B------:R-:W0:Y:S02]  /*57d0*/  LDS R2, [R10+0x4] ;  /* 0x000004000a027984 */ /* 0x000e240000000800 */
[----:B0-----:R-:W-:-:S10]  /*57e0*/  HFMA2.MMA R3, R2, 1, 1, R9 ;  /* 0x3c003c0002037835 */ /* 0x001fd40000000009 */
[----:B------:R-:W0:Y:S02]  /*57f0*/  ATOMS.CAST.SPIN R3, [R10+0x4], R2, R3 ;  /* 0x000004020a03738d */ /* 0x000e240001800003 */
[----:B0-----:R-:W-:-:S13]  /*5800*/  ISETP.EQ.U32.AND P0, PT, R3, 0x1, PT ;  /* 0x000000010300780c */ /* 0x001fda0003f02070 */
[----:B------:R-:W-:Y:S05]  /*5810*/  @!P0 BRA `(.L_x_597) ;  /* 0xfffffffc00ec8947 */ /* 0x000fea000383ffff */
[----:B------:R-:W-:Y:S05]  /*5820*/  EXIT ;  /* 0x000000000000794d */ /* 0x000fea0003800000 */
.L_x_596:
[----:B------:R-:W0:Y:S02]  /*5830*/  LD.E R0, desc[UR8][R10.64+0x4] ;  /* 0x000004080a007980 */ /* 0x000e24000c101900 */
[----:B0-----:R-:W-:-:S05]  /*5840*/  IADD3 R3, R9, R0, RZ ;  /* 0x0000000009037210 */ /* 0x001fca0007ffe0ff */
[----:B------:R-:W-:Y:S01]  /*5850*/  ST.E desc[UR8][R10.64+0x4], R3 ;  /* 0x000004030a007985 */ /* 0x000fe2000c101908 */
[----:B------:R-:W-:Y:S05]  /*5860*/  EXIT ;  /* 0x000000000000794d */ /* 0x000fea0003800000 */
.L_x_598:
        /* <DEDUP_REMOVED lines=9> */
.L_x_3668:


//--------------------- .text._Z23gemm_half_q_half_kernelILi4ELi2ELb1ELb1ELi64EEvPK6__halfPKjS4_S2_PS0_iiiiPKtS7_iiiiiibS2_i --------------------------
	.section	.text._Z23gemm_half_q_half_kernelILi4ELi2ELb1ELb1ELi64EEvPK6__halfPKjS4_S2_PS0_iiiiPKtS7_iiiiiibS2_i,"ax",@progbits
	.align	128
        .global         _Z23gemm_half_q_half_kernelILi4ELi2ELb1ELb1ELi64EEvPK6__halfPKjS4_S2_PS0_iiiiPKtS7_iiiiiibS2_i
        .type           _Z23gemm_half_q_half_kernelILi4ELi2ELb1ELb1ELi64EEvPK6__halfPKjS4_S2_PS0_iiiiPKtS7_iiiiiibS2_i,@function
        .size           _Z23gemm_half_q_half_kernelILi4ELi2ELb1ELb1ELi64EEvPK6__halfPKjS4_S2_PS0_iiiiPKtS7_iiiiiibS2_i,(.L_x_3669 - _Z23gemm_half_q_half_kernelILi4ELi2ELb1ELb1ELi64EEvPK6__halfPKjS4_S2_PS0_iiiiPKtS7_iiiiiibS2_i)
        .other          _Z23gemm_half_q_half_kernelILi4ELi2ELb1ELb1ELi64EEvPK6__halfPKjS4_S2_PS0_iiiiPKtS7_iiiiiibS2_i,@"STO_CUDA_ENTRY STV_DEFAULT"
_Z23gemm_half_q_half_kernelILi4ELi2ELb1ELb1ELi64EEvPK6__halfPKjS4_S2_PS0_iiiiPKtS7_iiiiiibS2_i:
.text._Z23gemm_half_q_half_kernelILi4ELi2ELb1ELb1ELi64EEvPK6__halfPKjS4_S2_PS0_iiiiPKtS7_iiiiiibS2_i:
[----:B------:R-:W0:Y:S01]  /*0000*/  LDC R1, c[0x0][0x28] ;  /* 0x00000a00ff017b82 */ /* 0x000e220000000800 */
[----:B------:R-:W1:Y:S07]  /*0010*/  S2R R2, SR_CTAID.Y ;  /* 0x0000000000027919 */ /* 0x000e6e0000002600 */
[----:B------:R-:W1:Y:S01]  /*0020*/  LDC R9, c[0x0][0x238] ;  /* 0x00008e00ff097b82 */ /* 0x000e620000000800 */
[----:B------:R-:W-:Y:S01]  /*0030*/  ULDC.64 UR8, c[0x0][0x208] ;  /* 0x0000820000087ab9 */ /* 0x000fe20000000a00 */
[----:B0-----:R-:W-:Y:S01]  /*0040*/  VIADD R1, R1, 0xfffffff0 ;  /* 0xfffffff001017836 */ /* 0x001fe20000000000 */
        /* <DEDUP_REMOVED lines=11> */
[----:B0-----:R-:W-:-:S03]  /*0100*/  IMAD.SHL.U32 R60, R0, 0x40, RZ ;  /* 0x00000040003c7824 */ /* 0x001fc600078e00ff */
[C---:B------:R-:W-:Y:S02]  /*0110*/  ISETP.GE.AND P1, PT, R9.reuse, 0x1, PT ;  /* 0x000000010900780c */ /* 0x040fe40003f26270 */
[----:B------:R-:W-:Y:S02]  /*0120*/  VIMNMX R61, R9, 0x4, PT ;  /* 0x00000004093d7848 */ /* 0x000fe40003fe0100 */
[----:B--2---:R-:W-:Y:S02]  /*0130*/  LEA R51, R3, UR4, 0x2 ;  /* 0x0000000403337c11 */ /* 0x004fe4000f8e10ff */
        /* <DEDUP_REMOVED lines=20> */
[----:B------:R-:W-:-:S05]  /*0280*/  IADD3 R10, P2, R6, R11, RZ ;  /* 0x0000000b060a7210 */ /* 0x000fca0007f5e0ff */
[----:B------:R-:W-:-:S05]  /*0290*/  IMAD.X R11, R7, 0x1, R8, P2 ;  /* 0x00000001070b7824 */ /* 0x000fca00010e0608 */
[----:B------:R-:W2:Y:S01]  /*02a0*/  LDG.E.U16 R55, desc[UR8][R10.64] ;  /* 0x000000080a377981 */ /* 0x000ea2000c1e1500 */
[----:B------:R-:W-:-:S04]  /*02b0*/  @P0 LEA R6, P2, R12, R6, 0x2 ;  /* 0x000000060c060211 */ /* 0x000fc800078410ff */
[----:B------:R-:W-:-:S05]  /*02c0*/  @P0 LEA.HI.X R7, R12, R7, R13, 0x2, P2 ;  /* 0x000000070c070211 */ /* 0x000fca00010f140d */
[----:B------:R-:W3:Y:S01]  /*02d0*/  @P0 LDG.E.U16 R58, desc[UR8][R6.64] ;  /* 0x00000008063a0981 */ /* 0x000ee2000c1e1500 */
[----:B--2---:R-:W-:-:S04]  /*02e0*/  LOP3.LUT R4, R55, R4, RZ, 0xfc, !PT ;  /* 0x0000000437047212 */ /* 0x004fc800078efcff */
[----:B---3--:R-:W-:-:S04]  /*02f0*/  @P0 LOP3.LUT R8, R58, R4, RZ, 0xfc, !PT ;  /* 0x000000043a080212 */ /* 0x008fc800078efcff */
[----:B------:R-:W-:-:S07]  /*0300*/  @P0 PRMT R4, R8, 0x7610, R4 ;  /* 0x0000761008040816 */ /* 0x000fce0000000004 */
.L_x_599:
        /* <DEDUP_REMOVED lines=20> */
[----:B------:R-:W-:Y:S02]  /*0450*/  IMAD.MOV.U32 R8, RZ, RZ, RZ ;  /* 0x000000ffff087224 */ /* 0x000fe400078e00ff */
[----:B------:R-:W-:Y:S01]  /*0460*/  IMAD.SHL.U32 R7, R4, 0x4, RZ ;  /* 0x0000000404077824 */ /* 0x000fe200078e00ff */
[----:B0-----:R-:W-:-:S04]  /*0470*/  ULEA UR5, UR6, UR5, 0x18 ;  /* 0x0000000506057291 */ /* 0x001fc8000f8ec03f */
        /* <DEDUP_REMOVED lines=9> */
.L_x_604:
        /* <DEDUP_REMOVED lines=16> */
.L_x_603:
[----:B------:R-:W-:-:S04]  /*0610*/  IADD3 R10, R61, -R8, RZ ;  /* 0x800000083d0a7210 */ /* 0x000fc80007ffe0ff */
[----:B------:R-:W-:-:S13]  /*0620*/  ISETP.GT.AND P2, PT, R10, 0x1, PT ;  /* 0x000000010a00780c */ /* 0x000fda0003f44270 */
[----:B------:R-:W-:Y:S01]  /*0630*/  @P2 IMAD.WIDE R10, R5, 0x2, R6 ;  /* 0x00000002050a2825 */ /* 0x000fe200078e0206 */
[----:B------:R0:W2:Y:S04]  /*0640*/  @P2 LDG.E.U16.CONSTANT R13, desc[UR8][R6.64] ;  /* 0x00000008060d2981 */ /* 0x0000a8000c1e9500 */
[----:B------:R-:W3:Y:S01]  /*0650*/  @P2 LDG.E.U16.CONSTANT R15, desc[UR8][R10.64] ;  /* 0x000000080a0f2981 */ /* 0x000ee2000c1e9500 */
[----:B------:R-:W-:Y:S01]  /*0660*/  @P2 VIADD R8, R8, 0x2 ;  /* 0x0000000208082836 */ /* 0x000fe20000000000 */
[----:B------:R-:W-:-:S04]  /*0670*/  @P2 PLOP3.LUT P0, PT, PT, PT, PT, 0x8, 0x0 ;  /* 0x000000000000281c */ /* 0x000fc80003f0e170 */
[----:B------:R-:W-:Y:S01]  /*0680*/  ISETP.LT.OR P0, PT, R8, R61, P0 ;  /* 0x0000003d0800720c */ /* 0x000fe20000701670 */
[----:B0-----:R-:W-:Y:S01]  /*0690*/  @P2 IMAD.WIDE R6, R5, 0x2, R10 ;  /* 0x0000000205062825 */ /* 0x001fe200078e020a */
[----:B--2---:R-:W-:Y:S04]  /*06a0*/  @P2 STS.U16 [R4], R13 ;  /* 0x0000000d04002388 */ /* 0x004fe80000000400 */
[----:B---3--:R0:W-:Y:S02]  /*06b0*/  @P2 STS.U16 [R4+0x80], R15 ;  /* 0x0000800f04002388 */ /* 0x0081e40000000400 */
[----:B0-----:R-:W-:-:S05]  /*06c0*/  @P2 IADD3 R4, R4, 0x100, RZ ;  /* 0x0000010004042810 */ /* 0x001fca0007ffe0ff */
[----:B------:R-:W-:Y:S05]  /*06d0*/  @!P0 BRA `(.L_x_601) ;  /* 0x0000000000c88947 */ /* 0x000fea0003800000 */
[----:B------:R-:W2:Y:S04]  /*06e0*/  LDG.E.U16.CONSTANT R7, desc[UR8][R6.64] ;  /* 0x0000000806077981 */ /* 0x000ea8000c1e9500 */
[----:B--2---:R0:W-:Y:S01]  /*06f0*/  STS.U16 [R4], R7 ;  /* 0x0000000704007388 */ /* 0x0041e20000000400 */
[----:B------:R-:W-:Y:S05]  /*0700*/  BRA `(.L_x_601) ;  /* 0x0000000000bc7947 */ /* 0x000fea0003800000 */
.L_x_602:
        /* <DEDUP_REMOVED lines=17> */
.L_x_606:
        /* <DEDUP_REMOVED lines=16> */
.L_x_605:
[----:B------:R-:W-:-:S04]  /*0920*/  IADD3 R10, R61, -R8, RZ ;  /* 0x800000083d0a7210 */ /* 0x000fc80007ffe0ff */
[----:B------:R-:W-:-:S13]  /*0930*/  ISETP.GT.AND P2, PT, R10, 0x1, PT ;  /* 0x000000010a00780c */ /* 0x000fda0003f44270 */
[----:B------:R-:W-:Y:S01]  /*0940*/  @P2 VIADD R8, R8, 0x2 ;  /* 0x0000000208082836 */ /* 0x000fe20000000000 */
[----:B------:R-:W-:Y:S01]  /*0950*/  @P2 PLOP3.LUT P0, PT, PT, PT, PT, 0x8, 0x0 ;  /* 0x000000000000281c */ /* 0x000fe20003f0e170 */
[C---:B------:R-:W-:Y:S01]  /*0960*/  @P2 IMAD.WIDE R10, R5.reuse, 0x2, R6 ;  /* 0x00000002050a2825 */ /* 0x040fe200078e0206 */
        /* <DEDUP_REMOVED lines=9> */
.L_x_601:
[----:B------:R-:W-:Y:S05]  /*0a00*/  BSYNC B0 ;  /* 0x0000000000007941 */ /* 0x000fea0003800000 */
.L_x_600:
[----:B------:R-:W2:Y:S02]  /*0a10*/  LDC R49, c[0x0][0x23c] ;  /* 0x00008f00ff317b82 */ /* 0x000ea40000000800 */
[----:B--2---:R-:W-:-:S13]  /*0a20*/  ISETP.GE.AND P0, PT, R51, R49, PT ;  /* 0x000000313300720c */ /* 0x004fda0003f06270 */
        /* <DEDUP_REMOVED lines=16> */
[----:B------:R-:W-:Y:S01]  /*0b30*/  PLOP3.LUT P0, PT, PT, PT, PT, 0x8, 0x0 ;  /* 0x000000000000781c */ /* 0x000fe20003f0e170 */
[----:B------:R-:W-:-:S12]  /*0b40*/  VIADD R13, R61, 0xfffffffd ;  /* 0xfffffffd3d0d7836 */ /* 0x000fd80000000000 */
.L_x_609:
        /* <DEDUP_REMOVED lines=11> */
.L_x_608:
[----:B-1----:R-:W-:-:S05]  /*0c00*/  IMAD.IADD R4, R61, 0x1, -R8 ;  /* 0x000000013d047824 */ /* 0x002fca00078e0a08 */
[----:B------:R-:W-:-:S13]  /*0c10*/  ISETP.GT.AND P2, PT, R4, 0x1, PT ;  /* 0x000000010400780c */ /* 0x000fda0003f44270 */
[----:B------:R-:W-:Y:S01]  /*0c20*/  @P2 PLOP3.LUT P0, PT, PT, PT, PT, 0x8, 0x0 ;  /* 0x000000000000281c */ /* 0x000fe20003f0e170 */
[C---:B------:R-:W-:Y:S01]  /*0c30*/  @P2 IMAD.WIDE R4, R49.reuse, 0x2, R2 ;  /* 0x0000000231042825 */ /* 0x040fe200078e0202 */
[----:B------:R-:W-:Y:S01]  /*0c40*/  @P2 IADD3 R8, R8, 0x2, RZ ;  /* 0x0000000208082810 */ /* 0x000fe20007ffe0ff */
[----:B------:R0:W-:Y:S03]  /*0c50*/  @P2 STG.E.64 desc[UR8][R2.64], RZ ;  /* 0x000000ff02002986 */ /* 0x0001e6000c101b08 */
[----:B------:R-:W-:Y:S01]  /*0c60*/  ISETP.LT.OR P0, PT, R8, R61, P0 ;  /* 0x0000003d0800720c */ /* 0x000fe20000701670 */
[----:B------:R1:W-:Y:S01]  /*0c70*/  @P2 STG.E.64 desc[UR8][R4.64], RZ ;  /* 0x000000ff04002986 */ /* 0x0003e2000c101b08 */
[----:B0-----:R-:W-:-:S11]  /*0c80*/  @P2 IMAD.WIDE R2, R49, 0x2, R4 ;  /* 0x0000000231022825 */ /* 0x001fd600078e0204 */
[----:B------:R1:W-:Y:S02]  /*0c90*/  @P0 STG.E.64 desc[UR8][R2.64], RZ ;  /* 0x000000ff02000986 */ /* 0x0003e4000c101b08 */
.L_x_607:
[----:B-1----:R-:W0:Y:S08]  /*0ca0*/  LDC.64 R2, c[0x0][0x248] ;  /* 0x00009200ff027b82 */ /* 0x002e300000000a00 */
[----:B------:R-:W-:Y:S01]  /*0cb0*/  BAR.SYNC.DEFER_BLOCKING 0x0 ;  /* 0x0000000000007b1d */ /* 0x000fe20000010000 */
[----:B------:R-:W-:Y:S01]  /*0cc0*/  ISETP.GE.AND P0, PT, R60, R59, PT ;  /* 0x0000003b3c00720c */ /* 0x000fe20003f06270 */
[----:B------:R-:W-:-:S06]  /*0cd0*/  IMAD.SHL.U32 R11, R0, 0x80, RZ ;  /* 0x00000080000b7824 */ /* 0x000fcc00078e00ff */
[----:B------:R-:W1:Y:S08]  /*0ce0*/  LDC R7, c[0x0][0x25c] ;  /* 0x00009700ff077b82 */ /* 0x000e700000000800 */
[----:B------:R-:W2:Y:S01]  /*0cf0*/  LDC R5, c[0x0][0x264] ;  /* 0x00009900ff057b82 */ /* 0x000ea20000000800 */
[----:B0-----:R-:W-:Y:S01]  /*0d00*/  IMAD.WIDE R10, R11, 0x2, R2 ;  /* 0x000000020b0a7825 */ /* 0x001fe200078e0202 */
[----:B------:R-:W-:Y:S06]  /*0d10*/  @P0 BRA `(.L_x_610) ;  /* 0x0000000000d00947 */ /* 0x000fec0003800000 */
[----:B------:R0:W5:Y:S01]  /*0d20*/  LDG.E.U16.CONSTANT R0, desc[UR8][R10.64] ;  /* 0x000000080a007981 */ /* 0x000162000c1e9500 */
[----:B------:R-:W-:Y:S01]  /*0d30*/  SHF.R.S32.HI R6, RZ, 0x1f, R51 ;  /* 0x0000001fff067819 */ /* 0x000fe20000011433 */
[----:B------:R-:W-:Y:S01]  /*0d40*/  IMAD.MOV.U32 R8, RZ, RZ, RZ ;  /* 0x000000ffff087224 */ /* 0x000fe200078e00ff */
[----:B------:R-:W-:Y:S02]  /*0d50*/  SHF.L.U32 R4, R51, 0x2, RZ ;  /* 0x0000000233047819 */ /* 0x000fe400000006ff */
[----:B------:R-:W-:Y:S02]  /*0d60*/  LEA.HI R6, R6, R51, RZ, 0x3 ;  /* 0x0000003306067211 */ /* 0x000fe400078f18ff */
[----:B------:R-:W-:Y:S02]  /*0d70*/  MOV R18, R60 ;  /* 0x0000003c00127202 */ /* 0x000fe40000000f00 */
[----:B------:R-:W-:Y:S02]  /*0d80*/  LOP3.LUT R4, R4, 0x10, RZ, 0xc0, !PT ;  /* 0x0000001004047812 */ /* 0x000fe400078ec0ff */
[----:B0-----:R-:W-:-:S07]  /*0d90*/  SHF.R.S32.HI R6, RZ, 0x3, R6 ;  /* 0x00000003ff067819 */ /* 0x001fce0000011406 */
.L_x_611:
[----:B0-----:R-:W0:Y:S01]  /*0da0*/  LDC.64 R12, c[0x0][0x220] ;  /* 0x00008800ff0c7b82 */ /* 0x001e220000000a00 */
[----:B-----5:R-:W-:-:S04]  /*0db0*/  IMAD.IADD R16, R0, 0x1, R8 ;  /* 0x0000000100107824 */ /* 0x020fc800078e0208 */
        /* <DEDUP_REMOVED lines=15> */
[--C-:B------:R-:W-:Y:S02]  /*0eb0*/  SHF.R.U32.HI R12, RZ, 0xc, R19.reuse ;  /* 0x0000000cff0c7819 */ /* 0x100fe40000011613 */
[----:B------:R-:W-:Y:S02]  /*0ec0*/  SHF.R.U32.HI R19, RZ, 0x8, R19 ;  /* 0x00000008ff137819 */ /* 0x000fe40000011613 */
[----:B------:R-:W-:Y:S02]  /*0ed0*/  LOP3.LUT R21, R21, 0xf, RZ, 0xc0, !PT ;  /* 0x0000000f15157812 */ /* 0x000fe400078ec0ff */
[----:B------:R-:W-:-:S02]  /*0ee0*/  LOP3.LUT R19, R19, 0xf, RZ, 0xc0, !PT ;  /* 0x0000000f13137812 */ /* 0x000fc400078ec0ff */
[----:B------:R-:W-:Y:S01]  /*0ef0*/  LOP3.LUT R12, R12, 0xf, RZ, 0xc0, !PT ;  /* 0x0000000f0c0c7812 */ /* 0x000fe200078ec0ff */
[----:B------:R-:W-:Y:S01]  /*0f00*/  VIADD R21, R21, 0x1 ;  /* 0x0000000115157836 */ /* 0x000fe20000000000 */
[----:B------:R-:W-:Y:S01]  /*0f10*/  IADD3 R20, R20, 0x1, RZ ;  /* 0x0000000114147810 */ /* 0x000fe20007ffe0ff */
[----:B------:R-:W-:Y:S01]  /*0f20*/  VIADD R19, R19, 0x1 ;  /* 0x0000000113137836 */ /* 0x000fe20000000000 */
[----:B------:R-:W-:Y:S01]  /*0f30*/  IADD3 R12, R12, 0x1, RZ ;  /* 0x000000010c0c7810 */ /* 0x000fe20007ffe0ff */
[----:B------:R-:W-:Y:S02]  /*0f40*/  IMAD R21, R21, R21, RZ ;  /* 0x0000001515157224 */ /* 0x000fe400078e02ff */
[----:B------:R-:W-:Y:S02]  /*0f50*/  IMAD R20, R20, R20, RZ ;  /* 0x0000001414147224 */ /* 0x000fe400078e02ff */
[----:B------:R-:W-:Y:S02]  /*0f60*/  IMAD R19, R19, R19, RZ ;  /* 0x0000001313137224 */ /* 0x000fe400078e02ff */
[----:B0-----:R-:W-:Y:S01]  /*0f70*/  IMAD R15, R12, R12, RZ ;  /* 0x0000000c0c0f7224 */ /* 0x001fe200078e02ff */
[----:B------:R-:W-:Y:S01]  /*0f80*/  I2F.F16 R21, R21 ;  /* 0x0000001500157306 */ /* 0x000fe20000200c00 */
[----:B--2---:R-:W-:-:S05]  /*0f90*/  IMAD.IADD R18, R17, 0x1, R18 ;  /* 0x0000000111127824 */ /* 0x004fca00078e0212 */
[----:B------:R-:W-:Y:S02]  /*0fa0*/  ISETP.GE.AND P2, PT, R18, R59, PT ;  /* 0x0000003b1200720c */ /* 0x000fe40003f46270 */
[----:B------:R-:W0:Y:S08]  /*0fb0*/  I2F.F16 R20, R20 ;  /* 0x0000001400147306 */ /* 0x000e300000200c00 */
[----:B------:R-:W-:Y:S01]  /*0fc0*/  I2F.F16 R12, R15 ;  /* 0x0000000f000c7306 */ /* 0x000fe20000200c00 */
[----:B0-----:R-:W-:-:S07]  /*0fd0*/  PRMT R21, R20, 0x5410, R21 ;  /* 0x0000541014157816 */ /* 0x001fce0000000015 */
[----:B------:R-:W0:Y:S02]  /*0fe0*/  I2F.F16 R19, R19 ;  /* 0x0000001300137306 */ /* 0x000e240000200c00 */
[----:B0-----:R-:W-:Y:S01]  /*0ff0*/  PRMT R13, R19, 0x5410, R12 ;  /* 0x00005410130d7816 */ /* 0x001fe2000000000c */
[----:B----4-:R-:W-:-:S04]  /*1000*/  HMUL2 R12, R21, R14.H0_H0 ;  /* 0x2000000e150c7232 */ /* 0x010fc80000000000 */
[----:B------:R-:W-:Y:S01]  /*1010*/  HMUL2 R13, R13, R14.H0_H0 ;  /* 0x2000000e0d0d7232 */ /* 0x000fe20000000000 */
[C---:B------:R-:W-:Y:S02]  /*1020*/  LEA R14, R8.reuse, R1, 0x3 ;  /* 0x00000001080e7211 */ /* 0x040fe400078e18ff */
[----:B------:R-:W-:-:S03]  /*1030*/  IADD3 R8, R8, 0x1, RZ ;  /* 0x0000000108087810 */ /* 0x000fc60007ffe0ff */
[----:B------:R0:W-:Y:S01]  /*1040*/  STL.64 [R14], R12 ;  /* 0x0000000c0e007387 */ /* 0x0001e20000100a00 */
[----:B------:R-:W-:Y:S05]  /*1050*/  @!P2 BRA `(.L_x_611) ;  /* 0xfffffffc0050a947 */ /* 0x000fea000383ffff */
.L_x_610:
        /* <DEDUP_REMOVED lines=9> */
[----:B------:R-:W-:Y:S01]  /*10f0*/  LEA.HI R4, R3, R0, RZ, 0x5 ;  /* 0x0000000003047211 */ /* 0x000fe200078f28ff */
[----:B------:R-:W-:Y:S01]  /*1100*/  IMAD.MOV.U32 R0, RZ, RZ, RZ ;  /* 0x000000ffff007224 */ /* 0x000fe200078e00ff */
[C---:B-1----:R-:W-:Y:S02]  /*1110*/  ISETP.GT.AND P3, PT, R60.reuse, R7, PT ;  /* 0x000000073c00720c */ /* 0x042fe40003f64270 */
[----:B--2---:R-:W-:Y:S01]  /*1120*/  ISETP.GT.AND P5, PT, R60, R5, PT ;  /* 0x000000053c00720c */ /* 0x004fe20003fa4270 */
[----:B------:R-:W-:-:S12]  /*1130*/  @!P2 BRA `(.L_x_612) ;  /* 0x00000000001ca947 */ /* 0x000fd80003800000 */
[----:B------:R-:W1:Y:S02]  /*1140*/  LDC R3, c[0x0][0x25c] ;  /* 0x00009700ff037b82 */ /* 0x000e640000000800 */
[----:B-1----:R-:W-:-:S05]  /*1150*/  VIMNMX R2, R60, R3, PT ;  /* 0x000000033c027248 */ /* 0x002fca0003fe0100 */
[----:B------:R-:W-:-:S05]  /*1160*/  VIADD R2, R2, -UR4 ;  /* 0x8000000402027c36 */ /* 0x000fca0008000000 */
[----:B------:R-:W-:-:S04]  /*1170*/  SHF.R.S32.HI R3, RZ, 0x1f, R2 ;  /* 0x0000001fff037819 */ /* 0x000fc80000011402 */
[----:B------:R-:W-:-:S04]  /*1180*/  LEA.HI R3, R3, R2, RZ, 0x5 ;  /* 0x0000000203037211 */ /* 0x000fc800078f28ff */
[----:B------:R-:W-:-:S05]  /*1190*/  SHF.R.S32.HI R3, RZ, 0x5, R3 ;  /* 0x00000005ff037819 */ /* 0x000fca0000011403 */
[----:B------:R-:W-:-:S07]  /*11a0*/  IMAD R2, R3, 0x6, RZ ;  /* 0x0000000603027824 */ /* 0x000fce00078e02ff */
.L_x_612:
        /* <DEDUP_REMOVED lines=8> */
.L_x_613:
[----:B------:R-:W-:Y:S01]  /*1230*/  IMAD.MOV.U32 R3, RZ, RZ, RZ ;  /* 0x000000ffff037224 */ /* 0x000fe200078e00ff */
[----:B0-----:R-:W-:Y:S02]  /*1240*/  SHF.R.S32.HI R13, RZ, 0x5, R4 ;  /* 0x00000005ff0d7819 */ /* 0x001fe40000011404 */
[----:B------:R-:W-:Y:S01]  /*1250*/  MOV R7, RZ ;  /* 0x000000ff00077202 */ /* 0x000fe20000000f00 */
[----:B------:R-:W-:Y:S06]  /*1260*/  @!P4 BRA `(.L_x_614) ;  /* 0x00000000001cc947 */ /* 0x000fec0003800000 */
[----:B------:R-:W0:Y:S02]  /*1270*/  LDC R7, c[0x0][0x264] ;  /* 0x00009900ff077b82 */ /* 0x000e240000000800 */
[----:B0-----:R-:W-:-:S05]  /*1280*/  VIMNMX R4, R60, R7, PT ;  /* 0x000000073c047248 */ /* 0x001fca0003fe0100 */
[----:B------:R-:W-:-:S05]  /*1290*/  VIADD R4, R4, -UR5 ;  /* 0x8000000504047c36 */ /* 0x000fca0008000000 */
[----:B------:R-:W-:-:S04]  /*12a0*/  SHF.R.S32.HI R7, RZ, 0x1f, R4 ;  /* 0x0000001fff077819 */ /* 0x000fc80000011404 */
[----:B------:R-:W-:-:S04]  /*12b0*/  LEA.HI R7, R7, R4, RZ, 0x5 ;  /* 0x0000000407077211 */ /* 0x000fc800078f28ff */
[----:B------:R-:W-:-:S04]  /*12c0*/  SHF.R.S32.HI R7, RZ, 0x5, R7 ;  /* 0x00000005ff077819 */ /* 0x000fc80000011407 */
[----:B------:R-:W-:-:S07]  /*12d0*/  SHF.L.U32 R7, R7, 0x2, RZ ;  /* 0x0000000207077819 */ /* 0x000fce00000006ff */
.L_x_614:
        /* <DEDUP_REMOVED lines=8> */
.L_x_615:
[----:B------:R-:W-:Y:S01]  /*1360*/  HFMA2.MMA R4, -RZ, RZ, 0, 0 ;  /* 0x00000000ff047435 */ /* 0x000fe200000001ff */
[----:B------:R-:W-:Y:S10]  /*1370*/  @!P6 BRA `(.L_x_616) ;  /* 0x00000000001ce947 */ /* 0x000ff40003800000 */
[----:B------:R-:W0:Y:S02]  /*1380*/  LDC R5, c[0x0][0x26c] ;  /* 0x00009b00ff057b82 */ /* 0x000e240000000800 */
[----:B0-----:R-:W-:-:S05]  /*1390*/  VIMNMX R4, R60, R5, PT ;  /* 0x000000053c047248 */ /* 0x001fca0003fe0100 */
[----:B------:R-:W-:-:S05]  /*13a0*/  VIADD R4, R4, -UR6 ;  /* 0x8000000604047c36 */ /* 0x000fca0008000000 */
[----:B------:R-:W-:-:S04]  /*13b0*/  SHF.R.S32.HI R5, RZ, 0x1f, R4 ;  /* 0x0000001fff057819 */ /* 0x000fc80000011404 */
[----:B------:R-:W-:-:S04]  /*13c0*/  LEA.HI R5, R5, R4, RZ, 0x5 ;  /* 0x0000000405057211 */ /* 0x000fc800078f28ff */
[----:B------:R-:W-:-:S04]  /*13d0*/  SHF.R.S32.HI R5, RZ, 0x5, R5 ;  /* 0x00000005ff057819 */ /* 0x000fc80000011405 */
[----:B------:R-:W-:-:S07]  /*13e0*/  SHF.L.U32 R4, R5, 0x1, RZ ;  /* 0x0000000105047819 */ /* 0x000fce00000006ff */
.L_x_616:
[----:B------:R-:W-:Y:S01]  /*13f0*/  ULDC UR4, c[0x0][0x26c] ;  /* 0x00009b0000047ab9 */ /* 0x000fe20000000800 */
[----:B------:R-:W-:Y:S01]  /*1400*/  IMAD R2, R13, 0x8, R2 ;  /* 0x000000080d027824 */ /* 0x000fe200078e0202 */
[----:B------:R-:W-:Y:S02]  /*1410*/  ISETP.GE.OR P0, PT, R60, UR4, P0 ;  /* 0x000000043c007c0c */ /* 0x000fe40008706670 */
        /* <DEDUP_REMOVED lines=11> */
[----:B------:R-:W2:Y:S04]  /*14d0*/  LDG.E.U16.CONSTANT R53, desc[UR8][R10.64+0x2] ;  /* 0x000002080a357981 */ /* 0x000ea8000c1e9500 */
[----:B------:R0:W5:Y:S01]  /*14e0*/  LDL.64 R62, [R1] ;  /* 0x00000000013e7983 */ /* 0x0001620000100a00 */
[----:B------:R-:W1:Y:S01]  /*14f0*/  S2UR UR5, SR_CgaCtaId ;  /* 0x00000000000579c3 */ /* 0x000e620000008800 */
[----:B------:R-:W-:Y:S01]  /*1500*/  IMAD R6, R6, R49, RZ ;  /* 0x0000003106067224 */ /* 0x000fe200078e02ff */
[----:B------:R-:W-:Y:S01]  /*1510*/  PRMT R7, R58, 0x9910, RZ ;  /* 0x000099103a077816 */ /* 0x000fe200000000ff */
[----:B------:R-:W-:-:S03]  /*1520*/  ULDC.64 UR6, c[0x0][0x218] ;  /* 0x0000860000067ab9 */ /* 0x000fc60000000a00 */
[----:B------:R-:W-:Y:S02]  /*1530*/  SHF.R.S32.HI R8, RZ, 0x1f, R6 ;  /* 0x0000001fff087819 */ /* 0x000fe40000011406 */
[----:B------:R-:W-:Y:S02]  /*1540*/  IADD3 R6, P2, R51, R6, RZ ;  /* 0x0000000633067210 */ /* 0x000fe40007f5e0ff */
[----:B------:R-:W-:Y:S02]  /*1550*/  ISETP.NE.AND P0, PT, R7, RZ, PT ;  /* 0x000000ff0700720c */ /* 0x000fe40003f05270 */
[----:B------:R-:W-:Y:S02]  /*1560*/  LEA.HI.X.SX32 R51, R51, R8, 0x1, P2 ;  /* 0x0000000833337211 */ /* 0x000fe400010f0eff */
[----:B------:R-:W-:Y:S02]  /*1570*/  LEA R52, P2, R6, UR6, 0x2 ;  /* 0x0000000606347c11 */ /* 0x000fe4000f8410ff */
[----:B------:R-:W-:Y:S01]  /*1580*/  SHF.R.S32.HI R50, RZ, 0x1f, R49 ;  /* 0x0000001fff327819 */ /* 0x000fe20000011431 */
[----:B------:R-:W-:Y:S01]  /*1590*/  UMOV UR4, 0x400 ;  /* 0x0000040000047882 */ /* 0x000fe20000000000 */
[----:B------:R-:W-:-:S02]  /*15a0*/  ISETP.LT.OR P0, PT, R9, 0x4, !P0 ;  /* 0x000000040900780c */ /* 0x000fc40004701670 */
[----:B------:R-:W-:Y:S02]  /*15b0*/  LEA.HI.X R51, R6, UR7, R51, 0x2, P2 ;  /* 0x0000000706337c11 */ /* 0x000fe400090f1433 */
[----:B------:R-:W-:Y:S02]  /*15c0*/  MOV R54, RZ ;  /* 0x000000ff00367202 */ /* 0x000fe40000000f00 */
[----:B------:R-:W-:Y:S02]  /*15d0*/  PRMT R48, RZ, 0x7610, R48 ;  /* 0x00007610ff307816 */ /* 0x000fe40000000030 */
[----:B------:R-:W-:Y:S01]  /*15e0*/  SHF.L.U64.HI R50, R49, 0x2, R50 ;  /* 0x0000000231327819 */ /* 0x000fe20000010232 */
[----:B-1----:R-:W-:-:S03]  /*15f0*/  ULEA UR4, UR5, UR4, 0x18 ;  /* 0x0000000405047291 */ /* 0x002fc6000f8ec03f */
[----:B------:R-:W-:Y:S01]  /*1600*/  ULDC UR5, c[0x0][0x26c] ;  /* 0x00009b0000057ab9 */ /* 0x000fe20000000800 */
[----:B0-2---:R-:W-:-:S08]  /*1610*/  IMAD.IADD R53, R60, 0x1, R53 ;  /* 0x000000013c357824 */ /* 0x005fd000078e0235 */
.L_x_622:
[----:B------:R-:W-:-:S13]  /*1620*/  ISETP.NE.AND P2, PT, R60, R53, PT ;  /* 0x000000353c00720c */ /* 0x000fda0003f45270 */
[----:B------:R-:W0:Y:S01]  /*1630*/  @!P2 LDC.64 R6, c[0x0][0x248] ;  /* 0x00009200ff06ab82 */ /* 0x000e220000000a00 */
[----:B------:R-:W-:Y:S01]  /*1640*/  @!P2 VIADD R54, R54, 0x1 ;  /* 0x000000013636a836 */ /* 0x000fe20000000000 */
[----:B------:R-:W-:-:S04]  /*1650*/  @!P2 SHF.L.U32 R9, R60, 0x1, RZ ;  /* 0x000000013c09a819 */ /* 0x000fc800000006ff */
[----:B------:R-:W-:Y:S01]  /*1660*/  @!P2 LEA R8, R54, R1, 0x3 ;  /* 0x000000013608a211 */ /* 0x000fe200078e18ff */
[----:B0-----:R-:W-:-:S05]  /*1670*/  @!P2 IMAD.WIDE R6, R9, 0x2, R6 ;  /* 0x000000020906a825 */ /* 0x001fca00078e0206 */
[----:B------:R-:W2:Y:S04]  /*1680*/  @!P2 LDL.64 R8, [R8] ;  /* 0x000000000808a983 */ /* 0x000ea80000100a00 */
[----:B------:R-:W3:Y:S01]  /*1690*/  @!P2 LDG.E.U16.CONSTANT R7, desc[UR8][R6.64+0x2] ;  /* 0x000002080607a981 */ /* 0x000ee2000c1e9500 */
[----:B--2--5:R-:W-:Y:S02]  /*16a0*/  @!P2 PRMT R62, R8, 0x7610, R62 ;  /* 0x00007610083ea816 */ /* 0x024fe4000000003e */
[----:B------:R-:W-:Y:S01]  /*16b0*/  @!P2 PRMT R63, R9, 0x7610, R63 ;  /* 0x00007610093fa816 */ /* 0x000fe2000000003f */
[----:B---3--:R-:W-:Y:S01]  /*16c0*/  @!P2 IMAD.IADD R53, R7, 0x1, R60 ;  /* 0x000000010735a824 */ /* 0x008fe200078e023c */
[----:B------:R-:W-:Y:S02]  /*16d0*/  @!P2 PRMT R62, R62, 0x7610, R8 ;  /* 0x000076103e3ea816 */ /* 0x000fe40000000008 */
[----:B------:R-:W-:Y:S01]  /*16e0*/  @!P2 PRMT R63, R63, 0x7610, R9 ;  /* 0x000076103f3fa816 */ /* 0x000fe20000000009 */
[----:B------:R-:W-:Y:S06]  /*16f0*/  @!P1 BRA `(.L_x_618) ;  /* 0x0000001000849947 */ /* 0x000fec0003800000 */
[----:B------:R-:W-:Y:S01]  /*1700*/  MOV R6, R52 ;  /* 0x0000003400067202 */ /* 0x000fe20000000f00 */
[----:B------:R-:W-:-:S05]  /*1710*/  IMAD.MOV.U32 R7, RZ, RZ, R51 ;  /* 0x000000ffff077224 */ /* 0x000fca00078e0033 */
[----:B------:R-:W2:Y:S01]  /*1720*/  LDG.E.128.CONSTANT R8, desc[UR8][R6.64] ;  /* 0x0000000806087981 */ /* 0x000ea2000c1e9d00 */
[----:B------:R-:W-:Y:S01]  /*1730*/  PRMT R12, R57, 0x9910, RZ ;  /* 0x00009910390c7816 */ /* 0x000fe200000000ff */
[----:B------:R-:W-:Y:S01]  /*1740*/  HFMA2.MMA R13, -RZ, RZ, 0, 0.25 ;  /* 0x00003400ff0d7435 */ /* 0x000fe200000001ff */
[----:B------:R-:W-:Y:S01]  /*1750*/  IMAD.MOV.U32 R29, RZ, RZ, 0x2c00 ;  /* 0x00002c00ff1d7424 */ /* 0x000fe200078e00ff */
[----:B------:R-:W-:Y:S02]  /*1760*/  MOV R37, 0x2400 ;  /* 0x0000240000257802 */ /* 0x000fe40000000f00 */
[----:B------:R-:W-:Y:S02]  /*1770*/  ISETP.NE.AND P2, PT, R12, RZ, PT ;  /* 0x000000ff0c00720c */ /* 0x000fe40003f45270 */
[----:B------:R-:W-:Y:S02]  /*1780*/  ISETP.GE.AND P3, PT, R61, 0x2, PT ;  /* 0x000000023d00780c */ /* 0x000fe40003f66270 */
[----:B--2---:R-:W-:-:S02]  /*1790*/  LOP3.LUT R7, R9, 0xc000c, RZ, 0xc0, !PT ;  /* 0x000c000c09077812 */ /* 0x004fc400078ec0ff */
[----:B------:R-:W-:Y:S02]  /*17a0*/  SHF.R.U32.HI R18, RZ, 0x8, R9 ;  /* 0x00000008ff127819 */ /* 0x000fe40000011609 */
[C---:B------:R-:W-:Y:S02]  /*17b0*/  LOP3.LUT R14, R9.reuse, 0x300030, RZ, 0xc0, !PT ;  /* 0x00300030090e7812 */ /* 0x040fe400078ec0ff */
[C---:B------:R-:W-:Y:S02]  /*17c0*/  LOP3.LUT R30, R9.reuse, 0xc000c0, RZ, 0xc0, !PT ;  /* 0x00c000c0091e7812 */ /* 0x040fe400078ec0ff */
[----:B------:R-:W-:Y:S02]  /*17d0*/  LOP3.LUT R19, R9, 0x30003, RZ, 0xc0, !PT ;  /* 0x0003000309137812 */ /* 0x000fe400078ec0ff */
[----:B------:R-:W-:Y:S02]  /*17e0*/  LOP3.LUT R9, R10, 0xc000c, RZ, 0xc0, !PT ;  /* 0x000c000c0a097812 */ /* 0x000fe400078ec0ff */
[----:B------:R-:W-:-:S02]  /*17f0*/  SHF.R.U32.HI R20, RZ, 0x8, R10 ;  /* 0x00000008ff147819 */ /* 0x000fc4000001160a */
[C---:B------:R-:W-:Y:S02]  /*1800*/  LOP3.LUT R24, R10.reuse, 0x300030, RZ, 0xc0, !PT ;  /* 0x003000300a187812 */ /* 0x040fe400078ec0ff */
[C---:B------:R-:W-:Y:S02]  /*1810*/  LOP3.LUT R32, R10.reuse, 0xc000c0, RZ, 0xc0, !PT ;  /* 0x00c000c00a207812 */ /* 0x040fe400078ec0ff */
[----:B------:R-:W-:Y:S02]  /*1820*/  LOP3.LUT R22, R10, 0x30003, RZ, 0xc0, !PT ;  /* 0x000300030a167812 */ /* 0x000fe400078ec0ff */
[----:B------:R-:W-:Y:S02]  /*1830*/  LOP3.LUT R10, R11, 0xc000c, RZ, 0xc0, !PT ;  /* 0x000c000c0b0a7812 */ /* 0x000fe400078ec0ff */
[----:B------:R-:W-:Y:S02]  /*1840*/  LOP3.LUT R12, R8, 0xc000c, RZ, 0xc0, !PT ;  /* 0x000c000c080c7812 */ /* 0x000fe400078ec0ff */
[----:B------:R-:W-:-:S02]  /*1850*/  SHF.R.U32.HI R16, RZ, 0x8, R8 ;  /* 0x00000008ff107819 */ /* 0x000fc40000011608 */
[----:B------:R-:W-:Y:S02]  /*1860*/  LOP3.LUT R26, R9, 0x64006400, RZ, 0xfc, !PT ;  /* 0x64006400091a7812 */ /* 0x000fe400078efcff */
[----:B------:R-:W-:Y:S02]  /*1870*/  SHF.R.U32.HI R21, RZ, 0x8, R11 ;  /* 0x00000008ff157819 */ /* 0x000fe4000001160b */
[C---:B------:R-:W-:Y:S02]  /*1880*/  LOP3.LUT R25, R11.reuse, 0x300030, RZ, 0xc0, !PT ;  /* 0x003000300b197812 */ /* 0x040fe400078ec0ff */
[C---:B------:R-:W-:Y:S02]  /*1890*/  LOP3.LUT R33, R11.reuse, 0xc000c0, RZ, 0xc0, !PT ;  /* 0x00c000c00b217812 */ /* 0x040fe400078ec0ff */
[----:B------:R-:W-:Y:S02]  /*18a0*/  LOP3.LUT R23, R11, 0x30003, RZ, 0xc0, !PT ;  /* 0x000300030b177812 */ /* 0x000fe400078ec0ff */
[----:B------:R-:W-:-:S02]  /*18b0*/  LOP3.LUT R34, R10, 0x64006400, RZ, 0xfc, !PT ;  /* 0x640064000a227812 */ /* 0x000fc400078efcff */
[----:B------:R-:W-:Y:S02]  /*18c0*/  LOP3.LUT R9, R18, 0xc000c, RZ, 0xc0, !PT ;  /* 0x000c000c12097812 */ /* 0x000fe400078ec0ff */
[C---:B------:R-:W-:Y:S02]  /*18d0*/  LOP3.LUT R15, R8.reuse, 0x300030, RZ, 0xc0, !PT ;  /* 0x00300030080f7812 */ /* 0x040fe400078ec0ff */
[C---:B------:R-:W-:Y:S02]  /*18e0*/  LOP3.LUT R31, R8.reuse, 0xc000c0, RZ, 0xc0, !PT ;  /* 0x00c000c0081f7812 */ /* 0x040fe400078ec0ff */
        /* <DEDUP_REMOVED lines=121> */
.L_x_619:
        /* <DEDUP_REMOVED lines=47> */
.L_x_620:
        /* <DEDUP_REMOVED lines=46> */
.L_x_621:
[----:B------:R-:W-:Y:S05]  /*2650*/  @P0 BRA `(.L_x_618) ;  /* 0x0000000000ac0947 */ /* 0x000fea0003800000 */
[----:B------:R-:W0:Y:S01]  /*2660*/  LDS.128 R16, [UR4+0x180] ;  /* 0x00018004ff107984 */ /* 0x000e220008000c00 */
[----:B------:R-:W-:-:S03]  /*2670*/  IMAD.MOV.U32 R65, RZ, RZ, R40 ;  /* 0x000000ffff417224 */ /* 0x000fc600078e0028 */
        /* <DEDUP_REMOVED lines=41> */
.L_x_618:
[----:B------:R-:W-:Y:S01]  /*2910*/  IADD3 R60, R60, 0x10, RZ ;  /* 0x000000103c3c7810 */ /* 0x000fe20007ffe0ff */
[----:B------:R-:W-:Y:S01]  /*2920*/  UIADD3 UR4, UR4, 0x20, URZ ;  /* 0x0000002004047890 */ /* 0x000fe2000fffe03f */
[----:B------:R-:W-:Y:S02]  /*2930*/  LEA R52, P3, R49, R52, 0x2 ;  /* 0x0000003431347211 */ /* 0x000fe400078610ff */
[C---:B------:R-:W-:Y:S02]  /*2940*/  ISETP.GE.AND P2, PT, R60.reuse, UR5, PT ;  /* 0x000000053c007c0c */ /* 0x040fe4000bf46270 */
[----:B------:R-:W-:Y:S01]  /*2950*/  ISETP.LT.AND P4, PT, R60, R59, PT ;  /* 0x0000003b3c00720c */ /* 0x000fe20003f81270 */
[----:B------:R-:W-:-:S12]  /*2960*/  IMAD.X R51, R51, 0x1, R50, P3 ;  /* 0x0000000133337824 */ /* 0x000fd800018e0632 */
[----:B------:R-:W-:Y:S05]  /*2970*/  @!P2 BRA P4, `(.L_x_622) ;  /* 0xffffffec0028a947 */ /* 0x000fea000203ffff */
.L_x_617:
[----:B------:R-:W-:Y:S05]  /*2980*/  @!P1 EXIT ;  /* 0x000000000000994d */ /* 0x000fea0003800000 */
[----:B------:R-:W0:Y:S01]  /*2990*/  S2R R7, SR_CTAID.X ;  /* 0x0000000000077919 */ /* 0x000e220000002500 */
[----:B------:R-:W1:Y:S01]  /*29a0*/  S2UR UR4, SR_CTAID.Y ;  /* 0x00000000000479c3 */ /* 0x000e620000002600 */
[----:B------:R-:W-:Y:S01]  /*29b0*/  HMUL2 R15, R48, R57.H0_H0 ;  /* 0x20000039300f7232 */ /* 0x000fe20000000000 */
[----:B------:R-:W0:Y:S06]  /*29c0*/  S2R R10, SR_TID.X ;  /* 0x00000000000a7919 */ /* 0x000e2c0000002100 */
[----:B------:R-:W2:Y:S08]  /*29d0*/  LDC R6, c[0x0][0x23c] ;  /* 0x00008f00ff067b82 */ /* 0x000eb00000000800 */
[----:B------:R-:W3:Y:S01]  /*29e0*/  LDC.64 R8, c[0x0][0x230] ;  /* 0x00008c00ff087b82 */ /* 0x000ee20000000a00 */
[----:B-1----:R-:W-:Y:S01]  /*29f0*/  USHF.L.U32 UR4, UR4, 0x2, URZ ;  /* 0x0000000204047899 */ /* 0x002fe2000800063f */
[----:B0-----:R-:W-:-:S05]  /*2a00*/  LEA R7, R7, R10, 0x6 ;  /* 0x0000000a07077211 */ /* 0x001fca00078e30ff */
[----:B------:R-:W-:-:S04]  /*2a10*/  IMAD.SHL.U32 R7, R7, 0x4, RZ ;  /* 0x0000000407077824 */ /* 0x000fc800078e00ff */
        /* <DEDUP_REMOVED lines=10> */
.L_x_626:
[----:B------:R-:W0:Y:S02]  /*2ac0*/  LDS R12, [R10] ;  /* 0x000000000a0c7984 */ /* 0x000e240000000800 */
[----:B0-----:R-:W-:-:S06]  /*2ad0*/  HADD2 R13, R12, R15 ;  /* 0x0000000f0c0d7230 */ /* 0x001fcc0000000000 */
[----:B------:R-:W0:Y:S02]  /*2ae0*/  ATOMS.CAST.SPIN R13, [R10], R12, R13 ;  /* 0x0000000c0a0d738d */ /* 0x000e24000180000d */
[----:B0-----:R-:W-:-:S13]  /*2af0*/  ISETP.EQ.U32.AND P0, PT, R13, 0x1, PT ;  /* 0x000000010d00780c */ /* 0x001fda0003f02070 */
[----:B------:R-:W-:Y:S05]  /*2b00*/  @!P0 BRA `(.L_x_626) ;  /* 0xfffffffc00ec8947 */ /* 0x000fea000383ffff */
[----:B------:R-:W-:Y:S05]  /*2b10*/  BRA `(.L_x_624) ;  /* 0x00000000000c7947 */ /* 0x000fea0003800000 */
.L_x_625:
[----:B------:R-:W2:Y:S02]  /*2b20*/  LD.E R7, desc[UR8][R8.64] ;  /* 0x0000000808077980 */ /* 0x000ea4000c101900 */
[----:B--2---:R-:W-:-:S05]  /*2b30*/  IMAD.IADD R7, R15, 0x1, R7 ;  /* 0x000000010f077824 */ /* 0x004fca00078e0207 */
[----:B------:R0:W-:Y:S02]  /*2b40*/  ST.E desc[UR8][R8.64], R7 ;  /* 0x0000000708007985 */ /* 0x0001e4000c101908 */
.L_x_624:
[----:B------:R-:W-:Y:S05]  /*2b50*/  BSYNC B0 ;  /* 0x0000000000007941 */ /* 0x000fea0003800000 */
.L_x_623:
[----:B------:R1:W-:Y:S01]  /*2b60*/  ATOM.E.ADD.F16x2.RN.STRONG.GPU P0, RZ, desc[UR8][R8.64+0x4], R47 ;  /* 0x0000042f08ff79a2 */ /* 0x0003e2000810e1c8 */
[----:B------:R-:W-:Y:S04]  /*2b70*/  BSSY B0, `(.L_x_627) ;  /* 0x000000f000007945 */ /* 0x000fe80003800000 */
[----:B-1----:R-:W-:Y:S05]  /*2b80*/  @P0 BRA `(.L_x_628) ;  /* 0x0000000000340947 */ /* 0x002fea0003800000 */
[----:B------:R-:W1:Y:S02]  /*2b90*/  QSPC.E.S P0, RZ, [R8+0x4] ;  /* 0x0000040008ff73aa */ /* 0x000e640000000500 */
[----:B-1----:R-:W-:Y:S05]  /*2ba0*/  @!P0 BRA `(.L_x_629) ;  /* 0x0000000000208947 */ /* 0x002fea0003800000 */
[----:B------:R-:W-:-:S04]  /*2bb0*/  MOV R10, R8 ;  /* 0x00000008000a7202 */ /* 0x000fc80000000f00 */
[----:B------:R-:W-:-:S07]  /*2bc0*/  MOV R10, R10 ;  /* 0x0000000a000a7202 */ /* 0x000fce0000000f00 */
.L_x_630:
[----:B------:R-:W1:Y:S02]  /*2bd0*/  LDS R12, [R10+0x4] ;  /* 0x000004000a0c7984 */ /* 0x000e640000000800 */
[----:B-1----:R-:W-:-:S10]  /*2be0*/  HFMA2.MMA R13, R12, 1, 1, R47 ;  /* 0x3c003c000c0d7835 */ /* 0x002fd4000000002f */
[----:B------:R-:W1:Y:S02]  /*2bf0*/  ATOMS.CAST.SPIN R13, [R10+0x4], R12, R13 ;  /* 0x0000040c0a0d738d */ /* 0x000e64000180000d */
[----:B-1----:R-:W-:-:S13]  /*2c00*/  ISETP.EQ.U32.AND P0, PT, R13, 0x1, PT ;  /* 0x000000010d00780c */ /* 0x002fda0003f02070 */
[----:B------:R-:W-:Y:S05]  /*2c10*/  @!P0 BRA `(.L_x_630) ;  /* 0xfffffffc00ec8947 */ /* 0x000fea000383ffff */
[----:B------:R-:W-:Y:S05]  /*2c20*/  BRA `(.L_x_628) ;  /* 0x00000000000c7947 */ /* 0x000fea0003800000 */
.L_x_629:
[----:B0-----:R-:W2:Y:S02]  /*2c30*/  LD.E R7, desc[UR8][R8.64+0x4] ;  /* 0x0000040808077980 */ /* 0x001ea4000c101900 */
[----:B--2---:R-:W-:-:S05]  /*2c40*/  IMAD.IADD R7, R47, 0x1, R7 ;  /* 0x000000012f077824 */ /* 0x004fca00078e0207 */
[----:B------:R1:W-:Y:S02]  /*2c50*/  ST.E desc[UR8][R8.64+0x4], R7 ;  /* 0x0000040708007985 */ /* 0x0003e4000c101908 */
.L_x_628:
[----:B------:R-:W-:Y:S05]  /*2c60*/  BSYNC B0 ;  /* 0x0000000000007941 */ /* 0x000fea0003800000 */
.L_x_627:
        /* <DEDUP_REMOVED lines=12> */
.L_x_634:
[----:B------:R-:W0:Y:S02]  /*2d30*/  LDS R12, [R10] ;  /* 0x000000000a0c7984 */ /* 0x000e240000000800 */
[----:B0-----:R-:W-:-:S06]  /*2d40*/  HADD2 R13, R12, R7 ;  /* 0x000000070c0d7230 */ /* 0x001fcc0000000000 */
[----:B------:R-:W0:Y:S02]  /*2d50*/  ATOMS.CAST.SPIN R13, [R10], R12, R13 ;  /* 0x0000000c0a0d738d */ /* 0x000e24000180000d */
[----:B0-----:R-:W-:-:S13]  /*2d60*/  ISETP.EQ.U32.AND P0, PT, R13, 0x1, PT ;  /* 0x000000010d00780c */ /* 0x001fda0003f02070 */
[----:B------:R-:W-:Y:S05]  /*2d70*/  @!P0 BRA `(.L_x_634) ;  /* 0xfffffffc00ec8947 */ /* 0x000fea000383ffff */
[----:B------:R-:W-:Y:S05]  /*2d80*/  BRA `(.L_x_632) ;  /* 0x00000000000c7947 */ /* 0x000fea0003800000 */
.L_x_633:
[----:B------:R-:W2:Y:S02]  /*2d90*/  LD.E R0, desc[UR8][R8.64] ;  /* 0x0000000808007980 */ /* 0x000ea4000c101900 */
[----:B--2---:R-:W-:-:S05]  /*2da0*/  IMAD.IADD R7, R7, 0x1, R0 ;  /* 0x0000000107077824 */ /* 0x004fca00078e0200 */
[----:B------:R0:W-:Y:S02]  /*2db0*/  ST.E desc[UR8][R8.64], R7 ;  /* 0x0000000708007985 */ /* 0x0001e4000c101908 */
.L_x_632:
[----:B------:R-:W-:Y:S05]  /*2dc0*/  BSYNC B0 ;  /* 0x0000000000007941 */ /* 0x000fea0003800000 */
.L_x_631:
[----:B------:R1:W-:Y:S01]  /*2dd0*/  ATOM.E.ADD.F16x2.RN.STRONG.GPU P0, RZ, desc[UR8][R8.64+0x4], R15 ;  /* 0x0000040f08ff79a2 */ /* 0x0003e2000810e1c8 */
[----:B------:R-:W-:Y:S04]  /*2de0*/  BSSY B0, `(.L_x_635) ;  /* 0x000000f000007945 */ /* 0x000fe80003800000 */
[----:B-1----:R-:W-:Y:S05]  /*2df0*/  @P0 BRA `(.L_x_636) ;  /* 0x0000000000340947 */ /* 0x002fea0003800000 */
[----:B------:R-:W1:Y:S02]  /*2e00*/  QSPC.E.S P0, RZ, [R8+0x4] ;  /* 0x0000040008ff73aa */ /* 0x000e640000000500 */
[----:B-1----:R-:W-:Y:S05]  /*2e10*/  @!P0 BRA `(.L_x_637) ;  /* 0x0000000000208947 */ /* 0x002fea0003800000 */
[----:B------:R-:W-:-:S04]  /*2e20*/  MOV R10, R8 ;  /* 0x00000008000a7202 */ /* 0x000fc80000000f00 */
[----:B------:R-:W-:-:S07]  /*2e30*/  MOV R10, R10 ;  /* 0x0000000a000a7202 */ /* 0x000fce0000000f00 */
.L_x_638:
[----:B------:R-:W1:Y:S02]  /*2e40*/  LDS R12, [R10+0x4] ;  /* 0x000004000a0c7984 */ /* 0x000e640000000800 */
[----:B-1----:R-:W-:-:S10]  /*2e50*/  HFMA2.MMA R13, R12, 1, 1, R15 ;  /* 0x3c003c000c0d7835 */ /* 0x002fd4000000000f */
[----:B------:R-:W1:Y:S02]  /*2e60*/  ATOMS.CAST.SPIN R13, [R10+0x4], R12, R13 ;  /* 0x0000040c0a0d738d */ /* 0x000e64000180000d */
[----:B-1----:R-:W-:-:S13]  /*2e70*/  ISETP.EQ.U32.AND P0, PT, R13, 0x1, PT ;  /* 0x000000010d00780c */ /* 0x002fda0003f02070 */
[----:B------:R-:W-:Y:S05]  /*2e80*/  @!P0 BRA `(.L_x_638) ;  /* 0xfffffffc00ec8947 */ /* 0x000fea000383ffff */
[----:B------:R-:W-:Y:S05]  /*2e90*/  BRA `(.L_x_636) ;  /* 0x00000000000c7947 */ /* 0x000fea0003800000 */
.L_x_637:
[----:B------:R-:W0:Y:S02]  /*2ea0*/  LD.E R0, desc[UR8][R8.64+0x4] ;  /* 0x0000040808007980 */ /* 0x000e24000c101900 */
[----:B0-----:R-:W-:-:S05]  /*2eb0*/  IMAD.IADD R7, R15, 0x1, R0 ;  /* 0x000000010f077824 */ /* 0x001fca00078e0200 */
[----:B------:R1:W-:Y:S02]  /*2ec0*/  ST.E desc[UR8][R8.64+0x4], R7 ;  /* 0x0000040708007985 */ /* 0x0003e4000c101908 */
.L_x_636:
[----:B------:R-:W-:Y:S05]  /*2ed0*/  BSYNC B0 ;  /* 0x0000000000007941 */ /* 0x000fea0003800000 */
.L_x_635:
        /* <DEDUP_REMOVED lines=12> */
.L_x_642:
[----:B------:R-:W0:Y:S02]  /*2fa0*/  LDS R10, [R2] ;  /* 0x00000000020a7984 */ /* 0x000e240000000800 */
[----:B0-----:R-:W-:-:S06]  /*2fb0*/  HADD2 R11, R10, R7 ;  /* 0x000000070a0b7230 */ /* 0x001fcc0000000000 */
[----:B------:R-:W0:Y:S02]  /*2fc0*/  ATOMS.CAST.SPIN R11, [R2], R10, R11 ;  /* 0x0000000a020b738d */ /* 0x000e24000180000b */
[----:B0-----:R-:W-:-:S13]  /*2fd0*/  ISETP.EQ.U32.AND P0, PT, R11, 0x1, PT ;  /* 0x000000010b00780c */ /* 0x001fda0003f02070 */
[----:B------:R-:W-:Y:S05]  /*2fe0*/  @!P0 BRA `(.L_x_642) ;  /* 0xfffffffc00ec8947 */ /* 0x000fea000383ffff */
[----:B------:R-:W-:Y:S05]  /*2ff0*/  BRA `(.L_x_640) ;  /* 0x00000000000c7947 */ /* 0x000fea0003800000 */
.L_x_641:
[----:B------:R-:W2:Y:S02]  /*3000*/  LD.E R0, desc[UR8][R8.64] ;  /* 0x0000000808007980 */ /* 0x000ea4000c101900 */
[----:B--2---:R-:W-:-:S05]  /*3010*/  IMAD.IADD R3, R7, 0x1, R0 ;  /* 0x0000000107037824 */ /* 0x004fca00078e0200 */
[----:B------:R0:W-:Y:S02]  /*3020*/  ST.E desc[UR8][R8.64], R3 ;  /* 0x0000000308007985 */ /* 0x0001e4000c101908 */
.L_x_640:
[----:B------:R-:W-:Y:S05]  /*3030*/  BSYNC B0 ;  /* 0x0000000000007941 */ /* 0x000fea0003800000 */
.L_x_639:
[----:B------:R1:W-:Y:S01]  /*3040*/  ATOM.E.ADD.F16x2.RN.STRONG.GPU P0, RZ, desc[UR8][R8.64+0x4], R55 ;  /* 0x0000043708ff79a2 */ /* 0x0003e2000810e1c8 */
[----:B------:R-:W-:Y:S04]  /*3050*/  BSSY B0, `(.L_x_643) ;  /* 0x000000f000007945 */ /* 0x000fe80003800000 */
[----:B-1----:R-:W-:Y:S05]  /*3060*/  @P0 BRA `(.L_x_644) ;  /* 0x0000000000340947 */ /* 0x002fea0003800000 */
[----:B------:R-:W1:Y:S02]  /*3070*/  QSPC.E.S P0, RZ, [R8+0x4] ;  /* 0x0000040008ff73aa */ /* 0x000e640000000500 */
[----:B-1----:R-:W-:Y:S05]  /*3080*/  @!P0 BRA `(.L_x_645) ;  /* 0x0000000000208947 */ /* 0x002fea0003800000 */
[----:B------:R-:W-:-:S04]  /*3090*/  MOV R2, R8 ;  /* 0x0000000800027202 */ /* 0x000fc80000000f00 */
[----:B------:R-:W-:-:S07]  /*30a0*/  MOV R2, R2 ;  /* 0x0000000200027202 */ /* 0x000fce0000000f00 */
.L_x_646:
[----:B------:R-:W1:Y:S02]  /*30b0*/  LDS R10, [R2+0x4] ;  /* 0x00000400020a7984 */ /* 0x000e640000000800 */
[----:B-1----:R-:W-:-:S10]  /*30c0*/  HFMA2.MMA R11, R10, 1, 1, R55 ;  /* 0x3c003c000a0b7835 */ /* 0x002fd40000000037 */
[----:B------:R-:W1:Y:S02]  /*30d0*/  ATOMS.CAST.SPIN R11, [R2+0x4], R10, R11 ;  /* 0x0000040a020b738d */ /* 0x000e64000180000b */
[----:B-1----:R-:W-:-:S13]  /*30e0*/  ISETP.EQ.U32.AND P0, PT, R11, 0x1, PT ;  /* 0x000000010b00780c */ /* 0x002fda0003f02070 */
[----:B------:R-:W-:Y:S05]  /*30f0*/  @!P0 BRA `(.L_x_646) ;  /* 0xfffffffc00ec8947 */ /* 0x000fea000383ffff */
[----:B------:R-:W-:Y:S05]  /*3100*/  BRA `(.L_x_644) ;  /* 0x00000000000c7947 */ /* 0x000fea0003800000 */
.L_x_645:
[----:B------:R-:W0:Y:S02]  /*3110*/  LD.E R0, desc[UR8][R8.64+0x4] ;  /* 0x0000040808007980 */ /* 0x000e24000c101900 */
[----:B0-----:R-:W-:-:S05]  /*3120*/  IMAD.IADD R3, R55, 0x1, R0 ;  /* 0x0000000137037824 */ /* 0x001fca00078e0200 */
[----:B------:R1:W-:Y:S02]  /*3130*/  ST.E desc[UR8][R8.64+0x4], R3 ;  /* 0x0000040308007985 */ /* 0x0003e4000c101908 */
.L_x_644:
[----:B------:R-:W-:Y:S05]  /*3140*/  BSYNC B0 ;  /* 0x0000000000007941 */ /* 0x000fea0003800000 */
.L_x_643:
[----:B------:R-:W-:-:S13]  /*3150*/  ISETP.GE.AND P0, PT, R61, 0x4, PT ;  /* 0x000000043d00780c */ /* 0x000fda0003f06270 */
[----:B------:R-:W-:Y:S05]  /*3160*/  @!P0 EXIT ;  /* 0x000000000000894d */ /* 0x000fea0003800000 */
[----:B------:R-:W-:-:S04]  /*3170*/  IMAD.WIDE R6, R6, 0x2, R8 ;  /* 0x0000000206067825 */ /* 0x000fc800078e0208 */
[----:B01----:R-:W-:-:S05]  /*3180*/  HMUL2 R9, R4, R58.H0_H0 ;  /* 0x2000003a04097232 */ /* 0x003fca0000000000 */
        /* <DEDUP_REMOVED lines=8> */
.L_x_650:
[----:B------:R-:W0:Y:S02]  /*3210*/  LDS R4, [R2] ;  /* 0x0000000002047984 */ /* 0x000e240000000800 */
[----:B0-----:R-:W-:-:S06]  /*3220*/  HADD2 R5, R4, R9 ;  /* 0x0000000904057230 */ /* 0x001fcc0000000000 */
[----:B------:R-:W0:Y:S02]  /*3230*/  ATOMS.CAST.SPIN R5, [R2], R4, R5 ;  /* 0x000000040205738d */ /* 0x000e240001800005 */
[----:B0-----:R-:W-:-:S13]  /*3240*/  ISETP.EQ.U32.AND P0, PT, R5, 0x1, PT ;  /* 0x000000010500780c */ /* 0x001fda0003f02070 */
[----:B------:R-:W-:Y:S05]  /*3250*/  @!P0 BRA `(.L_x_650) ;  /* 0xfffffffc00ec8947 */ /* 0x000fea000383ffff */
[----:B------:R-:W-:Y:S05]  /*3260*/  BRA `(.L_x_648) ;  /* 0x00000000000c7947 */ /* 0x000fea0003800000 */
.L_x_649:
[----:B------:R-:W2:Y:S02]  /*3270*/  LD.E R0, desc[UR8][R6.64] ;  /* 0x0000000806007980 */ /* 0x000ea4000c101900 */
[----:B--2---:R-:W-:-:S05]  /*3280*/  IMAD.IADD R3, R9, 0x1, R0 ;  /* 0x0000000109037824 */ /* 0x004fca00078e0200 */
[----:B------:R0:W-:Y:S02]  /*3290*/  ST.E desc[UR8][R6.64], R3 ;  /* 0x0000000306007985 */ /* 0x0001e4000c101908 */
.L_x_648:
[----:B------:R-:W-:Y:S05]  /*32a0*/  BSYNC B0 ;  /* 0x0000000000007941 */ /* 0x000fea0003800000 */
.L_x_647:
[----:B------:R1:W-:Y:S02]  /*32b0*/  ATOM.E.ADD.F16x2.RN.STRONG.GPU P0, RZ, desc[UR8][R6.64+0x4], R11 ;  /* 0x0000040b06ff79a2 */ /* 0x0003e4000810e1c8 */
[----:B-1----:R-:W-:Y:S05]  /*32c0*/  @P0 EXIT ;  /* 0x000000000000094d */ /* 0x002fea0003800000 */
[----:B------:R-:W1:Y:S02]  /*32d0*/  QSPC.E.S P0, RZ, [R6+0x4] ;  /* 0x0000040006ff73aa */ /* 0x000e640000000500 */
[----:B-1----:R-:W-:Y:S05]  /*32e0*/  @!P0 BRA `(.L_x_651) ;  /* 0x00000000001c8947 */ /* 0x002fea0003800000 */
[----:B0-----:R-:W-:-:S07]  /*32f0*/  MOV R6, R6 ;  /* 0x0000000600067202 */ /* 0x001fce0000000f00 */
.L_x_652:
[----:B------:R-:W0:Y:S02]  /*3300*/  LDS R2, [R6+0x4] ;  /* 0x0000040006027984 */ /* 0x000e240000000800 */
[----:B0-----:R-:W-:-:S10]  /*3310*/  HFMA2.MMA R3, R2, 1, 1, R11 ;  /* 0x3c003c0002037835 */ /* 0x001fd4000000000b */
[----:B------:R-:W0:Y:S02]  /*3320*/  ATOMS.CAST.SPIN R3, [R6+0x4], R2, R3 ;  /* 0x000004020603738d */ /* 0x000e240001800003 */
[----:B0-----:R-:W-:-:S13]  /*3330*/  ISETP.EQ.U32.AND P0, PT, R3, 0x1, PT ;  /* 0x000000010300780c */ /* 0x001fda0003f02070 */
[----:B------:R-:W-:Y:S05]  /*3340*/  @!P0 BRA `(.L_x_652) ;  /* 0xfffffffc00ec8947 */ /* 0x000fea000383ffff */
[----:B------:R-:W-:Y:S05]  /*3350*/  EXIT ;  /* 0x000000000000794d */ /* 0x000fea0003800000 */
.L_x_651:
[----:B------:R-:W0:Y:S02]  /*3360*/  LD.E R0, desc[UR8][R6.64+0x4] ;  /* 0x0000040806007980 */ /* 0x000e24000c101900 */
[----:B0-----:R-:W-:-:S05]  /*3370*/  IADD3 R3, R11, R0, RZ ;  /* 0x000000000b037210 */ /* 0x001fca0007ffe0ff */
[----:B------:R-:W-:Y:S01]  /*3380*/  ST.E desc[UR8][R6.64+0x4], R3 ;  /* 0x0000040306007985 */ /* 0x000fe2000c101908 */
[----:B------:R-:W-:Y:S05]  /*3390*/  EXIT ;  /* 0x000000000000794d */ /* 0x000fea0003800000 */
.L_x_653:
        /* <DEDUP_REMOVED lines=14> */
.L_x_3669:


//--------------------- .text._Z23gemm_half_q_half_kernelILi4ELi32ELb1ELb1ELi32EEvPK6__halfPKjS4_S2_PS0_iiiiPKtS7_iiiiiibS2_i --------------------------
	.section	.text._Z23gemm_half_q_half_kernelILi4ELi32ELb1ELb1ELi32EEvPK6__halfPKjS4_S2_PS0_iiiiPKtS7_iiiiiibS2_i,"ax",@progbits
	.align	128
        .global         _Z23gemm_half_q_half_kernelILi4ELi32ELb1ELb1ELi32EEvPK6__halfPKjS4_S2_PS0_iiiiPKtS7_iiiiiibS2_i
        .type           _Z23gemm_half_q_half_kernelILi4ELi32ELb1ELb1ELi32EEvPK6__halfPKjS4_S2_PS0_iiiiPKtS7_iiiiiibS2_i,@function
        .size           _Z23gemm_half_q_half_kernelILi4ELi32ELb1ELb1ELi32EEvPK6__halfPKjS4_S2_PS0_iiiiPKtS7_iiiiiibS2_i,(.L_x_3670 - _Z23gemm_half_q_half_kernelILi4ELi32ELb1ELb1ELi32EEvPK6__halfPKjS4_S2_PS0_iiiiPKtS7_iiiiiibS2_i)
        .other          _Z23gemm_half_q_half_kernelILi4ELi32ELb1ELb1ELi32EEvPK6__halfPKjS4_S2_PS0_iiiiPKtS7_iiiiiibS2_i,@"STO_CUDA_ENTRY STV_DEFAULT"
_Z23gemm_half_q_half_kernelILi4ELi32ELb1ELb1ELi32EEvPK6__halfPKjS4_S2_PS0_iiiiPKtS7_iiiiiibS2_i:
.text._Z23gemm_half_q_half_kernelILi4ELi32ELb1ELb1ELi32EEvPK6__halfPKjS4_S2_PS0_iiiiPKtS7_iiiiiibS2_i:
[----:B------:R-:W-:Y:S01]  /*0000*/  LDC R1, c[0x0][0x28] ;  /* 0x00000a00ff017b82 */ /* 0x000fe20000000800 */
[----:B------:R-:W0:Y:S07]  /*0010*/  S2R R2, SR_CTAID.Y ;  /* 0x0000000000027919 */ /* 0x000e2e0000002600 */
[----:B------:R-:W0:Y:S01]  /*0020*/  LDC R7, c[0x0][0x238] ;  /* 0x00008e00ff077b82 */ /* 0x000e220000000800 */
[----:B------:R-:W-:Y:S01]  /*0030*/  ULDC.64 UR8, c[0x0][0x208] ;  /* 0x0000820000087ab9 */ /* 0x000fe20000000a00 */
[----:B------:R-:W-:Y:S01]  /*0040*/  PRMT R59, RZ, 0x7610, R59 ;  /* 0x00007610ff3b7816 */ /* 0x000fe2000000003b */
[----:B------:R-:W1:Y:S01]  /*0050*/  S2R R0, SR_CTAID.Z ;  /* 0x0000000000007919 */ /* 0x000e620000002700 */
[----:B------:R-:W-:-:S02]  /*0060*/  PRMT R58, RZ, 0x7610, R58 ;  /* 0x00007610ff3a7816 */ /* 0x000fc4000000003a */
[----:B------:R-:W-:Y:S01]  /*0070*/  PRMT R57, RZ, 0x7610, R57 ;  /* 0x00007610ff397816 */ /* 0x000fe20000000039 */
[----:B------:R-:W2:Y:S01]  /*0080*/  S2R R3, SR_TID.X ;  /* 0x0000000000037919 */ /* 0x000ea20000002100 */
[----:B------:R-:W3:Y:S01]  /*0090*/  S2UR UR4, SR_CTAID.X ;  /* 0x00000000000479c3 */ /* 0x000ee20000002500 */
[----:B------:R-:W-:Y:S02]  /*00a0*/  PRMT R56, RZ, 0x7610, R56 ;  /* 0x00007610ff387816 */ /* 0x000fe40000000038 */
[----:B------:R-:W-:-:S05]  /*00b0*/  PRMT R4, RZ, 0x7610, R4 ;  /* 0x00007610ff047816 */ /* 0x000fca0000000004 */
[----:B------:R-:W4:Y:S01]  /*00c0*/  LDC R5, c[0x0][0x240] ;  /* 0x00009000ff057b82 */ /* 0x000f220000000800 */
[----:B0-----:R-:W-:Y:S01]  /*00d0*/  IMAD R6, R2, -0x4, R7 ;  /* 0xfffffffc02067824 */ /* 0x001fe200078e0207 */
[----:B---3--:R-:W-:Y:S01]  /*00e0*/  USHF.L.U32 UR4, UR4, 0x7, URZ ;  /* 0x0000000704047899 */ /* 0x008fe2000800063f */
[----:B-1----:R-:W-:-:S03]  /*00f0*/  SHF.L.U32 R60, R0, 0x5, RZ ;  /* 0x00000005003c7819 */ /* 0x002fc600000006ff */
        /* <DEDUP_REMOVED lines=32> */
.L_x_654:
        /* <DEDUP_REMOVED lines=19> */
[----:B------:R-:W-:-:S03]  /*0430*/  ISETP.GT.AND P2, PT, R62, 0x3, PT ;  /* 0x000000033e00780c */ /* 0x000fc60003f44270 */
[----:B------:R-:W-:Y:S01]  /*0440*/  IMAD.SHL.U32 R7, R4, 0x4, RZ ;  /* 0x0000000404077824 */ /* 0x000fe200078e00ff */
[----:B0-----:R-:W-:-:S04]  /*0450*/  ULEA UR5, UR6, UR5, 0x18 ;  /* 0x0000000506057291 */ /* 0x001fc8000f8ec03f */
        /* <DEDUP_REMOVED lines=10> */
.L_x_659:
        /* <DEDUP_REMOVED lines=16> */
.L_x_658:
        /* <DEDUP_REMOVED lines=16> */
.L_x_657:
[----:B------:R-:W0:Y:S01]  /*0700*/  S2UR UR6, SR_CgaCtaId ;  /* 0x00000000000679c3 */ /* 0x000e220000008800 */
[----:B------:R-:W-:Y:S01]  /*0710*/  IMAD R9, R2, R5, RZ ;  /* 0x0000000502097224 */ /* 0x000fe200078e02ff */
[----:B------:R-:W-:Y:S01]  /*0720*/  ISETP.GT.AND P2, PT, R62, 0x3, PT ;  /* 0x000000033e00780c */ /* 0x000fe20003f44270 */
[----:B------:R-:W-:Y:S01]  /*0730*/  UMOV UR5, 0x400 ;  /* 0x0000040000057882 */ /* 0x000fe20000000000 */
[----:B------:R-:W-:Y:S02]  /*0740*/  ULDC.64 UR10, c[0x0][0x210] ;  /* 0x00008400000a7ab9 */ /* 0x000fe40000000a00 */
[----:B------:R-:W-:-:S04]  /*0750*/  SHF.L.U32 R9, R9, 0x2, RZ ;  /* 0x0000000209097819 */ /* 0x000fc800000006ff */
[----:B------:R-:W-:-:S04]  /*0760*/  IADD3 R4, P0, R4, R9, RZ ;  /* 0x0000000904047210 */ /* 0x000fc80007f1e0ff */
[----:B------:R-:W-:Y:S02]  /*0770*/  LEA.HI.X.SX32 R7, R9, R7, 0x1, P0 ;  /* 0x0000000709077211 */ /* 0x000fe400000f0eff */
[----:B------:R-:W-:-:S04]  /*0780*/  LEA R10, P0, R4, UR10, 0x1 ;  /* 0x0000000a040a7c11 */ /* 0x000fc8000f8008ff */
[----:B------:R-:W-:Y:S01]  /*0790*/  LEA.HI.X R11, R4, UR11, R7, 0x1, P0 ;  /* 0x0000000b040b7c11 */ /* 0x000fe200080f0c07 */
[----:B------:R-:W-:Y:S01]  /*07a0*/  IMAD.MOV.U32 R7, RZ, RZ, RZ ;  /* 0x000000ffff077224 */ /* 0x000fe200078e00ff */
[----:B------:R-:W-:Y:S01]  /*07b0*/  PLOP3.LUT P0, PT, PT, PT, PT, 0x80, 0x0 ;  /* 0x000000000000781c */ /* 0x000fe20003f0f070 */
[----:B0-----:R-:W-:-:S06]  /*07c0*/  ULEA UR5, UR6, UR5, 0x18 ;  /* 0x0000000506057291 */ /* 0x001fcc000f8ec03f */
[----:B------:R-:W-:Y:S01]  /*07d0*/  LEA R4, R3, UR5, 0x1 ;  /* 0x0000000503047c11 */ /* 0x000fe2000f8e08ff */
[----:B------:R-:W-:Y:S06]  /*07e0*/  @!P2 BRA `(.L_x_660) ;  /* 0x000000000048a947 */ /* 0x000fec0003800000 */
[----:B------:R-:W-:Y:S02]  /*07f0*/  PLOP3.LUT P0, PT, PT, PT, PT, 0x8, 0x0 ;  /* 0x000000000000781c */ /* 0x000fe40003f0e170 */
[----:B------:R-:W-:-:S11]  /*0800*/  IADD3 R18, R62, -0x3, RZ ;  /* 0xfffffffd3e127810 */ /* 0x000fd60007ffe0ff */
.L_x_661:
        /* <DEDUP_REMOVED lines=16> */
.L_x_660:
[----:B------:R-:W-:-:S04]  /*0910*/  IADD3 R9, R62, -R7, RZ ;  /* 0x800000073e097210 */ /* 0x000fc80007ffe0ff */
[----:B------:R-:W-:-:S13]  /*0920*/  ISETP.GT.AND P2, PT, R9, 0x1, PT ;  /* 0x000000010900780c */ /* 0x000fda0003f44270 */
[----:B------:R-:W-:Y:S01]  /*0930*/  @P2 PLOP3.LUT P0, PT, PT, PT, PT, 0x8, 0x0 ;  /* 0x000000000000281c */ /* 0x000fe20003f0e170 */
[----:B------:R-:W-:Y:S01]  /*0940*/  @P2 IMAD.WIDE R12, R5, 0x2, R10 ;  /* 0x00000002050c2825 */ /* 0x000fe200078e020a */
[----:B------:R-:W-:-:S04]  /*0950*/  @P2 IADD3 R7, R7, 0x2, RZ ;  /* 0x0000000207072810 */ /* 0x000fc80007ffe0ff */
[----:B------:R-:W-:Y:S01]  /*0960*/  ISETP.LT.OR P0, PT, R7, R62, P0 ;  /* 0x0000003e0700720c */ /* 0x000fe20000701670 */
[----:B------:R-:W2:Y:S04]  /*0970*/  @P2 LDG.E.U16.CONSTANT R9, desc[UR8][R12.64] ;  /* 0x000000080c092981 */ /* 0x000ea8000c1e9500 */
[----:B------:R0:W3:Y:S02]  /*0980*/  @P2 LDG.E.U16.CONSTANT R7, desc[UR8][R10.64] ;  /* 0x000000080a072981 */ /* 0x0000e4000c1e9500 */
[----:B0-----:R-:W-:-:S06]  /*0990*/  @P2 IMAD.WIDE R10, R5, 0x2, R12 ;  /* 0x00000002050a2825 */ /* 0x001fcc00078e020c */
[----:B------:R-:W4:Y:S04]  /*09a0*/  @P0 LDG.E.U16.CONSTANT R5, desc[UR8][R10.64] ;  /* 0x000000080a050981 */ /* 0x000f28000c1e9500 */
[----:B--2---:R-:W-:Y:S04]  /*09b0*/  @P2 STS.U16 [R4+0x40], R9 ;  /* 0x0000400904002388 */ /* 0x004fe80000000400 */
[----:B---3--:R0:W-:Y:S02]  /*09c0*/  @P2 STS.U16 [R4], R7 ;  /* 0x0000000704002388 */ /* 0x0081e40000000400 */
[----:B0-----:R-:W-:-:S05]  /*09d0*/  @P2 VIADD R4, R4, 0x80 ;  /* 0x0000008004042836 */ /* 0x001fca0000000000 */
[----:B----4-:R1:W-:Y:S02]  /*09e0*/  @P0 STS.U16 [R4], R5 ;  /* 0x0000000504000388 */ /* 0x0103e40000000400 */
.L_x_656:
[----:B------:R-:W-:Y:S05]  /*09f0*/  BSYNC B0 ;  /* 0x0000000000007941 */ /* 0x000fea0003800000 */
.L_x_655:
        /* <DEDUP_REMOVED lines=21> */
.L_x_664:
        /* <DEDUP_REMOVED lines=11> */
.L_x_663:
[----:B-1----:R-:W-:-:S05]  /*0c00*/  IMAD.IADD R4, R62, 0x1, -R7 ;  /* 0x000000013e047824 */ /* 0x002fca00078e0a07 */
[----:B------:R-:W-:-:S13]  /*0c10*/  ISETP.GT.AND P2, PT, R4, 0x1, PT ;  /* 0x000000010400780c */ /* 0x000fda0003f44270 */
[----:B------:R-:W-:Y:S01]  /*0c20*/  @P2 PLOP3.LUT P0, PT, PT, PT, PT, 0x8, 0x0 ;  /* 0x000000000000281c */ /* 0x000fe20003f0e170 */
[----:B------:R-:W-:Y:S01]  /*0c30*/  @P2 IMAD.WIDE R4, R55, 0x2, R2 ;  /* 0x0000000237042825 */ /* 0x000fe200078e0202 */
[----:B------:R-:W-:Y:S01]  /*0c40*/  @P2 IADD3 R7, R7, 0x2, RZ ;  /* 0x0000000207072810 */ /* 0x000fe20007ffe0ff */
[----:B------:R0:W-:Y:S03]  /*0c50*/  @P2 STG.E.64 desc[UR8][R2.64], RZ ;  /* 0x000000ff02002986 */ /* 0x0001e6000c101b08 */
[----:B------:R-:W-:Y:S01]  /*0c60*/  ISETP.LT.OR P0, PT, R7, R62, P0 ;  /* 0x0000003e0700720c */ /* 0x000fe20000701670 */
[----:B------:R1:W-:Y:S01]  /*0c70*/  @P2 STG.E.64 desc[UR8][R4.64], RZ ;  /* 0x000000ff04002986 */ /* 0x0003e2000c101b08 */
[----:B0-----:R-:W-:-:S11]  /*0c80*/  @P2 IMAD.WIDE R2, R55, 0x2, R4 ;  /* 0x0000000237022825 */ /* 0x001fd600078e0204 */
[----:B------:R1:W-:Y:S02]  /*0c90*/  @P0 STG.E.64 desc[UR8][R2.64], RZ ;  /* 0x000000ff02000986 */ /* 0x0003e4000c101b08 */
.L_x_662:
[----:B-1----:R-:W0:Y:S08]  /*0ca0*/  LDC R5, c[0x0][0x25c] ;  /* 0x00009700ff057b82 */ /* 0x002e300000000800 */
[----:B------:R-:W-:Y:S01]  /*0cb0*/  BAR.SYNC.DEFER_BLOCKING 0x0 ;  /* 0x0000000000007b1d */ /* 0x000fe20000010000 */
[----:B------:R-:W-:-:S07]  /*0cc0*/  ISETP.GE.AND P0, PT, R60, R61, PT ;  /* 0x0000003d3c00720c */ /* 0x000fce0003f06270 */
[----:B------:R-:W1:Y:S06]  /*0cd0*/  LDC R7, c[0x0][0x264] ;  /* 0x00009900ff077b82 */ /* 0x000e6c0000000800 */
[----:B------:R-:W-:Y:S05]  /*0ce0*/  @P0 BRA `(.L_x_665) ;  /* 0x0000000000d40947 */ /* 0x000fea0003800000 */
[----:B------:R-:W2:Y:S01]  /*0cf0*/  LDC.64 R10, c[0x0][0x248] ;  /* 0x00009200ff0a7b82 */ /* 0x000ea20000000a00 */
[----:B------:R-:W-:-:S07]  /*0d00*/  SHF.L.U32 R3, R0, 0x6, RZ ;  /* 0x0000000600037819 */ /* 0x000fce00000006ff */
[----:B------:R-:W3:Y:S01]  /*0d10*/  LDC.64 R12, c[0x0][0x220] ;  /* 0x00008800ff0c7b82 */ /* 0x000ee20000000a00 */
[----:B--2---:R-:W-:-:S05]  /*0d20*/  IMAD.WIDE R2, R3, 0x2, R10 ;  /* 0x0000000203027825 */ /* 0x004fca00078e020a */
[----:B------:R2:W5:Y:S01]  /*0d30*/  LDG.E.U16.CONSTANT R9, desc[UR8][R2.64] ;  /* 0x0000000802097981 */ /* 0x000562000c1e9500 */
[----:B------:R-:W-:Y:S01]  /*0d40*/  SHF.R.S32.HI R15, RZ, 0x1f, R8 ;  /* 0x0000001fff0f7819 */ /* 0x000fe20000011408 */
[----:B------:R-:W-:Y:S01]  /*0d50*/  IMAD.SHL.U32 R0, R8, 0x4, RZ ;  /* 0x0000000408007824 */ /* 0x000fe200078e00ff */
[----:B------:R-:W-:Y:S01]  /*0d60*/  MOV R20, R60 ;  /* 0x0000003c00147202 */ /* 0x000fe20000000f00 */
[----:B------:R-:W-:Y:S01]  /*0d70*/  UMOV UR4, URZ ;  /* 0x0000003f00047c82 */ /* 0x000fe20008000000 */
[----:B------:R-:W-:Y:S02]  /*0d80*/  LEA.HI R15, R15, R8, RZ, 0x3 ;  /* 0x000000080f0f7211 */ /* 0x000fe400078f18ff */
[----:B------:R-:W-:Y:S02]  /*0d90*/  LOP3.LUT R18, R0, 0x10, RZ, 0xc0, !PT ;  /* 0x0000001000127812 */ /* 0x000fe400078ec0ff */
[----:B---3--:R-:W-:-:S07]  /*0da0*/  SHF.R.S32.HI R19, RZ, 0x3, R15 ;  /* 0x00000003ff137819 */ /* 0x008fce000001140f */
.L_x_666:
[----:B-----5:R-:W-:Y:S01]  /*0db0*/  IADD3 R0, R9, UR4, RZ ;  /* 0x0000000409007c10 */ /* 0x020fe2000fffe0ff */
[----:B------:R-:W3:Y:S04]  /*0dc0*/  LDC.64 R14, c[0x0][0x228] ;  /* 0x00008a00ff0e7b82 */ /* 0x000ee80000000a00 */
[----:B--2---:R-:W-:-:S05]  /*0dd0*/  IMAD R2, R0, R55, RZ ;  /* 0x0000003700027224 */ /* 0x004fca00078e02ff */
[----:B------:R-:W-:-:S04]  /*0de0*/  SHF.R.S32.HI R3, RZ, 0x1f, R2 ;  /* 0x0000001fff037819 */ /* 0x000fc80000011402 */
[----:B------:R-:W-:-:S04]  /*0df0*/  LEA.HI R2, R3, R2, RZ, 0x3 ;  /* 0x0000000203027211 */ /* 0x000fc800078f18ff */
[----:B------:R-:W-:-:S05]  /*0e00*/  LEA.HI.SX32 R3, R2, R19, 0x1d ;  /* 0x0000001302037211 */ /* 0x000fca00078feaff */
[----:B------:R-:W-:-:S06]  /*0e10*/  IMAD.WIDE R2, R3, 0x4, R12 ;  /* 0x0000000403027825 */ /* 0x000fcc00078e020c */
[----:B------:R-:W2:Y:S01]  /*0e20*/  LDG.E.CONSTANT R3, desc[UR8][R2.64] ;  /* 0x0000000802037981 */ /* 0x000ea2000c1e9900 */
[----:B------:R-:W-:-:S05]  /*0e30*/  LEA R17, R20, 0x1, 0x1 ;  /* 0x0000000114117811 */ /* 0x000fca00078e08ff */
[----:B------:R-:W-:-:S05]  /*0e40*/  IMAD.WIDE R16, R17, 0x2, R10 ;  /* 0x0000000211107825 */ /* 0x000fca00078e020a */
[----:B------:R-:W4:Y:S01]  /*0e50*/  LDG.E.U16.CONSTANT R23, desc[UR8][R16.64] ;  /* 0x0000000810177981 */ /* 0x000f22000c1e9500 */
[----:B---3--:R-:W-:-:S06]  /*0e60*/  IMAD.WIDE R14, R0, 0x2, R14 ;  /* 0x00000002000e7825 */ /* 0x008fcc00078e020e */
[----:B------:R3:W3:Y:S01]  /*0e70*/  LDG.E.U16.CONSTANT R14, desc[UR8][R14.64] ;  /* 0x000000080e0e7981 */ /* 0x0006e2000c1e9500 */
[----:B------:R-:W-:Y:S01]  /*0e80*/  UIADD3 UR4, UR4, 0x1, URZ ;  /* 0x0000000104047890 */ /* 0x000fe2000fffe03f */
[----:B--2---:R-:W-:-:S04]  /*0e90*/  SHF.R.U32.HI R0, RZ, R18, R3 ;  /* 0x00000012ff007219 */ /* 0x004fc80000011603 */
[--C-:B------:R-:W-:Y:S02]  /*0ea0*/  SHF.R.U32.HI R21, RZ, 0x4, R0.reuse ;  /* 0x00000004ff157819 */ /* 0x100fe40000011600 */
[--C-:B------:R-:W-:Y:S02]  /*0eb0*/  SHF.R.U32.HI R2, RZ, 0x8, R0.reuse ;  /* 0x00000008ff027819 */ /* 0x100fe40000011600 */
[----:B------:R-:W-:Y:S02]  /*0ec0*/  LOP3.LUT R4, R0, 0xf, RZ, 0xc0, !PT ;  /* 0x0000000f00047812 */ /* 0x000fe400078ec0ff */
[----:B------:R-:W-:Y:S02]  /*0ed0*/  SHF.R.U32.HI R0, RZ, 0xc, R0 ;  /* 0x0000000cff007819 */ /* 0x000fe40000011600 */
[----:B------:R-:W-:Y:S01]  /*0ee0*/  LOP3.LUT R21, R21, 0xf, RZ, 0xc0, !PT ;  /* 0x0000000f15157812 */ /* 0x000fe200078ec0ff */
[----:B------:R-:W-:Y:S01]  /*0ef0*/  VIADD R4, R4, 0x1 ;  /* 0x0000000104047836 */ /* 0x000fe20000000000 */
[----:B------:R-:W-:-:S02]  /*0f00*/  LOP3.LUT R2, R2, 0xf, RZ, 0xc0, !PT ;  /* 0x0000000f02027812 */ /* 0x000fc400078ec0ff */
[----:B------:R-:W-:Y:S01]  /*0f10*/  LOP3.LUT R0, R0, 0xf, RZ, 0xc0, !PT ;  /* 0x0000000f00007812 */ /* 0x000fe200078ec0ff */
[----:B------:R-:W-:Y:S01]  /*0f20*/  IMAD R4, R4, R4, RZ ;  /* 0x0000000404047224 */ /* 0x000fe200078e02ff */
[----:B------:R-:W-:Y:S02]  /*0f30*/  IADD3 R21, R21, 0x1, RZ ;  /* 0x0000000115157810 */ /* 0x000fe40007ffe0ff */
[----:B------:R-:W-:Y:S01]  /*0f40*/  IADD3 R2, R2, 0x1, RZ ;  /* 0x0000000102027810 */ /* 0x000fe20007ffe0ff */
[----:B------:R-:W-:Y:S01]  /*0f50*/  VIADD R0, R0, 0x1 ;  /* 0x0000000100007836 */ /* 0x000fe20000000000 */
[----:B----4-:R-:W-:Y:S01]  /*0f60*/  IADD3 R20, R23, R20, RZ ;  /* 0x0000001417147210 */ /* 0x010fe20007ffe0ff */
[----:B------:R-:W-:Y:S01]  /*0f70*/  IMAD R21, R21, R21, RZ ;  /* 0x0000001515157224 */ /* 0x000fe200078e02ff */
[----:B------:R-:W2:Y:S01]  /*0f80*/  I2F.F16 R3, R4 ;  /* 0x0000000400037306 */ /* 0x000ea20000200c00 */
[----:B---3--:R-:W-:Y:S01]  /*0f90*/  IMAD R15, R2, R2, RZ ;  /* 0x00000002020f7224 */ /* 0x008fe200078e02ff */
[----:B------:R-:W-:Y:S01]  /*0fa0*/  ISETP.GE.AND P2, PT, R20, R61, PT ;  /* 0x0000003d1400720c */ /* 0x000fe20003f46270 */
[----:B------:R-:W-:-:S05]  /*0fb0*/  IMAD R16, R0, R0, RZ ;  /* 0x0000000000107224 */ /* 0x000fca00078e02ff */
[----:B------:R-:W3:Y:S01]  /*0fc0*/  I2F.F16 R21, R21 ;  /* 0x0000001500157306 */ /* 0x000ee20000200c00 */
[----:B--2---:R-:W-:-:S07]  /*0fd0*/  HMUL2 R4, R3.H0_H0, R14.H0_H0 ;  /* 0x2000000e03047232 */ /* 0x004fce0000000800 */
[----:B------:R-:W2:Y:S01]  /*0fe0*/  I2F.F16 R15, R15 ;  /* 0x0000000f000f7306 */ /* 0x000ea20000200c00 */
[----:B---3--:R-:W-:-:S07]  /*0ff0*/  HMUL2 R3, R21.H0_H0, R14.H0_H0 ;  /* 0x2000000e15037232 */ /* 0x008fce0000000800 */
[----:B------:R-:W3:Y:S01]  /*1000*/  I2F.F16 R17, R16 ;  /* 0x0000001000117306 */ /* 0x000ee20000200c00 */
[-C--:B--2---:R-:W-:Y:S02]  /*1010*/  HMUL2 R2, R15.H0_H0, R14.reuse.H0_H0 ;  /* 0x2000000e0f027232 */ /* 0x084fe40000000800 */
[----:B---3--:R-:W-:Y:S01]  /*1020*/  HMUL2 R0, R17.H0_H0, R14.H0_H0 ;  /* 0x2000000e11007232 */ /* 0x008fe20000000800 */
[----:B------:R-:W-:Y:S06]  /*1030*/  @!P2 BRA `(.L_x_666) ;  /* 0xfffffffc005ca947 */ /* 0x000fec000383ffff */
.L_x_665:
[----:B------:R-:W-:Y:S01]  /*1040*/  ULDC UR4, c[0x0][0x258] ;  /* 0x0000960000047ab9 */ /* 0x000fe20000000800 */
[----:B------:R-:W-:Y:S01]  /*1050*/  ULDC UR5, c[0x0][0x260] ;  /* 0x0000980000057ab9 */ /* 0x000fe20000000800 */
[C---:B------:R-:W-:Y:S01]  /*1060*/  VIMNMX R9, R60.reuse, UR4, PT ;  /* 0x000000043c097c48 */ /* 0x040fe2000bfe0100 */
[----:B------:R-:W-:Y:S01]  /*1070*/  ULDC UR6, c[0x0][0x268] ;  /* 0x00009a0000067ab9 */ /* 0x000fe20000000800 */
[C---:B------:R-:W-:Y:S01]  /*1080*/  ISETP.GT.AND P2, PT, R60.reuse, UR4, PT ;  /* 0x000000043c007c0c */ /* 0x040fe2000bf44270 */
[----:B------:R-:W-:Y:S01]  /*1090*/  IMAD.MOV.U32 R13, RZ, RZ, RZ ;  /* 0x000000ffff0d7224 */ /* 0x000fe200078e00ff */
[----:B------:R-:W-:Y:S02]  /*10a0*/  SHF.R.S32.HI R10, RZ, 0x1f, R9 ;  /* 0x0000001fff0a7819 */ /* 0x000fe40000011409 */
[----:B------:R-:W-:Y:S02]  /*10b0*/  ISETP.GT.AND P4, PT, R60, UR5, PT ;  /* 0x000000053c007c0c */ /* 0x000fe4000bf84270 */
[----:B------:R-:W-:Y:S01]  /*10c0*/  LEA.HI R10, R10, R9, RZ, 0x5 ;  /* 0x000000090a0a7211 */ /* 0x000fe200078f28ff */
[----:B------:R-:W-:Y:S01]  /*10d0*/  HFMA2.MMA R9, -RZ, RZ, 0, 0 ;  /* 0x00000000ff097435 */ /* 0x000fe200000001ff */
[----:B------:R-:W-:-:S02]  /*10e0*/  ISETP.GT.AND P6, PT, R60, UR6, PT ;  /* 0x000000063c007c0c */ /* 0x000fc4000bfc4270 */
[----:B------:R-:W-:Y:S01]  /*10f0*/  SHF.R.S32.HI R15, RZ, 0x5, R10 ;  /* 0x00000005ff0f7819 */ /* 0x000fe2000001140a */
[----:B------:R-:W-:Y:S01]  /*1100*/  HFMA2.MMA R10, -RZ, RZ, 0, 0 ;  /* 0x00000000ff0a7435 */ /* 0x000fe200000001ff */
[C---:B0-----:R-:W-:Y:S02]  /*1110*/  ISETP.GT.AND P3, PT, R60.reuse, R5, PT ;  /* 0x000000053c00720c */ /* 0x041fe40003f64270 */
[----:B-1----:R-:W-:Y:S02]  /*1120*/  ISETP.GT.AND P5, PT, R60, R7, PT ;  /* 0x000000073c00720c */ /* 0x002fe40003fa4270 */
[----:B------:R-:W-:Y:S01]  /*1130*/  MOV R14, RZ ;  /* 0x000000ff000e7202 */ /* 0x000fe20000000f00 */
[----:B------:R-:W-:Y:S10]  /*1140*/  @!P2 BRA `(.L_x_667) ;  /* 0x00000000001ca947 */ /* 0x000ff40003800000 */
[----:B------:R-:W0:Y:S02]  /*1150*/  LDC R11, c[0x0][0x25c] ;  /* 0x00009700ff0b7b82 */ /* 0x000e240000000800 */
[----:B0-----:R-:W-:-:S05]  /*1160*/  VIMNMX R10, R60, R11, PT ;  /* 0x0000000b3c0a7248 */ /* 0x001fca0003fe0100 */
[----:B------:R-:W-:-:S05]  /*1170*/  VIADD R10, R10, -UR4 ;  /* 0x800000040a0a7c36 */ /* 0x000fca0008000000 */
[----:B------:R-:W-:-:S04]  /*1180*/  SHF.R.S32.HI R11, RZ, 0x1f, R10 ;  /* 0x0000001fff0b7819 */ /* 0x000fc8000001140a */
[----:B------:R-:W-:-:S04]  /*1190*/  LEA.HI R11, R11, R10, RZ, 0x5 ;  /* 0x0000000a0b0b7211 */ /* 0x000fc800078f28ff */
[----:B------:R-:W-:-:S05]  /*11a0*/  SHF.R.S32.HI R11, RZ, 0x5, R11 ;  /* 0x00000005ff0b7819 */ /* 0x000fca000001140b */
[----:B------:R-:W-:-:S07]  /*11b0*/  IMAD R10, R11, 0x6, RZ ;  /* 0x000000060b0a7824 */ /* 0x000fce00078e02ff */
.L_x_667:
        /* <DEDUP_REMOVED lines=8> */
.L_x_668:
[----:B------:R-:W-:Y:S05]  /*1240*/  @!P4 BRA `(.L_x_669) ;  /* 0x00000000001cc947 */ /* 0x000fea0003800000 */
[----:B------:R-:W0:Y:S02]  /*1250*/  LDC R11, c[0x0][0x264] ;  /* 0x00009900ff0b7b82 */ /* 0x000e240000000800 */
[----:B0-----:R-:W-:-:S04]  /*1260*/  VIMNMX R11, R60, R11, PT ;  /* 0x0000000b3c0b7248 */ /* 0x001fc80003fe0100 */
[----:B------:R-:W-:-:S04]  /*1270*/  IADD3 R11, R11, -UR5, RZ ;  /* 0x800000050b0b7c10 */ /* 0x000fc8000fffe0ff */
[----:B------:R-:W-:-:S04]  /*1280*/  SHF.R.S32.HI R12, RZ, 0x1f, R11 ;  /* 0x0000001fff0c7819 */ /* 0x000fc8000001140b */
[----:B------:R-:W-:-:S04]  /*1290*/  LEA.HI R12, R12, R11, RZ, 0x5 ;  /* 0x0000000b0c0c7211 */ /* 0x000fc800078f28ff */
[----:B------:R-:W-:-:S05]  /*12a0*/  SHF.R.S32.HI R12, RZ, 0x5, R12 ;  /* 0x00000005ff0c7819 */ /* 0x000fca000001140c */
[----:B------:R-:W-:-:S07]  /*12b0*/  IMAD.SHL.U32 R14, R12, 0x4, RZ ;  /* 0x000000040c0e7824 */ /* 0x000fce00078e00ff */
.L_x_669:
        /* <DEDUP_REMOVED lines=8> */
.L_x_670:
[----:B------:R-:W-:Y:S01]  /*1340*/  MOV R12, RZ ;  /* 0x000000ff000c7202 */ /* 0x000fe20000000f00 */
[----:B------:R-:W-:Y:S06]  /*1350*/  @!P6 BRA `(.L_x_671) ;  /* 0x00000000001ce947 */ /* 0x000fec0003800000 */
[----:B------:R-:W0:Y:S02]  /*1360*/  LDC R7, c[0x0][0x26c] ;  /* 0x00009b00ff077b82 */ /* 0x000e240000000800 */
[----:B0-----:R-:W-:-:S04]  /*1370*/  VIMNMX R7, R60, R7, PT ;  /* 0x000000073c077248 */ /* 0x001fc80003fe0100 */
[----:B------:R-:W-:-:S04]  /*1380*/  IADD3 R7, R7, -UR6, RZ ;  /* 0x8000000607077c10 */ /* 0x000fc8000fffe0ff */
[----:B------:R-:W-:-:S04]  /*1390*/  SHF.R.S32.HI R12, RZ, 0x1f, R7 ;  /* 0x0000001fff0c7819 */ /* 0x000fc80000011407 */
[----:B------:R-:W-:-:S04]  /*13a0*/  LEA.HI R12, R12, R7, RZ, 0x5 ;  /* 0x000000070c0c7211 */ /* 0x000fc800078f28ff */
[----:B------:R-:W-:-:S05]  /*13b0*/  SHF.R.S32.HI R12, RZ, 0x5, R12 ;  /* 0x00000005ff0c7819 */ /* 0x000fca000001140c */
[----:B------:R-:W-:-:S07]  /*13c0*/  IMAD.SHL.U32 R12, R12, 0x2, RZ ;  /* 0x000000020c0c7824 */ /* 0x000fce00078e00ff */
.L_x_671:
        /* <DEDUP_REMOVED lines=13> */
[----:B------:R-:W0:Y:S01]  /*14a0*/  S2UR UR5, SR_CgaCtaId ;  /* 0x00000000000579c3 */ /* 0x000e220000008800 */
[----:B------:R-:W-:Y:S01]  /*14b0*/  IMAD R7, R12, R55, RZ ;  /* 0x000000370c077224 */ /* 0x000fe200078e02ff */
[----:B------:R-:W-:Y:S01]  /*14c0*/  PRMT R9, R59, 0x9910, RZ ;  /* 0x000099103b097816 */ /* 0x000fe200000000ff */
[----:B------:R-:W-:Y:S01]  /*14d0*/  ULDC.64 UR6, c[0x0][0x218] ;  /* 0x0000860000067ab9 */ /* 0x000fe20000000a00 */
[----:B------:R-:W-:Y:S01]  /*14e0*/  UMOV UR4, 0x400 ;  /* 0x0000040000047882 */ /* 0x000fe20000000000 */
[----:B------:R-:W-:Y:S02]  /*14f0*/  SHF.R.S32.HI R54, RZ, 0x1f, R55 ;  /* 0x0000001fff367819 */ /* 0x000fe40000011437 */
[----:B------:R-:W-:Y:S01]  /*1500*/  SHF.R.S32.HI R11, RZ, 0x1f, R7 ;  /* 0x0000001fff0b7819 */ /* 0x000fe20000011407 */
[----:B------:R-:W1:Y:S01]  /*1510*/  LDC R53, c[0x0][0x23c] ;  /* 0x00008f00ff357b82 */ /* 0x000e620000000800 */
[----:B------:R-:W-:Y:S02]  /*1520*/  IADD3 R7, P2, R8, R7, RZ ;  /* 0x0000000708077210 */ /* 0x000fe40007f5e0ff */
[----:B------:R-:W-:-:S02]  /*1530*/  ISETP.NE.AND P0, PT, R9, RZ, PT ;  /* 0x000000ff0900720c */ /* 0x000fc40003f05270 */
[----:B------:R-:W-:Y:S02]  /*1540*/  LEA.HI.X.SX32 R8, R8, R11, 0x1, P2 ;  /* 0x0000000b08087211 */ /* 0x000fe400010f0eff */
[C---:B------:R-:W-:Y:S02]  /*1550*/  LEA R64, P2, R7.reuse, UR6, 0x2 ;  /* 0x0000000607407c11 */ /* 0x040fe4000f8410ff */
[----:B------:R-:W-:Y:S02]  /*1560*/  ISETP.LT.OR P0, PT, R6, 0x4, !P0 ;  /* 0x000000040600780c */ /* 0x000fe40004701670 */
[----:B------:R-:W-:Y:S02]  /*1570*/  LEA.HI.X R65, R7, UR7, R8, 0x2, P2 ;  /* 0x0000000707417c11 */ /* 0x000fe400090f1408 */
[----:B------:R-:W-:Y:S01]  /*1580*/  PRMT R52, R52, 0x5410, RZ ;  /* 0x0000541034347816 */ /* 0x000fe200000000ff */
[----:B0-----:R-:W-:-:S03]  /*1590*/  ULEA UR4, UR5, UR4, 0x18 ;  /* 0x0000000405047291 */ /* 0x001fc6000f8ec03f */
[----:B------:R-:W-:-:S09]  /*15a0*/  ULDC UR5, c[0x0][0x25c] ;  /* 0x0000970000057ab9 */ /* 0x000fd20000000800 */
.L_x_681:
[----:B-----5:R0:W5:Y:S01]  /*15b0*/  LDG.E.128.CONSTANT R8, desc[UR8][R64.64] ;  /* 0x0000000840087981 */ /* 0x020162000c1e9d00 */
[----:B-1----:R-:W-:Y:S01]  /*15c0*/  MOV R55, R53 ;  /* 0x0000003500377202 */ /* 0x002fe20000000f00 */
[----:B------:R-:W-:Y:S06]  /*15d0*/  @!P1 BRA `(.L_x_673) ;  /* 0x0000001400209947 */ /* 0x000fec0003800000 */
[----:B------:R-:W-:-:S04]  /*15e0*/  IMAD.WIDE R16, R55, 0x4, R64 ;  /* 0x0000000437107825 */ /* 0x000fc800078e0240 */
[----:B------:R-:W-:Y:S02]  /*15f0*/  IMAD.WIDE R12, R55, 0x4, R16 ;  /* 0x00000004370c7825 */ /* 0x000fe400078e0210 */
[----:B------:R-:W2:Y:S04]  /*1600*/  LDG.E.128.CONSTANT R16, desc[UR8][R16.64] ;  /* 0x0000000810107981 */ /* 0x000ea8000c1e9d00 */
[----:B------:R-:W3:Y:S01]  /*1610*/  LDG.E.128.CONSTANT R12, desc[UR8][R12.64] ;  /* 0x000000080c0c7981 */ /* 0x000ee2000c1e9d00 */
[----:B-----5:R-:W-:Y:S02]  /*1620*/  SHF.R.U32.HI R28, RZ, 0xc, R8 ;  /* 0x0000000cff1c7819 */ /* 0x020fe40000011608 */
[----:B------:R-:W-:Y:S02]  /*1630*/  SHF.R.U32.HI R29, RZ, 0xc, R9 ;  /* 0x0000000cff1d7819 */ /* 0x000fe40000011609 */
[----:B------:R-:W-:-:S02]  /*1640*/  LOP3.LUT R28, R28, 0xf000f, RZ, 0xc0, !PT ;  /* 0x000f000f1c1c7812 */ /* 0x000fc400078ec0ff */
[----:B------:R-:W-:Y:S02]  /*1650*/  LOP3.LUT R29, R29, 0xf000f, RZ, 0xc0, !PT ;  /* 0x000f000f1d1d7812 */ /* 0x000fe400078ec0ff */
[----:B------:R-:W-:Y:S02]  /*1660*/  LOP3.LUT R21, R9, 0x3f003f, RZ, 0xc0, !PT ;  /* 0x003f003f09157812 */ /* 0x000fe400078ec0ff */
[----:B------:R-:W-:Y:S02]  /*1670*/  SHF.R.U32.HI R23, RZ, 0x6, R9 ;  /* 0x00000006ff177819 */ /* 0x000fe40000011609 */
[--C-:B------:R-:W-:Y:S02]  /*1680*/  SHF.R.U32.HI R9, RZ, 0xc, R10.reuse ;  /* 0x0000000cff097819 */ /* 0x100fe4000001160a */
[----:B------:R-:W-:Y:S02]  /*1690*/  LOP3.LUT R24, R10, 0x3f003f, RZ, 0xc0, !PT ;  /* 0x003f003f0a187812 */ /* 0x000fe400078ec0ff */
[----:B------:R-:W-:-:S02]  /*16a0*/  SHF.R.U32.HI R25, RZ, 0x6, R10 ;  /* 0x00000006ff197819 */ /* 0x000fc4000001160a */
[--C-:B------:R-:W-:Y:S02]  /*16b0*/  SHF.R.U32.HI R10, RZ, 0xc, R11.reuse ;  /* 0x0000000cff0a7819 */ /* 0x100fe4000001160b */
[----:B------:R-:W-:Y:S02]  /*16c0*/  LOP3.LUT R20, R8, 0x3f003f, RZ, 0xc0, !PT ;  /* 0x003f003f08147812 */ /* 0x000fe400078ec0ff */
[----:B------:R-:W-:Y:S02]  /*16d0*/  LOP3.LUT R26, R11, 0x3f003f, RZ, 0xc0, !PT ;  /* 0x003f003f0b1a7812 */ /* 0x000fe400078ec0ff */
[----:B------:R-:W-:Y:S02]  /*16e0*/  SHF.R.U32.HI R27, RZ, 0x6, R11 ;  /* 0x00000006ff1b7819 */ /* 0x000fe4000001160b */
[----:B------:R-:W-:Y:S02]  /*16f0*/  PRMT R6, R56, 0x9910, RZ ;  /* 0x0000991038067816 */ /* 0x000fe400000000ff */
[----:B------:R-:W-:-:S02]  /*1700*/  LOP3.LUT R9, R9, 0xf000f, RZ, 0xc0, !PT ;  /* 0x000f000f09097812 */ /* 0x000fc400078ec0ff */
[----:B------:R-:W-:Y:S02]  /*1710*/  LOP3.LUT R11, R10, 0xf000f, RZ, 0xc0, !PT ;  /* 0x000f000f0a0b7812 */ /* 0x000fe400078ec0ff */
[----:B------:R-:W-:Y:S02]  /*1720*/  LOP3.LUT R20, R20, 0x64006400, RZ, 0xfc, !PT ;  /* 0x6400640014147812 */ /* 0x000fe400078efcff */
[----:B------:R-:W-:Y:S02]  /*1730*/  LOP3.LUT R21, R21, 0x64006400, RZ, 0xfc, !PT ;  /* 0x6400640015157812 */ /* 0x000fe400078efcff */
[----:B------:R-:W-:Y:S02]  /*1740*/  LOP3.LUT R23, R23, 0x3f003f, RZ, 0xc0, !PT ;  /* 0x003f003f17177812 */ /* 0x000fe400078ec0ff */
[----:B------:R-:W-:Y:S02]  /*1750*/  SHF.R.U32.HI R22, RZ, 0x6, R8 ;  /* 0x00000006ff167819 */ /* 0x000fe40000011608 */
[----:B------:R-:W-:-:S02]  /*1760*/  ISETP.NE.AND P2, PT, R6, RZ, PT ;  /* 0x000000ff0600720c */ /* 0x000fc40003f45270 */
[----:B------:R-:W-:Y:S01]  /*1770*/  LOP3.LUT R27, R27, 0x3f003f, RZ, 0xc0, !PT ;  /* 0x003f003f1b1b7812 */ /* 0x000fe200078ec0ff */
[----:B------:R-:W-:Y:S01]  /*1780*/  HADD2 R45, R20, -1056, -1056 ;  /* 0xe420e420142d7430 */ /* 0x000fe20000000000 */
[----:B------:R-:W-:Y:S02]  /*1790*/  LOP3.LUT R22, R22, 0x3f003f, RZ, 0xc0, !PT ;  /* 0x003f003f16167812 */ /* 0x000fe400078ec0ff */
[----:B------:R-:W-:Y:S02]  /*17a0*/  LOP3.LUT R26, R26, 0x64006400, RZ, 0xfc, !PT ;  /* 0x640064001a1a7812 */ /* 0x000fe400078efcff */
[----:B------:R-:W-:Y:S02]  /*17b0*/  LOP3.LUT R44, R22, 0x64006400, RZ, 0xfc, !PT ;  /* 0x64006400162c7812 */ /* 0x000fe400078efcff */
[----:B------:R-:W-:Y:S01]  /*17c0*/  ISETP.GE.AND P3, PT, R62, 0x2, PT ;  /* 0x000000023e00780c */ /* 0x000fe20003f66270 */
[----:B------:R-:W-:Y:S02]  /*17d0*/  HADD2 R26, R26, -1056, -1056 ;  /* 0xe420e4201a1a7430 */ /* 0x000fe40000000000 */
[----:B------:R-:W-:Y:S01]  /*17e0*/  HADD2 R44, R44, -1056, -1056 ;  /* 0xe420e4202c2c7430 */ /* 0x000fe20000000000 */
[----:B---3--:R-:W-:-:S02]  /*17f0*/  SHF.R.U32.HI R39, RZ, 0x8, R12 ;  /* 0x00000008ff277819 */ /* 0x008fc4000001160c */
[----:B------:R-:W-:Y:S02]  /*1800*/  SHF.R.U32.HI R30, RZ, 0x8, R13 ;  /* 0x00000008ff1e7819 */ /* 0x000fe4000001160d */
[----:B------:R-:W-:Y:S02]  /*1810*/  LOP3.LUT R39, R28, 0x300030, R39, 0xf8, !PT ;  /* 0x003000301c277812 */ /* 0x000fe400078ef827 */
[--C-:B--2---:R-:W-:Y:S02]  /*1820*/  SHF.R.U32.HI R28, RZ, 0xc, R16.reuse ;  /* 0x0000000cff1c7819 */ /* 0x104fe40000011610 */
[----:B------:R-:W-:Y:S02]  /*1830*/  LOP3.LUT R43, R16, 0x3f003f, RZ, 0xc0, !PT ;  /* 0x003f003f102b7812 */ /* 0x000fe400078ec0ff */
[----:B------:R-:W-:Y:S02]  /*1840*/  SHF.R.U32.HI R42, RZ, 0x6, R16 ;  /* 0x00000006ff2a7819 */ /* 0x000fe40000011610 */
[----:B------:R-:W-:-:S02]  /*1850*/  SHF.R.U32.HI R16, RZ, 0xc, R17 ;  /* 0x0000000cff107819 */ /* 0x000fc40000011611 */
[----:B------:R-:W-:Y:S02]  /*1860*/  SHF.R.U32.HI R31, RZ, 0xc, R18 ;  /* 0x0000000cff1f7819 */ /* 0x000fe40000011612 */
[----:B------:R-:W-:Y:S02]  /*1870*/  LOP3.LUT R30, R29, 0x300030, R30, 0xf8, !PT ;  /* 0x003000301d1e7812 */ /* 0x000fe400078ef81e */
[----:B------:R-:W-:Y:S02]  /*1880*/  LOP3.LUT R29, R16, 0xf000f, RZ, 0xc0, !PT ;  /* 0x000f000f101d7812 */ /* 0x000fe400078ec0ff */
[--C-:B------:R-:W-:Y:S02]  /*1890*/  SHF.R.U32.HI R37, RZ, 0xa, R14.reuse ;  /* 0x0000000aff257819 */ /* 0x100fe4000001160e */
[----:B------:R-:W-:Y:S02]  /*18a0*/  LOP3.LUT R16, R31, 0xf000f, RZ, 0xc0, !PT ;  /* 0x000f000f1f107812 */ /* 0x000fe400078ec0ff */
[----:B------:R-:W-:-:S02]  /*18b0*/  SHF.R.U32.HI R32, RZ, 0x8, R14 ;  /* 0x00000008ff207819 */ /* 0x000fc4000001160e */
[----:B------:R-:W-:Y:S02]  /*18c0*/  SHF.R.U32.HI R34, RZ, 0x8, R15 ;  /* 0x00000008ff227819 */ /* 0x000fe4000001160f */
[----:B------:R-:W-:Y:S02]  /*18d0*/  SHF.R.U32.HI R33, RZ, 0xc, R19 ;  /* 0x0000000cff217819 */ /* 0x000fe40000011613 */
[----:B------:R-:W-:Y:S02]  /*18e0*/  SHF.R.U32.HI R35, RZ, 0xa, R12 ;  /* 0x0000000aff237819 */ /* 0x000fe4000001160c */
[----:B------:R-:W-:Y:S02]  /*18f0*/  LOP3.LUT R28, R28, 0xf000f, RZ, 0xc0, !PT ;  /* 0x000f000f1c1c7812 */ /* 0x000fe400078ec0ff */
[----:B------:R-:W-:Y:S02]  /*1900*/  LOP3.LUT R37, R16, 0x300030, R37, 0xf8, !PT ;  /* 0x0030003010257812 */ /* 0x000fe400078ef825 */
[----:B------:R-:W-:-:S02]  /*1910*/  LOP3.LUT R32, R9, 0x300030, R32, 0xf8, !PT ;  /* 0x0030003009207812 */ /* 0x000fc400078ef820 */
[----:B------:R-:W-:Y:S02]  /*1920*/  LOP3.LUT R34, R11, 0x300030, R34, 0xf8, !PT ;  /* 0x003000300b227812 */ /* 0x000fe400078ef822 */
[----:B------:R-:W-:Y:S02]  /*1930*/  LOP3.LUT R16, R24, 0x64006400, RZ, 0xfc, !PT ;  /* 0x6400640018107812 */ /* 0x000fe400078efcff */
[----:B------:R-:W-:Y:S02]  /*1940*/  LOP3.LUT R41, R12, 0x3f003f, RZ, 0xc0, !PT ;  /* 0x003f003f0c297812 */ /* 0x000fe400078ec0ff */
[----:B------:R-:W-:Y:S02]  /*1950*/  SHF.R.U32.HI R36, RZ, 0xa, R13 ;  /* 0x0000000aff247819 */ /* 0x000fe4000001160d */
[----:B------:R-:W-:Y:S02]  /*1960*/  LOP3.LUT R8, R13, 0x3f003f, RZ, 0xc0, !PT ;  /* 0x003f003f0d087812 */ /* 0x000fe400078ec0ff */
[----:B------:R-:W-:-:S02]  /*1970*/  LOP3.LUT R7, R14, 0x3f003f, RZ, 0xc0, !PT ;  /* 0x003f003f0e077812 */ /* 0x000fc400078ec0ff */
[----:B------:R-:W-:Y:S02]  /*1980*/  SHF.R.U32.HI R38, RZ, 0xa, R15 ;  /* 0x0000000aff267819 */ /* 0x000fe4000001160f */
[----:B------:R-:W-:Y:S02]  /*1990*/  LOP3.LUT R6, R15, 0x3f003f, RZ, 0xc0, !PT ;  /* 0x003f003f0f067812 */ /* 0x000fe400078ec0ff */
[----:B------:R-:W-:Y:S02]  /*19a0*/  LOP3.LUT R11, R17, 0x3f003f, RZ, 0xc0, !PT ;  /* 0x003f003f110b7812 */ /* 0x000fe400078ec0ff */
[----:B------:R-:W-:Y:S02]  /*19b0*/  LOP3.LUT R10, R18, 0x3f003f, RZ, 0xc0, !PT ;  /* 0x003f003f120a7812 */ /* 0x000fe400078ec0ff */
[----:B------:R-:W-:Y:S02]  /*19c0*/  LOP3.LUT R9, R19, 0x3f003f, RZ, 0xc0, !PT ;  /* 0x003f003f13097812 */ /* 0x000fe400078ec0ff */
[----:B------:R-:W-:-:S02]  /*19d0*/  SHF.R.U32.HI R12, RZ, 0x6, R12 ;  /* 0x00000006ff0c7819 */ /* 0x000fc4000001160c */
[----:B------:R-:W-:Y:S02]  /*19e0*/  SHF.R.U32.HI R13, RZ, 0x6, R13 ;  /* 0x00000006ff0d7819 */ /* 0x000fe4000001160d */
[----:B------:R-:W-:Y:S02]  /*19f0*/  SHF.R.U32.HI R14, RZ, 0x6, R14 ;  /* 0x00000006ff0e7819 */ /* 0x000fe4000001160e */
[----:B------:R-:W-:Y:S02]  /*1a00*/  SHF.R.U32.HI R15, RZ, 0x6, R15 ;  /* 0x00000006ff0f7819 */ /* 0x000fe4000001160f */
[----:B------:R-:W-:Y:S02]  /*1a10*/  SHF.R.U32.HI R17, RZ, 0x6, R17 ;  /* 0x00000006ff117819 */ /* 0x000fe40000011611 */
[----:B------:R-:W-:Y:S02]  /*1a20*/  SHF.R.U32.HI R18, RZ, 0x6, R18 ;  /* 0x00000006ff127819 */ /* 0x000fe40000011612 */
[----:B------:R-:W-:-:S02]  /*1a30*/  SHF.R.U32.HI R19, RZ, 0x6, R19 ;  /* 0x00000006ff137819 */ /* 0x000fc40000011613 */
[----:B------:R-:W-:Y:S02]  /*1a40*/  LOP3.LUT R33, R33, 0xf000f, RZ, 0xc0, !PT ;  /* 0x000f000f21217812 */ /* 0x000fe400078ec0ff */
[----:B------:R-:W-:Y:S02]  /*1a50*/  LOP3.LUT R24, R25, 0x3f003f, RZ, 0xc0, !PT ;  /* 0x003f003f19187812 */ /* 0x000fe400078ec0ff */
[----:B------:R-:W-:Y:S01]  /*1a60*/  LOP3.LUT R35, R28, 0x300030, R35, 0xf8, !PT ;  /* 0x003000301c237812 */ /* 0x000fe200078ef823 */
[----:B------:R-:W-:Y:S01]  /*1a70*/  HADD2 R28, R21, -1056, -1056 ;  /* 0xe420e420151c7430 */ /* 0x000fe20000000000 */
[----:B------:R-:W-:Y:S02]  /*1a80*/  LOP3.LUT R25, R23, 0x64006400, RZ, 0xfc, !PT ;  /* 0x6400640017197812 */ /* 0x000fe400078efcff */
[----:B------:R-:W-:Y:S01]  /*1a90*/  LOP3.LUT R23, R27, 0x64006400, RZ, 0xfc, !PT ;  /* 0x640064001b177812 */ /* 0x000fe200078efcff */
[----:B------:R-:W-:Y:S01]  /*1aa0*/  HADD2 R27, R16, -1056, -1056 ;  /* 0xe420e420101b7430 */ /* 0x000fe20000000000 */
[----:B------:R-:W-:-:S02]  /*1ab0*/  LOP3.LUT R21, R10, 0x64006400, RZ, 0xfc, !PT ;  /* 0x640064000a157812 */ /* 0x000fc400078efcff */
[----:B------:R-:W-:Y:S02]  /*1ac0*/  LOP3.LUT R20, R9, 0x64006400, RZ, 0xfc, !PT ;  /* 0x6400640009147812 */ /* 0x000fe400078efcff */
[----:B------:R-:W-:Y:S02]  /*1ad0*/  LOP3.LUT R36, R29, 0x300030, R36, 0xf8, !PT ;  /* 0x003000301d247812 */ /* 0x000fe400078ef824 */
        /* <DEDUP_REMOVED lines=60> */
[----:B------:R-:W1:Y:S01]  /*1ea0*/  LDS.128 R8, [UR4] ;  /* 0x00000004ff087984 */ /* 0x000e620008000c00 */
[----:B------:R-:W-:Y:S02]  /*1eb0*/  PRMT R4, R4, 0x5410, R3 ;  /* 0x0000541004047816 */ /* 0x000fe40000000003 */
[----:B------:R-:W-:Y:S01]  /*1ec0*/  PRMT R2, R2, 0x5410, R0 ;  /* 0x0000541002027816 */ /* 0x000fe20000000000 */
[----:B------:R-:W2:Y:S01]  /*1ed0*/  LDS.128 R12, [UR4+0x10] ;  /* 0x00001004ff0c7984 */ /* 0x000ea20008000c00 */
[----:B-1----:R-:W-:Y:S01]  /*1ee0*/  HFMA2.MMA R63, R45, R8, RZ ;  /* 0x000000082d3f7235 */ /* 0x002fe200000000ff */
[----:B------:R-:W-:-:S04]  /*1ef0*/  HFMA2 R66, R28, R8, RZ.H0_H0 ;  /* 0x000000081c427231 */ /* 0x000fc800000400ff */
[----:B------:R-:W-:-:S05]  /*1f00*/  HFMA2 R66, R25, R9, R66 ;  /* 0x0000000919427231 */ /* 0x000fca0000000042 */
[----:B------:R-:W-:Y:S01]  /*1f10*/  HFMA2 R63, R44, R9, R63 ;  /* 0x000000092c3f7231 */ /* 0x000fe2000000003f */
[----:B------:R-:W-:-:S05]  /*1f20*/  HFMA2.MMA R66, R22, R10, R66 ;  /* 0x0000000a16427235 */ /* 0x000fca0000000042 */
[----:B------:R-:W-:-:S05]  /*1f30*/  HFMA2.MMA R63, R43, R10, R63 ;  /* 0x0000000a2b3f7235 */ /* 0x000fca000000003f */
[----:B------:R-:W-:-:S05]  /*1f40*/  HFMA2 R66, R16, R11, R66 ;  /* 0x0000000b10427231 */ /* 0x000fca0000000042 */
[----:B------:R-:W-:Y:S01]  /*1f50*/  HFMA2 R63, R42, R11, R63 ;  /* 0x0000000b2a3f7231 */ /* 0x000fe2000000003f */
[----:B--2---:R-:W-:-:S05]  /*1f60*/  HFMA2.MMA R66, R19, R12, R66 ;  /* 0x0000000c13427235 */ /* 0x004fca0000000042 */
[----:B------:R-:W-:-:S05]  /*1f70*/  HFMA2.MMA R63, R41, R12, R63 ;  /* 0x0000000c293f7235 */ /* 0x000fca000000003f */
[----:B------:R-:W-:-:S05]  /*1f80*/  HFMA2 R66, R29, R13, R66 ;  /* 0x0000000d1d427231 */ /* 0x000fca0000000042 */
[----:B------:R-:W-:Y:S01]  /*1f90*/  HFMA2 R63, R40, R13, R63 ;  /* 0x0000000d283f7231 */ /* 0x000fe2000000003f */
[----:B------:R-:W-:-:S05]  /*1fa0*/  HFMA2.MMA R66, R30, R14, R66 ;  /* 0x0000000e1e427235 */ /* 0x000fca0000000042 */
[----:B------:R-:W-:-:S05]  /*1fb0*/  HFMA2.MMA R63, R39, R14, R63 ;  /* 0x0000000e273f7235 */ /* 0x000fca000000003f */
[----:B------:R-:W-:-:S03]  /*1fc0*/  HFMA2 R66, R36, R15, R66 ;  /* 0x0000000f24427231 */ /* 0x000fc60000000042 */
[----:B------:R-:W-:Y:S01]  /*1fd0*/  HFMA2.MMA R63, R35, R15, R63 ;  /* 0x0000000f233f7235 */ /* 0x000fe2000000003f */
[----:B------:R-:W-:-:S09]  /*1fe0*/  HADD2 R66, R66.H0_H0, R66.H1_H1 ;  /* 0x3000004242427230 */ /* 0x000fd20000000800 */
        /* <DEDUP_REMOVED lines=23> */
.L_x_674:
[----:B------:R-:W-:Y:S05]  /*2160*/  @!P3 BRA `(.L_x_673) ;  /* 0x00000008003cb947 */ /* 0x000fea0003800000 */
[----:B------:R-:W-:Y:S02]  /*2170*/  PRMT R8, R57, 0x9910, RZ ;  /* 0x0000991039087816 */ /* 0x000fe400000000ff */
[----:B------:R-:W-:Y:S02]  /*2180*/  ISETP.GE.AND P3, PT, R62, 0x3, PT ;  /* 0x000000033e00780c */ /* 0x000fe40003f66270 */
[----:B------:R-:W-:-:S13]  /*2190*/  ISETP.NE.AND P2, PT, R8, RZ, PT ;  /* 0x000000ff0800720c */ /* 0x000fda0003f45270 */
[----:B------:R-:W-:Y:S05]  /*21a0*/  @!P2 BRA `(.L_x_675) ;  /* 0x0000000000b0a947 */ /* 0x000fea0003800000 */
[----:B------:R-:W1:Y:S01]  /*21b0*/  LDS.128 R8, [UR4+0x40] ;  /* 0x00004004ff087984 */ /* 0x000e620008000c00 */
        /* <DEDUP_REMOVED lines=43> */
.L_x_675:
[----:B------:R-:W-:Y:S05]  /*2470*/  @!P3 BRA `(.L_x_673) ;  /* 0x000000040078b947 */ /* 0x000fea0003800000 */
[----:B------:R-:W-:-:S04]  /*2480*/  PRMT R8, R58, 0x9910, RZ ;  /* 0x000099103a087816 */ /* 0x000fc800000000ff */
        /* <DEDUP_REMOVED lines=46> */
.L_x_676:
[----:B------:R-:W-:Y:S05]  /*2770*/  @P0 BRA `(.L_x_673) ;  /* 0x0000000000b80947 */ /* 0x000fea0003800000 */
[----:B------:R-:W1:Y:S01]  /*2780*/  LDS.128 R8, [UR4+0xc0] ;  /* 0x0000c004ff087984 */ /* 0x000e620008000c00 */
[----:B------:R-:W-:Y:S01]  /*2790*/  MOV R63, R27 ;  /* 0x0000001b003f7202 */ /* 0x000fe20000000f00 */
[----:B------:R-:W-:Y:S01]  /*27a0*/  IMAD.MOV.U32 R67, RZ, RZ, R26 ;  /* 0x000000ffff437224 */ /* 0x000fe200078e001a */
[----:B------:R-:W-:Y:S01]  /*27b0*/  PRMT R4, R4, 0x5410, R3 ;  /* 0x0000541004047816 */ /* 0x000fe20000000003 */
[----:B------:R-:W2:Y:S01]  /*27c0*/  LDS.128 R12, [UR4+0xd0] ;  /* 0x0000d004ff0c7984 */ /* 0x000ea20008000c00 */
[----:B------:R-:W-:Y:S01]  /*27d0*/  PRMT R2, R2, 0x5410, R0 ;  /* 0x0000541002027816 */ /* 0x000fe20000000000 */
[-C--:B-1----:R-:W-:Y:S01]  /*27e0*/  HFMA2.MMA R27, R45, R8.reuse, RZ ;  /* 0x000000082d1b7235 */ /* 0x082fe200000000ff */
        /* <DEDUP_REMOVED lines=12> */
[-C--:B--2---:R-:W-:Y:S01]  /*28b0*/  HFMA2 R28, R19, R12.reuse, R28 ;  /* 0x0000000c131c7231 */ /* 0x084fe2000000001c */
        /* <DEDUP_REMOVED lines=12> */
[----:B------:R-:W-:-:S06]  /*2980*/  HFMA2.MMA R26, R18, R12, R26 ;  /* 0x0000000c121a7235 */ /* 0x000fcc000000001a */
        /* <DEDUP_REMOVED lines=13> */
.L_x_673:
        /* <DEDUP_REMOVED lines=14> */
[----:B------:R-:W-:-:S04]  /*2b40*/  SHF.R.U32.HI R24, RZ, 0xc, R10 ;  /* 0x0000000cff187819 */ /* 0x000fc8000001160a */
[----:B------:R-:W-:Y:S02]  /*2b50*/  LOP3.LUT R24, R24, 0xf000f, RZ, 0xc0, !PT ;  /* 0x000f000f18187812 */ /* 0x000fe400078ec0ff */
[--C-:B----4-:R-:W-:Y:S02]  /*2b60*/  SHF.R.U32.HI R35, RZ, 0x8, R12.reuse ;  /* 0x00000008ff237819 */ /* 0x110fe4000001160c */
[--C-:B------:R-:W-:Y:S02]  /*2b70*/  SHF.R.U32.HI R42, RZ, 0xa, R12.reuse ;  /* 0x0000000aff2a7819 */ /* 0x100fe4000001160c */
[----:B------:R-:W-:Y:S02]  /*2b80*/  LOP3.LUT R26, R12, 0x3f003f, RZ, 0xc0, !PT ;  /* 0x003f003f0c1a7812 */ /* 0x000fe400078ec0ff */
[----:B------:R-:W-:Y:S02]  /*2b90*/  SHF.R.U32.HI R34, RZ, 0x6, R12 ;  /* 0x00000006ff227819 */ /* 0x000fe4000001160c */
[----:B------:R-:W-:-:S02]  /*2ba0*/  SHF.R.U32.HI R39, RZ, 0x8, R14 ;  /* 0x00000008ff277819 */ /* 0x000fc4000001160e */
[--C-:B------:R-:W-:Y:S02]  /*2bb0*/  SHF.R.U32.HI R44, RZ, 0xa, R14.reuse ;  /* 0x0000000aff2c7819 */ /* 0x100fe4000001160e */
[----:B------:R-:W-:Y:S02]  /*2bc0*/  LOP3.LUT R28, R14, 0x3f003f, RZ, 0xc0, !PT ;  /* 0x003f003f0e1c7812 */ /* 0x000fe400078ec0ff */
[----:B------:R-:W-:Y:S02]  /*2bd0*/  SHF.R.U32.HI R38, RZ, 0x6, R14 ;  /* 0x00000006ff267819 */ /* 0x000fe4000001160e */
[----:B------:R-:W-:Y:S02]  /*2be0*/  SHF.R.U32.HI R37, RZ, 0x8, R13 ;  /* 0x00000008ff257819 */ /* 0x000fe4000001160d */
[----:B------:R-:W-:Y:S02]  /*2bf0*/  SHF.R.U32.HI R41, RZ, 0x8, R15 ;  /* 0x00000008ff297819 */ /* 0x000fe4000001160f */
[----:B------:R-:W-:-:S02]  /*2c00*/  LOP3.LUT R12, R23, 0xf000f, RZ, 0xc0, !PT ;  /* 0x000f000f170c7812 */ /* 0x000fc400078ec0ff */
[----:B------:R-:W-:Y:S02]  /*2c10*/  LOP3.LUT R14, R25, 0xf000f, RZ, 0xc0, !PT ;  /* 0x000f000f190e7812 */ /* 0x000fe400078ec0ff */
[----:B------:R-:W-:Y:S02]  /*2c20*/  LOP3.LUT R37, R12, 0x300030, R37, 0xf8, !PT ;  /* 0x003000300c257812 */ /* 0x000fe400078ef825 */
[----:B------:R-:W-:Y:S02]  /*2c30*/  LOP3.LUT R41, R14, 0x300030, R41, 0xf8, !PT ;  /* 0x003000300e297812 */ /* 0x000fe400078ef829 */
[--C-:B------:R-:W-:Y:S02]  /*2c40*/  SHF.R.U32.HI R45, RZ, 0xa, R15.reuse ;  /* 0x0000000aff2d7819 */ /* 0x100fe4000001160f */
[----:B------:R-:W-:Y:S02]  /*2c50*/  LOP3.LUT R29, R15, 0x3f003f, RZ, 0xc0, !PT ;  /* 0x003f003f0f1d7812 */ /* 0x000fe400078ec0ff */
[----:B------:R-:W-:-:S02]  /*2c60*/  SHF.R.U32.HI R40, RZ, 0x6, R15 ;  /* 0x00000006ff287819 */ /* 0x000fc4000001160f */
[--C-:B---3--:R-:W-:Y:S02]  /*2c70*/  SHF.R.U32.HI R12, RZ, 0xc, R16.reuse ;  /* 0x0000000cff0c7819 */ /* 0x108fe40000011610 */
[----:B------:R-:W-:Y:S02]  /*2c80*/  LOP3.LUT R14, R16, 0x3f003f, RZ, 0xc0, !PT ;  /* 0x003f003f100e7812 */ /* 0x000fe400078ec0ff */
[----:B------:R-:W-:Y:S02]  /*2c90*/  SHF.R.U32.HI R30, RZ, 0x6, R16 ;  /* 0x00000006ff1e7819 */ /* 0x000fe40000011610 */
[----:B------:R-:W-:Y:S02]  /*2ca0*/  LOP3.LUT R39, R24, 0x300030, R39, 0xf8, !PT ;  /* 0x0030003018277812 */ /* 0x000fe400078ef827 */
[----:B------:R-:W-:Y:S02]  /*2cb0*/  SHF.R.U32.HI R16, RZ, 0xc, R17 ;  /* 0x0000000cff107819 */ /* 0x000fe40000011611 */
[----:B------:R-:W-:-:S02]  /*2cc0*/  LOP3.LUT R15, R17, 0x3f003f, RZ, 0xc0, !PT ;  /* 0x003f003f110f7812 */ /* 0x000fc400078ec0ff */
[----:B------:R-:W-:Y:S02]  /*2cd0*/  SHF.R.U32.HI R31, RZ, 0x6, R17 ;  /* 0x00000006ff1f7819 */ /* 0x000fe40000011611 */
[--C-:B------:R-:W-:Y:S02]  /*2ce0*/  SHF.R.U32.HI R17, RZ, 0xc, R18.reuse ;  /* 0x0000000cff117819 */ /* 0x100fe40000011612 */
[----:B------:R-:W-:Y:S02]  /*2cf0*/  LOP3.LUT R24, R18, 0x3f003f, RZ, 0xc0, !PT ;  /* 0x003f003f12187812 */ /* 0x000fe400078ec0ff */
[----:B------:R-:W-:Y:S02]  /*2d00*/  SHF.R.U32.HI R32, RZ, 0x6, R18 ;  /* 0x00000006ff207819 */ /* 0x000fe40000011612 */
[----:B------:R-:W-:Y:S02]  /*2d10*/  SHF.R.U32.HI R22, RZ, 0xc, R8 ;  /* 0x0000000cff167819 */ /* 0x000fe40000011608 */
[----:B------:R-:W-:-:S02]  /*2d20*/  SHF.R.U32.HI R18, RZ, 0xc, R19 ;  /* 0x0000000cff127819 */ /* 0x000fc40000011613 */
[--C-:B------:R-:W-:Y:S02]  /*2d30*/  SHF.R.U32.HI R43, RZ, 0xa, R13.reuse ;  /* 0x0000000aff2b7819 */ /* 0x100fe4000001160d */
[----:B------:R-:W-:Y:S02]  /*2d40*/  LOP3.LUT R27, R13, 0x3f003f, RZ, 0xc0, !PT ;  /* 0x003f003f0d1b7812 */ /* 0x000fe400078ec0ff */
[----:B------:R-:W-:Y:S02]  /*2d50*/  SHF.R.U32.HI R36, RZ, 0x6, R13 ;  /* 0x00000006ff247819 */ /* 0x000fe4000001160d */
[----:B------:R-:W-:Y:S02]  /*2d60*/  LOP3.LUT R6, R8, 0x3f003f, RZ, 0xc0, !PT ;  /* 0x003f003f08067812 */ /* 0x000fe400078ec0ff */
[----:B------:R-:W-:Y:S02]  /*2d70*/  LOP3.LUT R7, R9, 0x3f003f, RZ, 0xc0, !PT ;  /* 0x003f003f09077812 */ /* 0x000fe400078ec0ff */
[----:B------:R-:W-:-:S02]  /*2d80*/  LOP3.LUT R13, R12, 0xf000f, RZ, 0xc0, !PT ;  /* 0x000f000f0c0d7812 */ /* 0x000fc400078ec0ff */
[----:B------:R-:W-:Y:S02]  /*2d90*/  SHF.R.U32.HI R8, RZ, 0x6, R8 ;  /* 0x00000006ff087819 */ /* 0x000fe40000011608 */
[----:B------:R-:W-:Y:S02]  /*2da0*/  SHF.R.U32.HI R9, RZ, 0x6, R9 ;  /* 0x00000006ff097819 */ /* 0x000fe40000011609 */
[----:B------:R-:W-:Y:S02]  /*2db0*/  LOP3.LUT R21, R10, 0x3f003f, RZ, 0xc0, !PT ;  /* 0x003f003f0a157812 */ /* 0x000fe400078ec0ff */
[----:B------:R-:W-:Y:S02]  /*2dc0*/  LOP3.LUT R20, R11, 0x3f003f, RZ, 0xc0, !PT ;  /* 0x003f003f0b147812 */ /* 0x000fe400078ec0ff */
[----:B------:R-:W-:Y:S02]  /*2dd0*/  LOP3.LUT R25, R19, 0x3f003f, RZ, 0xc0, !PT ;  /* 0x003f003f13197812 */ /* 0x000fe400078ec0ff */
[----:B------:R-:W-:-:S02]  /*2de0*/  LOP3.LUT R16, R16, 0xf000f, RZ, 0xc0, !PT ;  /* 0x000f000f10107812 */ /* 0x000fc400078ec0ff */
[----:B------:R-:W-:Y:S02]  /*2df0*/  LOP3.LUT R17, R17, 0xf000f, RZ, 0xc0, !PT ;  /* 0x000f000f11117812 */ /* 0x000fe400078ec0ff */
[----:B------:R-:W-:Y:S02]  /*2e00*/  SHF.R.U32.HI R10, RZ, 0x6, R10 ;  /* 0x00000006ff0a7819 */ /* 0x000fe4000001160a */
[----:B------:R-:W-:Y:S02]  /*2e10*/  SHF.R.U32.HI R11, RZ, 0x6, R11 ;  /* 0x00000006ff0b7819 */ /* 0x000fe4000001160b */
[----:B------:R-:W-:Y:S02]  /*2e20*/  LOP3.LUT R22, R22, 0xf000f, RZ, 0xc0, !PT ;  /* 0x000f000f16167812 */ /* 0x000fe400078ec0ff */
[----:B------:R-:W-:Y:S02]  /*2e30*/  SHF.R.U32.HI R19, RZ, 0x6, R19 ;  /* 0x00000006ff137819 */ /* 0x000fe40000011613 */
[----:B------:R-:W-:-:S02]  /*2e40*/  LOP3.LUT R18, R18, 0xf000f, RZ, 0xc0, !PT ;  /* 0x000f000f12127812 */ /* 0x000fc400078ec0ff */
[----:B------:R-:W-:Y:S02]  /*2e50*/  LOP3.LUT R42, R13, 0x300030, R42, 0xf8, !PT ;  /* 0x003000300d2a7812 */ /* 0x000fe400078ef82a */
[----:B------:R-:W-:Y:S02]  /*2e60*/  LOP3.LUT R43, R16, 0x300030, R43, 0xf8, !PT ;  /* 0x00300030102b7812 */ /* 0x000fe400078ef82b */
[----:B------:R-:W-:Y:S02]  /*2e70*/  LOP3.LUT R44, R17, 0x300030, R44, 0xf8, !PT ;  /* 0x00300030112c7812 */ /* 0x000fe400078ef82c */
        /* <DEDUP_REMOVED lines=123> */
.L_x_678:
        /* <DEDUP_REMOVED lines=49> */
.L_x_679:
        /* <DEDUP_REMOVED lines=48> */
.L_x_680:
[----:B------:R-:W-:Y:S05]  /*3c40*/  @P0 BRA `(.L_x_677) ;  /* 0x0000000000b80947 */ /* 0x000fea0003800000 */
[----:B------:R-:W1:Y:S01]  /*3c50*/  LDS.128 R16, [UR4+0xe0] ;  /* 0x0000e004ff107984 */ /* 0x000e620008000c00 */
[----:B------:R-:W-:Y:S02]  /*3c60*/  MOV R67, R8 ;  /* 0x0000000800437202 */ /* 0x000fe40000000f00 */
[----:B------:R-:W-:Y:S01]  /*3c70*/  MOV R63, R7 ;  /* 0x00000007003f7202 */ /* 0x000fe20000000f00 */
[----:B------:R-:W2:Y:S01]  /*3c80*/  LDS.128 R20, [UR4+0xf0] ;  /* 0x0000f004ff147984 */ /* 0x000ea20008000c00 */
[----:B------:R-:W-:Y:S02]  /*3c90*/  PRMT R4, R4, 0x5410, R3 ;  /* 0x0000541004047816 */ /* 0x000fe40000000003 */
[----:B------:R-:W-:Y:S01]  /*3ca0*/  PRMT R2, R2, 0x5410, R0 ;  /* 0x0000541002027816 */ /* 0x000fe20000000000 */
[-C--:B-1----:R-:W-:Y:S01]  /*3cb0*/  HFMA2.MMA R7, R6, R16.reuse, RZ ;  /* 0x0000001006077235 */ /* 0x082fe200000000ff */
[-C--:B------:R-:W-:Y:S01]  /*3cc0*/  HFMA2 R8, R63, R16.reuse, RZ.H0_H0 ;  /* 0x000000103f087231 */ /* 0x080fe200000400ff */
[----:B------:R-:W-:Y:S01]  /*3cd0*/  HFMA2.MMA R6, R67, R16, RZ ;  /* 0x0000001043067235 */ /* 0x000fe200000000ff */
[----:B------:R-:W-:-:S02]  /*3ce0*/  HFMA2 R16, R9, R16, RZ.H0_H0 ;  /* 0x0000001009107231 */ /* 0x000fc400000400ff */
        /* <DEDUP_REMOVED lines=36> */
.L_x_677:
[----:B------:R-:W-:Y:S01]  /*3f30*/  VIADD R60, R60, 0x20 ;  /* 0x000000203c3c7836 */ /* 0x000fe20000000000 */
[----:B------:R-:W-:Y:S01]  /*3f40*/  UIADD3 UR4, UR4, 0x40, URZ ;  /* 0x0000004004047890 */ /* 0x000fe2000fffe03f */
[----:B0-----:R-:W-:-:S03]  /*3f50*/  IMAD.WIDE.U32 R64, R55, 0x18, R64 ;  /* 0x0000001837407825 */ /* 0x001fc600078e0040 */
[----:B------:R-:W-:Y:S01]  /*3f60*/  ISETP.GE.AND P2, PT, R60, UR5, PT ;  /* 0x000000053c007c0c */ /* 0x000fe2000bf46270 */
[----:B------:R-:W-:Y:S01]  /*3f70*/  IMAD R7, R54, 0x18, RZ ;  /* 0x0000001836077824 */ /* 0x000fe200078e02ff */
[----:B------:R-:W-:-:S04]  /*3f80*/  ISETP.LT.AND P3, PT, R60, R61, PT ;  /* 0x0000003d3c00720c */ /* 0x000fc80003f61270 */
[----:B------:R-:W-:-:S09]  /*3f90*/  IADD3 R65, R65, R7, RZ ;  /* 0x0000000741417210 */ /* 0x000fd20007ffe0ff */
[----:B------:R-:W-:Y:S05]  /*3fa0*/  @!P2 BRA P3, `(.L_x_681) ;  /* 0xffffffd40080a947 */ /* 0x000fea000183ffff */
.L_x_672:
[----:B------:R-:W-:Y:S05]  /*3fb0*/  @!P1 EXIT ;  /* 0x000000000000994d */ /* 0x000fea0003800000 */
[----:B------:R-:W0:Y:S01]  /*3fc0*/  S2R R0, SR_CTAID.X ;  /* 0x0000000000007919 */ /* 0x000e220000002500 */
[----:B------:R-:W1:Y:S01]  /*3fd0*/  S2UR UR4, SR_CTAID.Y ;  /* 0x00000000000479c3 */ /* 0x000e620000002600 */
[----:B-----5:R-:W-:Y:S01]  /*3fe0*/  HMUL2 R9, R5, R56.H0_H0 ;  /* 0x2000003805097232 */ /* 0x020fe20000000000 */
        /* <DEDUP_REMOVED lines=15> */
.L_x_685:
[----:B------:R-:W0:Y:S02]  /*40e0*/  LDS R2, [R0] ;  /* 0x0000000000027984 */ /* 0x000e240000000800 */
[----:B0-----:R-:W-:-:S10]  /*40f0*/  HFMA2.MMA R3, R2, 1, 1, R9 ;  /* 0x3c003c0002037835 */ /* 0x001fd40000000009 */
[----:B------:R-:W0:Y:S02]  /*4100*/  ATOMS.CAST.SPIN R3, [R0], R2, R3 ;  /* 0x000000020003738d */ /* 0x000e240001800003 */
[----:B0-----:R-:W-:-:S13]  /*4110*/  ISETP.EQ.U32.AND P0, PT, R3, 0x1, PT ;  /* 0x000000010300780c */ /* 0x001fda0003f02070 */
[----:B------:R-:W-:Y:S05]  /*4120*/  @!P0 BRA `(.L_x_685) ;  /* 0xfffffffc00ec8947 */ /* 0x000fea000383ffff */
[----:B------:R-:W-:Y:S05]  /*4130*/  BRA `(.L_x_683) ;  /* 0x00000000000c7947 */ /* 0x000fea0003800000 */
.L_x_684:
[----:B------:R-:W2:Y:S02]  /*4140*/  LD.E R0, desc[UR8][R4.64] ;  /* 0x0000000804007980 */ /* 0x000ea4000c101900 */
[----:B--2---:R-:W-:-:S05]  /*4150*/  IADD3 R3, R9, R0, RZ ;  /* 0x0000000009037210 */ /* 0x004fca0007ffe0ff */
[----:B------:R0:W-:Y:S02]  /*4160*/  ST.E desc[UR8][R4.64], R3 ;  /* 0x0000000304007985 */ /* 0x0001e4000c101908 */
.L_x_683:
[----:B------:R-:W-:Y:S05]  /*4170*/  BSYNC B0 ;  /* 0x0000000000007941 */ /* 0x000fea0003800000 */
.L_x_682:
[----:B------:R1:W-:Y:S01]  /*4180*/  ATOM.E.ADD.F16x2.RN.STRONG.GPU P0, RZ, desc[UR8][R4.64+0x4], R7 ;  /* 0x0000040704ff79a2 */ /* 0x0003e2000810e1c8 */
[----:B------:R-:W-:Y:S04]  /*4190*/  BSSY B0, `(.L_x_686) ;  /* 0x000000f000007945 */ /* 0x000fe80003800000 */
[----:B-1----:R-:W-:Y:S05]  /*41a0*/  @P0 BRA `(.L_x_687) ;  /* 0x0000000000340947 */ /* 0x002fea0003800000 */
[----:B------:R-:W1:Y:S02]  /*41b0*/  QSPC.E.S P0, RZ, [R4+0x4] ;  /* 0x0000040004ff73aa */ /* 0x000e640000000500 */
[----:B-1----:R-:W-:Y:S05]  /*41c0*/  @!P0 BRA `(.L_x_688) ;  /* 0x0000000000208947 */ /* 0x002fea0003800000 */
[----:B------:R-:W-:-:S04]  /*41d0*/  MOV R2, R4 ;  /* 0x0000000400027202 */ /* 0x000fc80000000f00 */
[----:B------:R-:W-:-:S07]  /*41e0*/  MOV R0, R2 ;  /* 0x0000000200007202 */ /* 0x000fce0000000f00 */
.L_x_689:
[----:B------:R-:W0:Y:S02]  /*41f0*/  LDS R2, [R0+0x4] ;  /* 0x0000040000027984 */ /* 0x000e240000000800 */
[----:B0-----:R-:W-:-:S06]  /*4200*/  HADD2 R3, R2, R7 ;  /* 0x0000000702037230 */ /* 0x001fcc0000000000 */
[----:B------:R-:W0:Y:S02]  /*4210*/  ATOMS.CAST.SPIN R3, [R0+0x4], R2, R3 ;  /* 0x000004020003738d */ /* 0x000e240001800003 */
[----:B0-----:R-:W-:-:S13]  /*4220*/  ISETP.EQ.U32.AND P0, PT, R3, 0x1, PT ;  /* 0x000000010300780c */ /* 0x001fda0003f02070 */
[----:B------:R-:W-:Y:S05]  /*4230*/  @!P0 BRA `(.L_x_689) ;  /* 0xfffffffc00ec8947 */ /* 0x000fea000383ffff */
[----:B------:R-:W-:Y:S05]  /*4240*/  BRA `(.L_x_687) ;  /* 0x00000000000c7947 */ /* 0x000fea0003800000 */
.L_x_688:
[----:B------:R-:W0:Y:S02]  /*4250*/  LD.E R0, desc[UR8][R4.64+0x4] ;  /* 0x0000040804007980 */ /* 0x000e24000c101900 */
[----:B0-----:R-:W-:-:S05]  /*4260*/  IADD3 R3, R7, R0, RZ ;  /* 0x0000000007037210 */ /* 0x001fca0007ffe0ff */
[----:B------:R1:W-:Y:S02]  /*4270*/  ST.E desc[UR8][R4.64+0x4], R3 ;  /* 0x0000040304007985 */ /* 0x0003e4000c101908 */
.L_x_687:
[----:B------:R-:W-:Y:S05]  /*4280*/  BSYNC B0 ;  /* 0x0000000000007941 */ /* 0x000fea0003800000 */
.L_x_686:
        /* <DEDUP_REMOVED lines=12> */
.L_x_693:
[----:B------:R-:W0:Y:S02]  /*4350*/  LDS R2, [R0] ;  /* 0x0000000000027984 */ /* 0x000e240000000800 */
[----:B0-----:R-:W-:-:S10]  /*4360*/  HFMA2.MMA R3, R2, 1, 1, R47 ;  /* 0x3c003c0002037835 */ /* 0x001fd4000000002f */
[----:B------:R-:W0:Y:S02]  /*4370*/  ATOMS.CAST.SPIN R3, [R0], R2, R3 ;  /* 0x000000020003738d */ /* 0x000e240001800003 */
[----:B0-----:R-:W-:-:S13]  /*4380*/  ISETP.EQ.U32.AND P0, PT, R3, 0x1, PT ;  /* 0x000000010300780c */ /* 0x001fda0003f02070 */
[----:B------:R-:W-:Y:S05]  /*4390*/  @!P0 BRA `(.L_x_693) ;  /* 0xfffffffc00ec8947 */ /* 0x000fea000383ffff */
[----:B------:R-:W-:Y:S05]  /*43a0*/  BRA `(.L_x_691) ;  /* 0x00000000000c7947 */ /* 0x000fea0003800000 */
.L_x_692:
[----:B------:R-:W2:Y:S02]  /*43b0*/  LD.E R0, desc[UR8][R4.64] ;  /* 0x0000000804007980 */ /* 0x000ea4000c101900 */
[----:B--2---:R-:W-:-:S05]  /*43c0*/  IADD3 R3, R47, R0, RZ ;  /* 0x000000002f037210 */ /* 0x004fca0007ffe0ff */
[----:B------:R0:W-:Y:S02]  /*43d0*/  ST.E desc[UR8][R4.64], R3 ;  /* 0x0000000304007985 */ /* 0x0001e4000c101908 */
.L_x_691:
[----:B------:R-:W-:Y:S05]  /*43e0*/  BSYNC B0 ;  /* 0x0000000000007941 */ /* 0x000fea0003800000 */
.L_x_690:
[----:B------:R1:W-:Y:S01]  /*43f0*/  ATOM.E.ADD.F16x2.RN.STRONG.GPU P0, RZ, desc[UR8][R4.64+0x4], R57 ;  /* 0x0000043904ff79a2 */ /* 0x0003e2000810e1c8 */
[----:B------:R-:W-:Y:S04]  /*4400*/  BSSY B0, `(.L_x_694) ;  /* 0x000000f000007945 */ /* 0x000fe80003800000 */
[----:B-1----:R-:W-:Y:S05]  /*4410*/  @P0 BRA `(.L_x_695) ;  /* 0x0000000000340947 */ /* 0x002fea0003800000 */
[----:B------:R-:W1:Y:S02]  /*4420*/  QSPC.E.S P0, RZ, [R4+0x4] ;  /* 0x0000040004ff73aa */ /* 0x000e640000000500 */
[----:B-1----:R-:W-:Y:S05]  /*4430*/  @!P0 BRA `(.L_x_696) ;  /* 0x0000000000208947 */ /* 0x002fea0003800000 */
[----:B------:R-:W-:-:S04]  /*4440*/  MOV R2, R4 ;  /* 0x0000000400027202 */ /* 0x000fc80000000f00 */
[----:B------:R-:W-:-:S07]  /*4450*/  MOV R0, R2 ;  /* 0x0000000200007202 */ /* 0x000fce0000000f00 */
.L_x_697:
[----:B------:R-:W0:Y:S02]  /*4460*/  LDS R2, [R0+0x4] ;  /* 0x0000040000027984 */ /* 0x000e240000000800 */
[----:B0-----:R-:W-:-:S06]  /*4470*/  HADD2 R3, R2, R57 ;  /* 0x0000003902037230 */ /* 0x001fcc0000000000 */
[----:B------:R-:W0:Y:S02]  /*4480*/  ATOMS.CAST.SPIN R3, [R0+0x4], R2, R3 ;  /* 0x000004020003738d */ /* 0x000e240001800003 */
[----:B0-----:R-:W-:-:S13]  /*4490*/  ISETP.EQ.U32.AND P0, PT, R3, 0x1, PT ;  /* 0x000000010300780c */ /* 0x001fda0003f02070 */
[----:B------:R-:W-:Y:S05]  /*44a0*/  @!P0 BRA `(.L_x_697) ;  /* 0xfffffffc00ec8947 */ /* 0x000fea000383ffff */
[----:B------:R-:W-:Y:S05]  /*44b0*/  BRA `(.L_x_695) ;  /* 0x00000000000c7947 */ /* 0x000fea0003800000 */
.L_x_696:
[----:B------:R-:W0:Y:S02]  /*44c0*/  LD.E R0, desc[UR8][R4.64+0x4] ;  /* 0x0000040804007980 */ /* 0x000e24000c101900 */
[----:B0-----:R-:W-:-:S05]  /*44d0*/  IADD3 R3, R57, R0, RZ ;  /* 0x0000000039037210 */ /* 0x001fca0007ffe0ff */
[----:B------:R1:W-:Y:S02]  /*44e0*/  ST.E desc[UR8][R4.64+0x4], R3 ;  /* 0x0000040304007985 */ /* 0x0003e4000c101908 */
.L_x_695:
[----:B------:R-:W-:Y:S05]  /*44f0*/  BSYNC B0 ;  /* 0x0000000000007941 */ /* 0x000fea0003800000 */
.L_x_694:
        /* <DEDUP_REMOVED lines=12> */
.L_x_701:
[----:B------:R-:W0:Y:S02]  /*45c0*/  LDS R2, [R0] ;  /* 0x0000000000027984 */ /* 0x000e240000000800 */
[----:B0-----:R-:W-:-:S10]  /*45d0*/  HFMA2.MMA R3, R2, 1, 1, R49 ;  /* 0x3c003c0002037835 */ /* 0x001fd40000000031 */
[----:B------:R-:W0:Y:S02]  /*45e0*/  ATOMS.CAST.SPIN R3, [R0], R2, R3 ;  /* 0x000000020003738d */ /* 0x000e240001800003 */
[----:B0-----:R-:W-:-:S13]  /*45f0*/  ISETP.EQ.U32.AND P0, PT, R3, 0x1, PT ;  /* 0x000000010300780c */ /* 0x001fda0003f02070 */
[----:B------:R-:W-:Y:S05]  /*4600*/  @!P0 BRA `(.L_x_701) ;  /* 0xfffffffc00ec8947 */ /* 0x000fea000383ffff */
[----:B------:R-:W-:Y:S05]  /*4610*/  BRA `(.L_x_699) ;  /* 0x00000000000c7947 */ /* 0x000fea0003800000 */
.L_x_700:
[----:B------:R-:W2:Y:S02]  /*4620*/  LD.E R0, desc[UR8][R4.64] ;  /* 0x0000000804007980 */ /* 0x000ea4000c101900 */
[----:B--2---:R-:W-:-:S05]  /*4630*/  IADD3 R3, R49, R0, RZ ;  /* 0x0000000031037210 */ /* 0x004fca0007ffe0ff */
[----:B------:R0:W-:Y:S02]  /*4640*/  ST.E desc[UR8][R4.64], R3 ;  /* 0x0000000304007985 */ /* 0x0001e4000c101908 */
.L_x_699:
[----:B------:R-:W-:Y:S05]  /*4650*/  BSYNC B0 ;  /* 0x0000000000007941 */ /* 0x000fea0003800000 */
.L_x_698:
[----:B------:R1:W-:Y:S01]  /*4660*/  ATOM.E.ADD.F16x2.RN.STRONG.GPU P0, RZ, desc[UR8][R4.64+0x4], R7 ;  /* 0x0000040704ff79a2 */ /* 0x0003e2000810e1c8 */
[----:B------:R-:W-:Y:S04]  /*4670*/  BSSY B0, `(.L_x_702) ;  /* 0x000000f000007945 */ /* 0x000fe80003800000 */
[----:B-1----:R-:W-:Y:S05]  /*4680*/  @P0 BRA `(.L_x_703) ;  /* 0x0000000000340947 */ /* 0x002fea0003800000 */
[----:B------:R-:W1:Y:S02]  /*4690*/  QSPC.E.S P0, RZ, [R4+0x4] ;  /* 0x0000040004ff73aa */ /* 0x000e640000000500 */
[----:B-1----:R-:W-:Y:S05]  /*46a0*/  @!P0 BRA `(.L_x_704) ;  /* 0x0000000000208947 */ /* 0x002fea0003800000 */
[----:B------:R-:W-:-:S04]  /*46b0*/  MOV R2, R4 ;  /* 0x0000000400027202 */ /* 0x000fc80000000f00 */
[----:B------:R-:W-:-:S07]  /*46c0*/  MOV R0, R2 ;  /* 0x0000000200007202 */ /* 0x000fce0000000f00 */
.L_x_705:
[----:B------:R-:W0:Y:S02]  /*46d0*/  LDS R2, [R0+0x4] ;  /* 0x0000040000027984 */ /* 0x000e240000000800 */
[----:B0-----:R-:W-:-:S06]  /*46e0*/  HADD2 R3, R2, R7 ;  /* 0x0000000702037230 */ /* 0x001fcc0000000000 */
[----:B------:R-:W0:Y:S02]  /*46f0*/  ATOMS.CAST.SPIN R3, [R0+0x4], R2, R3 ;  /* 0x000004020003738d */ /* 0x000e240001800003 */
[----:B0-----:R-:W-:-:S13]  /*4700*/  ISETP.EQ.U32.AND P0, PT, R3, 0x1, PT ;  /* 0x000000010300780c */ /* 0x001fda0003f02070 */
[----:B------:R-:W-:Y:S05]  /*4710*/  @!P0 BRA `(.L_x_705) ;  /* 0xfffffffc00ec8947 */ /* 0x000fea000383ffff */
[----:B------:R-:W-:Y:S05]  /*4720*/  BRA `(.L_x_703) ;  /* 0x00000000000c7947 */ /* 0x000fea0003800000 */
.L_x_704:
[----:B------:R-:W0:Y:S02]  /*4730*/  LD.E R0, desc[UR8][R4.64+0x4] ;  /* 0x0000040804007980 */ /* 0x000e24000c101900 */
[----:B0-----:R-:W-:-:S05]  /*4740*/  IADD3 R3, R7, R0, RZ ;  /* 0x0000000007037210 */ /* 0x001fca0007ffe0ff */
[----:B------:R1:W-:Y:S02]  /*4750*/  ST.E desc[UR8][R4.64+0x4], R3 ;  /* 0x0000040304007985 */ /* 0x0003e4000c101908 */
.L_x_703:
[----:B------:R-:W-:Y:S05]  /*4760*/  BSYNC B0 ;  /* 0x0000000000007941 */ /* 0x000fea0003800000 */
.L_x_702:
        /* <DEDUP_REMOVED lines=12> */
.L_x_709:
[----:B------:R-:W0:Y:S02]  /*4830*/  LDS R2, [R0] ;  /* 0x0000000000027984 */ /* 0x000e240000000800 */
[----:B0-----:R-:W-:-:S10]  /*4840*/  HFMA2.MMA R3, R2, 1, 1, R51 ;  /* 0x3c003c0002037835 */ /* 0x001fd40000000033 */
[----:B------:R-:W0:Y:S02]  /*4850*/  ATOMS.CAST.SPIN R3, [R0], R2, R3 ;  /* 0x000000020003738d */ /* 0x000e240001800003 */
[----:B0-----:R-:W-:-:S13]  /*4860*/  ISETP.EQ.U32.AND P0, PT, R3, 0x1, PT ;  /* 0x000000010300780c */ /* 0x001fda0003f02070 */
[----:B------:R-:W-:Y:S05]  /*4870*/  @!P0 BRA `(.L_x_709) ;  /* 0xfffffffc00ec8947 */ /* 0x000fea000383ffff */
[----:B------:R-:W-:Y:S05]  /*4880*/  BRA `(.L_x_707) ;  /* 0x00000000000c7947 */ /* 0x000fea0003800000 */
.L_x_708:
[----:B------:R-:W2:Y:S02]  /*4890*/  LD.E R0, desc[UR8][R4.64] ;  /* 0x0000000804007980 */ /* 0x000ea4000c101900 */
[----:B--2---:R-:W-:-:S05]  /*48a0*/  IADD3 R3, R51, R0, RZ ;  /* 0x0000000033037210 */ /* 0x004fca0007ffe0ff */
[----:B------:R0:W-:Y:S02]  /*48b0*/  ST.E desc[UR8][R4.64], R3 ;  /* 0x0000000304007985 */ /* 0x0001e4000c101908 */
.L_x_707:
[----:B------:R-:W-:Y:S05]  /*48c0*/  BSYNC B0 ;  /* 0x0000000000007941 */ /* 0x000fea0003800000 */
.L_x_706:
[----:B------:R1:W-:Y:S02]  /*48d0*/  ATOM.E.ADD.F16x2.RN.STRONG.GPU P0, RZ, desc[UR8][R4.64+0x4], R59 ;  /* 0x0000043b04ff79a2 */ /* 0x0003e4000810e1c8 */
[----:B-1----:R-:W-:Y:S05]  /*48e0*/  @P0 EXIT ;  /* 0x000000000000094d */ /* 0x002fea0003800000 */
[----:B------:R-:W1:Y:S02]  /*48f0*/  QSPC.E.S P0, RZ, [R4+0x4] ;  /* 0x0000040004ff73aa */ /* 0x000e640000000500 */
[----:B-1----:R-:W-:Y:S05]  /*4900*/  @!P0 BRA `(.L_x_710) ;  /* 0x0000000000208947 */ /* 0x002fea0003800000 */
[----:B------:R-:W-:-:S04]  /*4910*/  MOV R2, R4 ;  /* 0x0000000400027202 */ /* 0x000fc80000000f00 */
[----:B------:R-:W-:-:S07]  /*4920*/  MOV R0, R2 ;  /* 0x0000000200007202 */ /* 0x000fce0000000f00 */
.L_x_711:
[----:B------:R-:W0:Y:S02]  /*4930*/  LDS R2, [R0+0x4] ;  /* 0x0000040000027984 */ /* 0x000e240000000800 */
[----:B0-----:R-:W-:-:S06]  /*4940*/  HADD2 R3, R2, R59 ;  /* 0x0000003b02037230 */ /* 0x001fcc0000000000 */
[----:B------:R-:W0:Y:S02]  /*4950*/  ATOMS.CAST.SPIN R3, [R0+0x4], R2, R3 ;  /* 0x000004020003738d */ /* 0x000e240001800003 */
[----:B0-----:R-:W-:-:S13]  /*4960*/  ISETP.EQ.U32.AND P0, PT, R3, 0x1, PT ;  /* 0x000000010300780c */ /* 0x001fda0003f02070 */
[----:B------:R-:W-:Y:S05]  /*4970*/  @!P0 BRA `(.L_x_711) ;  /* 0xfffffffc00ec8947 */ /* 0x000fea000383ffff */
[----:B------:R-:W-:Y:S05]  /*4980*/  EXIT ;  /* 0x000000000000794d */ /* 0x000fea0003800000 */
.L_x_710:
[----:B------:R-:W0:Y:S02]  /*4990*/  LD.E R0, desc[UR8][R4.64+0x4] ;  /* 0x0000040804007980 */ /* 0x000e24000c101900 */
[----:B0-----:R-:W-:-:S05]  /*49a0*/  IADD3 R3, R59, R0, RZ ;  /* 0x000000003b037210 */ /* 0x001fca0007ffe0ff */
[----:B------:R-:W-:Y:S01]  /*49b0*/  ST.E desc[UR8][R4.64+0x4], R3 ;  /* 0x0000040304007985 */ /* 0x000fe2000c101908 */
[----:B------:R-:W-:Y:S05]  /*49c0*/  EXIT ;  /* 0x000000000000794d */ /* 0x000fea0003800000 */
.L_x_712:
        /* <DEDUP_REMOVED lines=11> */
.L_x_3670:


//--------------------- .text._Z23gemm_half_q_half_kernelILi4ELi48ELb1ELb1ELi32EEvPK6__halfPKjS4_S2_PS0_iiiiPKtS7_iiiiiibS2_i --------------------------
	.section	.text._Z23gemm_half_q_half_kernelILi4ELi48ELb1ELb1ELi32EEvPK6__halfPKjS4_S2_PS0_iiiiPKtS7_iiiiiibS2_i,"ax",@progbits
	.align	128
        .global         _Z23gemm_half_q_half_kernelILi4ELi48ELb1ELb1ELi32EEvPK6__halfPKjS4_S2_PS0_iiiiPKtS7_iiiiiibS2_i
        .type           _Z23gemm_half_q_half_kernelILi4ELi48ELb1ELb1ELi32EEvPK6__halfPKjS4_S2_PS0_iiiiPKtS7_iiiiiibS2_i,@function
        .size           _Z23gemm_half_q_half_kernelILi4ELi48ELb1ELb1ELi32EEvPK6__halfPKjS4_S2_PS0_iiiiPKtS7_iiiiiibS2_i,(.L_x_3671 - _Z23gemm_half_q_half_kernelILi4ELi48ELb1ELb1ELi32EEvPK6__halfPKjS4_S2_PS0_iiiiPKtS7_iiiiiibS2_i)
        .other          _Z23gemm_half_q_half_kernelILi4ELi48ELb1ELb1ELi32EEvPK6__halfPKjS4_S2_PS0_iiiiPKtS7_iiiiiibS2_i,@"STO_CUDA_ENTRY STV_DEFAULT"
_Z23gemm_half_q_half_kernelILi4ELi48ELb1ELb1ELi32EEvPK6__halfPKjS4_S2_PS0_iiiiPKtS7_iiiiiibS2_i:
.text._Z23gemm_half_q_half_kernelILi4ELi48ELb1ELb1ELi32EEvPK6__halfPKjS4_S2_PS0_iiiiPKtS7_iiiiiibS2_i:
[----:B------:R-:W-:Y:S01]  /*0000*/  LDC R1, c[0x0][0x28] ;  /* 0x00000a00ff017b82 */ /* 0x000fe20000000800 */
[----:B------:R-:W0:Y:S07]  /*0010*/  S2R R4, SR_CTAID.Y ;  /* 0x0000000000047919 */ /* 0x000e2e0000002600 */
[----:B------:R-:W0:Y:S01]  /*0020*/  LDC R9, c[0x0][0x238] ;  /* 0x00008e00ff097b82 */ /* 0x000e220000000800 */
[----:B------:R-:W-:Y:S01]  /*0030*/  ULDC.64 UR6, c[0x0][0x208] ;  /* 0x0000820000067ab9 */ /* 0x000fe20000000a00 */
[----:B------:R-:W-:Y:S01]  /*0040*/  PRMT R93, RZ, 0x7610, R93 ;  /* 0x00007610ff5d7816 */ /* 0x000fe2000000005d */
[----:B------:R-:W1:Y:S01]  /*0050*/  S2R R5, SR_TID.X ;  /* 0x0000000000057919 */ /* 0x000e620000002100 */
[----:B------:R-:W-:-:S02]  /*0060*/  PRMT R92, RZ, 0x7610, R92 ;  /* 0x00007610ff5c7816 */ /* 0x000fc4000000005c */
[----:B------:R-:W-:Y:S01]  /*0070*/  PRMT R91, RZ, 0x7610, R91 ;  /* 0x00007610ff5b7816 */ /* 0x000fe2000000005b */
[----:B------:R-:W1:Y:S01]  /*0080*/  S2R R2, SR_CTAID.X ;  /* 0x0000000000027919 */ /* 0x000e620000002500 */
[----:B------:R-:W2:Y:S01]  /*0090*/  LDC R7, c[0x0][0x240] ;  /* 0x00009000ff077b82 */ /* 0x000ea20000000800 */
[----:B------:R-:W-:Y:S01]  /*00a0*/  PRMT R90, RZ, 0x7610, R90 ;  /* 0x00007610ff5a7816 */ /* 0x000fe2000000005a */
[----:B------:R-:W3:Y:S01]  /*00b0*/  S2R R3, SR_CTAID.Z ;  /* 0x0000000000037919 */ /* 0x000ee20000002700 */
[----:B------:R-:W-:Y:S01]  /*00c0*/  PRMT R6, RZ, 0x7610, R6 ;  /* 0x00007610ff067816 */ /* 0x000fe20000000006 */
[----:B0-----:R-:W-:-:S05]  /*00d0*/  IMAD R0, R4, -0x4, R9 ;  /* 0xfffffffc04007824 */ /* 0x001fca00078e0209 */
[C---:B------:R-:W-:Y:S02]  /*00e0*/  ISETP.GE.AND P1, PT, R0.reuse, 0x1, PT ;  /* 0x000000010000780c */ /* 0x040fe40003f26270 */
[----:B------:R-:W-:Y:S02]  /*00f0*/  VIMNMX R96, R0, 0x4, PT ;  /* 0x0000000400607848 */ /* 0x000fe40003fe0100 */
[----:B-1----:R-:W-:Y:S02]  /*0100*/  LEA R2, R2, R5, 0x5 ;  /* 0x0000000502027211 */ /* 0x002fe400078e28ff */
        /* <DEDUP_REMOVED lines=31> */
.L_x_713:
        /* <DEDUP_REMOVED lines=25> */
.L_x_718:
        /* <DEDUP_REMOVED lines=37> */
.L_x_717:
        /* <DEDUP_REMOVED lines=24> */
.L_x_719:
        /* <DEDUP_REMOVED lines=14> */
.L_x_716:
        /* <DEDUP_REMOVED lines=10> */
.L_x_721:
        /* <DEDUP_REMOVED lines=37> */
.L_x_720:
        /* <DEDUP_REMOVED lines=24> */
.L_x_722:
        /* <DEDUP_REMOVED lines=13> */
.L_x_715:
[----:B------:R-:W-:Y:S05]  /*0e80*/  BSYNC B0 ;  /* 0x0000000000007941 */ /* 0x000fea0003800000 */
.L_x_714:
        /* <DEDUP_REMOVED lines=17> */
.L_x_725:
        /* <DEDUP_REMOVED lines=19> */
.L_x_724:
        /* <DEDUP_REMOVED lines=14> */
.L_x_726:
[----:B------:R-:W-:-:S13]  /*11b0*/  ISETP.LT.OR P0, PT, R5, R96, P0 ;  /* 0x000000600500720c */ /* 0x000fda0000701670 */
[----:B--2---:R-:W2:Y:S01]  /*11c0*/  @P0 LDC.64 R6, c[0x0][0x230] ;  /* 0x00008c00ff060b82 */ /* 0x004ea20000000a00 */
[----:B------:R-:W-:-:S05]  /*11d0*/  @P0 LEA R4, R4, R5, 0x2 ;  /* 0x0000000504040211 */ /* 0x000fca00078e10ff */
[----:B------:R-:W-:-:S04]  /*11e0*/  @P0 IMAD R5, R4, R89, R2 ;  /* 0x0000005904050224 */ /* 0x000fc800078e0202 */
[----:B--2---:R-:W-:-:S05]  /*11f0*/  @P0 IMAD.WIDE R4, R5, 0x2, R6 ;  /* 0x0000000205040825 */ /* 0x004fca00078e0206 */
[----:B------:R2:W-:Y:S02]  /*1200*/  @P0 STG.E.64 desc[UR6][R4.64], RZ ;  /* 0x000000ff04000986 */ /* 0x0005e4000c101b06 */
.L_x_723:
[----:B-----5:R-:W3:Y:S08]  /*1210*/  LDC R21, c[0x0][0x25c] ;  /* 0x00009700ff157b82 */ /* 0x020ef00000000800 */
[----:B------:R-:W-:Y:S01]  /*1220*/  BAR.SYNC.DEFER_BLOCKING 0x0 ;  /* 0x0000000000007b1d */ /* 0x000fe20000010000 */
[----:B------:R-:W-:-:S07]  /*1230*/  ISETP.GE.AND P0, PT, R94, R95, PT ;  /* 0x0000005f5e00720c */ /* 0x000fce0003f06270 */
[----:B------:R-:W4:Y:S06]  /*1240*/  LDC R20, c[0x0][0x264] ;  /* 0x00009900ff147b82 */ /* 0x000f2c0000000800 */
[----:B------:R-:W-:Y:S05]  /*1250*/  @P0 BRA `(.L_x_727) ;  /* 0x0000000000d40947 */ /* 0x000fea0003800000 */
[----:B01----:R-:W0:Y:S01]  /*1260*/  LDC.64 R10, c[0x0][0x248] ;  /* 0x00009200ff0a7b82 */ /* 0x003e220000000a00 */
[----:B--2---:R-:W-:-:S07]  /*1270*/  SHF.L.U32 R5, R3, 0x6, RZ ;  /* 0x0000000603057819 */ /* 0x004fce00000006ff */
[----:B------:R-:W1:Y:S01]  /*1280*/  LDC.64 R12, c[0x0][0x220] ;  /* 0x00008800ff0c7b82 */ /* 0x000e620000000a00 */
[----:B0-----:R-:W-:-:S05]  /*1290*/  IMAD.WIDE R4, R5, 0x2, R10 ;  /* 0x0000000205047825 */ /* 0x001fca00078e020a */
[----:B------:R0:W5:Y:S01]  /*12a0*/  LDG.E.U16.CONSTANT R3, desc[UR6][R4.64] ;  /* 0x0000000604037981 */ /* 0x000162000c1e9500 */
[----:B------:R-:W-:Y:S01]  /*12b0*/  SHF.R.S32.HI R7, RZ, 0x1f, R2 ;  /* 0x0000001fff077819 */ /* 0x000fe20000011402 */
[----:B------:R-:W-:Y:S01]  /*12c0*/  UMOV UR4, URZ ;  /* 0x0000003f00047c82 */ /* 0x000fe20008000000 */
[----:B------:R-:W-:Y:S02]  /*12d0*/  SHF.L.U32 R6, R2, 0x2, RZ ;  /* 0x0000000202067819 */ /* 0x000fe400000006ff */
[----:B------:R-:W-:Y:S02]  /*12e0*/  LEA.HI R7, R7, R2, RZ, 0x3 ;  /* 0x0000000207077211 */ /* 0x000fe400078f18ff */
[----:B------:R-:W-:Y:S02]  /*12f0*/  MOV R16, R94 ;  /* 0x0000005e00107202 */ /* 0x000fe40000000f00 */
[----:B------:R-:W-:Y:S02]  /*1300*/  LOP3.LUT R14, R6, 0x10, RZ, 0xc0, !PT ;  /* 0x00000010060e7812 */ /* 0x000fe400078ec0ff */
[----:B01----:R-:W-:-:S07]  /*1310*/  SHF.R.S32.HI R15, RZ, 0x3, R7 ;  /* 0x00000003ff0f7819 */ /* 0x003fce0000011407 */
.L_x_728:
[----:B-----5:R-:W-:Y:S01]  /*1320*/  IADD3 R17, R3, UR4, RZ ;  /* 0x0000000403117c10 */ /* 0x020fe2000fffe0ff */
[----:B------:R-:W0:Y:S04]  /*1330*/  LDC.64 R6, c[0x0][0x228] ;  /* 0x00008a00ff067b82 */ /* 0x000e280000000a00 */
[----:B------:R-:W-:-:S05]  /*1340*/  IMAD R4, R17, R89, RZ ;  /* 0x0000005911047224 */ /* 0x000fca00078e02ff */
[----:B------:R-:W-:-:S04]  /*1350*/  SHF.R.S32.HI R5, RZ, 0x1f, R4 ;  /* 0x0000001fff057819 */ /* 0x000fc80000011404 */
[----:B------:R-:W-:-:S04]  /*1360*/  LEA.HI R4, R5, R4, RZ, 0x3 ;  /* 0x0000000405047211 */ /* 0x000fc800078f18ff */
[----:B------:R-:W-:-:S05]  /*1370*/  LEA.HI.SX32 R5, R4, R15, 0x1d ;  /* 0x0000000f04057211 */ /* 0x000fca00078feaff */
[----:B------:R-:W-:-:S06]  /*1380*/  IMAD.WIDE R4, R5, 0x4, R12 ;  /* 0x0000000405047825 */ /* 0x000fcc00078e020c */
[----:B------:R-:W2:Y:S01]  /*1390*/  LDG.E.CONSTANT R5, desc[UR6][R4.64] ;  /* 0x0000000604057981 */ /* 0x000ea2000c1e9900 */
[----:B------:R-:W-:-:S05]  /*13a0*/  LEA R9, R16, 0x1, 0x1 ;  /* 0x0000000110097811 */ /* 0x000fca00078e08ff */
[----:B------:R-:W-:-:S06]  /*13b0*/  IMAD.WIDE R8, R9, 0x2, R10 ;  /* 0x0000000209087825 */ /* 0x000fcc00078e020a */
[----:B------:R-:W3:Y:S01]  /*13c0*/  LDG.E.U16.CONSTANT R9, desc[UR6][R8.64] ;  /* 0x0000000608097981 */ /* 0x000ee2000c1e9500 */
[----:B0-----:R-:W-:-:S06]  /*13d0*/  IMAD.WIDE R6, R17, 0x2, R6 ;  /* 0x0000000211067825 */ /* 0x001fcc00078e0206 */
[----:B------:R-:W4:Y:S01]  /*13e0*/  LDG.E.U16.CONSTANT R6, desc[UR6][R6.64] ;  /* 0x0000000606067981 */ /* 0x000f22000c1e9500 */
[----:B------:R-:W-:Y:S01]  /*13f0*/  UIADD3 UR4, UR4, 0x1, URZ ;  /* 0x0000000104047890 */ /* 0x000fe2000fffe03f */
        /* <DEDUP_REMOVED lines=13> */
[----:B------:R-:W-:Y:S01]  /*14d0*/  IMAD R17, R17, R17, RZ ;  /* 0x0000001111117224 */ /* 0x000fe200078e02ff */
[----:B---3--:R-:W-:Y:S01]  /*14e0*/  IADD3 R16, R9, R16, RZ ;  /* 0x0000001009107210 */ /* 0x008fe20007ffe0ff */
[----:B------:R-:W-:-:S02]  /*14f0*/  IMAD R18, R18, R18, RZ ;  /* 0x0000001212127224 */ /* 0x000fc400078e02ff */
[----:B------:R-:W-:Y:S01]  /*1500*/  IMAD R4, R4, R4, RZ ;  /* 0x0000000404047224 */ /* 0x000fe200078e02ff */
[----:B------:R-:W4:Y:S01]  /*1510*/  I2F.F16 R19, R19 ;  /* 0x0000001300137306 */ /* 0x000f220000200c00 */
[----:B------:R-:W-:-:S07]  /*1520*/  ISETP.GE.AND P2, PT, R16, R95, PT ;  /* 0x0000005f1000720c */ /* 0x000fce0003f46270 */
[----:B------:R-:W0:Y:S01]  /*1530*/  I2F.F16 R45, R18 ;  /* 0x00000012002d7306 */ /* 0x000e220000200c00 */
[----:B----4-:R-:W-:-:S07]  /*1540*/  HMUL2 R44, R19.H0_H0, R6.H0_H0 ;  /* 0x20000006132c7232 */ /* 0x010fce0000000800 */
[----:B------:R-:W1:Y:S01]  /*1550*/  I2F.F16 R43, R4 ;  /* 0x00000004002b7306 */ /* 0x000e620000200c00 */
[----:B0-----:R-:W-:-:S07]  /*1560*/  HMUL2 R45, R45.H0_H0, R6.H0_H0 ;  /* 0x200000062d2d7232 */ /* 0x001fce0000000800 */
[----:B------:R-:W0:Y:S01]  /*1570*/  I2F.F16 R17, R17 ;  /* 0x0000001100117306 */ /* 0x000e220000200c00 */
[-C--:B-1----:R-:W-:Y:S02]  /*1580*/  HMUL2 R43, R43.H0_H0, R6.reuse.H0_H0 ;  /* 0x200000062b2b7232 */ /* 0x082fe40000000800 */
[----:B0-----:R-:W-:Y:S01]  /*1590*/  HMUL2 R42, R17.H0_H0, R6.H0_H0 ;  /* 0x20000006112a7232 */ /* 0x001fe20000000800 */
[----:B------:R-:W-:Y:S06]  /*15a0*/  @!P2 BRA `(.L_x_728) ;  /* 0xfffffffc005ca947 */ /* 0x000fec000383ffff */
.L_x_727:
[----:B------:R-:W-:Y:S01]  /*15b0*/  ULDC UR4, c[0x0][0x258] ;  /* 0x0000960000047ab9 */ /* 0x000fe20000000800 */
[----:B------:R-:W-:Y:S01]  /*15c0*/  ULDC UR5, c[0x0][0x260] ;  /* 0x0000980000057ab9 */ /* 0x000fe20000000800 */
[C---:B------:R-:W-:Y:S01]  /*15d0*/  ISETP.GT.AND P2, PT, R94.reuse, UR4, PT ;  /* 0x000000045e007c0c */ /* 0x040fe2000bf44270 */
[----:B------:R-:W-:Y:S01]  /*15e0*/  ULDC UR8, c[0x0][0x268] ;  /* 0x00009a0000087ab9 */ /* 0x000fe20000000800 */
[C---:B------:R-:W-:Y:S01]  /*15f0*/  VIMNMX R3, R94.reuse, UR4, PT ;  /* 0x000000045e037c48 */ /* 0x040fe2000bfe0100 */
[----:B01----:R-:W-:Y:S01]  /*1600*/  HFMA2.MMA R8, -RZ, RZ, 0, 0 ;  /* 0x00000000ff087435 */ /* 0x003fe200000001ff */
[C---:B------:R-:W-:Y:S02]  /*1610*/  ISETP.GT.AND P4, PT, R94.reuse, UR5, PT ;  /* 0x000000055e007c0c */ /* 0x040fe4000bf84270 */
[----:B--2---:R-:W-:Y:S02]  /*1620*/  SHF.R.S32.HI R4, RZ, 0x1f, R3 ;  /* 0x0000001fff047819 */ /* 0x004fe40000011403 */
[----:B------:R-:W-:-:S02]  /*1630*/  ISETP.GT.AND P6, PT, R94, UR8, PT ;  /* 0x000000085e007c0c */ /* 0x000fc4000bfc4270 */
[----:B------:R-:W-:Y:S01]  /*1640*/  LEA.HI R4, R4, R3, RZ, 0x5 ;  /* 0x0000000304047211 */ /* 0x000fe200078f28ff */
[----:B------:R-:W-:Y:S01]  /*1650*/  HFMA2.MMA R3, -RZ, RZ, 0, 0 ;  /* 0x00000000ff037435 */ /* 0x000fe200000001ff */
[C---:B---3--:R-:W-:Y:S02]  /*1660*/  ISETP.GT.AND P3, PT, R94.reuse, R21, PT ;  /* 0x000000155e00720c */ /* 0x048fe40003f64270 */
[----:B------:R-:W-:Y:S02]  /*1670*/  SHF.R.S32.HI R9, RZ, 0x5, R4 ;  /* 0x00000005ff097819 */ /* 0x000fe40000011404 */
[----:B----4-:R-:W-:Y:S02]  /*1680*/  ISETP.GT.AND P5, PT, R94, R20, PT ;  /* 0x000000145e00720c */ /* 0x010fe40003fa4270 */
[----:B------:R-:W-:Y:S02]  /*1690*/  MOV R7, RZ ;  /* 0x000000ff00077202 */ /* 0x000fe40000000f00 */
[----:B------:R-:W-:Y:S01]  /*16a0*/  MOV R4, RZ ;  /* 0x000000ff00047202 */ /* 0x000fe20000000f00 */
        /* <DEDUP_REMOVED lines=8> */
.L_x_729:
        /* <DEDUP_REMOVED lines=8> */
.L_x_730:
        /* <DEDUP_REMOVED lines=8> */
.L_x_731:
        /* <DEDUP_REMOVED lines=8> */
.L_x_732:
[----:B------:R-:W-:Y:S01]  /*18b0*/  HFMA2.MMA R6, -RZ, RZ, 0, 0 ;  /* 0x00000000ff067435 */ /* 0x000fe200000001ff */
[----:B------:R-:W-:Y:S10]  /*18c0*/  @!P6 BRA `(.L_x_733) ;  /* 0x00000000001ce947 */ /* 0x000ff40003800000 */
[----:B------:R-:W0:Y:S02]  /*18d0*/  LDC R5, c[0x0][0x26c] ;  /* 0x00009b00ff057b82 */ /* 0x000e240000000800 */
[----:B0-----:R-:W-:-:S04]  /*18e0*/  VIMNMX R5, R94, R5, PT ;  /* 0x000000055e057248 */ /* 0x001fc80003fe0100 */
[----:B------:R-:W-:-:S04]  /*18f0*/  IADD3 R5, R5, -UR8, RZ ;  /* 0x8000000805057c10 */ /* 0x000fc8000fffe0ff */
[----:B------:R-:W-:-:S04]  /*1900*/  SHF.R.S32.HI R6, RZ, 0x1f, R5 ;  /* 0x0000001fff067819 */ /* 0x000fc80000011405 */
[----:B------:R-:W-:-:S04]  /*1910*/  LEA.HI R6, R6, R5, RZ, 0x5 ;  /* 0x0000000506067211 */ /* 0x000fc800078f28ff */
[----:B------:R-:W-:-:S04]  /*1920*/  SHF.R.S32.HI R6, RZ, 0x5, R6 ;  /* 0x00000005ff067819 */ /* 0x000fc80000011406 */
[----:B------:R-:W-:-:S07]  /*1930*/  SHF.L.U32 R6, R6, 0x1, RZ ;  /* 0x0000000106067819 */ /* 0x000fce00000006ff */
.L_x_733:
[----:B------:R-:W-:Y:S01]  /*1940*/  LEA R4, R9, R4, 0x3 ;  /* 0x0000000409047211 */ /* 0x000fe200078e18ff */
[----:B------:R-:W0:Y:S01]  /*1950*/  S2UR UR5, SR_CgaCtaId ;  /* 0x00000000000579c3 */ /* 0x000e220000008800 */
[----:B------:R-:W-:Y:S01]  /*1960*/  ISETP.GE.OR P0, PT, R94, R21, P0 ;  /* 0x000000155e00720c */ /* 0x000fe20000706670 */
[----:B------:R-:W-:Y:S01]  /*1970*/  ULDC.64 UR8, c[0x0][0x218] ;  /* 0x0000860000087ab9 */ /* 0x000fe20000000a00 */
[----:B------:R-:W-:Y:S01]  /*1980*/  IADD3 R3, R8, R4, R3 ;  /* 0x0000000408037210 */ /* 0x000fe20007ffe003 */
[----:B------:R-:W-:Y:S01]  /*1990*/  UMOV UR4, 0x400 ;  /* 0x0000040000047882 */ /* 0x000fe20000000000 */
[----:B------:R-:W-:Y:S02]  /*19a0*/  SHF.R.S32.HI R4, RZ, 0x1f, R2 ;  /* 0x0000001fff047819 */ /* 0x000fe40000011402 */
[----:B------:R-:W-:Y:S02]  /*19b0*/  IADD3 R6, R6, R3, R7 ;  /* 0x0000000306067210 */ /* 0x000fe40007ffe007 */
[----:B------:R-:W-:-:S02]  /*19c0*/  PRMT R41, RZ, 0x5410, RZ ;  /* 0x00005410ff297816 */ /* 0x000fc400000000ff */
[----:B------:R-:W-:Y:S01]  /*19d0*/  PRMT R40, RZ, 0x5410, RZ ;  /* 0x00005410ff287816 */ /* 0x000fe200000000ff */
[----:B------:R-:W-:Y:S01]  /*19e0*/  IMAD R3, R6, R89, RZ ;  /* 0x0000005906037224 */ /* 0x000fe200078e02ff */
[----:B------:R-:W-:Y:S02]  /*19f0*/  PRMT R27, RZ, 0x5410, RZ ;  /* 0x00005410ff1b7816 */ /* 0x000fe400000000ff */
        /* <DEDUP_REMOVED lines=9> */
[----:B------:R-:W-:Y:S01]  /*1a90*/  PRMT R22, RZ, 0x5410, RZ ;  /* 0x00005410ff167816 */ /* 0x000fe200000000ff */
[----:B------:R-:W-:Y:S06]  /*1aa0*/  @P0 BRA `(.L_x_734) ;  /* 0x0000002800a00947 */ /* 0x000fec0003800000 */
[----:B------:R-:W0:Y:S01]  /*1ab0*/  LDC R89, c[0x0][0x23c] ;  /* 0x00008f00ff597b82 */ /* 0x000e220000000800 */
[----:B------:R-:W-:Y:S01]  /*1ac0*/  PRMT R41, RZ, 0x7610, R41 ;  /* 0x00007610ff297816 */ /* 0x000fe20000000029 */
[----:B------:R-:W-:Y:S01]  /*1ad0*/  ULDC UR8, c[0x0][0x25c] ;  /* 0x0000970000087ab9 */ /* 0x000fe20000000800 */
[----:B------:R-:W-:-:S05]  /*1ae0*/  ULDC UR9, c[0x0][0x240] ;  /* 0x0000900000097ab9 */ /* 0x000fca0000000800 */
.L_x_743:
[----:B-----5:R1:W5:Y:S01]  /*1af0*/  LDG.E.128.CONSTANT R4, desc[UR6][R28.64] ;  /* 0x000000061c047981 */ /* 0x020362000c1e9d00 */
[----:B------:R-:W-:Y:S05]  /*1b00*/  @!P1 BRA `(.L_x_735) ;  /* 0x00000014002c9947 */ /* 0x000fea0003800000 */
[----:B0-----:R-:W-:-:S04]  /*1b10*/  IMAD.WIDE R8, R89, 0x4, R28 ;  /* 0x0000000459087825 */ /* 0x001fc800078e021c */
[----:B------:R-:W-:Y:S02]  /*1b20*/  IMAD.WIDE R12, R89, 0x4, R8 ;  /* 0x00000004590c7825 */ /* 0x000fe400078e0208 */
[----:B------:R-:W2:Y:S04]  /*1b30*/  LDG.E.128.CONSTANT R8, desc[UR6][R8.64] ;  /* 0x0000000608087981 */ /* 0x000ea8000c1e9d00 */
[----:B------:R-:W3:Y:S01]  /*1b40*/  LDG.E.128.CONSTANT R12, desc[UR6][R12.64] ;  /* 0x000000060c0c7981 */ /* 0x000ee2000c1e9d00 */
[--C-:B-----5:R-:W-:Y:S02]  /*1b50*/  SHF.R.U32.HI R19, RZ, 0xc, R5.reuse ;  /* 0x0000000cff137819 */ /* 0x120fe40000011605 */
[----:B------:R-:W-:Y:S02]  /*1b60*/  LOP3.LUT R17, R5, 0x3f003f, RZ, 0xc0, !PT ;  /* 0x003f003f05117812 */ /* 0x000fe400078ec0ff */
[----:B------:R-:W-:-:S02]  /*1b70*/  SHF.R.U32.HI R18, RZ, 0x6, R5 ;  /* 0x00000006ff127819 */ /* 0x000fc40000011605 */
[----:B------:R-:W-:Y:S02]  /*1b80*/  PRMT R5, R92, 0x9910, RZ ;  /* 0x000099105c057816 */ /* 0x000fe400000000ff */
[----:B------:R-:W-:Y:S02]  /*1b90*/  SHF.R.U32.HI R3, RZ, 0xc, R4 ;  /* 0x0000000cff037819 */ /* 0x000fe40000011604 */
[--C-:B------:R-:W-:Y:S02]  /*1ba0*/  SHF.R.U32.HI R30, RZ, 0xc, R6.reuse ;  /* 0x0000000cff1e7819 */ /* 0x100fe40000011606 */
[----:B------:R-:W-:Y:S02]  /*1bb0*/  SHF.R.U32.HI R33, RZ, 0xc, R7 ;  /* 0x0000000cff217819 */ /* 0x000fe40000011607 */
[----:B------:R-:W-:Y:S02]  /*1bc0*/  LOP3.LUT R34, R6, 0x3f003f, RZ, 0xc0, !PT ;  /* 0x003f003f06227812 */ /* 0x000fe400078ec0ff */
[----:B------:R-:W-:-:S02]  /*1bd0*/  SHF.R.U32.HI R35, RZ, 0x6, R6 ;  /* 0x00000006ff237819 */ /* 0x000fc40000011606 */
[----:B------:R-:W-:Y:S02]  /*1be0*/  LOP3.LUT R47, R7, 0x3f003f, RZ, 0xc0, !PT ;  /* 0x003f003f072f7812 */ /* 0x000fe400078ec0ff */
[----:B------:R-:W-:Y:S02]  /*1bf0*/  SHF.R.U32.HI R49, RZ, 0x6, R7 ;  /* 0x00000006ff317819 */ /* 0x000fe40000011607 */
[----:B------:R-:W-:Y:S02]  /*1c00*/  ISETP.NE.AND P0, PT, R5, RZ, PT ;  /* 0x000000ff0500720c */ /* 0x000fe40003f05270 */
[----:B------:R-:W-:Y:S02]  /*1c10*/  LOP3.LUT R2, R4, 0x3f003f, RZ, 0xc0, !PT ;  /* 0x003f003f04027812 */ /* 0x000fe400078ec0ff */
[----:B------:R-:W-:Y:S02]  /*1c20*/  LOP3.LUT R19, R19, 0xf000f, RZ, 0xc0, !PT ;  /* 0x000f000f13137812 */ /* 0x000fe400078ec0ff */
[----:B------:R-:W-:-:S04]  /*1c30*/  SHF.R.U32.HI R4, RZ, 0x6, R4 ;  /* 0x00000006ff047819 */ /* 0x000fc80000011604 */
[----:B------:R-:W-:-:S04]  /*1c40*/  LOP3.LUT R4, R4, 0x3f003f, RZ, 0xc0, !PT ;  /* 0x003f003f04047812 */ /* 0x000fc800078ec0ff */
[----:B------:R-:W-:Y:S02]  /*1c50*/  LOP3.LUT R4, R4, 0x64006400, RZ, 0xfc, !PT ;  /* 0x6400640004047812 */ /* 0x000fe400078efcff */
        /* <DEDUP_REMOVED lines=14> */
[--C-:B------:R-:W-:Y:S02]  /*1d40*/  SHF.R.U32.HI R13, RZ, 0x8, R14.reuse ;  /* 0x00000008ff0d7819 */ /* 0x100fe4000001160e */
[--C-:B------:R-:W-:Y:S02]  /*1d50*/  SHF.R.U32.HI R46, RZ, 0xa, R14.reuse ;  /* 0x0000000aff2e7819 */ /* 0x100fe4000001160e */
[----:B------:R-:W-:Y:S02]  /*1d60*/  LOP3.LUT R38, R14, 0x3f003f, RZ, 0xc0, !PT ;  /* 0x003f003f0e267812 */ /* 0x000fe400078ec0ff */
[----:B------:R-:W-:-:S02]  /*1d70*/  SHF.R.U32.HI R39, RZ, 0x6, R14 ;  /* 0x00000006ff277819 */ /* 0x000fc4000001160e */
[----:B------:R-:W-:Y:S02]  /*1d80*/  LOP3.LUT R12, R3, 0xf000f, RZ, 0xc0, !PT ;  /* 0x000f000f030c7812 */ /* 0x000fe400078ec0ff */
[----:B------:R-:W-:Y:S02]  /*1d90*/  LOP3.LUT R14, R30, 0xf000f, RZ, 0xc0, !PT ;  /* 0x000f000f1e0e7812 */ /* 0x000fe400078ec0ff */
[----:B------:R-:W-:Y:S02]  /*1da0*/  SHF.R.U32.HI R36, RZ, 0x8, R15 ;  /* 0x00000008ff247819 */ /* 0x000fe4000001160f */
[----:B------:R-:W-:Y:S02]  /*1db0*/  LOP3.LUT R3, R33, 0xf000f, RZ, 0xc0, !PT ;  /* 0x000f000f21037812 */ /* 0x000fe400078ec0ff */
[----:B------:R-:W-:Y:S02]  /*1dc0*/  LOP3.LUT R30, R12, 0x300030, R5, 0xf8, !PT ;  /* 0x003000300c1e7812 */ /* 0x000fe400078ef805 */
[----:B------:R-:W-:-:S02]  /*1dd0*/  LOP3.LUT R33, R19, 0x300030, R20, 0xf8, !PT ;  /* 0x0030003013217812 */ /* 0x000fc400078ef814 */
[----:B------:R-:W-:Y:S02]  /*1de0*/  LOP3.LUT R48, R14, 0x300030, R13, 0xf8, !PT ;  /* 0x003000300e307812 */ /* 0x000fe400078ef80d */
[----:B------:R-:W-:Y:S02]  /*1df0*/  LOP3.LUT R54, R3, 0x300030, R36, 0xf8, !PT ;  /* 0x0030003003367812 */ /* 0x000fe400078ef824 */
[--C-:B--2---:R-:W-:Y:S02]  /*1e00*/  SHF.R.U32.HI R12, RZ, 0xc, R9.reuse ;  /* 0x0000000cff0c7819 */ /* 0x104fe40000011609 */
[----:B------:R-:W-:Y:S02]  /*1e10*/  LOP3.LUT R14, R9, 0x3f003f, RZ, 0xc0, !PT ;  /* 0x003f003f090e7812 */ /* 0x000fe400078ec0ff */
[----:B------:R-:W-:Y:S02]  /*1e20*/  SHF.R.U32.HI R20, RZ, 0x6, R9 ;  /* 0x00000006ff147819 */ /* 0x000fe40000011609 */
[----:B------:R-:W-:-:S02]  /*1e30*/  SHF.R.U32.HI R9, RZ, 0xc, R10 ;  /* 0x0000000cff097819 */ /* 0x000fc4000001160a */
[----:B------:R-:W-:Y:S02]  /*1e40*/  LOP3.LUT R36, R10, 0x3f003f, RZ, 0xc0, !PT ;  /* 0x003f003f0a247812 */ /* 0x000fe400078ec0ff */
[----:B------:R-:W-:Y:S02]  /*1e50*/  SHF.R.U32.HI R37, RZ, 0x6, R10 ;  /* 0x00000006ff257819 */ /* 0x000fe4000001160a */
[----:B------:R-:W-:Y:S02]  /*1e60*/  SHF.R.U32.HI R3, RZ, 0xc, R8 ;  /* 0x0000000cff037819 */ /* 0x000fe40000011608 */
[--C-:B------:R-:W-:Y:S02]  /*1e70*/  SHF.R.U32.HI R10, RZ, 0xc, R11.reuse ;  /* 0x0000000cff0a7819 */ /* 0x100fe4000001160b */
[----:B------:R-:W-:Y:S02]  /*1e80*/  LOP3.LUT R50, R11, 0x3f003f, RZ, 0xc0, !PT ;  /* 0x003f003f0b327812 */ /* 0x000fe400078ec0ff */
[----:B------:R-:W-:-:S02]  /*1e90*/  SHF.R.U32.HI R51, RZ, 0x6, R11 ;  /* 0x00000006ff337819 */ /* 0x000fc4000001160b */
[----:B------:R-:W-:Y:S02]  /*1ea0*/  LOP3.LUT R5, R8, 0x3f003f, RZ, 0xc0, !PT ;  /* 0x003f003f08057812 */ /* 0x000fe400078ec0ff */
[--C-:B------:R-:W-:Y:S02]  /*1eb0*/  SHF.R.U32.HI R55, RZ, 0xa, R15.reuse ;  /* 0x0000000aff377819 */ /* 0x100fe4000001160f */
[----:B------:R-:W-:Y:S02]  /*1ec0*/  SHF.R.U32.HI R53, RZ, 0x6, R15 ;  /* 0x00000006ff357819 */ /* 0x000fe4000001160f */
[----:B------:R-:W-:Y:S02]  /*1ed0*/  SHF.R.U32.HI R8, RZ, 0x6, R8 ;  /* 0x00000006ff087819 */ /* 0x000fe40000011608 */
        /* <DEDUP_REMOVED lines=8> */
[----:B------:R-:W-:-:S02]  /*1f60*/  LOP3.LUT R51, R51, 0x3f003f, RZ, 0xc0, !PT ;  /* 0x003f003f33337812 */ /* 0x000fc400078ec0ff */
[----:B------:R-:W-:Y:S02]  /*1f70*/  LOP3.LUT R52, R15, 0x3f003f, RZ, 0xc0, !PT ;  /* 0x003f003f0f347812 */ /* 0x000fe400078ec0ff */
[----:B------:R-:W-:Y:S02]  /*1f80*/  LOP3.LUT R9, R3, 0x300030, R16, 0xf8, !PT ;  /* 0x0030003003097812 */ /* 0x000fe400078ef810 */
        /* <DEDUP_REMOVED lines=68> */
[----:B------:R-:W0:Y:S01]  /*23d0*/  LDS.128 R4, [UR4] ;  /* 0x00000004ff047984 */ /* 0x000e220008000c00 */
[----:B------:R-:W-:Y:S02]  /*23e0*/  PRMT R45, R45, 0x5410, R44 ;  /* 0x000054102d2d7816 */ /* 0x000fe4000000002c */
[----:B------:R-:W-:Y:S01]  /*23f0*/  PRMT R43, R43, 0x5410, R42 ;  /* 0x000054102b2b7816 */ /* 0x000fe2000000002a */
[----:B------:R-:W2:Y:S01]  /*2400*/  LDS.128 R8, [UR4+0x10] ;  /* 0x00001004ff087984 */ /* 0x000ea20008000c00 */
        /* <DEDUP_REMOVED lines=11> */
[----:B--2---:R-:W-:Y:S01]  /*24c0*/  HFMA2 R57, R31, R8, R57 ;  /* 0x000000081f397231 */ /* 0x004fe20000000039 */
        /* <DEDUP_REMOVED lines=28> */
.L_x_736:
[----:B------:R-:W-:Y:S05]  /*2690*/  @!P2 BRA `(.L_x_735) ;  /* 0x000000080048a947 */ /* 0x000fea0003800000 */
[----:B------:R-:W-:Y:S02]  /*26a0*/  PRMT R4, R91, 0x9910, RZ ;  /* 0x000099105b047816 */ /* 0x000fe400000000ff */
[----:B------:R-:W-:Y:S02]  /*26b0*/  ISETP.GE.AND P2, PT, R96, 0x3, PT ;  /* 0x000000036000780c */ /* 0x000fe40003f46270 */
[----:B------:R-:W-:-:S13]  /*26c0*/  ISETP.NE.AND P0, PT, R4, RZ, PT ;  /* 0x000000ff0400720c */ /* 0x000fda0003f05270 */
[----:B------:R-:W-:Y:S05]  /*26d0*/  @!P0 BRA `(.L_x_737) ;  /* 0x0000000000b08947 */ /* 0x000fea0003800000 */
[----:B------:R-:W0:Y:S01]  /*26e0*/  LDS.128 R4, [UR4+0x40] ;  /* 0x00004004ff047984 */ /* 0x000e220008000c00 */
        /* <DEDUP_REMOVED lines=43> */
.L_x_737:
[----:B------:R-:W-:Y:S05]  /*29a0*/  @!P2 BRA `(.L_x_735) ;  /* 0x000000040084a947 */ /* 0x000fea0003800000 */
[----:B------:R-:W-:Y:S02]  /*29b0*/  PRMT R4, R90, 0x9910, RZ ;  /* 0x000099105a047816 */ /* 0x000fe400000000ff */
[----:B------:R-:W-:Y:S02]  /*29c0*/  PRMT R5, R93, 0x9910, RZ ;  /* 0x000099105d057816 */ /* 0x000fe400000000ff */
[----:B------:R-:W-:Y:S02]  /*29d0*/  ISETP.NE.AND P2, PT, R4, RZ, PT ;  /* 0x000000ff0400720c */ /* 0x000fe40003f45270 */
[----:B------:R-:W-:-:S04]  /*29e0*/  ISETP.NE.AND P0, PT, R5, RZ, PT ;  /* 0x000000ff0500720c */ /* 0x000fc80003f05270 */
[----:B------:R-:W-:-:S07]  /*29f0*/  ISETP.LT.OR P0, PT, R0, 0x4, !P0 ;  /* 0x000000040000780c */ /* 0x000fce0004701670 */
[----:B------:R-:W-:Y:S06]  /*2a00*/  @!P2 BRA `(.L_x_738) ;  /* 0x0000000000b0a947 */ /* 0x000fec0003800000 */
        /* <DEDUP_REMOVED lines=44> */
.L_x_738:
[----:B------:R-:W-:Y:S05]  /*2cd0*/  @P0 BRA `(.L_x_735) ;  /* 0x0000000000b80947 */ /* 0x000fea0003800000 */
[----:B------:R-:W0:Y:S01]  /*2ce0*/  LDS.128 R4, [UR4+0xc0] ;  /* 0x0000c004ff047984 */ /* 0x000e220008000c00 */
[----:B------:R-:W-:Y:S02]  /*2cf0*/  MOV R57, R12 ;  /* 0x0000000c00397202 */ /* 0x000fe40000000f00 */
[----:B------:R-:W-:Y:S01]  /*2d00*/  MOV R59, R13 ;  /* 0x0000000d003b7202 */ /* 0x000fe20000000f00 */
[----:B------:R-:W2:Y:S01]  /*2d10*/  LDS.128 R8, [UR4+0xd0] ;  /* 0x0000d004ff087984 */ /* 0x000ea20008000c00 */
[----:B------:R-:W-:Y:S02]  /*2d20*/  PRMT R45, R45, 0x5410, R44 ;  /* 0x000054102d2d7816 */ /* 0x000fe4000000002c */
[----:B------:R-:W-:Y:S01]  /*2d30*/  PRMT R43, R43, 0x5410, R42 ;  /* 0x000054102b2b7816 */ /* 0x000fe2000000002a */
[-C--:B0-----:R-:W-:Y:S01]  /*2d40*/  HFMA2.MMA R2, R2, R4.reuse, RZ ;  /* 0x0000000402027235 */ /* 0x081fe200000000ff */
[-C--:B------:R-:W-:Y:S01]  /*2d50*/  HFMA2 R12, R3, R4.reuse, RZ.H0_H0 ;  /* 0x00000004030c7231 */ /* 0x080fe200000400ff */
[----:B------:R-:W-:Y:S01]  /*2d60*/  HFMA2.MMA R13, R57, R4, RZ ;  /* 0x00000004390d7235 */ /* 0x000fe200000000ff */
[----:B------:R-:W-:-:S02]  /*2d70*/  HFMA2 R4, R59, R4, RZ.H0_H0 ;  /* 0x000000043b047231 */ /* 0x000fc400000400ff */
[-C--:B------:R-:W-:Y:S02]  /*2d80*/  HFMA2 R12, R15, R5.reuse, R12 ;  /* 0x000000050f0c7231 */ /* 0x080fe4000000000c */
        /* <DEDUP_REMOVED lines=35> */
.L_x_735:
[----:B------:R-:W-:Y:S05]  /*2fc0*/  @!P1 BRA `(.L_x_739) ;  /* 0x0000001400309947 */ /* 0x000fea0003800000 */
[----:B0-----:R-:W-:-:S05]  /*2fd0*/  IMAD.WIDE R2, R89, 0xc, R28 ;  /* 0x0000000c59027825 */ /* 0x001fca00078e021c */
[----:B-----5:R-:W2:Y:S01]  /*2fe0*/  LDG.E.128.CONSTANT R4, desc[UR6][R2.64] ;  /* 0x0000000602047981 */ /* 0x020ea2000c1e9d00 */
[----:B------:R-:W-:-:S04]  /*2ff0*/  IMAD.WIDE R8, R89, 0x4, R2 ;  /* 0x0000000459087825 */ /* 0x000fc800078e0202 */
        /* <DEDUP_REMOVED lines=8> */
[----:B------:R-:W-:Y:S02]  /*3080*/  LOP3.LUT R17, R17, 0xf000f, RZ, 0xc0, !PT ;  /* 0x000f000f11117812 */ /* 0x000fe400078ec0ff */
[----:B------:R-:W-:-:S02]  /*3090*/  LOP3.LUT R33, R33, 0xf000f, RZ, 0xc0, !PT ;  /* 0x000f000f21217812 */ /* 0x000fc400078ec0ff */
[--C-:B------:R-:W-:Y:S02]  /*30a0*/  SHF.R.U32.HI R3, RZ, 0xc, R5.reuse ;  /* 0x0000000cff037819 */ /* 0x100fe40000011605 */
[----:B------:R-:W-:Y:S02]  /*30b0*/  LOP3.LUT R19, R5, 0x3f003f, RZ, 0xc0, !PT ;  /* 0x003f003f05137812 */ /* 0x000fe400078ec0ff */
[----:B------:R-:W-:Y:S02]  /*30c0*/  SHF.R.U32.HI R20, RZ, 0x6, R5 ;  /* 0x00000006ff147819 */ /* 0x000fe40000011605 */
[----:B----4-:R-:W-:Y:S02]  /*30d0*/  SHF.R.U32.HI R2, RZ, 0x8, R12 ;  /* 0x00000008ff027819 */ /* 0x010fe4000001160c */
[----:B------:R-:W-:Y:S02]  /*30e0*/  SHF.R.U32.HI R36, RZ, 0x8, R15 ;  /* 0x00000008ff247819 */ /* 0x000fe4000001160f */
[----:B------:R-:W-:-:S02]  /*30f0*/  SHF.R.U32.HI R32, RZ, 0xc, R6 ;  /* 0x0000000cff207819 */ /* 0x000fc40000011606 */
[----:B------:R-:W-:Y:S02]  /*3100*/  LOP3.LUT R34, R6, 0x3f003f, RZ, 0xc0, !PT ;  /* 0x003f003f06227812 */ /* 0x000fe400078ec0ff */
[----:B------:R-:W-:Y:S02]  /*3110*/  SHF.R.U32.HI R35, RZ, 0x6, R6 ;  /* 0x00000006ff237819 */ /* 0x000fe40000011606 */
[--C-:B------:R-:W-:Y:S02]  /*3120*/  SHF.R.U32.HI R18, RZ, 0xa, R12.reuse ;  /* 0x0000000aff127819 */ /* 0x100fe4000001160c */
[----:B------:R-:W-:Y:S02]  /*3130*/  LOP3.LUT R5, R12, 0x3f003f, RZ, 0xc0, !PT ;  /* 0x003f003f0c057812 */ /* 0x000fe400078ec0ff */
[----:B------:R-:W-:Y:S02]  /*3140*/  SHF.R.U32.HI R6, RZ, 0x6, R12 ;  /* 0x00000006ff067819 */ /* 0x000fe4000001160c */
[----:B------:R-:W-:-:S02]  /*3150*/  LOP3.LUT R47, R7, 0x3f003f, RZ, 0xc0, !PT ;  /* 0x003f003f072f7812 */ /* 0x000fc400078ec0ff */
[----:B------:R-:W-:Y:S02]  /*3160*/  SHF.R.U32.HI R48, RZ, 0x6, R7 ;  /* 0x00000006ff307819 */ /* 0x000fe40000011607 */
[--C-:B------:R-:W-:Y:S02]  /*3170*/  SHF.R.U32.HI R12, RZ, 0x8, R13.reuse ;  /* 0x00000008ff0c7819 */ /* 0x100fe4000001160d */
[--C-:B------:R-:W-:Y:S02]  /*3180*/  SHF.R.U32.HI R31, RZ, 0xa, R13.reuse ;  /* 0x0000000aff1f7819 */ /* 0x100fe4000001160d */
[----:B------:R-:W-:Y:S02]  /*3190*/  LOP3.LUT R21, R13, 0x3f003f, RZ, 0xc0, !PT ;  /* 0x003f003f0d157812 */ /* 0x000fe400078ec0ff */
[----:B------:R-:W-:Y:S02]  /*31a0*/  SHF.R.U32.HI R30, RZ, 0x6, R13 ;  /* 0x00000006ff1e7819 */ /* 0x000fe4000001160d */
[----:B------:R-:W-:-:S02]  /*31b0*/  SHF.R.U32.HI R13, RZ, 0x8, R14 ;  /* 0x00000008ff0d7819 */ /* 0x000fc4000001160e */
[--C-:B------:R-:W-:Y:S02]  /*31c0*/  SHF.R.U32.HI R46, RZ, 0xa, R14.reuse ;  /* 0x0000000aff2e7819 */ /* 0x100fe4000001160e */
[----:B------:R-:W-:Y:S02]  /*31d0*/  LOP3.LUT R37, R14, 0x3f003f, RZ, 0xc0, !PT ;  /* 0x003f003f0e257812 */ /* 0x000fe400078ec0ff */
[----:B------:R-:W-:Y:S02]  /*31e0*/  SHF.R.U32.HI R38, RZ, 0x6, R14 ;  /* 0x00000006ff267819 */ /* 0x000fe4000001160e */
[--C-:B------:R-:W-:Y:S02]  /*31f0*/  SHF.R.U32.HI R55, RZ, 0xa, R15.reuse ;  /* 0x0000000aff377819 */ /* 0x100fe4000001160f */
[----:B------:R-:W-:Y:S02]  /*3200*/  LOP3.LUT R52, R15, 0x3f003f, RZ, 0xc0, !PT ;  /* 0x003f003f0f347812 */ /* 0x000fe400078ec0ff */
[----:B------:R-:W-:-:S02]  /*3210*/  SHF.R.U32.HI R53, RZ, 0x6, R15 ;  /* 0x00000006ff357819 */ /* 0x000fc4000001160f */
[----:B------:R-:W-:Y:S02]  /*3220*/  LOP3.LUT R7, R17, 0x300030, R2, 0xf8, !PT ;  /* 0x0030003011077812 */ /* 0x000fe400078ef802 */
[----:B------:R-:W-:Y:S02]  /*3230*/  LOP3.LUT R54, R33, 0x300030, R36, 0xf8, !PT ;  /* 0x0030003021367812 */ /* 0x000fe400078ef824 */
[----:B------:R-:W-:Y:S02]  /*3240*/  LOP3.LUT R14, R32, 0xf000f, RZ, 0xc0, !PT ;  /* 0x000f000f200e7812 */ /* 0x000fe400078ec0ff */
[--C-:B---3--:R-:W-:Y:S02]  /*3250*/  SHF.R.U32.HI R15, RZ, 0xc, R10.reuse ;  /* 0x0000000cff0f7819 */ /* 0x108fe4000001160a */
[----:B------:R-:W-:Y:S02]  /*3260*/  LOP3.LUT R17, R10, 0x3f003f, RZ, 0xc0, !PT ;  /* 0x003f003f0a117812 */ /* 0x000fe400078ec0ff */
[----:B------:R-:W-:-:S02]  /*3270*/  SHF.R.U32.HI R36, RZ, 0x6, R10 ;  /* 0x00000006ff247819 */ /* 0x000fc4000001160a */
[----:B------:R-:W-:Y:S02]  /*3280*/  LOP3.LUT R16, R4, 0x3f003f, RZ, 0xc0, !PT ;  /* 0x003f003f04107812 */ /* 0x000fe400078ec0ff */
[----:B------:R-:W-:Y:S02]  /*3290*/  LOP3.LUT R3, R3, 0xf000f, RZ, 0xc0, !PT ;  /* 0x000f000f03037812 */ /* 0x000fe400078ec0ff */
[----:B------:R-:W-:Y:S02]  /*32a0*/  SHF.R.U32.HI R10, RZ, 0xc, R11 ;  /* 0x0000000cff0a7819 */ /* 0x000fe4000001160b */
[----:B------:R-:W-:Y:S02]  /*32b0*/  SHF.R.U32.HI R4, RZ, 0x6, R4 ;  /* 0x00000006ff047819 */ /* 0x000fe40000011604 */
[----:B------:R-:W-:Y:S02]  /*32c0*/  LOP3.LUT R39, R14, 0x300030, R13, 0xf8, !PT ;  /* 0x003000300e277812 */ /* 0x000fe400078ef80d */
[----:B------:R-:W-:-:S02]  /*32d0*/  SHF.R.U32.HI R2, RZ, 0xc, R8 ;  /* 0x0000000cff027819 */ /* 0x000fc40000011608 */
[----:B------:R-:W-:Y:S02]  /*32e0*/  LOP3.LUT R32, R3, 0x300030, R12, 0xf8, !PT ;  /* 0x0030003003207812 */ /* 0x000fe400078ef80c */
[--C-:B------:R-:W-:Y:S02]  /*32f0*/  SHF.R.U32.HI R14, RZ, 0xc, R9.reuse ;  /* 0x0000000cff0e7819 */ /* 0x100fe40000011609 */
[----:B------:R-:W-:Y:S02]  /*3300*/  LOP3.LUT R10, R10, 0xf000f, RZ, 0xc0, !PT ;  /* 0x000f000f0a0a7812 */ /* 0x000fe400078ec0ff */
[----:B------:R-:W-:Y:S02]  /*3310*/  LOP3.LUT R12, R9, 0x3f003f, RZ, 0xc0, !PT ;  /* 0x003f003f090c7812 */ /* 0x000fe400078ec0ff */
[----:B------:R-:W-:Y:S02]  /*3320*/  LOP3.LUT R4, R4, 0x3f003f, RZ, 0xc0, !PT ;  /* 0x003f003f04047812 */ /* 0x000fe400078ec0ff */
[----:B------:R-:W-:-:S02]  /*3330*/  SHF.R.U32.HI R13, RZ, 0x6, R9 ;  /* 0x00000006ff0d7819 */ /* 0x000fc40000011609 */
[----:B------:R-:W-:Y:S02]  /*3340*/  LOP3.LUT R49, R11, 0x3f003f, RZ, 0xc0, !PT ;  /* 0x003f003f0b317812 */ /* 0x000fe400078ec0ff */
[----:B------:R-:W-:Y:S02]  /*3350*/  LOP3.LUT R48, R48, 0x3f003f, RZ, 0xc0, !PT ;  /* 0x003f003f30307812 */ /* 0x000fe400078ec0ff */
[----:B------:R-:W-:Y:S02]  /*3360*/  LOP3.LUT R3, R8, 0x3f003f, RZ, 0xc0, !PT ;  /* 0x003f003f08037812 */ /* 0x000fe400078ec0ff */
[----:B------:R-:W-:Y:S02]  /*3370*/  SHF.R.U32.HI R51, RZ, 0x6, R11 ;  /* 0x00000006ff337819 */ /* 0x000fe4000001160b */
[----:B------:R-:W-:Y:S02]  /*3380*/  LOP3.LUT R9, R2, 0xf000f, RZ, 0xc0, !PT ;  /* 0x000f000f02097812 */ /* 0x000fe400078ec0ff */
[----:B------:R-:W-:-:S02]  /*3390*/  SHF.R.U32.HI R8, RZ, 0x6, R8 ;  /* 0x00000006ff087819 */ /* 0x000fc40000011608 */
[----:B------:R-:W-:Y:S02]  /*33a0*/  LOP3.LUT R14, R14, 0xf000f, RZ, 0xc0, !PT ;  /* 0x000f000f0e0e7812 */ /* 0x000fe400078ec0ff */
        /* <DEDUP_REMOVED lines=9> */
[----:B------:R-:W-:Y:S02]  /*3440*/  LOP3.LUT R9, R9, 0x300030, R18, 0xf8, !PT ;  /* 0x0030003009097812 */ /* 0x000fe400078ef812 */
[----:B------:R-:W-:-:S02]  /*3450*/  LOP3.LUT R51, R51, 0x3f003f, RZ, 0xc0, !PT ;  /* 0x003f003f33337812 */ /* 0x000fc400078ec0ff */
[----:B------:R-:W-:Y:S02]  /*3460*/  LOP3.LUT R53, R53, 0x3f003f, RZ, 0xc0, !PT ;  /* 0x003f003f35357812 */ /* 0x000fe400078ec0ff */
[----:B------:R-:W-:Y:S02]  /*3470*/  LOP3.LUT R33, R14, 0x300030, R31, 0xf8, !PT ;  /* 0x003000300e217812 */ /* 0x000fe400078ef81f */
[----:B------:R-:W-:Y:S02]  /*3480*/  LOP3.LUT R50, R15, 0x300030, R46, 0xf8, !PT ;  /* 0x003000300f327812 */ /* 0x000fe400078ef82e */
        /* <DEDUP_REMOVED lines=110> */
.L_x_740:
        /* <DEDUP_REMOVED lines=49> */
.L_x_741:
        /* <DEDUP_REMOVED lines=51> */
.L_x_742:
[----:B------:R-:W-:Y:S05]  /*41b0*/  @P0 BRA `(.L_x_739) ;  /* 0x0000000000b40947 */ /* 0x000fea0003800000 */
[----:B------:R-:W0:Y:S01]  /*41c0*/  LDS.128 R4, [UR4+0xe0] ;  /* 0x0000e004ff047984 */ /* 0x000e220008000c00 */
[----:B------:R-:W-:Y:S02]  /*41d0*/  MOV R57, R12 ;  /* 0x0000000c00397202 */ /* 0x000fe40000000f00 */
[----:B------:R-:W-:Y:S01]  /*41e0*/  PRMT R45, R45, 0x5410, R44 ;  /* 0x000054102d2d7816 */ /* 0x000fe2000000002c */
[----:B------:R-:W2:Y:S01]  /*41f0*/  LDS.128 R8, [UR4+0xf0] ;  /* 0x0000f004ff087984 */ /* 0x000ea20008000c00 */
[----:B------:R-:W-:Y:S01]  /*4200*/  PRMT R43, R43, 0x5410, R42 ;  /* 0x000054102b2b7816 */ /* 0x000fe2000000002a */
        /* <DEDUP_REMOVED lines=40> */
.L_x_739:
[----:B------:R-:W2:Y:S01]  /*4490*/  S2UR UR5, SR_CTAID.Z ;  /* 0x00000000000579c3 */ /* 0x000ea20000002700 */
[----:B------:R-:W-:Y:S01]  /*44a0*/  IADD3 R94, R94, 0x20, RZ ;  /* 0x000000205e5e7810 */ /* 0x000fe20007ffe0ff */
[----:B------:R-:W-:Y:S01]  /*44b0*/  UIADD3 UR4, UR4, 0x40, URZ ;  /* 0x0000004004047890 */ /* 0x000fe2000fffe03f */
[----:B01----:R-:W-:Y:S02]  /*44c0*/  IMAD.WIDE R28, R89, 0x18, R28 ;  /* 0x00000018591c7825 */ /* 0x003fe400078e021c */
[----:B------:R-:W-:Y:S01]  /*44d0*/  ISETP.GE.AND P0, PT, R94, UR8, PT ;  /* 0x000000085e007c0c */ /* 0x000fe2000bf06270 */
[----:B--2---:R-:W-:-:S04]  /*44e0*/  ULEA UR5, UR5, 0x20, 0x5 ;  /* 0x0000002005057891 */ /* 0x004fc8000f8e283f */
[----:B------:R-:W-:-:S04]  /*44f0*/  UISETP.LT.AND UP0, UPT, UR5, UR9, UPT ;  /* 0x000000090500728c */ /* 0x000fc8000bf01270 */
[----:B------:R-:W-:-:S06]  /*4500*/  USEL UR5, UR5, UR9, UP0 ;  /* 0x0000000905057287 */ /* 0x000fcc0008000000 */
[----:B------:R-:W-:-:S13]  /*4510*/  ISETP.LT.AND P2, PT, R94, UR5, PT ;  /* 0x000000055e007c0c */ /* 0x000fda000bf41270 */
[----:B------:R-:W-:Y:S05]  /*4520*/  @!P0 BRA P2, `(.L_x_743) ;  /* 0xffffffd400708947 */ /* 0x000fea000103ffff */
.L_x_734:
        /* <DEDUP_REMOVED lines=8> */
.L_x_749:
[----:B0-----:R-:W0:Y:S02]  /*45b0*/  LDC R89, c[0x0][0x23c] ;  /* 0x00008f00ff597b82 */ /* 0x001e240000000800 */
[C---:B0-----:R-:W-:Y:S02]  /*45c0*/  IMAD.WIDE R16, R89.reuse, 0x4, R28 ;  /* 0x0000000459107825 */ /* 0x041fe400078e021c */
[----:B-----5:R-:W5:Y:S02]  /*45d0*/  LDG.E.128.CONSTANT R28, desc[UR6][R28.64] ;  /* 0x000000061c1c7981 */ /* 0x020f64000c1e9d00 */
[C---:B------:R-:W-:Y:S02]  /*45e0*/  IMAD.WIDE R12, R89.reuse, 0x4, R16 ;  /* 0x00000004590c7825 */ /* 0x040fe400078e0210 */
[----:B------:R-:W5:Y:S02]  /*45f0*/  LDG.E.128.CONSTANT R16, desc[UR6][R16.64] ;  /* 0x0000000610107981 */ /* 0x000f64000c1e9d00 */
[----:B------:R-:W-:-:S02]  /*4600*/  IMAD.WIDE R2, R89, 0x4, R12 ;  /* 0x0000000459027825 */ /* 0x000fc400078e020c */
[----:B------:R-:W5:Y:S04]  /*4610*/  LDG.E.128.CONSTANT R12, desc[UR6][R12.64] ;  /* 0x000000060c0c7981 */ /* 0x000f68000c1e9d00 */
[----:B------:R0:W5:Y:S01]  /*4620*/  LDG.E.128.CONSTANT R8, desc[UR6][R2.64] ;  /* 0x0000000602087981 */ /* 0x000162000c1e9d00 */
[----:B------:R-:W-:Y:S01]  /*4630*/  IMAD.WIDE R98, R89, 0x4, R2 ;  /* 0x0000000459627825 */ /* 0x000fe200078e0202 */
[----:B------:R-:W-:Y:S06]  /*4640*/  @!P1 BRA `(.L_x_745) ;  /* 0x0000002400049947 */ /* 0x000fec0003800000 */
[----:B------:R-:W2:Y:S01]  /*4650*/  LDG.E.128.CONSTANT R4, desc[UR6][R98.64] ;  /* 0x0000000662047981 */ /* 0x000ea2000c1e9d00 */
[----:B-----5:R-:W-:Y:S02]  /*4660*/  SHF.R.U32.HI R46, RZ, 0xf, R28 ;  /* 0x0000000fff2e7819 */ /* 0x020fe4000001161c */
[--C-:B------:R-:W-:Y:S02]  /*4670*/  SHF.R.U32.HI R74, RZ, 0xf, R29.reuse ;  /* 0x0000000fff4a7819 */ /* 0x100fe4000001161d */
[----:B------:R-:W-:Y:S02]  /*4680*/  SHF.R.U32.HI R76, RZ, 0xf, R30 ;  /* 0x0000000fff4c7819 */ /* 0x000fe4000001161e */
        /* <DEDUP_REMOVED lines=9> */
[----:B------:R-:W-:Y:S02]  /*4720*/  SHF.R.U32.HI R31, RZ, 0xe, R17 ;  /* 0x0000000eff1f7819 */ /* 0x000fe40000011611 */
[----:B------:R-:W-:Y:S02]  /*4730*/  LOP3.LUT R74, R74, 0x10001, RZ, 0xc0, !PT ;  /* 0x000100014a4a7812 */ /* 0x000fe400078ec0ff */
[----:B------:R-:W-:Y:S02]  /*4740*/  SHF.R.U32.HI R77, RZ, 0xe, R18 ;  /* 0x0000000eff4d7819 */ /* 0x000fe40000011612 */
[----:B------:R-:W-:Y:S02]  /*4750*/  LOP3.LUT R76, R76, 0x10001, RZ, 0xc0, !PT ;  /* 0x000100014c4c7812 */ /* 0x000fe400078ec0ff */
[C---:B------:R-:W-:Y:S02]  /*4760*/  LOP3.LUT R62, R28.reuse, 0x3e003e0, RZ, 0xc0, !PT ;  /* 0x03e003e01c3e7812 */ /* 0x040fe400078ec0ff */
[----:B------:R-:W-:-:S02]  /*4770*/  LOP3.LUT R53, R28, 0x1f001f, RZ, 0xc0, !PT ;  /* 0x001f001f1c357812 */ /* 0x000fc400078ec0ff */
[----:B------:R-:W-:Y:S02]  /*4780*/  SHF.R.U32.HI R52, RZ, 0xa, R28 ;  /* 0x0000000aff347819 */ /* 0x000fe4000001161c */
[----:B------:R-:W-:Y:S02]  /*4790*/  SHF.R.U32.HI R28, RZ, 0xd, R12 ;  /* 0x0000000dff1c7819 */ /* 0x000fe4000001160c */
[----:B------:R-:W-:Y:S02]  /*47a0*/  LOP3.LUT R29, R46, 0x20002, R29, 0xf8, !PT ;  /* 0x000200022e1d7812 */ /* 0x000fe400078ef81d */
[----:B------:R-:W-:Y:S02]  /*47b0*/  SHF.R.U32.HI R80, RZ, 0xe, R19 ;  /* 0x0000000eff507819 */ /* 0x000fe40000011613 */
[----:B------:R-:W-:Y:S02]  /*47c0*/  SHF.R.U32.HI R75, RZ, 0xd, R13 ;  /* 0x0000000dff4b7819 */ /* 0x000fe4000001160d */
[----:B------:R-:W-:-:S02]  /*47d0*/  LOP3.LUT R79, R79, 0x10001, RZ, 0xc0, !PT ;  /* 0x000100014f4f7812 */ /* 0x000fc400078ec0ff */
[----:B------:R-:W-:Y:S02]  /*47e0*/  LOP3.LUT R74, R74, 0x20002, R31, 0xf8, !PT ;  /* 0x000200024a4a7812 */ /* 0x000fe400078ef81f */
[----:B------:R-:W-:Y:S02]  /*47f0*/  SHF.R.U32.HI R78, RZ, 0xd, R14 ;  /* 0x0000000dff4e7819 */ /* 0x000fe4000001160e */
[----:B------:R-:W-:Y:S02]  /*4800*/  LOP3.LUT R77, R76, 0x20002, R77, 0xf8, !PT ;  /* 0x000200024c4d7812 */ /* 0x000fe400078ef84d */
[C---:B------:R-:W-:Y:S02]  /*4810*/  LOP3.LUT R20, R30.reuse, 0x3e003e0, RZ, 0xc0, !PT ;  /* 0x03e003e01e147812 */ /* 0x040fe400078ec0ff */
[----:B0-----:R-:W-:Y:S02]  /*4820*/  LOP3.LUT R2, R30, 0x1f001f, RZ, 0xc0, !PT ;  /* 0x001f001f1e027812 */ /* 0x001fe400078ec0ff */
[----:B------:R-:W-:-:S02]  /*4830*/  SHF.R.U32.HI R3, RZ, 0xa, R30 ;  /* 0x0000000aff037819 */ /* 0x000fc4000001161e */
[--C-:B------:R-:W-:Y:S02]  /*4840*/  SHF.R.U32.HI R30, RZ, 0xc, R8.reuse ;  /* 0x0000000cff1e7819 */ /* 0x100fe40000011608 */
[C---:B------:R-:W-:Y:S02]  /*4850*/  LOP3.LUT R73, R8.reuse, 0x3e003e0, RZ, 0xc0, !PT ;  /* 0x03e003e008497812 */ /* 0x040fe400078ec0ff */
[----:B------:R-:W-:Y:S02]  /*4860*/  LOP3.LUT R71, R8, 0x1f001f, RZ, 0xc0, !PT ;  /* 0x001f001f08477812 */ /* 0x000fe400078ec0ff */
[----:B------:R-:W-:Y:S02]  /*4870*/  SHF.R.U32.HI R72, RZ, 0xa, R8 ;  /* 0x0000000aff487819 */ /* 0x000fe40000011608 */
[----:B------:R-:W-:Y:S02]  /*4880*/  LOP3.LUT R29, R29, 0x40004, R28, 0xf8, !PT ;  /* 0x000400041d1d7812 */ /* 0x000fe400078ef81c */
[----:B------:R-:W-:-:S02]  /*4890*/  SHF.R.U32.HI R81, RZ, 0xd, R15 ;  /* 0x0000000dff517819 */ /* 0x000fc4000001160f */
[--C-:B------:R-:W-:Y:S02]  /*48a0*/  SHF.R.U32.HI R8, RZ, 0xc, R9.reuse ;  /* 0x0000000cff087819 */ /* 0x100fe40000011609 */
[C---:B------:R-:W-:Y:S02]  /*48b0*/  LOP3.LUT R64, R9.reuse, 0x3e003e0, RZ, 0xc0, !PT ;  /* 0x03e003e009407812 */ /* 0x040fe400078ec0ff */
[----:B------:R-:W-:Y:S02]  /*48c0*/  LOP3.LUT R68, R9, 0x1f001f, RZ, 0xc0, !PT ;  /* 0x001f001f09447812 */ /* 0x000fe400078ec0ff */
[----:B------:R-:W-:Y:S02]  /*48d0*/  SHF.R.U32.HI R67, RZ, 0xa, R9 ;  /* 0x0000000aff437819 */ /* 0x000fe40000011609 */
[----:B------:R-:W-:Y:S02]  /*48e0*/  LOP3.LUT R80, R79, 0x20002, R80, 0xf8, !PT ;  /* 0x000200024f507812 */ /* 0x000fe400078ef850 */
[----:B------:R-:W-:-:S02]  /*48f0*/  LOP3.LUT R75, R74, 0x40004, R75, 0xf8, !PT ;  /* 0x000400044a4b7812 */ /* 0x000fc400078ef84b */
[----:B------:R-:W-:Y:S02]  /*4900*/  SHF.R.U32.HI R9, RZ, 0xc, R10 ;  /* 0x0000000cff097819 */ /* 0x000fe4000001160a */
[----:B------:R-:W-:Y:S02]  /*4910*/  LOP3.LUT R78, R77, 0x40004, R78, 0xf8, !PT ;  /* 0x000400044d4e7812 */ /* 0x000fe400078ef84e */
[C---:B------:R-:W-:Y:S02]  /*4920*/  LOP3.LUT R61, R17.reuse, 0x3e003e0, RZ, 0xc0, !PT ;  /* 0x03e003e0113d7812 */ /* 0x040fe400078ec0ff */
[----:B------:R-:W-:Y:S02]  /*4930*/  LOP3.LUT R48, R17, 0x1f001f, RZ, 0xc0, !PT ;  /* 0x001f001f11307812 */ /* 0x000fe400078ec0ff */
[----:B------:R-:W-:Y:S02]  /*4940*/  SHF.R.U32.HI R49, RZ, 0xa, R17 ;  /* 0x0000000aff317819 */ /* 0x000fe40000011611 */
[----:B------:R-:W-:-:S02]  /*4950*/  LOP3.LUT R29, R29, 0x80008, R30, 0xf8, !PT ;  /* 0x000800081d1d7812 */ /* 0x000fc400078ef81e */
[C---:B------:R-:W-:Y:S02]  /*4960*/  LOP3.LUT R63, R16.reuse, 0x3e003e0, RZ, 0xc0, !PT ;  /* 0x03e003e0103f7812 */ /* 0x040fe400078ec0ff */
[----:B------:R-:W-:Y:S02]  /*4970*/  LOP3.LUT R65, R16, 0x1f001f, RZ, 0xc0, !PT ;  /* 0x001f001f10417812 */ /* 0x000fe400078ec0ff */
[----:B------:R-:W-:Y:S02]  /*4980*/  SHF.R.U32.HI R66, RZ, 0xa, R16 ;  /* 0x0000000aff427819 */ /* 0x000fe40000011610 */
        /* <DEDUP_REMOVED lines=11> */
[----:B------:R-:W-:Y:S02]  /*4a40*/  MOV R82, 0x2800 ;  /* 0x0000280000527802 */ /* 0x000fe40000000f00 */
[----:B------:R-:W-:Y:S02]  /*4a50*/  LOP3.LUT R81, R78, 0x80008, R9, 0xf8, !PT ;  /* 0x000800084e517812 */ /* 0x000fe400078ef809 */
[C---:B------:R-:W-:Y:S02]  /*4a60*/  LOP3.LUT R18, R13.reuse, 0x3e003e0, RZ, 0xc0, !PT ;  /* 0x03e003e00d127812 */ /* 0x040fe400078ec0ff */
[----:B------:R-:W-:-:S02]  /*4a70*/  LOP3.LUT R59, R13, 0x1f001f, RZ, 0xc0, !PT ;  /* 0x001f001f0d3b7812 */ /* 0x000fc400078ec0ff */
[----:B------:R-:W-:Y:S02]  /*4a80*/  SHF.R.U32.HI R56, RZ, 0xa, R13 ;  /* 0x0000000aff387819 */ /* 0x000fe4000001160d */
[C---:B------:R-:W-:Y:S02]  /*4a90*/  LOP3.LUT R12, R14.reuse, 0x3e003e0, RZ, 0xc0, !PT ;  /* 0x03e003e00e0c7812 */ /* 0x040fe400078ec0ff */
[----:B------:R-:W-:Y:S02]  /*4aa0*/  LOP3.LUT R50, R14, 0x1f001f, RZ, 0xc0, !PT ;  /* 0x001f001f0e327812 */ /* 0x000fe400078ec0ff */
[----:B------:R-:W-:Y:S02]  /*4ab0*/  SHF.R.U32.HI R51, RZ, 0xa, R14 ;  /* 0x0000000aff337819 */ /* 0x000fe4000001160e */
[C---:B------:R-:W-:Y:S02]  /*4ac0*/  LOP3.LUT R13, R15.reuse, 0x3e003e0, RZ, 0xc0, !PT ;  /* 0x03e003e00f0d7812 */ /* 0x040fe400078ec0ff */
[----:B------:R-:W-:-:S02]  /*4ad0*/  LOP3.LUT R39, R15, 0x1f001f, RZ, 0xc0, !PT ;  /* 0x001f001f0f277812 */ /* 0x000fc400078ec0ff */
[----:B------:R-:W-:Y:S02]  /*4ae0*/  SHF.R.U32.HI R47, RZ, 0xa, R15 ;  /* 0x0000000aff2f7819 */ /* 0x000fe4000001160f */
[C---:B------:R-:W-:Y:S02]  /*4af0*/  LOP3.LUT R14, R10.reuse, 0x3e003e0, RZ, 0xc0, !PT ;  /* 0x03e003e00a0e7812 */ /* 0x040fe400078ec0ff */
[----:B------:R-:W-:Y:S02]  /*4b00*/  LOP3.LUT R57, R10, 0x1f001f, RZ, 0xc0, !PT ;  /* 0x001f001f0a397812 */ /* 0x000fe400078ec0ff */
[----:B------:R-:W-:Y:S02]  /*4b10*/  SHF.R.U32.HI R58, RZ, 0xa, R10 ;  /* 0x0000000aff3a7819 */ /* 0x000fe4000001160a */
[----:B------:R-:W-:Y:S02]  /*4b20*/  SHF.R.U32.HI R10, RZ, 0xc, R11 ;  /* 0x0000000cff0a7819 */ /* 0x000fe4000001160b */
[----:B------:R-:W-:-:S02]  /*4b30*/  LOP3.LUT R15, R11, 0x3e003e0, RZ, 0xc0, !PT ;  /* 0x03e003e00b0f7812 */ /* 0x000fc400078ec0ff */
[----:B------:R-:W-:Y:S02]  /*4b40*/  LOP3.LUT R54, R11, 0x1f001f, RZ, 0xc0, !PT ;  /* 0x001f001f0b367812 */ /* 0x000fe400078ec0ff */
[--C-:B------:R-:W-:Y:S02]  /*4b50*/  SHF.R.U32.HI R55, RZ, 0xa, R11.reuse ;  /* 0x0000000aff377819 */ /* 0x100fe4000001160b */
[----:B------:R-:W-:Y:S02]  /*4b60*/  PRMT R11, R82, 0x7610, R11 ;  /* 0x00007610520b7816 */ /* 0x000fe4000000000b */
[----:B------:R-:W-:Y:S02]  /*4b70*/  LOP3.LUT R80, R61, 0x64006400, RZ, 0xfc, !PT ;  /* 0x640064003d507812 */ /* 0x000fe400078efcff */
[----:B------:R-:W-:Y:S02]  /*4b80*/  LOP3.LUT R85, R77, 0x80008, R10, 0xf8, !PT ;  /* 0x000800084d557812 */ /* 0x000fe400078ef80a */
[----:B------:R-:W-:Y:S01]  /*4b90*/  PRMT R46, R92, 0x9910, RZ ;  /* 0x000099105c2e7816 */ /* 0x000fe200000000ff */
[----:B------:R-:W-:Y:S01]  /*4ba0*/  HFMA2 R61, R80, R11.H0_H0, -48, -48 ;  /* 0xd200d200503d7431 */ /* 0x000fe2000004000b */
        /* <DEDUP_REMOVED lines=8> */
[----:B------:R-:W-:Y:S02]  /*4c30*/  ISETP.NE.AND P2, PT, R46, RZ, PT ;  /* 0x000000ff2e00720c */ /* 0x000fe40003f45270 */
[----:B------:R-:W-:Y:S02]  /*4c40*/  LOP3.LUT R82, R20, 0x64006400, RZ, 0xfc, !PT ;  /* 0x6400640014527812 */ /* 0x000fe400078efcff */
[----:B------:R-:W-:Y:S02]  /*4c50*/  LOP3.LUT R70, R39, 0x64006400, RZ, 0xfc, !PT ;  /* 0x6400640027467812 */ /* 0x000fe400078efcff */
[----:B------:R-:W-:Y:S02]  /*4c60*/  LOP3.LUT R55, R55, 0x1f001f, RZ, 0xc0, !PT ;  /* 0x001f001f37377812 */ /* 0x000fe400078ec0ff */
[----:B------:R-:W-:Y:S01]  /*4c70*/  LOP3.LUT R84, R12, 0x64006400, RZ, 0xfc, !PT ;  /* 0x640064000c547812 */ /* 0x000fe200078efcff */
[----:B------:R-:W-:Y:S01]  /*4c80*/  HADD2 R70, R70, -1040, -1040 ;  /* 0xe410e41046467430 */ /* 0x000fe20000000000 */
[----:B------:R-:W-:-:S02]  /*4c90*/  LOP3.LUT R18, R18, 0x64006400, RZ, 0xfc, !PT ;  /* 0x6400640012127812 */ /* 0x000fc400078efcff */
[----:B------:R-:W-:Y:S02]  /*4ca0*/  LOP3.LUT R86, R14, 0x64006400, RZ, 0xfc, !PT ;  /* 0x640064000e567812 */ /* 0x000fe400078efcff */
[----:B------:R-:W-:Y:S01]  /*4cb0*/  LOP3.LUT R53, R53, 0x64006400, RZ, 0xfc, !PT ;  /* 0x6400640035357812 */ /* 0x000fe200078efcff */
[-C--:B------:R-:W-:Y:S01]  /*4cc0*/  HFMA2 R20, R18, R11.reuse.H0_H0, -48, -48 ;  /* 0xd200d20012147431 */ /* 0x080fe2000004000b */
[----:B------:R-:W-:Y:S01]  /*4cd0*/  LOP3.LUT R52, R52, 0x1f001f, RZ, 0xc0, !PT ;  /* 0x001f001f34347812 */ /* 0x000fe200078ec0ff */
[----:B------:R-:W-:Y:S01]  /*4ce0*/  HFMA2 R18, R84, R11.H0_H0, -48, -48 ;  /* 0xd200d20054127431 */ /* 0x000fe2000004000b */
[----:B------:R-:W-:Y:S02]  /*4cf0*/  LOP3.LUT R72, R72, 0x1f001f, RZ, 0xc0, !PT ;  /* 0x001f001f48487812 */ /* 0x000fe400078ec0ff */
[----:B------:R-:W-:Y:S02]  /*4d00*/  LOP3.LUT R35, R35, 0x64006400, RZ, 0xfc, !PT ;  /* 0x6400640023237812 */ /* 0x000fe400078efcff */
[----:B------:R-:W-:-:S02]  /*4d10*/  LOP3.LUT R67, R67, 0x1f001f, RZ, 0xc0, !PT ;  /* 0x001f001f43437812 */ /* 0x000fc400078ec0ff */
[----:B------:R-:W-:Y:S01]  /*4d20*/  LOP3.LUT R37, R37, 0x64006400, RZ, 0xfc, !PT ;  /* 0x6400640025257812 */ /* 0x000fe200078efcff */
[----:B------:R-:W-:Y:S01]  /*4d30*/  HADD2 R84, R35, -1040, -1040 ;  /* 0xe410e41023547430 */ /* 0x000fe20000000000 */
        /* <DEDUP_REMOVED lines=26> */
[----:B------:R-:W-:Y:S02]  /*4ee0*/  LOP3.LUT R57, R57, 0x64006400, RZ, 0xfc, !PT ;  /* 0x6400640039397812 */ /* 0x000fe400078efcff */
[----:B------:R-:W-:Y:S01]  /*4ef0*/  LOP3.LUT R34, R66, 0x64006400, RZ, 0xfc, !PT ;  /* 0x6400640042227812 */ /* 0x000fe200078efcff */
[----:B------:R-:W-:Y:S01]  /*4f00*/  HADD2 R66, R59, -1040, -1040 ;  /* 0xe410e4103b427430 */ /* 0x000fe20000000000 */
[----:B------:R-:W-:Y:S02]  /*4f10*/  LOP3.LUT R80, R80, 0x64006400, RZ, 0xfc, !PT ;  /* 0x6400640050507812 */ /* 0x000fe400078efcff */
[----:B------:R-:W-:-:S03]  /*4f20*/  ISETP.GE.AND P3, PT, R96, 0x2, PT ;  /* 0x000000026000780c */ /* 0x000fc60003f66270 */
[----:B------:R-:W-:Y:S01]  /*4f30*/  HADD2 R80, R80, -1040, -1040 ;  /* 0xe410e41050507430 */ /* 0x000fe20000000000 */
[----:B--2---:R-:W-:Y:S02]  /*4f40*/  SHF.R.U32.HI R28, RZ, 0xb, R4 ;  /* 0x0000000bff1c7819 */ /* 0x004fe40000011604 */
[----:B------:R-:W-:Y:S02]  /*4f50*/  SHF.R.U32.HI R30, RZ, 0xb, R5 ;  /* 0x0000000bff1e7819 */ /* 0x000fe40000011605 */
[----:B------:R-:W-:Y:S02]  /*4f60*/  SHF.R.U32.HI R74, RZ, 0xb, R6 ;  /* 0x0000000bff4a7819 */ /* 0x000fe40000011606 */
[----:B------:R-:W-:Y:S02]  /*4f70*/  LOP3.LUT R28, R29, 0x100010, R28, 0xf8, !PT ;  /* 0x001000101d1c7812 */ /* 0x000fe400078ef81c */
[----:B------:R-:W-:Y:S02]  /*4f80*/  LOP3.LUT R29, R31, 0x100010, R30, 0xf8, !PT ;  /* 0x001000101f1d7812 */ /* 0x000fe400078ef81e */
[----:B------:R-:W-:-:S02]  /*4f90*/  LOP3.LUT R30, R81, 0x100010, R74, 0xf8, !PT ;  /* 0x00100010511e7812 */ /* 0x000fc400078ef84a */
[----:B------:R-:W-:Y:S02]  /*4fa0*/  LOP3.LUT R74, R63, 0x64006400, RZ, 0xfc, !PT ;  /* 0x640064003f4a7812 */ /* 0x000fe400078efcff */
[----:B------:R-:W-:Y:S02]  /*4fb0*/  SHF.R.U32.HI R76, RZ, 0xb, R7 ;  /* 0x0000000bff4c7819 */ /* 0x000fe40000011607 */
[----:B------:R-:W-:Y:S01]  /*4fc0*/  LOP3.LUT R77, R5, 0x3e003e0, RZ, 0xc0, !PT ;  /* 0x03e003e0054d7812 */ /* 0x000fe200078ec0ff */
[-C--:B------:R-:W-:Y:S01]  /*4fd0*/  HFMA2 R63, R74, R11.reuse.H0_H0, -48, -48 ;  /* 0xd200d2004a3f7431 */ /* 0x080fe2000004000b */
[----:B------:R-:W-:Y:S02]  /*4fe0*/  LOP3.LUT R74, R56, 0x1f001f, RZ, 0xc0, !PT ;  /* 0x001f001f384a7812 */ /* 0x000fe400078ec0ff */
[----:B------:R-:W-:Y:S01]  /*4ff0*/  LOP3.LUT R31, R85, 0x100010, R76, 0xf8, !PT ;  /* 0x00100010551f7812 */ /* 0x000fe200078ef84c */
[----:B------:R-:W-:Y:S01]  /*5000*/  HADD2 R85, R65, -1040, -1040 ;  /* 0xe410e41041557430 */ /* 0x000fe20000000000 */
[----:B------:R-:W-:Y:S01]  /*5010*/  LOP3.LUT R79, R6, 0x3e003e0, RZ, 0xc0, !PT ;  /* 0x03e003e0064f7812 */ /* 0x000fe200078ec0ff */
[----:B------:R-:W-:Y:S01]  /*5020*/  HADD2 R65, R69, -1040, -1040 ;  /* 0xe410e41045417430 */ /* 0x000fe20000000000 */
[----:B------:R-:W-:Y:S01]  /*5030*/  LOP3.LUT R76, R19, 0x64006400, RZ, 0xfc, !PT ;  /* 0x64006400134c7812 */ /* 0x000fe200078efcff */
[----:B------:R-:W-:Y:S01]  /*5040*/  HADD2 R69, R3, -1040, -1040 ;  /* 0xe410e41003457430 */ /* 0x000fe20000000000 */
[C---:B------:R-:W-:Y:S01]  /*5050*/  LOP3.LUT R75, R4.reuse, 0x3e003e0, RZ, 0xc0, !PT ;  /* 0x03e003e0044b7812 */ /* 0x040fe200078ec0ff */
[-C--:B------:R-:W-:Y:S01]  /*5060*/  HFMA2 R19, R64, R11.reuse.H0_H0, -48, -48 ;  /* 0xd200d20040137431 */ /* 0x080fe2000004000b */
[----:B------:R-:W-:Y:S01]  /*5070*/  LOP3.LUT R9, R4, 0x1f001f, RZ, 0xc0, !PT ;  /* 0x001f001f04097812 */ /* 0x000fe200078ec0ff */
[-C--:B------:R-:W-:Y:S01]  /*5080*/  HFMA2 R62, R76, R11.reuse.H0_H0, -48, -48 ;  /* 0xd200d2004c3e7431 */ /* 0x080fe2000004000b */
[----:B------:R-:W-:Y:S01]  /*5090*/  SHF.R.U32.HI R10, RZ, 0xa, R4 ;  /* 0x0000000aff0a7819 */ /* 0x000fe20000011604 */
[----:B------:R-:W-:Y:S01]  /*50a0*/  HFMA2 R64, R102, R11.H0_H0, -48, -48 ;  /* 0xd200d20066407431 */ /* 0x000fe2000004000b */
[----:B------:R-:W-:-:S02]  /*50b0*/  LOP3.LUT R8, R5, 0x1f001f, RZ, 0xc0, !PT ;  /* 0x001f001f05087812 */ /* 0x000fc400078ec0ff */
[----:B------:R-:W-:Y:S02]  /*50c0*/  LOP3.LUT R4, R6, 0x1f001f, RZ, 0xc0, !PT ;  /* 0x001f001f06047812 */ /* 0x000fe400078ec0ff */
[C---:B------:R-:W-:Y:S02]  /*50d0*/  LOP3.LUT R83, R7.reuse, 0x3e003e0, RZ, 0xc0, !PT ;  /* 0x03e003e007537812 */ /* 0x040fe400078ec0ff */
[----:B------:R-:W-:Y:S02]  /*50e0*/  LOP3.LUT R46, R7, 0x1f001f, RZ, 0xc0, !PT ;  /* 0x001f001f072e7812 */ /* 0x000fe400078ec0ff */
[----:B------:R-:W-:Y:S02]  /*50f0*/  LOP3.LUT R39, R74, 0x64006400, RZ, 0xfc, !PT ;  /* 0x640064004a277812 */ /* 0x000fe400078efcff */
[----:B------:R-:W-:Y:S02]  /*5100*/  SHF.R.U32.HI R5, RZ, 0xa, R5 ;  /* 0x0000000aff057819 */ /* 0x000fe40000011605 */
[----:B------:R-:W-:-:S02]  /*5110*/  SHF.R.U32.HI R6, RZ, 0xa, R6 ;  /* 0x0000000aff067819 */ /* 0x000fc40000011606 */
[----:B------:R-:W-:Y:S02]  /*5120*/  SHF.R.U32.HI R7, RZ, 0xa, R7 ;  /* 0x0000000aff077819 */ /* 0x000fe40000011607 */
        /* <DEDUP_REMOVED lines=17> */
[----:B------:R-:W-:-:S02]  /*5240*/  LOP3.LUT R75, R36, 0x1f001f, RZ, 0xc0, !PT ;  /* 0x001f001f244b7812 */ /* 0x000fc400078ec0ff */
[----:B------:R-:W-:Y:S01]  /*5250*/  LOP3.LUT R97, R10, 0x1f001f, RZ, 0xc0, !PT ;  /* 0x001f001f0a617812 */ /* 0x000fe200078ec0ff */
[----:B------:R-:W-:Y:S01]  /*5260*/  HADD2 R10, R71, -1040, -1040 ;  /* 0xe410e410470a7430 */ /* 0x000fe20000000000 */
[----:B------:R-:W-:Y:S01]  /*5270*/  LOP3.LUT R5, R5, 0x1f001f, RZ, 0xc0, !PT ;  /* 0x001f001f05057812 */ /* 0x000fe200078ec0ff */
[----:B------:R-:W-:Y:S01]  /*5280*/  HADD2 R71, R34, -1040, -1040 ;  /* 0xe410e41022477430 */ /* 0x000fe20000000000 */
[----:B------:R-:W-:Y:S02]  /*5290*/  LOP3.LUT R6, R6, 0x1f001f, RZ, 0xc0, !PT ;  /* 0x001f001f06067812 */ /* 0x000fe400078ec0ff */
[----:B------:R-:W-:Y:S02]  /*52a0*/  LOP3.LUT R4, R7, 0x1f001f, RZ, 0xc0, !PT ;  /* 0x001f001f07047812 */ /* 0x000fe400078ec0ff */
[----:B------:R-:W-:Y:S02]  /*52b0*/  LOP3.LUT R56, R54, 0x64006400, RZ, 0xfc, !PT ;  /* 0x6400640036387812 */ /* 0x000fe400078efcff */
[----:B------:R-:W-:-:S02]  /*52c0*/  LOP3.LUT R38, R72, 0x64006400, RZ, 0xfc, !PT ;  /* 0x6400640048267812 */ /* 0x000fc400078efcff */
[----:B------:R-:W-:Y:S01]  /*52d0*/  LOP3.LUT R51, R67, 0x64006400, RZ, 0xfc, !PT ;  /* 0x6400640043337812 */ /* 0x000fe200078efcff */
[----:B------:R-:W-:Y:S01]  /*52e0*/  HADD2 R67, R37, -1040, -1040 ;  /* 0xe410e41025437430 */ /* 0x000fe20000000000 */
[----:B------:R-:W-:Y:S01]  /*52f0*/  LOP3.LUT R54, R58, 0x64006400, RZ, 0xfc, !PT ;  /* 0x640064003a367812 */ /* 0x000fe200078efcff */
[----:B------:R-:W-:Y:S01]  /*5300*/  HADD2 R7, R56, -1040, -1040 ;  /* 0xe410e41038077430 */ /* 0x000fe20000000000 */
        /* <DEDUP_REMOVED lines=51> */
[----:B------:R-:W0:Y:S01]  /*5640*/  LDS.128 R36, [UR4] ;  /* 0x00000004ff247984 */ /* 0x000e220008000c00 */
[----:B------:R-:W-:Y:S02]  /*5650*/  PRMT R45, R45, 0x5410, R44 ;  /* 0x000054102d2d7816 */ /* 0x000fe4000000002c */
[----:B------:R-:W-:Y:S01]  /*5660*/  PRMT R43, R43, 0x5410, R42 ;  /* 0x000054102b2b7816 */ /* 0x000fe2000000002a */
        /* <DEDUP_REMOVED lines=75> */
.L_x_746:
        /* <DEDUP_REMOVED lines=83> */
.L_x_747:
[----:B------:R-:W-:Y:S05]  /*6050*/  @!P3 BRA `(.L_x_745) ;  /* 0x000000080080b947 */ /* 0x000fea0003800000 */
[----:B------:R-:W-:-:S04]  /*6060*/  PRMT R28, R90, 0x9910, RZ ;  /* 0x000099105a1c7816 */ /* 0x000fc800000000ff */
        /* <DEDUP_REMOVED lines=80> */
.L_x_748:
[----:B------:R-:W-:Y:S05]  /*6570*/  @P0 BRA `(.L_x_745) ;  /* 0x0000000400380947 */ /* 0x000fea0003800000 */
        /* <DEDUP_REMOVED lines=78> */
.L_x_745:
[----:B------:R-:W-:Y:S01]  /*6a60*/  IADD3 R94, R94, 0x20, RZ ;  /* 0x000000205e5e7810 */ /* 0x000fe20007ffe0ff */
[----:B------:R-:W-:Y:S01]  /*6a70*/  UIADD3 UR4, UR4, 0x40, URZ ;  /* 0x0000004004047890 */ /* 0x000fe2000fffe03f */
[----:B-----5:R-:W-:Y:S02]  /*6a80*/  IMAD.WIDE R28, R89, 0x4, R98 ;  /* 0x00000004591c7825 */ /* 0x020fe400078e0262 */
[C---:B------:R-:W-:Y:S02]  /*6a90*/  ISETP.GE.AND P2, PT, R94.reuse, UR5, PT ;  /* 0x000000055e007c0c */ /* 0x040fe4000bf46270 */
[----:B------:R-:W-:-:S13]  /*6aa0*/  ISETP.LT.AND P3, PT, R94, R95, PT ;  /* 0x0000005f5e00720c */ /* 0x000fda0003f61270 */
[----:B------:R-:W-:Y:S05]  /*6ab0*/  @!P2 BRA P3, `(.L_x_749) ;  /* 0xffffffd800bca947 */ /* 0x000fea000183ffff */
.L_x_744:
[----:B------:R-:W-:Y:S05]  /*6ac0*/  @!P1 EXIT ;  /* 0x000000000000994d */ /* 0x000fea0003800000 */
[----:B------:R-:W1:Y:S01]  /*6ad0*/  S2R R0, SR_CTAID.X ;  /* 0x0000000000007919 */ /* 0x000e620000002500 */
[----:B------:R-:W2:Y:S01]  /*6ae0*/  S2UR UR4, SR_CTAID.Y ;  /* 0x00000000000479c3 */ /* 0x000ea20000002600 */
[----:B------:R-:W-:Y:S01]  /*6af0*/  HMUL2 R41, R41, R92.H0_H0 ;  /* 0x2000005c29297232 */ /* 0x000fe20000000000 */
[----:B0-----:R-:W1:Y:S06]  /*6b00*/  S2R R3, SR_TID.X ;  /* 0x0000000000037919 */ /* 0x001e6c0000002100 */
[----:B-----5:R-:W0:Y:S01]  /*6b10*/  LDC.64 R4, c[0x0][0x230] ;  /* 0x00008c00ff047b82 */ /* 0x020e220000000a00 */
[----:B--2---:R-:W-:Y:S01]  /*6b20*/  USHF.L.U32 UR4, UR4, 0x2, URZ ;  /* 0x0000000204047899 */ /* 0x004fe2000800063f */
[----:B-1----:R-:W-:-:S04]  /*6b30*/  LEA R0, R0, R3, 0x5 ;  /* 0x0000000300007211 */ /* 0x002fc800078e28ff */
[----:B------:R-:W-:-:S05]  /*6b40*/  SHF.L.U32 R0, R0, 0x2, RZ ;  /* 0x0000000200007819 */ /* 0x000fca00000006ff */
[----:B------:R-:W-:-:S04]  /*6b50*/  IMAD R3, R89, UR4, R0 ;  /* 0x0000000459037c24 */ /* 0x000fc8000f8e0200 */
[----:B0-----:R-:W-:-:S05]  /*6b60*/  IMAD.WIDE R4, R3, 0x2, R4 ;  /* 0x0000000203047825 */ /* 0x001fca00078e0204 */
        /* <DEDUP_REMOVED lines=8> */
.L_x_753:
[----:B------:R-:W0:Y:S02]  /*6bf0*/  LDS R2, [R0] ;  /* 0x0000000000027984 */ /* 0x000e240000000800 */
[----:B0-----:R-:W-:-:S06]  /*6c00*/  HADD2 R3, R2, R41 ;  /* 0x0000002902037230 */ /* 0x001fcc0000000000 */
[----:B------:R-:W0:Y:S02]  /*6c10*/  ATOMS.CAST.SPIN R3, [R0], R2, R3 ;  /* 0x000000020003738d */ /* 0x000e240001800003 */
[----:B0-----:R-:W-:-:S13]  /*6c20*/  ISETP.EQ.U32.AND P0, PT, R3, 0x1, PT ;  /* 0x000000010300780c */ /* 0x001fda0003f02070 */
[----:B------:R-:W-:Y:S05]  /*6c30*/  @!P0 BRA `(.L_x_753) ;  /* 0xfffffffc00ec8947 */ /* 0x000fea000383ffff */
[----:B------:R-:W-:Y:S05]  /*6c40*/  BRA `(.L_x_751) ;  /* 0x00000000000c7947 */ /* 0x000fea0003800000 */
.L_x_752:
[----:B------:R-:W2:Y:S02]  /*6c50*/  LD.E R0, desc[UR6][R4.64] ;  /* 0x0000000604007980 */ /* 0x000ea4000c101900 */
[----:B--2---:R-:W-:-:S05]  /*6c60*/  IADD3 R3, R41, R0, RZ ;  /* 0x0000000029037210 */ /* 0x004fca0007ffe0ff */
[----:B------:R0:W-:Y:S02]  /*6c70*/  ST.E desc[UR6][R4.64], R3 ;  /* 0x0000000304007985 */ /* 0x0001e4000c101906 */
.L_x_751:
[----:B------:R-:W-:Y:S05]  /*6c80*/  BSYNC B0 ;  /* 0x0000000000007941 */ /* 0x000fea0003800000 */
.L_x_750:
[----:B------:R1:W-:Y:S01]  /*6c90*/  ATOM.E.ADD.F16x2.RN.STRONG.GPU P0, RZ, desc[UR6][R4.64+0x4], R7 ;  /* 0x0000040704ff79a2 */ /* 0x0003e2000810e1c6 */
[----:B------:R-:W-:Y:S04]  /*6ca0*/  BSSY B0, `(.L_x_754) ;  /* 0x000000f000007945 */ /* 0x000fe80003800000 */
[----:B-1----:R-:W-:Y:S05]  /*6cb0*/  @P0 BRA `(.L_x_755) ;  /* 0x0000000000340947 */ /* 0x002fea0003800000 */
[----:B------:R-:W1:Y:S02]  /*6cc0*/  QSPC.E.S P0, RZ, [R4+0x4] ;  /* 0x0000040004ff73aa */ /* 0x000e640000000500 */
[----:B-1----:R-:W-:Y:S05]  /*6cd0*/  @!P0 BRA `(.L_x_756) ;  /* 0x0000000000208947 */ /* 0x002fea0003800000 */
[----:B------:R-:W-:-:S04]  /*6ce0*/  MOV R2, R4 ;  /* 0x0000000400027202 */ /* 0x000fc80000000f00 */
[----:B------:R-:W-:-:S07]  /*6cf0*/  MOV R0, R2 ;  /* 0x0000000200007202 */ /* 0x000fce0000000f00 */
.L_x_757:
[----:B------:R-:W0:Y:S02]  /*6d00*/  LDS R2, [R0+0x4] ;  /* 0x0000040000027984 */ /* 0x000e240000000800 */
[----:B0-----:R-:W-:-:S10]  /*6d10*/  HFMA2.MMA R3, R2, 1, 1, R7 ;  /* 0x3c003c0002037835 */ /* 0x001fd40000000007 */
[----:B------:R-:W0:Y:S02]  /*6d20*/  ATOMS.CAST.SPIN R3, [R0+0x4], R2, R3 ;  /* 0x000004020003738d */ /* 0x000e240001800003 */
[----:B0-----:R-:W-:-:S13]  /*6d30*/  ISETP.EQ.U32.AND P0, PT, R3, 0x1, PT ;  /* 0x000000010300780c */ /* 0x001fda0003f02070 */
[----:B------:R-:W-:Y:S05]  /*6d40*/  @!P0 BRA `(.L_x_757) ;  /* 0xfffffffc00ec8947 */ /* 0x000fea000383ffff */
[----:B------:R-:W-:Y:S05]  /*6d50*/  BRA `(.L_x_755) ;  /* 0x00000000000c7947 */ /* 0x000fea0003800000 */
.L_x_756:
[----:B------:R-:W0:Y:S02]  /*6d60*/  LD.E R0, desc[UR6][R4.64+0x4] ;  /* 0x0000040604007980 */ /* 0x000e24000c101900 */
[----:B0-----:R-:W-:-:S05]  /*6d70*/  IADD3 R3, R7, R0, RZ ;  /* 0x0000000007037210 */ /* 0x001fca0007ffe0ff */
[----:B------:R1:W-:Y:S02]  /*6d80*/  ST.E desc[UR6][R4.64+0x4], R3 ;  /* 0x0000040304007985 */ /* 0x0003e4000c101906 */
.L_x_755:
[----:B------:R-:W-:Y:S05]  /*6d90*/  BSYNC B0 ;  /* 0x0000000000007941 */ /* 0x000fea0003800000 */
.L_x_754:
        /* <DEDUP_REMOVED lines=12> */
.L_x_761:
[----:B------:R-:W0:Y:S02]  /*6e60*/  LDS R2, [R0] ;  /* 0x0000000000027984 */ /* 0x000e240000000800 */
[----:B0-----:R-:W-:-:S06]  /*6e70*/  HADD2 R3, R2, R27 ;  /* 0x0000001b02037230 */ /* 0x001fcc0000000000 */
[----:B------:R-:W0:Y:S02]  /*6e80*/  ATOMS.CAST.SPIN R3, [R0], R2, R3 ;  /* 0x000000020003738d */ /* 0x000e240001800003 */
[----:B0-----:R-:W-:-:S13]  /*6e90*/  ISETP.EQ.U32.AND P0, PT, R3, 0x1, PT ;  /* 0x000000010300780c */ /* 0x001fda0003f02070 */
[----:B------:R-:W-:Y:S05]  /*6ea0*/  @!P0 BRA `(.L_x_761) ;  /* 0xfffffffc00ec8947 */ /* 0x000fea000383ffff */
[----:B------:R-:W-:Y:S05]  /*6eb0*/  BRA `(.L_x_759) ;  /* 0x00000000000c7947 */ /* 0x000fea0003800000 */
.L_x_760:
[----:B------:R-:W2:Y:S02]  /*6ec0*/  LD.E R0, desc[UR6][R4.64] ;  /* 0x0000000604007980 */ /* 0x000ea4000c101900 */
[----:B--2---:R-:W-:-:S05]  /*6ed0*/  IADD3 R3, R27, R0, RZ ;  /* 0x000000001b037210 */ /* 0x004fca0007ffe0ff */
[----:B------:R0:W-:Y:S02]  /*6ee0*/  ST.E desc[UR6][R4.64], R3 ;  /* 0x0000000304007985 */ /* 0x0001e4000c101906 */
.L_x_759:
[----:B------:R-:W-:Y:S05]  /*6ef0*/  BSYNC B0 ;  /* 0x0000000000007941 */ /* 0x000fea0003800000 */
.L_x_758:
[----:B------:R1:W-:Y:S01]  /*6f00*/  ATOM.E.ADD.F16x2.RN.STRONG.GPU P0, RZ, desc[UR6][R4.64+0x4], R91 ;  /* 0x0000045b04ff79a2 */ /* 0x0003e2000810e1c6 */
[----:B------:R-:W-:Y:S04]  /*6f10*/  BSSY B0, `(.L_x_762) ;  /* 0x000000f000007945 */ /* 0x000fe80003800000 */
[----:B-1----:R-:W-:Y:S05]  /*6f20*/  @P0 BRA `(.L_x_763) ;  /* 0x0000000000340947 */ /* 0x002fea0003800000 */
[----:B------:R-:W1:Y:S02]  /*6f30*/  QSPC.E.S P0, RZ, [R4+0x4] ;  /* 0x0000040004ff73aa */ /* 0x000e640000000500 */
[----:B-1----:R-:W-:Y:S05]  /*6f40*/  @!P0 BRA `(.L_x_764) ;  /* 0x0000000000208947 */ /* 0x002fea0003800000 */
[----:B------:R-:W-:-:S04]  /*6f50*/  MOV R2, R4 ;  /* 0x0000000400027202 */ /* 0x000fc80000000f00 */
[----:B------:R-:W-:-:S07]  /*6f60*/  MOV R0, R2 ;  /* 0x0000000200007202 */ /* 0x000fce0000000f00 */
.L_x_765:
[----:B------:R-:W0:Y:S02]  /*6f70*/  LDS R2, [R0+0x4] ;  /* 0x0000040000027984 */ /* 0x000e240000000800 */
[----:B0-----:R-:W-:-:S10]  /*6f80*/  HFMA2.MMA R3, R2, 1, 1, R91 ;  /* 0x3c003c0002037835 */ /* 0x001fd4000000005b */
[----:B------:R-:W0:Y:S02]  /*6f90*/  ATOMS.CAST.SPIN R3, [R0+0x4], R2, R3 ;  /* 0x000004020003738d */ /* 0x000e240001800003 */
[----:B0-----:R-:W-:-:S13]  /*6fa0*/  ISETP.EQ.U32.AND P0, PT, R3, 0x1, PT ;  /* 0x000000010300780c */ /* 0x001fda0003f02070 */
[----:B------:R-:W-:Y:S05]  /*6fb0*/  @!P0 BRA `(.L_x_765) ;  /* 0xfffffffc00ec8947 */ /* 0x000fea000383ffff */
[----:B------:R-:W-:Y:S05]  /*6fc0*/  BRA `(.L_x_763) ;  /* 0x00000000000c7947 */ /* 0x000fea0003800000 */
.L_x_764:
[----:B------:R-:W0:Y:S02]  /*6fd0*/  LD.E R0, desc[UR6][R4.64+0x4] ;  /* 0x0000040604007980 */ /* 0x000e24000c101900 */
[----:B0-----:R-:W-:-:S05]  /*6fe0*/  IADD3 R3, R91, R0, RZ ;  /* 0x000000005b037210 */ /* 0x001fca0007ffe0ff */
[----:B------:R1:W-:Y:S02]  /*6ff0*/  ST.E desc[UR6][R4.64+0x4], R3 ;  /* 0x0000040304007985 */ /* 0x0003e4000c101906 */
.L_x_763:
[----:B------:R-:W-:Y:S05]  /*7000*/  BSYNC B0 ;  /* 0x0000000000007941 */ /* 0x000fea0003800000 */
.L_x_762:
        /* <DEDUP_REMOVED lines=12> */
.L_x_769:
[----:B------:R-:W0:Y:S02]  /*70d0*/  LDS R2, [R0] ;  /* 0x0000000000027984 */ /* 0x000e240000000800 */
[----:B0-----:R-:W-:-:S06]  /*70e0*/  HADD2 R3, R2, R25 ;  /* 0x0000001902037230 */ /* 0x001fcc0000000000 */
[----:B------:R-:W0:Y:S02]  /*70f0*/  ATOMS.CAST.SPIN R3, [R0], R2, R3 ;  /* 0x000000020003738d */ /* 0x000e240001800003 */
[----:B0-----:R-:W-:-:S13]  /*7100*/  ISETP.EQ.U32.AND P0, PT, R3, 0x1, PT ;  /* 0x000000010300780c */ /* 0x001fda0003f02070 */
[----:B------:R-:W-:Y:S05]  /*7110*/  @!P0 BRA `(.L_x_769) ;  /* 0xfffffffc00ec8947 */ /* 0x000fea000383ffff */
[----:B------:R-:W-:Y:S05]  /*7120*/  BRA `(.L_x_767) ;  /* 0x00000000000c7947 */ /* 0x000fea0003800000 */
.L_x_768:
[----:B------:R-:W2:Y:S02]  /*7130*/  LD.E R0, desc[UR6][R4.64] ;  /* 0x0000000604007980 */ /* 0x000ea4000c101900 */
[----:B--2---:R-:W-:-:S05]  /*7140*/  IADD3 R3, R25, R0, RZ ;  /* 0x0000000019037210 */ /* 0x004fca0007ffe0ff */
[----:B------:R0:W-:Y:S02]  /*7150*/  ST.E desc[UR6][R4.64], R3 ;  /* 0x0000000304007985 */ /* 0x0001e4000c101906 */
.L_x_767:
[----:B------:R-:W-:Y:S05]  /*7160*/  BSYNC B0 ;  /* 0x0000000000007941 */ /* 0x000fea0003800000 */
.L_x_766:
[----:B------:R1:W-:Y:S01]  /*7170*/  ATOM.E.ADD.F16x2.RN.STRONG.GPU P0, RZ, desc[UR6][R4.64+0x4], R7 ;  /* 0x0000040704ff79a2 */ /* 0x0003e2000810e1c6 */
[----:B------:R-:W-:Y:S04]  /*7180*/  BSSY B0, `(.L_x_770) ;  /* 0x000000f000007945 */ /* 0x000fe80003800000 */
[----:B-1----:R-:W-:Y:S05]  /*7190*/  @P0 BRA `(.L_x_771) ;  /* 0x0000000000340947 */ /* 0x002fea0003800000 */
[----:B------:R-:W1:Y:S02]  /*71a0*/  QSPC.E.S P0, RZ, [R4+0x4] ;  /* 0x0000040004ff73aa */ /* 0x000e640000000500 */
[----:B-1----:R-:W-:Y:S05]  /*71b0*/  @!P0 BRA `(.L_x_772) ;  /* 0x0000000000208947 */ /* 0x002fea0003800000 */
[----:B------:R-:W-:-:S04]  /*71c0*/  MOV R2, R4 ;  /* 0x0000000400027202 */ /* 0x000fc80000000f00 */
[----:B------:R-:W-:-:S07]  /*71d0*/  MOV R0, R2 ;  /* 0x0000000200007202 */ /* 0x000fce0000000f00 */
.L_x_773:
[----:B------:R-:W0:Y:S02]  /*71e0*/  LDS R2, [R0+0x4] ;  /* 0x0000040000027984 */ /* 0x000e240000000800 */
[----:B0-----:R-:W-:-:S10]  /*71f0*/  HFMA2.MMA R3, R2, 1, 1, R7 ;  /* 0x3c003c0002037835 */ /* 0x001fd40000000007 */
[----:B------:R-:W0:Y:S02]  /*7200*/  ATOMS.CAST.SPIN R3, [R0+0x4], R2, R3 ;  /* 0x000004020003738d */ /* 0x000e240001800003 */
[----:B0-----:R-:W-:-:S13]  /*7210*/  ISETP.EQ.U32.AND P0, PT, R3, 0x1, PT ;  /* 0x000000010300780c */ /* 0x001fda0003f02070 */
[----:B------:R-:W-:Y:S05]  /*7220*/  @!P0 BRA `(.L_x_773) ;  /* 0xfffffffc00ec8947 */ /* 0x000fea000383ffff */
[----:B------:R-:W-:Y:S05]  /*7230*/  BRA `(.L_x_771) ;  /* 0x00000000000c7947 */ /* 0x000fea0003800000 */
.L_x_772:
[----:B------:R-:W0:Y:S02]  /*7240*/  LD.E R0, desc[UR6][R4.64+0x4] ;  /* 0x0000040604007980 */ /* 0x000e24000c101900 */
[----:B0-----:R-:W-:-:S05]  /*7250*/  IADD3 R3, R7, R0, RZ ;  /* 0x0000000007037210 */ /* 0x001fca0007ffe0ff */
[----:B------:R1:W-:Y:S02]  /*7260*/  ST.E desc[UR6][R4.64+0x4], R3 ;  /* 0x0000040304007985 */ /* 0x0003e4000c101906 */
.L_x_771:
[----:B------:R-:W-:Y:S05]  /*7270*/  BSYNC B0 ;  /* 0x0000000000007941 */ /* 0x000fea0003800000 */
.L_x_770:
        /* <DEDUP_REMOVED lines=12> */
.L_x_777:
[----:B------:R-:W0:Y:S02]  /*7340*/  LDS R2, [R0] ;  /* 0x0000000000027984 */ /* 0x000e240000000800 */
[----:B0-----:R-:W-:-:S06]  /*7350*/  HADD2 R3, R2, R23 ;  /* 0x0000001702037230 */ /* 0x001fcc0000000000 */
[----:B------:R-:W0:Y:S02]  /*7360*/  ATOMS.CAST.SPIN R3, [R0], R2, R3 ;  /* 0x000000020003738d */ /* 0x000e240001800003 */
[----:B0-----:R-:W-:-:S13]  /*7370*/  ISETP.EQ.U32.AND P0, PT, R3, 0x1, PT ;  /* 0x000000010300780c */ /* 0x001fda0003f02070 */
[----:B------:R-:W-:Y:S05]  /*7380*/  @!P0 BRA `(.L_x_777) ;  /* 0xfffffffc00ec8947 */ /* 0x000fea000383ffff */
[----:B------:R-:W-:Y:S05]  /*7390*/  BRA `(.L_x_775) ;  /* 0x00000000000c7947 */ /* 0x000fea0003800000 */
.L_x_776:
[----:B------:R-:W2:Y:S02]  /*73a0*/  LD.E R0, desc[UR6][R4.64] ;  /* 0x0000000604007980 */ /* 0x000ea4000c101900 */
[----:B--2---:R-:W-:-:S05]  /*73b0*/  IADD3 R3, R23, R0, RZ ;  /* 0x0000000017037210 */ /* 0x004fca0007ffe0ff */
[----:B------:R0:W-:Y:S02]  /*73c0*/  ST.E desc[UR6][R4.64], R3 ;  /* 0x0000000304007985 */ /* 0x0001e4000c101906 */
.L_x_775:
[----:B------:R-:W-:Y:S05]  /*73d0*/  BSYNC B0 ;  /* 0x0000000000007941 */ /* 0x000fea0003800000 */
.L_x_774:
[----:B------:R1:W-:Y:S02]  /*73e0*/  ATOM.E.ADD.F16x2.RN.STRONG.GPU P0, RZ, desc[UR6][R4.64+0x4], R93 ;  /* 0x0000045d04ff79a2 */ /* 0x0003e4000810e1c6 */
[----:B-1----:R-:W-:Y:S05]  /*73f0*/  @P0 EXIT ;  /* 0x000000000000094d */ /* 0x002fea0003800000 */
[----:B------:R-:W1:Y:S02]  /*7400*/  QSPC.E.S P0, RZ, [R4+0x4] ;  /* 0x0000040004ff73aa */ /* 0x000e640000000500 */
[----:B-1----:R-:W-:Y:S05]  /*7410*/  @!P0 BRA `(.L_x_778) ;  /* 0x0000000000208947 */ /* 0x002fea0003800000 */
[----:B------:R-:W-:-:S04]  /*7420*/  MOV R2, R4 ;  /* 0x0000000400027202 */ /* 0x000fc80000000f00 */
[----:B------:R-:W-:-:S07]  /*7430*/  MOV R0, R2 ;  /* 0x0000000200007202 */ /* 0x000fce0000000f00 */
.L_x_779:
[----:B------:R-:W0:Y:S02]  /*7440*/  LDS R2, [R0+0x4] ;  /* 0x0000040000027984 */ /* 0x000e240000000800 */
[----:B0-----:R-:W-:-:S10]  /*7450*/  HFMA2.MMA R3, R2, 1, 1, R93 ;  /* 0x3c003c0002037835 */ /* 0x001fd4000000005d */
[----:B------:R-:W0:Y:S02]  /*7460*/  ATOMS.CAST.SPIN R3, [R0+0x4], R2, R3 ;  /* 0x000004020003738d */ /* 0x000e240001800003 */
[----:B0-----:R-:W-:-:S13]  /*7470*/  ISETP.EQ.U32.AND P0, PT, R3, 0x1, PT ;  /* 0x000000010300780c */ /* 0x001fda0003f02070 */
[----:B------:R-:W-:Y:S05]  /*7480*/  @!P0 BRA `(.L_x_779) ;  /* 0xfffffffc00ec8947 */ /* 0x000fea000383ffff */
[----:B------:R-:W-:Y:S05]  /*7490*/  EXIT ;  /* 0x000000000000794d */ /* 0x000fea0003800000 */
.L_x_778:
[----:B------:R-:W0:Y:S02]  /*74a0*/  LD.E R0, desc[UR6][R4.64+0x4] ;  /* 0x0000040604007980 */ /* 0x000e24000c101900 */
[----:B0-----:R-:W-:-:S05]  /*74b0*/  IADD3 R3, R93, R0, RZ ;  /* 0x000000005d037210 */ /* 0x001fca0007ffe0ff */
[----:B------:R-:W-:Y:S01]  /*74c0*/  ST.E desc[UR6][R4.64+0x4], R3 ;  /* 0x0000040304007985 */ /* 0x000fe2000c101906 */
[----:B------:R-:W-:Y:S05]  /*74d0*/  EXIT ;  /* 0x000000000000794d */ /* 0x000fea0003800000 */
.L_x_780:
        /* <DEDUP_REMOVED lines=10> */
.L_x_3671:


//--------------------- .text._Z23gemm_half_q_half_kernelILi4ELi16ELb1ELb1ELi32EEvPK6__halfPKjS4_S2_PS0_iiiiPKtS7_iiiiiibS2_i --------------------------
	.section	.text._Z23gemm_half_q_half_kernelILi4ELi16ELb1ELb1ELi32EEvPK6__halfPKjS4_S2_PS0_iiiiPKtS7_iiiiiibS2_i,"ax",@progbits
	.align	128
        .global         _Z23gemm_half_q_half_kernelILi4ELi16ELb1ELb1ELi32EEvPK6__halfPKjS4_S2_PS0_iiiiPKtS7_iiiiiibS2_i
        .type           _Z23gemm_half_q_half_kernelILi4ELi16ELb1ELb1ELi32EEvPK6__halfPKjS4_S2_PS0_iiiiPKtS7_iiiiiibS2_i,@function
        .size           _Z23gemm_half_q_half_kernelILi4ELi16ELb1ELb1ELi32EEvPK6__halfPKjS4_S2_PS0_iiiiPKtS7_iiiiiibS2_i,(.L_x_3672 - _Z23gemm_half_q_half_kernelILi4ELi16ELb1ELb1ELi32EEvPK6__halfPKjS4_S2_PS0_iiiiPKtS7_iiiiiibS2_i)
        .other          _Z23gemm_half_q_half_kernelILi4ELi16ELb1ELb1ELi32EEvPK6__halfPKjS4_S2_PS0_iiiiPKtS7_iiiiiibS2_i,@"STO_CUDA_ENTRY STV_DEFAULT"
_Z23gemm_half_q_half_kernelILi4ELi16ELb1ELb1ELi32EEvPK6__halfPKjS4_S2_PS0_iiiiPKtS7_iiiiiibS2_i:
.text._Z23gemm_half_q_half_kernelILi4ELi16ELb1ELb1ELi32EEvPK6__halfPKjS4_S2_PS0_iiiiPKtS7_iiiiiibS2_i:
        /* <DEDUP_REMOVED lines=10> */
[----:B------:R-:W-:-:S07]  /*00a0*/  PRMT R90, RZ, 0x7610, R90 ;  /* 0x00007610ff5a7816 */ /* 0x000fce000000005a */
[----:B------:R-:W4:Y:S01]  /*00b0*/  LDC R17, c[0x0][0x240] ;  /* 0x00009000ff117b82 */ /* 0x000f220000000800 */
[--C-:B0-----:R-:W-:Y:S01]  /*00c0*/  IMAD R0, R12, -0x4, R3.reuse ;  /* 0xfffffffc0c007824 */ /* 0x101fe200078e0203 */
[----:B---3--:R-:W-:Y:S01]  /*00d0*/  USHF.L.U32 UR4, UR4, 0x7, URZ ;  /* 0x0000000704047899 */ /* 0x008fe2000800063f */
[----:B------:R-:W-:Y:S02]  /*00e0*/  PRMT R3, RZ, 0x7610, R3 ;  /* 0x00007610ff037816 */ /* 0x000fe40000000003 */
[----:B-1----:R-:W-:Y:S02]  /*00f0*/  SHF.L.U32 R94, R14, 0x5, RZ ;  /* 0x000000050e5e7819 */ /* 0x002fe400000006ff */
[C---:B------:R-:W-:Y:S02]  /*0100*/  ISETP.GE.AND P1, PT, R0.reuse, 0x1, PT ;  /* 0x000000010000780c */ /* 0x040fe40003f26270 */
        /* <DEDUP_REMOVED lines=31> */
.L_x_781:
        /* <DEDUP_REMOVED lines=25> */
[----:B------:R-:W-:Y:S02]  /*0490*/  LEA R4, P0, R5, UR10, 0x1 ;  /* 0x0000000a05047c11 */ /* 0x000fe4000f8008ff */
[----:B------:R-:W-:Y:S02]  /*04a0*/  LEA R3, R15, UR5, 0x1 ;  /* 0x000000050f037c11 */ /* 0x000fe4000f8e08ff */
[----:B------:R-:W-:Y:S02]  /*04b0*/  LEA.HI.X R5, R5, UR11, R8, 0x1, P0 ;  /* 0x0000000b05057c11 */ /* 0x000fe400080f0c08 */
[----:B------:R-:W-:Y:S01]  /*04c0*/  PLOP3.LUT P0, PT, PT, PT, PT, 0x80, 0x0 ;  /* 0x000000000000781c */ /* 0x000fe20003f0f070 */
[----:B------:R-:W-:-:S12]  /*04d0*/  @!P2 BRA `(.L_x_785) ;  /* 0x000000000048a947 */ /* 0x000fd80003800000 */
[----:B------:R-:W-:Y:S02]  /*04e0*/  PLOP3.LUT P0, PT, PT, PT, PT, 0x8, 0x0 ;  /* 0x000000000000781c */ /* 0x000fe40003f0e170 */
[----:B------:R-:W-:-:S11]  /*04f0*/  IADD3 R20, R96, -0x3, RZ ;  /* 0xfffffffd60147810 */ /* 0x000fd60007ffe0ff */
.L_x_786:
        /* <DEDUP_REMOVED lines=16> */
.L_x_785:
        /* <DEDUP_REMOVED lines=11> */
[----:B0-----:R-:W-:-:S06]  /*06b0*/  @P2 VIADD R3, R3, 0x80 ;  /* 0x0000008003032836 */ /* 0x001fcc0000000000 */
[----:B------:R-:W-:Y:S05]  /*06c0*/  @!P0 BRA `(.L_x_783) ;  /* 0x0000000000c88947 */ /* 0x000fea0003800000 */
[----:B------:R-:W2:Y:S04]  /*06d0*/  LDG.E.U16.CONSTANT R4, desc[UR8][R4.64] ;  /* 0x0000000804047981 */ /* 0x000ea8000c1e9500 */
[----:B--2---:R0:W-:Y:S01]  /*06e0*/  STS.U16 [R3], R4 ;  /* 0x0000000403007388 */ /* 0x0041e20000000400 */
[----:B------:R-:W-:Y:S05]  /*06f0*/  BRA `(.L_x_783) ;  /* 0x0000000000bc7947 */ /* 0x000fea0003800000 */
.L_x_784:
        /* <DEDUP_REMOVED lines=17> */
.L_x_788:
        /* <DEDUP_REMOVED lines=16> */
.L_x_787:
        /* <DEDUP_REMOVED lines=14> */
.L_x_783:
[----:B------:R-:W-:Y:S05]  /*09f0*/  BSYNC B0 ;  /* 0x0000000000007941 */ /* 0x000fea0003800000 */
.L_x_782:
        /* <DEDUP_REMOVED lines=14> */
[----:B------:R-:W-:-:S05]  /*0ae0*/  LEA R3, R3, UR4, 0x2 ;  /* 0x0000000403037c11 */ /* 0x000fca000f8e10ff */
[----:B------:R-:W-:-:S04]  /*0af0*/  IMAD R3, R15, 0x4, R3 ;  /* 0x000000040f037824 */ /* 0x000fc800078e0203 */
[----:B0-----:R-:W-:Y:S01]  /*0b00*/  IMAD.WIDE R4, R3, 0x2, R4 ;  /* 0x0000000203047825 */ /* 0x001fe200078e0204 */
[----:B------:R-:W-:Y:S01]  /*0b10*/  HFMA2.MMA R3, -RZ, RZ, 0, 0 ;  /* 0x00000000ff037435 */ /* 0x000fe200000001ff */
[----:B------:R-:W-:Y:S10]  /*0b20*/  @!P2 BRA `(.L_x_790) ;  /* 0x000000000034a947 */ /* 0x000ff40003800000 */
[----:B------:R-:W-:Y:S02]  /*0b30*/  PLOP3.LUT P0, PT, PT, PT, PT, 0x8, 0x0 ;  /* 0x000000000000781c */ /* 0x000fe40003f0e170 */
[----:B------:R-:W-:-:S11]  /*0b40*/  IADD3 R12, R96, -0x3, RZ ;  /* 0xfffffffd600c7810 */ /* 0x000fd60007ffe0ff */
.L_x_791:
        /* <DEDUP_REMOVED lines=11> */
.L_x_790:
[----:B-1----:R-:W-:-:S04]  /*0c00*/  IADD3 R6, R96, -R3, RZ ;  /* 0x8000000360067210 */ /* 0x002fc80007ffe0ff */
[----:B------:R-:W-:-:S13]  /*0c10*/  ISETP.GT.AND P2, PT, R6, 0x1, PT ;  /* 0x000000010600780c */ /* 0x000fda0003f44270 */
[----:B------:R-:W-:Y:S01]  /*0c20*/  @P2 VIADD R3, R3, 0x2 ;  /* 0x0000000203032836 */ /* 0x000fe20000000000 */
[----:B------:R-:W-:Y:S01]  /*0c30*/  @P2 PLOP3.LUT P0, PT, PT, PT, PT, 0x8, 0x0 ;  /* 0x000000000000281c */ /* 0x000fe20003f0e170 */
[----:B------:R-:W-:Y:S01]  /*0c40*/  @P2 IMAD.WIDE R6, R89, 0x2, R4 ;  /* 0x0000000259062825 */ /* 0x000fe200078e0204 */
[----:B------:R0:W-:Y:S02]  /*0c50*/  @P2 STG.E.64 desc[UR8][R4.64], RZ ;  /* 0x000000ff04002986 */ /* 0x0001e4000c101b08 */
[----:B------:R-:W-:Y:S02]  /*0c60*/  ISETP.LT.OR P0, PT, R3, R96, P0 ;  /* 0x000000600300720c */ /* 0x000fe40000701670 */
[----:B------:R1:W-:Y:S01]  /*0c70*/  @P2 STG.E.64 desc[UR8][R6.64], RZ ;  /* 0x000000ff06002986 */ /* 0x0003e2000c101b08 */
[----:B0-----:R-:W-:-:S10]  /*0c80*/  @P2 IMAD.WIDE R4, R89, 0x2, R6 ;  /* 0x0000000259042825 */ /* 0x001fd400078e0206 */
[----:B------:R1:W-:Y:S02]  /*0c90*/  @P0 STG.E.64 desc[UR8][R4.64], RZ ;  /* 0x000000ff04000986 */ /* 0x0003e4000c101b08 */
.L_x_789:
[----:B------:R-:W0:Y:S08]  /*0ca0*/  LDC R20, c[0x0][0x25c] ;  /* 0x00009700ff147b82 */ /* 0x000e300000000800 */
[----:B------:R-:W-:Y:S01]  /*0cb0*/  BAR.SYNC.DEFER_BLOCKING 0x0 ;  /* 0x0000000000007b1d */ /* 0x000fe20000010000 */
[----:B------:R-:W-:-:S07]  /*0cc0*/  ISETP.GE.AND P0, PT, R94, R95, PT ;  /* 0x0000005f5e00720c */ /* 0x000fce0003f06270 */
[----:B------:R-:W2:Y:S06]  /*0cd0*/  LDC R21, c[0x0][0x264] ;  /* 0x00009900ff157b82 */ /* 0x000eac0000000800 */
[----:B------:R-:W-:Y:S05]  /*0ce0*/  @P0 BRA `(.L_x_792) ;  /* 0x0000000000d40947 */ /* 0x000fea0003800000 */
[----:B------:R-:W3:Y:S01]  /*0cf0*/  LDC.64 R10, c[0x0][0x248] ;  /* 0x00009200ff0a7b82 */ /* 0x000ee20000000a00 */
[----:B-1----:R-:W-:-:S07]  /*0d00*/  SHF.L.U32 R5, R14, 0x6, RZ ;  /* 0x000000060e057819 */ /* 0x002fce00000006ff */
[----:B------:R-:W1:Y:S01]  /*0d10*/  LDC.64 R12, c[0x0][0x220] ;  /* 0x00008800ff0c7b82 */ /* 0x000e620000000a00 */
[----:B---3--:R-:W-:-:S05]  /*0d20*/  IMAD.WIDE R4, R5, 0x2, R10 ;  /* 0x0000000205047825 */ /* 0x008fca00078e020a */
[----:B------:R3:W5:Y:S01]  /*0d30*/  LDG.E.U16.CONSTANT R3, desc[UR8][R4.64] ;  /* 0x0000000804037981 */ /* 0x000762000c1e9500 */
[----:B------:R-:W-:Y:S01]  /*0d40*/  SHF.R.S32.HI R7, RZ, 0x1f, R2 ;  /* 0x0000001fff077819 */ /* 0x000fe20000011402 */
[----:B------:R-:W-:Y:S01]  /*0d50*/  UMOV UR4, URZ ;  /* 0x0000003f00047c82 */ /* 0x000fe20008000000 */
[----:B------:R-:W-:Y:S02]  /*0d60*/  SHF.L.U32 R6, R2, 0x2, RZ ;  /* 0x0000000202067819 */ /* 0x000fe400000006ff */
[----:B------:R-:W-:Y:S02]  /*0d70*/  LEA.HI R7, R7, R2, RZ, 0x3 ;  /* 0x0000000207077211 */ /* 0x000fe400078f18ff */
[----:B------:R-:W-:Y:S02]  /*0d80*/  MOV R16, R94 ;  /* 0x0000005e00107202 */ /* 0x000fe40000000f00 */
[----:B------:R-:W-:Y:S02]  /*0d90*/  LOP3.LUT R14, R6, 0x10, RZ, 0xc0, !PT ;  /* 0x00000010060e7812 */ /* 0x000fe400078ec0ff */
[----:B-1-3--:R-:W-:-:S07]  /*0da0*/  SHF.R.S32.HI R15, RZ, 0x3, R7 ;  /* 0x00000003ff0f7819 */ /* 0x00afce0000011407 */
.L_x_793:
[----:B-----5:R-:W-:Y:S01]  /*0db0*/  IADD3 R17, R3, UR4, RZ ;  /* 0x0000000403117c10 */ /* 0x020fe2000fffe0ff */
[----:B------:R-:W1:Y:S04]  /*0dc0*/  LDC.64 R6, c[0x0][0x228] ;  /* 0x00008a00ff067b82 */ /* 0x000e680000000a00 */
[----:B------:R-:W-:-:S05]  /*0dd0*/  IMAD R4, R17, R89, RZ ;  /* 0x0000005911047224 */ /* 0x000fca00078e02ff */
[----:B------:R-:W-:-:S04]  /*0de0*/  SHF.R.S32.HI R5, RZ, 0x1f, R4 ;  /* 0x0000001fff057819 */ /* 0x000fc80000011404 */
[----:B------:R-:W-:-:S04]  /*0df0*/  LEA.HI R4, R5, R4, RZ, 0x3 ;  /* 0x0000000405047211 */ /* 0x000fc800078f18ff */
[----:B------:R-:W-:-:S05]  /*0e00*/  LEA.HI.SX32 R5, R4, R15, 0x1d ;  /* 0x0000000f04057211 */ /* 0x000fca00078feaff */
[----:B------:R-:W-:-:S06]  /*0e10*/  IMAD.WIDE R4, R5, 0x4, R12 ;  /* 0x0000000405047825 */ /* 0x000fcc00078e020c */
[----:B------:R-:W3:Y:S01]  /*0e20*/  LDG.E.CONSTANT R5, desc[UR8][R4.64] ;  /* 0x0000000804057981 */ /* 0x000ee2000c1e9900 */
[----:B------:R-:W-:-:S05]  /*0e30*/  LEA R9, R16, 0x1, 0x1 ;  /* 0x0000000110097811 */ /* 0x000fca00078e08ff */
[----:B------:R-:W-:-:S06]  /*0e40*/  IMAD.WIDE R8, R9, 0x2, R10 ;  /* 0x0000000209087825 */ /* 0x000fcc00078e020a */
[----:B------:R-:W4:Y:S01]  /*0e50*/  LDG.E.U16.CONSTANT R9, desc[UR8][R8.64] ;  /* 0x0000000808097981 */ /* 0x000f22000c1e9500 */
[----:B-1----:R-:W-:-:S06]  /*0e60*/  IMAD.WIDE R6, R17, 0x2, R6 ;  /* 0x0000000211067825 */ /* 0x002fcc00078e0206 */
[----:B------:R-:W2:Y:S01]  /*0e70*/  LDG.E.U16.CONSTANT R6, desc[UR8][R6.64] ;  /* 0x0000000806067981 */ /* 0x000ea2000c1e9500 */
[----:B------:R-:W-:Y:S01]  /*0e80*/  UIADD3 UR4, UR4, 0x1, URZ ;  /* 0x0000000104047890 */ /* 0x000fe2000fffe03f */
        /* <DEDUP_REMOVED lines=9> */
[----:B------:R-:W-:Y:S01]  /*0f20*/  LOP3.LUT R4, R4, 0xf, RZ, 0xc0, !PT ;  /* 0x0000000f04047812 */ /* 0x000fe200078ec0ff */
[----:B------:R-:W2:Y:S01]  /*0f30*/  I2F.F16 R45, R18 ;  /* 0x00000012002d7306 */ /* 0x000ea20000200c00 */
[----:B------:R-:W-:Y:S02]  /*0f40*/  IADD3 R19, R19, 0x1, RZ ;  /* 0x0000000113137810 */ /* 0x000fe40007ffe0ff */
[----:B------:R-:W-:Y:S02]  /*0f50*/  IADD3 R17, R17, 0x1, RZ ;  /* 0x0000000111117810 */ /* 0x000fe40007ffe0ff */
[----:B------:R-:W-:Y:S01]  /*0f60*/  IADD3 R4, R4, 0x1, RZ ;  /* 0x0000000104047810 */ /* 0x000fe20007ffe0ff */
[----:B------:R-:W-:Y:S01]  /*0f70*/  IMAD R19, R19, R19, RZ ;  /* 0x0000001313137224 */ /* 0x000fe200078e02ff */
[----:B----4-:R-:W-:Y:S01]  /*0f80*/  IADD3 R16, R9, R16, RZ ;  /* 0x0000001009107210 */ /* 0x010fe20007ffe0ff */
[----:B------:R-:W-:Y:S02]  /*0f90*/  IMAD R17, R17, R17, RZ ;  /* 0x0000001111117224 */ /* 0x000fe400078e02ff */
[----:B------:R-:W-:Y:S01]  /*0fa0*/  IMAD R4, R4, R4, RZ ;  /* 0x0000000404047224 */ /* 0x000fe200078e02ff */
[----:B------:R-:W-:Y:S01]  /*0fb0*/  ISETP.GE.AND P2, PT, R16, R95, PT ;  /* 0x0000005f1000720c */ /* 0x000fe20003f46270 */
[----:B------:R-:W1:Y:S01]  /*0fc0*/  I2F.F16 R19, R19 ;  /* 0x0000001300137306 */ /* 0x000e620000200c00 */
[----:B--2---:R-:W-:-:S07]  /*0fd0*/  HMUL2 R45, R45.H0_H0, R6.H0_H0 ;  /* 0x200000062d2d7232 */ /* 0x004fce0000000800 */
[----:B------:R-:W2:Y:S01]  /*0fe0*/  I2F.F16 R43, R4 ;  /* 0x00000004002b7306 */ /* 0x000ea20000200c00 */
[----:B-1----:R-:W-:-:S07]  /*0ff0*/  HMUL2 R44, R19.H0_H0, R6.H0_H0 ;  /* 0x20000006132c7232 */ /* 0x002fce0000000800 */
[----:B------:R-:W1:Y:S01]  /*1000*/  I2F.F16 R17, R17 ;  /* 0x0000001100117306 */ /* 0x000e620000200c00 */
[-C--:B--2---:R-:W-:Y:S02]  /*1010*/  HMUL2 R43, R43.H0_H0, R6.reuse.H0_H0 ;  /* 0x200000062b2b7232 */ /* 0x084fe40000000800 */
[----:B-1----:R-:W-:Y:S01]  /*1020*/  HMUL2 R42, R17.H0_H0, R6.H0_H0 ;  /* 0x20000006112a7232 */ /* 0x002fe20000000800 */
[----:B------:R-:W-:Y:S06]  /*1030*/  @!P2 BRA `(.L_x_793) ;  /* 0xfffffffc005ca947 */ /* 0x000fec000383ffff */
.L_x_792:
[----:B------:R-:W-:Y:S01]  /*1040*/  ULDC UR4, c[0x0][0x258] ;  /* 0x0000960000047ab9 */ /* 0x000fe20000000800 */
[----:B------:R-:W-:Y:S01]  /*1050*/  ULDC UR5, c[0x0][0x260] ;  /* 0x0000980000057ab9 */ /* 0x000fe20000000800 */
[C---:B------:R-:W-:Y:S01]  /*1060*/  ISETP.GT.AND P2, PT, R94.reuse, UR4, PT ;  /* 0x000000045e007c0c */ /* 0x040fe2000bf44270 */
[----:B------:R-:W-:Y:S01]  /*1070*/  ULDC UR6, c[0x0][0x268] ;  /* 0x00009a0000067ab9 */ /* 0x000fe20000000800 */
[C---:B------:R-:W-:Y:S02]  /*1080*/  VIMNMX R3, R94.reuse, UR4, PT ;  /* 0x000000045e037c48 */ /* 0x040fe4000bfe0100 */
[C---:B------:R-:W-:Y:S02]  /*1090*/  ISETP.GT.AND P4, PT, R94.reuse, UR5, PT ;  /* 0x000000055e007c0c */ /* 0x040fe4000bf84270 */
[----:B-1----:R-:W-:Y:S02]  /*10a0*/  SHF.R.S32.HI R4, RZ, 0x1f, R3 ;  /* 0x0000001fff047819 */ /* 0x002fe40000011403 */
[----:B------:R-:W-:-:S02]  /*10b0*/  ISETP.GT.AND P6, PT, R94, UR6, PT ;  /* 0x000000065e007c0c */ /* 0x000fc4000bfc4270 */
[----:B------:R-:W-:Y:S01]  /*10c0*/  LEA.HI R7, R4, R3, RZ, 0x5 ;  /* 0x0000000304077211 */ /* 0x000fe200078f28ff */
[----:B------:R-:W-:Y:S01]  /*10d0*/  HFMA2.MMA R4, -RZ, RZ, 0, 0 ;  /* 0x00000000ff047435 */ /* 0x000fe200000001ff */
[C---:B0-----:R-:W-:Y:S01]  /*10e0*/  ISETP.GT.AND P3, PT, R94.reuse, R20, PT ;  /* 0x000000145e00720c */ /* 0x041fe20003f64270 */
[----:B------:R-:W-:Y:S01]  /*10f0*/  IMAD.MOV.U32 R3, RZ, RZ, RZ ;  /* 0x000000ffff037224 */ /* 0x000fe200078e00ff */
[----:B--2---:R-:W-:Y:S01]  /*1100*/  ISETP.GT.AND P5, PT, R94, R21, PT ;  /* 0x000000155e00720c */ /* 0x004fe20003fa4270 */
[----:B------:R-:W-:-:S12]  /*1110*/  @!P2 BRA `(.L_x_794) ;  /* 0x00000000001ca947 */ /* 0x000fd80003800000 */
[----:B------:R-:W0:Y:S02]  /*1120*/  LDC R5, c[0x0][0x25c] ;  /* 0x00009700ff057b82 */ /* 0x000e240000000800 */
[----:B0-----:R-:W-:-:S04]  /*1130*/  VIMNMX R4, R94, R5, PT ;  /* 0x000000055e047248 */ /* 0x001fc80003fe0100 */
[----:B------:R-:W-:-:S04]  /*1140*/  IADD3 R4, R4, -UR4, RZ ;  /* 0x8000000404047c10 */ /* 0x000fc8000fffe0ff */
[----:B------:R-:W-:-:S04]  /*1150*/  SHF.R.S32.HI R5, RZ, 0x1f, R4 ;  /* 0x0000001fff057819 */ /* 0x000fc80000011404 */
[----:B------:R-:W-:-:S04]  /*1160*/  LEA.HI R5, R5, R4, RZ, 0x5 ;  /* 0x0000000405057211 */ /* 0x000fc800078f28ff */
[----:B------:R-:W-:-:S05]  /*1170*/  SHF.R.S32.HI R5, RZ, 0x5, R5 ;  /* 0x00000005ff057819 */ /* 0x000fca0000011405 */
[----:B------:R-:W-:-:S07]  /*1180*/  IMAD R4, R5, 0x6, RZ ;  /* 0x0000000605047824 */ /* 0x000fce00078e02ff */
.L_x_794:
        /* <DEDUP_REMOVED lines=8> */
.L_x_795:
[----:B------:R-:W-:Y:S01]  /*1210*/  MOV R5, RZ ;  /* 0x000000ff00057202 */ /* 0x000fe20000000f00 */
[----:B------:R-:W-:Y:S01]  /*1220*/  IMAD.MOV.U32 R6, RZ, RZ, RZ ;  /* 0x000000ffff067224 */ /* 0x000fe200078e00ff */
[----:B------:R-:W-:Y:S01]  /*1230*/  SHF.R.S32.HI R9, RZ, 0x5, R7 ;  /* 0x00000005ff097819 */ /* 0x000fe20000011407 */
        /* <DEDUP_REMOVED lines=8> */
.L_x_796:
        /* <DEDUP_REMOVED lines=8> */
.L_x_797:
        /* <DEDUP_REMOVED lines=9> */
.L_x_798:
        /* <DEDUP_REMOVED lines=18> */
[----:B------:R-:W-:Y:S02]  /*14f0*/  PRMT R41, RZ, 0x7610, R41 ;  /* 0x00007610ff297816 */ /* 0x000fe40000000029 */
[----:B------:R-:W-:Y:S02]  /*1500*/  SHF.R.S32.HI R5, RZ, 0x1f, R89 ;  /* 0x0000001fff057819 */ /* 0x000fe40000011459 */
[----:B------:R-:W-:Y:S02]  /*1510*/  IADD3 R29, P2, R2, R89, RZ ;  /* 0x00000059021d7210 */ /* 0x000fe40007f5e0ff */
[----:B------:R-:W-:-:S02]  /*1520*/  ISETP.NE.AND P0, PT, R3, RZ, PT ;  /* 0x000000ff0300720c */ /* 0x000fc40003f05270 */
[----:B------:R-:W-:Y:S02]  /*1530*/  LEA.HI.X.SX32 R2, R2, R5, 0x1, P2 ;  /* 0x0000000502027211 */ /* 0x000fe400010f0eff */
[C---:B------:R-:W-:Y:S02]  /*1540*/  LEA R28, P2, R29.reuse, UR6, 0x2 ;  /* 0x000000061d1c7c11 */ /* 0x040fe4000f8410ff */
[----:B------:R-:W-:Y:S02]  /*1550*/  ISETP.LT.OR P0, PT, R0, 0x4, !P0 ;  /* 0x000000040000780c */ /* 0x000fe40004701670 */
[----:B------:R-:W-:Y:S01]  /*1560*/  LEA.HI.X R29, R29, UR7, R2, 0x2, P2 ;  /* 0x000000071d1d7c11 */ /* 0x000fe200090f1402 */
[----:B0-----:R-:W-:-:S03]  /*1570*/  ULEA UR4, UR5, UR4, 0x18 ;  /* 0x0000000405047291 */ /* 0x001fc6000f8ec03f */
[----:B------:R-:W-:-:S09]  /*1580*/  ULDC UR5, c[0x0][0x260] ;  /* 0x0000980000057ab9 */ /* 0x000fd20000000800 */
.L_x_804:
[----:B0-----:R-:W0:Y:S02]  /*1590*/  LDC R89, c[0x0][0x23c] ;  /* 0x00008f00ff597b82 */ /* 0x001e240000000800 */
[C---:B0-----:R-:W-:Y:S02]  /*15a0*/  IMAD.WIDE R16, R89.reuse, 0x4, R28 ;  /* 0x0000000459107825 */ /* 0x041fe400078e021c */
[----:B------:R-:W5:Y:S02]  /*15b0*/  LDG.E.128.CONSTANT R28, desc[UR8][R28.64] ;  /* 0x000000081c1c7981 */ /* 0x000f64000c1e9d00 */
        /* <DEDUP_REMOVED lines=340> */
.L_x_801:
        /* <DEDUP_REMOVED lines=83> */
.L_x_802:
        /* <DEDUP_REMOVED lines=82> */
.L_x_803:
        /* <DEDUP_REMOVED lines=79> */
.L_x_800:
        /* <DEDUP_REMOVED lines=8> */
.L_x_799:
[----:B------:R-:W-:Y:S05]  /*3ac0*/  @!P1 EXIT ;  /* 0x000000000000994d */ /* 0x000fea0003800000 */
[----:B------:R-:W1:Y:S01]  /*3ad0*/  S2R R0, SR_CTAID.X ;  /* 0x0000000000007919 */ /* 0x000e620000002500 */
[----:B------:R-:W2:Y:S01]  /*3ae0*/  S2UR UR4, SR_CTAID.Y ;  /* 0x00000000000479c3 */ /* 0x000ea20000002600 */
[----:B------:R-:W-:Y:S01]  /*3af0*/  HMUL2 R41, R41, R92.H0_H0 ;  /* 0x2000005c29297232 */ /* 0x000fe20000000000 */
[----:B0-----:R-:W1:Y:S06]  /*3b00*/  S2R R3, SR_TID.X ;  /* 0x0000000000037919 */ /* 0x001e6c0000002100 */
[----:B------:R-:W0:Y:S01]  /*3b10*/  LDC.64 R4, c[0x0][0x230] ;  /* 0x00008c00ff047b82 */ /* 0x000e220000000a00 */
        /* <DEDUP_REMOVED lines=13> */
.L_x_808:
[----:B------:R-:W0:Y:S02]  /*3bf0*/  LDS R2, [R0] ;  /* 0x0000000000027984 */ /* 0x000e240000000800 */
[----:B0-----:R-:W-:-:S06]  /*3c00*/  HADD2 R3, R2, R41 ;  /* 0x0000002902037230 */ /* 0x001fcc0000000000 */
[----:B------:R-:W0:Y:S02]  /*3c10*/  ATOMS.CAST.SPIN R3, [R0], R2, R3 ;  /* 0x000000020003738d */ /* 0x000e240001800003 */
[----:B0-----:R-:W-:-:S13]  /*3c20*/  ISETP.EQ.U32.AND P0, PT, R3, 0x1, PT ;  /* 0x000000010300780c */ /* 0x001fda0003f02070 */
[----:B------:R-:W-:Y:S05]  /*3c30*/  @!P0 BRA `(.L_x_808) ;  /* 0xfffffffc00ec8947 */ /* 0x000fea000383ffff */
[----:B------:R-:W-:Y:S05]  /*3c40*/  BRA `(.L_x_806) ;  /* 0x00000000000c7947 */ /* 0x000fea0003800000 */
.L_x_807:
[----:B------:R-:W2:Y:S02]  /*3c50*/  LD.E R0, desc[UR8][R4.64] ;  /* 0x0000000804007980 */ /* 0x000ea4000c101900 */
[----:B--2---:R-:W-:-:S05]  /*3c60*/  IMAD.IADD R3, R41, 0x1, R0 ;  /* 0x0000000129037824 */ /* 0x004fca00078e0200 */
[----:B------:R0:W-:Y:S02]  /*3c70*/  ST.E desc[UR8][R4.64], R3 ;  /* 0x0000000304007985 */ /* 0x0001e4000c101908 */
.L_x_806:
[----:B------:R-:W-:Y:S05]  /*3c80*/  BSYNC B0 ;  /* 0x0000000000007941 */ /* 0x000fea0003800000 */
.L_x_805:
[----:B------:R1:W-:Y:S01]  /*3c90*/  ATOM.E.ADD.F16x2.RN.STRONG.GPU P0, RZ, desc[UR8][R4.64+0x4], R7 ;  /* 0x0000040704ff79a2 */ /* 0x0003e2000810e1c8 */
[----:B------:R-:W-:Y:S04]  /*3ca0*/  BSSY B0, `(.L_x_809) ;  /* 0x000000f000007945 */ /* 0x000fe80003800000 */
[----:B-1----:R-:W-:Y:S05]  /*3cb0*/  @P0 BRA `(.L_x_810) ;  /* 0x0000000000340947 */ /* 0x002fea0003800000 */
[----:B------:R-:W1:Y:S02]  /*3cc0*/  QSPC.E.S P0, RZ, [R4+0x4] ;  /* 0x0000040004ff73aa */ /* 0x000e640000000500 */
[----:B-1----:R-:W-:Y:S05]  /*3cd0*/  @!P0 BRA `(.L_x_811) ;  /* 0x0000000000208947 */ /* 0x002fea0003800000 */
[----:B------:R-:W-:-:S04]  /*3ce0*/  MOV R2, R4 ;  /* 0x0000000400027202 */ /* 0x000fc80000000f00 */
[----:B------:R-:W-:-:S07]  /*3cf0*/  MOV R0, R2 ;  /* 0x0000000200007202 */ /* 0x000fce0000000f00 */
.L_x_812:
[----:B------:R-:W0:Y:S02]  /*3d00*/  LDS R2, [R0+0x4] ;  /* 0x0000040000027984 */ /* 0x000e240000000800 */
[----:B0-----:R-:W-:-:S10]  /*3d10*/  HFMA2.MMA R3, R2, 1, 1, R7 ;  /* 0x3c003c0002037835 */ /* 0x001fd40000000007 */
[----:B------:R-:W0:Y:S02]  /*3d20*/  ATOMS.CAST.SPIN R3, [R0+0x4], R2, R3 ;  /* 0x000004020003738d */ /* 0x000e240001800003 */
[----:B0-----:R-:W-:-:S13]  /*3d30*/  ISETP.EQ.U32.AND P0, PT, R3, 0x1, PT ;  /* 0x000000010300780c */ /* 0x001fda0003f02070 */
[----:B------:R-:W-:Y:S05]  /*3d40*/  @!P0 BRA `(.L_x_812) ;  /* 0xfffffffc00ec8947 */ /* 0x000fea000383ffff */
[----:B------:R-:W-:Y:S05]  /*3d50*/  BRA `(.L_x_810) ;  /* 0x00000000000c7947 */ /* 0x000fea0003800000 */
.L_x_811:
[----:B------:R-:W0:Y:S02]  /*3d60*/  LD.E R0, desc[UR8][R4.64+0x4] ;  /* 0x0000040804007980 */ /* 0x000e24000c101900 */
[----:B0-----:R-:W-:-:S05]  /*3d70*/  IADD3 R3, R7, R0, RZ ;  /* 0x0000000007037210 */ /* 0x001fca0007ffe0ff */
[----:B------:R1:W-:Y:S02]  /*3d80*/  ST.E desc[UR8][R4.64+0x4], R3 ;  /* 0x0000040304007985 */ /* 0x0003e4000c101908 */
.L_x_810:
[----:B------:R-:W-:Y:S05]  /*3d90*/  BSYNC B0 ;  /* 0x0000000000007941 */ /* 0x000fea0003800000 */
.L_x_809:
        /* <DEDUP_REMOVED lines=12> */
.L_x_816:
[----:B------:R-:W0:Y:S02]  /*3e60*/  LDS R2, [R0] ;  /* 0x0000000000027984 */ /* 0x000e240000000800 */
[----:B0-----:R-:W-:-:S06]  /*3e70*/  HADD2 R3, R2, R27 ;  /* 0x0000001b02037230 */ /* 0x001fcc0000000000 */
[----:B------:R-:W0:Y:S02]  /*3e80*/  ATOMS.CAST.SPIN R3, [R0], R2, R3 ;  /* 0x000000020003738d */ /* 0x000e240001800003 */
[----:B0-----:R-:W-:-:S13]  /*3e90*/  ISETP.EQ.U32.AND P0, PT, R3, 0x1, PT ;  /* 0x000000010300780c */ /* 0x001fda0003f02070 */
[----:B------:R-:W-:Y:S05]  /*3ea0*/  @!P0 BRA `(.L_x_816) ;  /* 0xfffffffc00ec8947 */ /* 0x000fea000383ffff */
[----:B------:R-:W-:Y:S05]  /*3eb0*/  BRA `(.L_x_814) ;  /* 0x00000000000c7947 */ /* 0x000fea0003800000 */
.L_x_815:
[----:B------:R-:W2:Y:S02]  /*3ec0*/  LD.E R0, desc[UR8][R4.64] ;  /* 0x0000000804007980 */ /* 0x000ea4000c101900 */
[----:B--2---:R-:W-:-:S05]  /*3ed0*/  IADD3 R3, R27, R0, RZ ;  /* 0x000000001b037210 */ /* 0x004fca0007ffe0ff */
[----:B------:R0:W-:Y:S02]  /*3ee0*/  ST.E desc[UR8][R4.64], R3 ;  /* 0x0000000304007985 */ /* 0x0001e4000c101908 */
.L_x_814:
[----:B------:R-:W-:Y:S05]  /*3ef0*/  BSYNC B0 ;  /* 0x0000000000007941 */ /* 0x000fea0003800000 */
.L_x_813:
[----:B------:R1:W-:Y:S01]  /*3f00*/  ATOM.E.ADD.F16x2.RN.STRONG.GPU P0, RZ, desc[UR8][R4.64+0x4], R91 ;  /* 0x0000045b04ff79a2 */ /* 0x0003e2000810e1c8 */
[----:B------:R-:W-:Y:S04]  /*3f10*/  BSSY B0, `(.L_x_817) ;  /* 0x000000f000007945 */ /* 0x000fe80003800000 */
[----:B-1----:R-:W-:Y:S05]  /*3f20*/  @P0 BRA `(.L_x_818) ;  /* 0x0000000000340947 */ /* 0x002fea0003800000 */
[----:B------:R-:W1:Y:S02]  /*3f30*/  QSPC.E.S P0, RZ, [R4+0x4] ;  /* 0x0000040004ff73aa */ /* 0x000e640000000500 */
[----:B-1----:R-:W-:Y:S05]  /*3f40*/  @!P0 BRA `(.L_x_819) ;  /* 0x0000000000208947 */ /* 0x002fea0003800000 */
[----:B------:R-:W-:-:S05]  /*3f50*/  IMAD.MOV.U32 R2, RZ, RZ, R4 ;  /* 0x000000ffff027224 */ /* 0x000fca00078e0004 */
[----:B------:R-:W-:-:S07]  /*3f60*/  MOV R0, R2 ;  /* 0x0000000200007202 */ /* 0x000fce0000000f00 */
.L_x_820:
[----:B------:R-:W0:Y:S02]  /*3f70*/  LDS R2, [R0+0x4] ;  /* 0x0000040000027984 */ /* 0x000e240000000800 */
[----:B0-----:R-:W-:-:S10]  /*3f80*/  HFMA2.MMA R3, R2, 1, 1, R91 ;  /* 0x3c003c0002037835 */ /* 0x001fd4000000005b */
[----:B------:R-:W0:Y:S02]  /*3f90*/  ATOMS.CAST.SPIN R3, [R0+0x4], R2, R3 ;  /* 0x000004020003738d */ /* 0x000e240001800003 */
[----:B0-----:R-:W-:-:S13]  /*3fa0*/  ISETP.EQ.U32.AND P0, PT, R3, 0x1, PT ;  /* 0x000000010300780c */ /* 0x001fda0003f02070 */
[----:B------:R-:W-:Y:S05]  /*3fb0*/  @!P0 BRA `(.L_x_820) ;  /* 0xfffffffc00ec8947 */ /* 0x000fea000383ffff */
[----:B------:R-:W-:Y:S05]  /*3fc0*/  BRA `(.L_x_818) ;  /* 0x00000000000c7947 */ /* 0x000fea0003800000 */
.L_x_819:
[----:B------:R-:W0:Y:S02]  /*3fd0*/  LD.E R0, desc[UR8][R4.64+0x4] ;  /* 0x0000040804007980 */ /* 0x000e24000c101900 */
[----:B0-----:R-:W-:-:S05]  /*3fe0*/  IADD3 R3, R91, R0, RZ ;  /* 0x000000005b037210 */ /* 0x001fca0007ffe0ff */
[----:B------:R1:W-:Y:S02]  /*3ff0*/  ST.E desc[UR8][R4.64+0x4], R3 ;  /* 0x0000040304007985 */ /* 0x0003e4000c101908 */
.L_x_818:
[----:B------:R-:W-:Y:S05]  /*4000*/  BSYNC B0 ;  /* 0x0000000000007941 */ /* 0x000fea0003800000 */
.L_x_817:
        /* <DEDUP_REMOVED lines=12> */
.L_x_824:
[----:B------:R-:W0:Y:S02]  /*40d0*/  LDS R2, [R0] ;  /* 0x0000000000027984 */ /* 0x000e240000000800 */
[----:B0-----:R-:W-:-:S06]  /*40e0*/  HADD2 R3, R2, R25 ;  /* 0x0000001902037230 */ /* 0x001fcc0000000000 */
[----:B------:R-:W0:Y:S02]  /*40f0*/  ATOMS.CAST.SPIN R3, [R0], R2, R3 ;  /* 0x000000020003738d */ /* 0x000e240001800003 */
[----:B0-----:R-:W-:-:S13]  /*4100*/  ISETP.EQ.U32.AND P0, PT, R3, 0x1, PT ;  /* 0x000000010300780c */ /* 0x001fda0003f02070 */
[----:B------:R-:W-:Y:S05]  /*4110*/  @!P0 BRA `(.L_x_824) ;  /* 0xfffffffc00ec8947 */ /* 0x000fea000383ffff */
[----:B------:R-:W-:Y:S05]  /*4120*/  BRA `(.L_x_822) ;  /* 0x00000000000c7947 */ /* 0x000fea0003800000 */
.L_x_823:
[----:B------:R-:W2:Y:S02]  /*4130*/  LD.E R0, desc[UR8][R4.64] ;  /* 0x0000000804007980 */ /* 0x000ea4000c101900 */
[----:B--2---:R-:W-:-:S05]  /*4140*/  IADD3 R3, R25, R0, RZ ;  /* 0x0000000019037210 */ /* 0x004fca0007ffe0ff */
[----:B------:R0:W-:Y:S02]  /*4150*/  ST.E desc[UR8][R4.64], R3 ;  /* 0x0000000304007985 */ /* 0x0001e4000c101908 */
.L_x_822:
[----:B------:R-:W-:Y:S05]  /*4160*/  BSYNC B0 ;  /* 0x0000000000007941 */ /* 0x000fea0003800000 */
.L_x_821:
[----:B------:R1:W-:Y:S01]  /*4170*/  ATOM.E.ADD.F16x2.RN.STRONG.GPU P0, RZ, desc[UR8][R4.64+0x4], R7 ;  /* 0x0000040704ff79a2 */ /* 0x0003e2000810e1c8 */
[----:B------:R-:W-:Y:S04]  /*4180*/  BSSY B0, `(.L_x_825) ;  /* 0x000000f000007945 */ /* 0x000fe80003800000 */
[----:B-1----:R-:W-:Y:S05]  /*4190*/  @P0 BRA `(.L_x_826) ;  /* 0x0000000000340947 */ /* 0x002fea0003800000 */
[----:B------:R-:W1:Y:S02]  /*41a0*/  QSPC.E.S P0, RZ, [R4+0x4] ;  /* 0x0000040004ff73aa */ /* 0x000e640000000500 */
[----:B-1----:R-:W-:Y:S05]  /*41b0*/  @!P0 BRA `(.L_x_827) ;  /* 0x0000000000208947 */ /* 0x002fea0003800000 */
[----:B------:R-:W-:-:S04]  /*41c0*/  MOV R2, R4 ;  /* 0x0000000400027202 */ /* 0x000fc80000000f00 */
[----:B------:R-:W-:-:S07]  /*41d0*/  MOV R0, R2 ;  /* 0x0000000200007202 */ /* 0x000fce0000000f00 */
.L_x_828:
[----:B------:R-:W0:Y:S02]  /*41e0*/  LDS R2, [R0+0x4] ;  /* 0x0000040000027984 */ /* 0x000e240000000800 */
[----:B0-----:R-:W-:-:S10]  /*41f0*/  HFMA2.MMA R3, R2, 1, 1, R7 ;  /* 0x3c003c0002037835 */ /* 0x001fd40000000007 */
[----:B------:R-:W0:Y:S02]  /*4200*/  ATOMS.CAST.SPIN R3, [R0+0x4], R2, R3 ;  /* 0x000004020003738d */ /* 0x000e240001800003 */
[----:B0-----:R-:W-:-:S13]  /*4210*/  ISETP.EQ.U32.AND P0, PT, R3, 0x1, PT ;  /* 0x000000010300780c */ /* 0x001fda0003f02070 */
[----:B------:R-:W-:Y:S05]  /*4220*/  @!P0 BRA `(.L_x_828) ;  /* 0xfffffffc00ec8947 */ /* 0x000fea000383ffff */
[----:B------:R-:W-:Y:S05]  /*4230*/  BRA `(.L_x_826) ;  /* 0x00000000000c7947 */ /* 0x000fea0003800000 */
.L_x_827:
[----:B------:R-:W0:Y:S02]  /*4240*/  LD.E R0, desc[UR8][R4.64+0x4] ;  /* 0x0000040804007980 */ /* 0x000e24000c101900 */
[----:B0-----:R-:W-:-:S05]  /*4250*/  IMAD.IADD R3, R7, 0x1, R0 ;  /* 0x0000000107037824 */ /* 0x001fca00078e0200 */
[----:B------:R1:W-:Y:S02]  /*4260*/  ST.E desc[UR8][R4.64+0x4], R3 ;  /* 0x0000040304007985 */ /* 0x0003e4000c101908 */
.L_x_826:
[----:B------:R-:W-:Y:S05]  /*4270*/  BSYNC B0 ;  /* 0x0000000000007941 */ /* 0x000fea0003800000 */
.L_x_825:
        /* <DEDUP_REMOVED lines=12> */
.L_x_832:
[----:B------:R-:W0:Y:S02]  /*4340*/  LDS R2, [R0] ;  /* 0x0000000000027984 */ /* 0x000e240000000800 */
[----:B0-----:R-:W-:-:S06]  /*4350*/  HADD2 R3, R2, R23 ;  /* 0x0000001702037230 */ /* 0x001fcc0000000000 */
[----:B------:R-:W0:Y:S02]  /*4360*/  ATOMS.CAST.SPIN R3, [R0], R2, R3 ;  /* 0x000000020003738d */ /* 0x000e240001800003 */
[----:B0-----:R-:W-:-:S13]  /*4370*/  ISETP.EQ.U32.AND P0, PT, R3, 0x1, PT ;  /* 0x000000010300780c */ /* 0x001fda0003f02070 */
[----:B------:R-:W-:Y:S05]  /*4380*/  @!P0 BRA `(.L_x_832) ;  /* 0xfffffffc00ec8947 */ /* 0x000fea000383ffff */
[----:B------:R-:W-:Y:S05]  /*4390*/  BRA `(.L_x_830) ;  /* 0x00000000000c7947 */ /* 0x000fea0003800000 */
.L_x_831:
[----:B------:R-:W2:Y:S02]  /*43a0*/  LD.E R0, desc[UR8][R4.64] ;  /* 0x0000000804007980 */ /* 0x000ea4000c101900 */
[----:B--2---:R-:W-:-:S05]  /*43b0*/  IADD3 R3, R23, R0, RZ ;  /* 0x0000000017037210 */ /* 0x004fca0007ffe0ff */
[----:B------:R0:W-:Y:S02]  /*43c0*/  ST.E desc[UR8][R4.64], R3 ;  /* 0x0000000304007985 */ /* 0x0001e4000c101908 */
.L_x_830:
[----:B------:R-:W-:Y:S05]  /*43d0*/  BSYNC B0 ;  /* 0x0000000000007941 */ /* 0x000fea0003800000 */
.L_x_829:
[----:B------:R1:W-:Y:S02]  /*43e0*/  ATOM.E.ADD.F16x2.RN.STRONG.GPU P0, RZ, desc[UR8][R4.64+0x4], R93 ;  /* 0x0000045d04ff79a2 */ /* 0x0003e4000810e1c8 */
[----:B-1----:R-:W-:Y:S05]  /*43f0*/  @P0 EXIT ;  /* 0x000000000000094d */ /* 0x002fea0003800000 */
[----:B------:R-:W1:Y:S02]  /*4400*/  QSPC.E.S P0, RZ, [R4+0x4] ;  /* 0x0000040004ff73aa */ /* 0x000e640000000500 */
[----:B-1----:R-:W-:Y:S05]  /*4410*/  @!P0 BRA `(.L_x_833) ;  /* 0x0000000000208947 */ /* 0x002fea0003800000 */
[----:B------:R-:W-:-:S04]  /*4420*/  MOV R2, R4 ;  /* 0x0000000400027202 */ /* 0x000fc80000000f00 */
[----:B------:R-:W-:-:S07]  /*4430*/  MOV R0, R2 ;  /* 0x0000000200007202 */ /* 0x000fce0000000f00 */
.L_x_834:
[----:B------:R-:W0:Y:S02]  /*4440*/  LDS R2, [R0+0x4] ;  /* 0x0000040000027984 */ /* 0x000e240000000800 */
[----:B0-----:R-:W-:-:S10]  /*4450*/  HFMA2.MMA R3, R2, 1, 1, R93 ;  /* 0x3c003c0002037835 */ /* 0x001fd4000000005d */
[----:B------:R-:W0:Y:S02]  /*4460*/  ATOMS.CAST.SPIN R3, [R0+0x4], R2, R3 ;  /* 0x000004020003738d */ /* 0x000e240001800003 */
[----:B0-----:R-:W-:-:S13]  /*4470*/  ISETP.EQ.U32.AND P0, PT, R3, 0x1, PT ;  /* 0x000000010300780c */ /* 0x001fda0003f02070 */
[----:B------:R-:W-:Y:S05]  /*4480*/  @!P0 BRA `(.L_x_834) ;  /* 0xfffffffc00ec8947 */ /* 0x000fea000383ffff */
[----:B------:R-:W-:Y:S05]  /*4490*/  EXIT ;  /* 0x000000000000794d */ /* 0x000fea0003800000 */
.L_x_833:
[----:B------:R-:W0:Y:S02]  /*44a0*/  LD.E R0, desc[UR8][R4.64+0x4] ;  /* 0x0000040804007980 */ /* 0x000e24000c101900 */
[----:B0-----:R-:W-:-:S05]  /*44b0*/  IADD3 R3, R93, R0, RZ ;  /* 0x000000005d037210 */ /* 0x001fca0007ffe0ff */
[----:B------:R-:W-:Y:S01]  /*44c0*/  ST.E desc[UR8][R4.64+0x4], R3 ;  /* 0x0000040304007985 */ /* 0x000fe2000c101908 */
[----:B------:R-:W-:Y:S05]  /*44d0*/  EXIT ;  /* 0x000000000000794d */ /* 0x000fea0003800000 */
.L_x_835:
        /* <DEDUP_REMOVED lines=10> */
.L_x_3672:


//--------------------- .text._Z23gemm_half_q_half_kernelILi4ELi24ELb1ELb1ELi32EEvPK6__halfPKjS4_S2_PS0_iiiiPKtS7_iiiiiibS2_i --------------------------
	.section	.text._Z23gemm_half_q_half_kernelILi4ELi24ELb1ELb1ELi32EEvPK6__halfPKjS4_S2_PS0_iiiiPKtS7_iiiiiibS2_i,"ax",@progbits
	.align	128
        .global         _Z23gemm_half_q_half_kernelILi4ELi24ELb1ELb1ELi32EEvPK6__halfPKjS4_S2_PS0_iiiiPKtS7_iiiiiibS2_i
        .type           _Z23gemm_half_q_half_kernelILi4ELi24ELb1ELb1ELi32EEvPK6__halfPKjS4_S2_PS0_iiiiPKtS7_iiiiiibS2_i,@function
        .size           _Z23gemm_half_q_half_kernelILi4ELi24ELb1ELb1ELi32EEvPK6__halfPKjS4_S2_PS0_iiiiPKtS7_iiiiiibS2_i,(.L_x_3673 - _Z23gemm_half_q_half_kernelILi4ELi24ELb1ELb1ELi32EEvPK6__halfPKjS4_S2_PS0_iiiiPKtS7_iiiiiibS2_i)
        .other          _Z23gemm_half_q_half_kernelILi4ELi24ELb1ELb1ELi32EEvPK6__halfPKjS4_S2_PS0_iiiiPKtS7_iiiiiibS2_i,@"STO_CUDA_ENTRY STV_DEFAULT"
_Z23gemm_half_q_half_kernelILi4ELi24ELb1ELb1ELi32EEvPK6__halfPKjS4_S2_PS0_iiiiPKtS7_iiiiiibS2_i:
.text._Z23gemm_half_q_half_kernelILi4ELi24ELb1ELb1ELi32EEvPK6__halfPKjS4_S2_PS0_iiiiPKtS7_iiiiiibS2_i:
        /* <DEDUP_REMOVED lines=12> */
[----:B0-----:R-:W-:-:S05]  /*00c0*/  IMAD R98, R2, -0x4, R5 ;  /* 0xfffffffc02627824 */ /* 0x001fca00078e0205 */
[C---:B------:R-:W-:Y:S02]  /*00d0*/  ISETP.GE.AND P1, PT, R98.reuse, 0x1, PT ;  /* 0x000000016200780c */ /* 0x040fe40003f26270 */
[----:B------:R-:W-:Y:S02]  /*00e0*/  VIMNMX R97, R98, 0x4, PT ;  /* 0x0000000462617848 */ /* 0x000fe40003fe0100 */
[----:B-1----:R-:W-:Y:S02]  /*00f0*/  LEA R0, R3, R4, 0x5 ;  /* 0x0000000403007211 */ /* 0x002fe400078e28ff */
        /* <DEDUP_REMOVED lines=32> */
.L_x_836:
        /* <DEDUP_REMOVED lines=25> */
.L_x_841:
        /* <DEDUP_REMOVED lines=10> */
[----:B------:R-:W-:Y:S02]  /*0530*/  IADD3 R19, P3, R24, R5, RZ ;  /* 0x0000000518137210 */ /* 0x000fe40007f7e0ff */
[----:B------:R-:W-:Y:S02]  /*0540*/  LEA R8, P2, R10, UR4, 0x1 ;  /* 0x000000040a087c11 */ /* 0x000fe4000f8408ff */
[C---:B------:R-:W-:Y:S02]  /*0550*/  IADD3 R15, P4, R24.reuse, R11, RZ ;  /* 0x0000000b180f7210 */ /* 0x040fe40007f9e0ff */
[----:B------:R-:W-:Y:S02]  /*0560*/  IADD3 R7, P5, R24, R13, RZ ;  /* 0x0000000d18077210 */ /* 0x000fe40007fbe0ff */
[----:B------:R-:W-:Y:S02]  /*0570*/  LEA.HI.X.SX32 R22, R5, RZ, 0x1, P3 ;  /* 0x000000ff05167211 */ /* 0x000fe400018f0eff */
[----:B------:R-:W-:-:S02]  /*0580*/  LEA.HI.X R9, R10, UR5, R9, 0x1, P2 ;  /* 0x000000050a097c11 */ /* 0x000fc400090f0c09 */
[----:B------:R-:W-:Y:S02]  /*0590*/  LEA.HI.X.SX32 R20, R11, RZ, 0x1, P4 ;  /* 0x000000ff0b147211 */ /* 0x000fe400020f0eff */
[----:B------:R-:W-:Y:S01]  /*05a0*/  LEA R12, P3, R15, UR4, 0x1 ;  /* 0x000000040f0c7c11 */ /* 0x000fe2000f8608ff */
[----:B------:R-:W2:Y:S01]  /*05b0*/  LDG.E.U16.CONSTANT R8, desc[UR6][R8.64] ;  /* 0x0000000608087981 */ /* 0x000ea2000c1e9500 */
        /* <DEDUP_REMOVED lines=18> */
.L_x_840:
        /* <DEDUP_REMOVED lines=24> */
.L_x_842:
        /* <DEDUP_REMOVED lines=14> */
.L_x_839:
        /* <DEDUP_REMOVED lines=10> */
.L_x_844:
        /* <DEDUP_REMOVED lines=37> */
.L_x_843:
        /* <DEDUP_REMOVED lines=24> */
.L_x_845:
        /* <DEDUP_REMOVED lines=13> */
.L_x_838:
[----:B------:R-:W-:Y:S05]  /*0e80*/  BSYNC B0 ;  /* 0x0000000000007941 */ /* 0x000fea0003800000 */
.L_x_837:
        /* <DEDUP_REMOVED lines=17> */
.L_x_848:
[----:B--2---:R-:W-:Y:S02]  /*0fa0*/  LEA R4, R2, R3, 0x2 ;  /* 0x0000000302047211 */ /* 0x004fe400078e10ff */
[----:B------:R-:W-:Y:S02]  /*0fb0*/  IADD3 R3, R3, 0x4, RZ ;  /* 0x0000000403037810 */ /* 0x000fe40007ffe0ff */
[C---:B------:R-:W-:Y:S01]  /*0fc0*/  IADD3 R6, R4.reuse, 0x1, RZ ;  /* 0x0000000104067810 */ /* 0x040fe20007ffe0ff */
[CCC-:B0-----:R-:W-:Y:S01]  /*0fd0*/  IMAD R5, R4.reuse, R89.reuse, R0.reuse ;  /* 0x0000005904057224 */ /* 0x1c1fe200078e0200 */
        /* <DEDUP_REMOVED lines=15> */
.L_x_847:
        /* <DEDUP_REMOVED lines=14> */
.L_x_849:
[----:B------:R-:W-:-:S13]  /*11b0*/  ISETP.LT.OR P0, PT, R3, R97, P0 ;  /* 0x000000610300720c */ /* 0x000fda0000701670 */
[----:B01----:R-:W0:Y:S01]  /*11c0*/  @P0 LDC.64 R4, c[0x0][0x230] ;  /* 0x00008c00ff040b82 */ /* 0x003e220000000a00 */
[----:B------:R-:W-:-:S05]  /*11d0*/  @P0 LEA R2, R2, R3, 0x2 ;  /* 0x0000000302020211 */ /* 0x000fca00078e10ff */
[----:B------:R-:W-:-:S04]  /*11e0*/  @P0 IMAD R3, R2, R89, R0 ;  /* 0x0000005902030224 */ /* 0x000fc800078e0200 */
[----:B0-----:R-:W-:-:S05]  /*11f0*/  @P0 IMAD.WIDE R2, R3, 0x2, R4 ;  /* 0x0000000203020825 */ /* 0x001fca00078e0204 */
[----:B------:R1:W-:Y:S02]  /*1200*/  @P0 STG.E.64 desc[UR6][R2.64], RZ ;  /* 0x000000ff02000986 */ /* 0x0003e4000c101b06 */
.L_x_846:
[----:B------:R-:W2:Y:S08]  /*1210*/  LDC R18, c[0x0][0x25c] ;  /* 0x00009700ff127b82 */ /* 0x000eb00000000800 */
[----:B------:R-:W-:Y:S01]  /*1220*/  BAR.SYNC.DEFER_BLOCKING 0x0 ;  /* 0x0000000000007b1d */ /* 0x000fe20000010000 */
[----:B------:R-:W-:-:S05]  /*1230*/  ISETP.GE.AND P0, PT, R95, R96, PT ;  /* 0x000000605f00720c */ /* 0x000fca0003f06270 */
[----:B------:R-:W-:Y:S02]  /*1240*/  ULDC UR5, c[0x0][0x258] ;  /* 0x0000960000057ab9 */ /* 0x000fe40000000800 */
[----:B------:R-:W3:Y:S01]  /*1250*/  LDC R19, c[0x0][0x264] ;  /* 0x00009900ff137b82 */ /* 0x000ee20000000800 */
[----:B------:R-:W-:Y:S01]  /*1260*/  ULDC UR10, c[0x0][0x260] ;  /* 0x00009800000a7ab9 */ /* 0x000fe20000000800 */
[----:B------:R-:W-:Y:S01]  /*1270*/  ULDC UR8, c[0x0][0x268] ;  /* 0x00009a0000087ab9 */ /* 0x000fe20000000800 */
[C---:B------:R-:W-:Y:S02]  /*1280*/  ISETP.GT.AND P5, PT, R95.reuse, UR5, PT ;  /* 0x000000055f007c0c */ /* 0x040fe4000bfa4270 */
[C---:B------:R-:W-:Y:S02]  /*1290*/  ISETP.GT.AND P4, PT, R95.reuse, UR10, PT ;  /* 0x0000000a5f007c0c */ /* 0x040fe4000bf84270 */
[C---:B------:R-:W-:Y:S02]  /*12a0*/  ISETP.GT.AND P3, PT, R95.reuse, UR8, PT ;  /* 0x000000085f007c0c */ /* 0x040fe4000bf64270 */
[----:B------:R-:W-:-:S02]  /*12b0*/  VIMNMX R17, R95, UR5, PT ;  /* 0x000000055f117c48 */ /* 0x000fc4000bfe0100 */
[----:B--2---:R-:W-:Y:S01]  /*12c0*/  ISETP.GT.AND P2, PT, R95, R18, PT ;  /* 0x000000125f00720c */ /* 0x004fe20003f44270 */
[----:B------:R-:W-:-:S12]  /*12d0*/  @P0 BRA `(.L_x_850) ;  /* 0x0000000000d40947 */ /* 0x000fd80003800000 */
[----:B0-----:R-:W0:Y:S01]  /*12e0*/  LDC.64 R8, c[0x0][0x248] ;  /* 0x00009200ff087b82 */ /* 0x001e220000000a00 */
[----:B-1----:R-:W-:-:S05]  /*12f0*/  SHF.L.U32 R3, R90, 0x6, RZ ;  /* 0x000000065a037819 */ /* 0x002fca00000006ff */
        /* <DEDUP_REMOVED lines=8> */
[----:B0-----:R-:W-:-:S07]  /*1380*/  SHF.R.S32.HI R12, RZ, 0x3, R5 ;  /* 0x00000003ff0c7819 */ /* 0x001fce0000011405 */
.L_x_851:
[----:B------:R-:W0:Y:S01]  /*1390*/  LDC.64 R2, c[0x0][0x220] ;  /* 0x00008800ff027b82 */ /* 0x000e220000000a00 */
[----:B-----5:R-:W-:-:S05]  /*13a0*/  IADD3 R14, R10, UR4, RZ ;  /* 0x000000040a0e7c10 */ /* 0x020fca000fffe0ff */
[----:B------:R-:W-:-:S05]  /*13b0*/  IMAD R4, R14, R89, RZ ;  /* 0x000000590e047224 */ /* 0x000fca00078e02ff */
[----:B------:R-:W-:-:S04]  /*13c0*/  SHF.R.S32.HI R5, RZ, 0x1f, R4 ;  /* 0x0000001fff057819 */ /* 0x000fc80000011404 */
[----:B------:R-:W-:-:S04]  /*13d0*/  LEA.HI R5, R5, R4, RZ, 0x3 ;  /* 0x0000000405057211 */ /* 0x000fc800078f18ff */
[----:B------:R-:W-:-:S05]  /*13e0*/  LEA.HI.SX32 R5, R5, R12, 0x1d ;  /* 0x0000000c05057211 */ /* 0x000fca00078feaff */
[----:B0-----:R-:W-:Y:S01]  /*13f0*/  IMAD.WIDE R2, R5, 0x4, R2 ;  /* 0x0000000405027825 */ /* 0x001fe200078e0202 */
[----:B------:R-:W-:Y:S01]  /*1400*/  LEA R7, R13, 0x1, 0x1 ;  /* 0x000000010d077811 */ /* 0x000fe200078e08ff */
[----:B------:R-:W0:Y:S04]  /*1410*/  LDC.64 R4, c[0x0][0x228] ;  /* 0x00008a00ff047b82 */ /* 0x000e280000000a00 */
[----:B------:R-:W2:Y:S01]  /*1420*/  LDG.E.CONSTANT R2, desc[UR6][R2.64] ;  /* 0x0000000602027981 */ /* 0x000ea2000c1e9900 */
[----:B------:R-:W-:-:S06]  /*1430*/  IMAD.WIDE R6, R7, 0x2, R8 ;  /* 0x0000000207067825 */ /* 0x000fcc00078e0208 */
[----:B------:R-:W4:Y:S01]  /*1440*/  LDG.E.U16.CONSTANT R6, desc[UR6][R6.64] ;  /* 0x0000000606067981 */ /* 0x000f22000c1e9500 */
[----:B0-----:R-:W-:-:S06]  /*1450*/  IMAD.WIDE R4, R14, 0x2, R4 ;  /* 0x000000020e047825 */ /* 0x001fcc00078e0204 */
[----:B------:R-:W3:Y:S01]  /*1460*/  LDG.E.U16.CONSTANT R4, desc[UR6][R4.64] ;  /* 0x0000000604047981 */ /* 0x000ee2000c1e9500 */
        /* <DEDUP_REMOVED lines=15> */
[----:B----4-:R-:W-:Y:S01]  /*1560*/  IADD3 R13, R6, R13, RZ ;  /* 0x0000000d060d7210 */ /* 0x010fe20007ffe0ff */
[----:B------:R-:W-:Y:S01]  /*1570*/  IMAD R2, R2, R2, RZ ;  /* 0x0000000202027224 */ /* 0x000fe200078e02ff */
[----:B------:R-:W3:Y:S01]  /*1580*/  I2F.F16 R45, R15 ;  /* 0x0000000f002d7306 */ /* 0x000ee20000200c00 */
[----:B------:R-:W-:Y:S01]  /*1590*/  IMAD R14, R14, R14, RZ ;  /* 0x0000000e0e0e7224 */ /* 0x000fe200078e02ff */
[----:B------:R-:W-:-:S06]  /*15a0*/  ISETP.GE.AND P6, PT, R13, R96, PT ;  /* 0x000000600d00720c */ /* 0x000fcc0003fc6270 */
[----:B------:R-:W0:Y:S01]  /*15b0*/  I2F.F16 R3, R16 ;  /* 0x0000001000037306 */ /* 0x000e220000200c00 */
[----:B---3--:R-:W-:-:S07]  /*15c0*/  HMUL2 R45, R45.H0_H0, R4.H0_H0 ;  /* 0x200000042d2d7232 */ /* 0x008fce0000000800 */
[----:B------:R-:W1:Y:S01]  /*15d0*/  I2F.F16 R43, R2 ;  /* 0x00000002002b7306 */ /* 0x000e620000200c00 */
[----:B0-----:R-:W-:-:S07]  /*15e0*/  HMUL2 R44, R3.H0_H0, R4.H0_H0 ;  /* 0x20000004032c7232 */ /* 0x001fce0000000800 */
[----:B------:R-:W0:Y:S01]  /*15f0*/  I2F.F16 R5, R14 ;  /* 0x0000000e00057306 */ /* 0x000e220000200c00 */
[-C--:B-1----:R-:W-:Y:S02]  /*1600*/  HMUL2 R43, R43.H0_H0, R4.reuse.H0_H0 ;  /* 0x200000042b2b7232 */ /* 0x082fe40000000800 */
[----:B0-----:R-:W-:Y:S01]  /*1610*/  HMUL2 R42, R5.H0_H0, R4.H0_H0 ;  /* 0x20000004052a7232 */ /* 0x001fe20000000800 */
[----:B------:R-:W-:Y:S06]  /*1620*/  @!P6 BRA `(.L_x_851) ;  /* 0xfffffffc0058e947 */ /* 0x000fec000383ffff */
.L_x_850:
[----:B-1----:R-:W-:Y:S02]  /*1630*/  SHF.R.S32.HI R2, RZ, 0x1f, R17 ;  /* 0x0000001fff027819 */ /* 0x002fe40000011411 */
[----:B---3--:R-:W-:Y:S02]  /*1640*/  ISETP.GT.AND P6, PT, R95, R19, PT ;  /* 0x000000135f00720c */ /* 0x008fe40003fc4270 */
[----:B------:R-:W-:Y:S02]  /*1650*/  LEA.HI R17, R2, R17, RZ, 0x5 ;  /* 0x0000001102117211 */ /* 0x000fe400078f28ff */
[----:B------:R-:W-:Y:S01]  /*1660*/  CS2R R2, SRZ ;  /* 0x0000000000027805 */ /* 0x000fe2000001ff00 */
[----:B------:R-:W-:Y:S08]  /*1670*/  @!P5 BRA `(.L_x_852) ;  /* 0x00000000001cd947 */ /* 0x000ff00003800000 */
[----:B------:R-:W1:Y:S02]  /*1680*/  LDC R4, c[0x0][0x25c] ;  /* 0x00009700ff047b82 */ /* 0x000e640000000800 */
[----:B-1----:R-:W-:-:S04]  /*1690*/  VIMNMX R3, R95, R4, PT ;  /* 0x000000045f037248 */ /* 0x002fc80003fe0100 */
[----:B------:R-:W-:-:S04]  /*16a0*/  IADD3 R3, R3, -UR5, RZ ;  /* 0x8000000503037c10 */ /* 0x000fc8000fffe0ff */
[----:B------:R-:W-:-:S04]  /*16b0*/  SHF.R.S32.HI R4, RZ, 0x1f, R3 ;  /* 0x0000001fff047819 */ /* 0x000fc80000011403 */
[----:B------:R-:W-:-:S04]  /*16c0*/  LEA.HI R4, R4, R3, RZ, 0x5 ;  /* 0x0000000304047211 */ /* 0x000fc800078f28ff */
[----:B------:R-:W-:-:S05]  /*16d0*/  SHF.R.S32.HI R4, RZ, 0x5, R4 ;  /* 0x00000005ff047819 */ /* 0x000fca0000011404 */
[----:B------:R-:W-:-:S07]  /*16e0*/  IMAD R3, R4, 0x6, RZ ;  /* 0x0000000604037824 */ /* 0x000fce00078e02ff */
.L_x_852:
[----:B------:R-:W-:Y:S05]  /*16f0*/  @!P2 BRA `(.L_x_853) ;  /* 0x00000000001ca947 */ /* 0x000fea0003800000 */
[----:B------:R-:W1:Y:S02]  /*1700*/  LDC R2, c[0x0][0x260] ;  /* 0x00009800ff027b82 */ /* 0x000e640000000800 */
[----:B-1----:R-:W-:-:S04]  /*1710*/  VIMNMX R2, R95, R2, PT ;  /* 0x000000025f027248 */ /* 0x002fc80003fe0100 */
[----:B------:R-:W-:-:S04]  /*1720*/  IADD3 R2, R2, -R18, RZ ;  /* 0x8000001202027210 */ /* 0x000fc80007ffe0ff */
[----:B0-----:R-:W-:-:S04]  /*1730*/  SHF.R.S32.HI R5, RZ, 0x1f, R2 ;  /* 0x0000001fff057819 */ /* 0x001fc80000011402 */
[----:B------:R-:W-:-:S04]  /*1740*/  LEA.HI R5, R5, R2, RZ, 0x5 ;  /* 0x0000000205057211 */ /* 0x000fc800078f28ff */
[----:B------:R-:W-:-:S04]  /*1750*/  SHF.R.S32.HI R5, RZ, 0x5, R5 ;  /* 0x00000005ff057819 */ /* 0x000fc80000011405 */
[----:B------:R-:W-:-:S07]  /*1760*/  LEA R2, R5, R5, 0x2 ;  /* 0x0000000505027211 */ /* 0x000fce00078e10ff */
.L_x_853:
[----:B0-----:R-:W-:Y:S02]  /*1770*/  CS2R R4, SRZ ;  /* 0x0000000000047805 */ /* 0x001fe4000001ff00 */
        /* <DEDUP_REMOVED lines=9> */
.L_x_854:
        /* <DEDUP_REMOVED lines=8> */
.L_x_855:
        /* <DEDUP_REMOVED lines=9> */
.L_x_856:
[----:B------:R-:W-:Y:S01]  /*1920*/  LEA R3, R8, R3, 0x3 ;  /* 0x0000000308037211 */ /* 0x000fe200078e18ff */
[----:B------:R-:W0:Y:S01]  /*1930*/  S2UR UR5, SR_CgaCtaId ;  /* 0x00000000000579c3 */ /* 0x000e220000008800 */
[----:B------:R-:W-:Y:S01]  /*1940*/  ISETP.GE.OR P0, PT, R95, UR10, P0 ;  /* 0x0000000a5f007c0c */ /* 0x000fe20008706670 */
[----:B------:R-:W-:Y:S01]  /*1950*/  ULDC.64 UR8, c[0x0][0x218] ;  /* 0x0000860000087ab9 */ /* 0x000fe20000000a00 */
[----:B------:R-:W-:Y:S01]  /*1960*/  IADD3 R2, R5, R3, R2 ;  /* 0x0000000305027210 */ /* 0x000fe20007ffe002 */
[----:B------:R-:W-:Y:S01]  /*1970*/  UMOV UR4, 0x400 ;  /* 0x0000040000047882 */ /* 0x000fe20000000000 */
[----:B------:R-:W-:Y:S02]  /*1980*/  PRMT R41, RZ, 0x5410, RZ ;  /* 0x00005410ff297816 */ /* 0x000fe400000000ff */
[----:B------:R-:W-:Y:S02]  /*1990*/  IADD3 R2, R7, R2, R4 ;  /* 0x0000000207027210 */ /* 0x000fe40007ffe004 */
[----:B------:R-:W-:-:S02]  /*19a0*/  PRMT R40, RZ, 0x5410, RZ ;  /* 0x00005410ff287816 */ /* 0x000fc400000000ff */
[----:B------:R-:W-:Y:S01]  /*19b0*/  PRMT R27, RZ, 0x5410, RZ ;  /* 0x00005410ff1b7816 */ /* 0x000fe200000000ff */
        /* <DEDUP_REMOVED lines=8> */
[----:B-----5:R-:W-:Y:S02]  /*1a40*/  PRMT R24, RZ, 0x5410, RZ ;  /* 0x00005410ff187816 */ /* 0x020fe400000000ff */
[----:B------:R-:W-:Y:S02]  /*1a50*/  LEA.HI.X R7, R0, UR9, R3, 0x2, P2 ;  /* 0x0000000900077c11 */ /* 0x000fe400090f1403 */
[----:B------:R-:W-:Y:S02]  /*1a60*/  PRMT R23, RZ, 0x5410, RZ ;  /* 0x00005410ff177816 */ /* 0x000fe400000000ff */
[----:B------:R-:W-:Y:S01]  /*1a70*/  PRMT R22, RZ, 0x5410, RZ ;  /* 0x00005410ff167816 */ /* 0x000fe200000000ff */
[----:B------:R-:W-:Y:S06]  /*1a80*/  @P0 BRA `(.L_x_857) ;  /* 0x0000002400640947 */ /* 0x000fec0003800000 */
[----:B------:R-:W-:Y:S01]  /*1a90*/  PRMT R41, RZ, 0x7610, R41 ;  /* 0x00007610ff297816 */ /* 0x000fe20000000029 */
[----:B------:R-:W-:Y:S01]  /*1aa0*/  ULDC UR5, c[0x0][0x260] ;  /* 0x0000980000057ab9 */ /* 0x000fe20000000800 */
[----:B------:R-:W-:-:S05]  /*1ab0*/  ULDC UR8, c[0x0][0x240] ;  /* 0x0000900000087ab9 */ /* 0x000fca0000000800 */
.L_x_862:
[----:B------:R-:W0:Y:S01]  /*1ac0*/  LDC R89, c[0x0][0x23c] ;  /* 0x00008f00ff597b82 */ /* 0x000e220000000800 */
[----:B-----5:R1:W5:Y:S01]  /*1ad0*/  LDG.E.128.CONSTANT R28, desc[UR6][R6.64] ;  /* 0x00000006061c7981 */ /* 0x020362000c1e9d00 */
[----:B0-----:R-:W-:-:S04]  /*1ae0*/  IMAD.WIDE R16, R89, 0x4, R6 ;  /* 0x0000000459107825 */ /* 0x001fc800078e0206 */
[C---:B------:R-:W-:Y:S02]  /*1af0*/  IMAD.WIDE R12, R89.reuse, 0x4, R16 ;  /* 0x00000004590c7825 */ /* 0x040fe400078e0210 */
[----:B------:R-:W5:Y:S02]  /*1b00*/  LDG.E.128.CONSTANT R16, desc[UR6][R16.64] ;  /* 0x0000000610107981 */ /* 0x000f64000c1e9d00 */
[C---:B------:R-:W-:Y:S02]  /*1b10*/  IMAD.WIDE R2, R89.reuse, 0x4, R12 ;  /* 0x0000000459027825 */ /* 0x040fe400078e020c */
[----:B------:R-:W5:Y:S04]  /*1b20*/  LDG.E.128.CONSTANT R12, desc[UR6][R12.64] ;  /* 0x000000060c0c7981 */ /* 0x000f68000c1e9d00 */
[----:B------:R1:W5:Y:S01]  /*1b30*/  LDG.E.128.CONSTANT R8, desc[UR6][R2.64] ;  /* 0x0000000602087981 */ /* 0x000362000c1e9d00 */
[----:B------:R-:W-:Y:S01]  /*1b40*/  IMAD.WIDE R100, R89, 0x4, R2 ;  /* 0x0000000459647825 */ /* 0x000fe200078e0202 */
[----:B------:R-:W-:Y:S06]  /*1b50*/  @!P1 BRA `(.L_x_858) ;  /* 0x0000002400109947 */ /* 0x000fec0003800000 */
[----:B-1----:R-:W2:Y:S01]  /*1b60*/  LDG.E.128.CONSTANT R4, desc[UR6][R100.64] ;  /* 0x0000000664047981 */ /* 0x002ea2000c1e9d00 */
[----:B-----5:R-:W-:Y:S02]  /*1b70*/  SHF.R.U32.HI R47, RZ, 0xf, R28 ;  /* 0x0000000fff2f7819 */ /* 0x020fe4000001161c */
[----:B------:R-:W-:Y:S02]  /*1b80*/  SHF.R.U32.HI R74, RZ, 0xf, R29 ;  /* 0x0000000fff4a7819 */ /* 0x000fe4000001161d */
        /* <DEDUP_REMOVED lines=32> */
[----:B------:R-:W-:Y:S02]  /*1d90*/  PRMT R47, R93, 0x9910, RZ ;  /* 0x000099105d2f7816 */ /* 0x000fe400000000ff */
[----:B------:R-:W-:-:S02]  /*1da0*/  LOP3.LUT R29, R28, 0x40004, R29, 0xf8, !PT ;  /* 0x000400041c1d7812 */ /* 0x000fc400078ef81d */
[----:B------:R-:W-:Y:S02]  /*1db0*/  SHF.R.U32.HI R81, RZ, 0xd, R15 ;  /* 0x0000000dff517819 */ /* 0x000fe4000001160f */
[--C-:B------:R-:W-:Y:S02]  /*1dc0*/  SHF.R.U32.HI R8, RZ, 0xc, R9.reuse ;  /* 0x0000000cff087819 */ /* 0x100fe40000011609 */
[C---:B------:R-:W-:Y:S02]  /*1dd0*/  LOP3.LUT R64, R9.reuse, 0x3e003e0, RZ, 0xc0, !PT ;  /* 0x03e003e009407812 */ /* 0x040fe400078ec0ff */
[----:B------:R-:W-:Y:S02]  /*1de0*/  LOP3.LUT R69, R9, 0x1f001f, RZ, 0xc0, !PT ;  /* 0x001f001f09457812 */ /* 0x000fe400078ec0ff */
[----:B------:R-:W-:Y:S02]  /*1df0*/  SHF.R.U32.HI R70, RZ, 0xa, R9 ;  /* 0x0000000aff467819 */ /* 0x000fe40000011609 */
[----:B------:R-:W-:-:S02]  /*1e00*/  LOP3.LUT R80, R79, 0x20002, R80, 0xf8, !PT ;  /* 0x000200024f507812 */ /* 0x000fc400078ef850 */
[----:B------:R-:W-:Y:S02]  /*1e10*/  LOP3.LUT R75, R74, 0x40004, R75, 0xf8, !PT ;  /* 0x000400044a4b7812 */ /* 0x000fe400078ef84b */
[----:B------:R-:W-:Y:S02]  /*1e20*/  SHF.R.U32.HI R9, RZ, 0xc, R10 ;  /* 0x0000000cff097819 */ /* 0x000fe4000001160a */
[----:B------:R-:W-:Y:S02]  /*1e30*/  LOP3.LUT R78, R77, 0x40004, R78, 0xf8, !PT ;  /* 0x000400044d4e7812 */ /* 0x000fe400078ef84e */
[----:B------:R-:W-:Y:S02]  /*1e40*/  ISETP.NE.AND P0, PT, R47, RZ, PT ;  /* 0x000000ff2f00720c */ /* 0x000fe40003f05270 */
[----:B------:R-:W-:Y:S02]  /*1e50*/  LOP3.LUT R29, R29, 0x80008, R30, 0xf8, !PT ;  /* 0x000800081d1d7812 */ /* 0x000fe400078ef81e */
[----:B------:R-:W-:-:S02]  /*1e60*/  LOP3.LUT R63, R16, 0x3e003e0, RZ, 0xc0, !PT ;  /* 0x03e003e0103f7812 */ /* 0x000fc400078ec0ff */
[----:B------:R-:W-:Y:S02]  /*1e70*/  LOP3.LUT R56, R16, 0x1f001f, RZ, 0xc0, !PT ;  /* 0x001f001f10387812 */ /* 0x000fe400078ec0ff */
[----:B------:R-:W-:Y:S02]  /*1e80*/  SHF.R.U32.HI R58, RZ, 0xa, R16 ;  /* 0x0000000aff3a7819 */ /* 0x000fe40000011610 */
[C---:B------:R-:W-:Y:S02]  /*1e90*/  LOP3.LUT R62, R17.reuse, 0x3e003e0, RZ, 0xc0, !PT ;  /* 0x03e003e0113e7812 */ /* 0x040fe400078ec0ff */
[----:B------:R-:W-:Y:S02]  /*1ea0*/  LOP3.LUT R50, R17, 0x1f001f, RZ, 0xc0, !PT ;  /* 0x001f001f11327812 */ /* 0x000fe400078ec0ff */
[----:B------:R-:W-:Y:S02]  /*1eb0*/  SHF.R.U32.HI R54, RZ, 0xa, R17 ;  /* 0x0000000aff367819 */ /* 0x000fe40000011611 */
[----:B------:R-:W-:-:S02]  /*1ec0*/  LOP3.LUT R47, R80, 0x40004, R81, 0xf8, !PT ;  /* 0x00040004502f7812 */ /* 0x000fc400078ef851 */
[----:B------:R-:W-:Y:S02]  /*1ed0*/  LOP3.LUT R31, R75, 0x80008, R8, 0xf8, !PT ;  /* 0x000800084b1f7812 */ /* 0x000fe400078ef808 */
[C---:B------:R-:W-:Y:S02]  /*1ee0*/  LOP3.LUT R16, R18.reuse, 0x3e003e0, RZ, 0xc0, !PT ;  /* 0x03e003e012107812 */ /* 0x040fe400078ec0ff */
[----:B------:R-:W-:Y:S02]  /*1ef0*/  LOP3.LUT R38, R18, 0x1f001f, RZ, 0xc0, !PT ;  /* 0x001f001f12267812 */ /* 0x000fe400078ec0ff */
[----:B------:R-:W-:Y:S02]  /*1f00*/  SHF.R.U32.HI R36, RZ, 0xa, R18 ;  /* 0x0000000aff247819 */ /* 0x000fe40000011612 */
[C---:B------:R-:W-:Y:S02]  /*1f10*/  LOP3.LUT R17, R19.reuse, 0x3e003e0, RZ, 0xc0, !PT ;  /* 0x03e003e013117812 */ /* 0x040fe400078ec0ff */
[----:B------:R-:W-:-:S02]  /*1f20*/  LOP3.LUT R33, R19, 0x1f001f, RZ, 0xc0, !PT ;  /* 0x001f001f13217812 */ /* 0x000fc400078ec0ff */
[----:B------:R-:W-:Y:S02]  /*1f30*/  SHF.R.U32.HI R34, RZ, 0xa, R19 ;  /* 0x0000000aff227819 */ /* 0x000fe40000011613 */
[----:B------:R-:W-:Y:S02]  /*1f40*/  LOP3.LUT R81, R78, 0x80008, R9, 0xf8, !PT ;  /* 0x000800084e517812 */ /* 0x000fe400078ef809 */
[C---:B------:R-:W-:Y:S02]  /*1f50*/  LOP3.LUT R19, R12.reuse, 0x3e003e0, RZ, 0xc0, !PT ;  /* 0x03e003e00c137812 */ /* 0x040fe400078ec0ff */
[----:B------:R-:W-:Y:S02]  /*1f60*/  LOP3.LUT R67, R12, 0x1f001f, RZ, 0xc0, !PT ;  /* 0x001f001f0c437812 */ /* 0x000fe400078ec0ff */
[----:B------:R-:W-:Y:S02]  /*1f70*/  SHF.R.U32.HI R68, RZ, 0xa, R12 ;  /* 0x0000000aff447819 */ /* 0x000fe4000001160c */
[----:B------:R-:W-:-:S02]  /*1f80*/  LOP3.LUT R18, R13, 0x3e003e0, RZ, 0xc0, !PT ;  /* 0x03e003e00d127812 */ /* 0x000fc400078ec0ff */
[----:B------:R-:W-:Y:S02]  /*1f90*/  MOV R82, 0x2800 ;  /* 0x0000280000527802 */ /* 0x000fe40000000f00 */
[----:B------:R-:W-:Y:S02]  /*1fa0*/  LOP3.LUT R57, R13, 0x1f001f, RZ, 0xc0, !PT ;  /* 0x001f001f0d397812 */ /* 0x000fe400078ec0ff */
[----:B------:R-:W-:Y:S02]  /*1fb0*/  SHF.R.U32.HI R59, RZ, 0xa, R13 ;  /* 0x0000000aff3b7819 */ /* 0x000fe4000001160d */
[C---:B------:R-:W-:Y:S02]  /*1fc0*/  LOP3.LUT R12, R14.reuse, 0x3e003e0, RZ, 0xc0, !PT ;  /* 0x03e003e00e0c7812 */ /* 0x040fe400078ec0ff */
[----:B------:R-:W-:Y:S02]  /*1fd0*/  LOP3.LUT R53, R14, 0x1f001f, RZ, 0xc0, !PT ;  /* 0x001f001f0e357812 */ /* 0x000fe400078ec0ff */
[----:B------:R-:W-:-:S02]  /*1fe0*/  SHF.R.U32.HI R55, RZ, 0xa, R14 ;  /* 0x0000000aff377819 */ /* 0x000fc4000001160e */
[C---:B------:R-:W-:Y:S02]  /*1ff0*/  LOP3.LUT R13, R15.reuse, 0x3e003e0, RZ, 0xc0, !PT ;  /* 0x03e003e00f0d7812 */ /* 0x040fe400078ec0ff */
[----:B------:R-:W-:Y:S02]  /*2000*/  LOP3.LUT R39, R15, 0x1f001f, RZ, 0xc0, !PT ;  /* 0x001f001f0f277812 */ /* 0x000fe400078ec0ff */
[----:B------:R-:W-:Y:S02]  /*2010*/  SHF.R.U32.HI R46, RZ, 0xa, R15 ;  /* 0x0000000aff2e7819 */ /* 0x000fe4000001160f */
[C---:B------:R-:W-:Y:S02]  /*2020*/  LOP3.LUT R14, R10.reuse, 0x3e003e0, RZ, 0xc0, !PT ;  /* 0x03e003e00a0e7812 */ /* 0x040fe400078ec0ff */
[----:B------:R-:W-:Y:S02]  /*2030*/  LOP3.LUT R65, R10, 0x1f001f, RZ, 0xc0, !PT ;  /* 0x001f001f0a417812 */ /* 0x000fe400078ec0ff */
[----:B------:R-:W-:-:S02]  /*2040*/  SHF.R.U32.HI R66, RZ, 0xa, R10 ;  /* 0x0000000aff427819 */ /* 0x000fc4000001160a */
[--C-:B------:R-:W-:Y:S02]  /*2050*/  SHF.R.U32.HI R10, RZ, 0xc, R11.reuse ;  /* 0x0000000cff0a7819 */ /* 0x100fe4000001160b */
[C---:B------:R-:W-:Y:S02]  /*2060*/  LOP3.LUT R15, R11.reuse, 0x3e003e0, RZ, 0xc0, !PT ;  /* 0x03e003e00b0f7812 */ /* 0x040fe400078ec0ff */
[----:B------:R-:W-:Y:S02]  /*2070*/  LOP3.LUT R48, R11, 0x1f001f, RZ, 0xc0, !PT ;  /* 0x001f001f0b307812 */ /* 0x000fe400078ec0ff */
[--C-:B------:R-:W-:Y:S02]  /*2080*/  SHF.R.U32.HI R49, RZ, 0xa, R11.reuse ;  /* 0x0000000aff317819 */ /* 0x100fe4000001160b */
[----:B------:R-:W-:Y:S02]  /*2090*/  PRMT R11, R82, 0x7610, R11 ;  /* 0x00007610520b7816 */ /* 0x000fe4000000000b */
[----:B------:R-:W-:-:S02]  /*20a0*/  LOP3.LUT R18, R18, 0x64006400, RZ, 0xfc, !PT ;  /* 0x6400640012127812 */ /* 0x000fc400078efcff */
[----:B------:R-:W-:Y:S02]  /*20b0*/  LOP3.LUT R86, R12, 0x64006400, RZ, 0xfc, !PT ;  /* 0x640064000c567812 */ /* 0x000fe400078efcff */
[----:B------:R-:W-:Y:S02]  /*20c0*/  LOP3.LUT R85, R47, 0x80008, R10, 0xf8, !PT ;  /* 0x000800082f557812 */ /* 0x000fe400078ef80a */
[----:B------:R-:W-:Y:S02]  /*20d0*/  LOP3.LUT R82, R62, 0x64006400, RZ, 0xfc, !PT ;  /* 0x640064003e527812 */ /* 0x000fe400078efcff */
        /* <DEDUP_REMOVED lines=19> */
[----:B------:R-:W-:Y:S01]  /*2210*/  HADD2 R86, R86, -1040, -1040 ;  /* 0xe410e41056567430 */ /* 0x000fe20000000000 */
[----:B------:R-:W-:Y:S02]  /*2220*/  LOP3.LUT R49, R49, 0x1f001f, RZ, 0xc0, !PT ;  /* 0x001f001f31317812 */ /* 0x000fe400078ec0ff */
[----:B------:R-:W-:Y:S01]  /*2230*/  LOP3.LUT R104, R21, 0x64006400, RZ, 0xfc, !PT ;  /* 0x6400640015687812 */ /* 0x000fe200078efcff */
[----:B------:R-:W-:Y:S01]  /*2240*/  HFMA2 R21, R80, R11.H0_H0, -48, -48 ;  /* 0xd200d20050157431 */ /* 0x000fe2000004000b */
[----:B------:R-:W-:Y:S01]  /*2250*/  LOP3.LUT R46, R46, 0x1f001f, RZ, 0xc0, !PT ;  /* 0x001f001f2e2e7812 */ /* 0x000fe200078ec0ff */
[----:B------:R-:W-:Y:S01]  /*2260*/  HADD2 R70, R70, -1040, -1040 ;  /* 0xe410e41046467430 */ /* 0x000fe20000000000 */
[----:B------:R-:W-:Y:S02]  /*2270*/  LOP3.LUT R39, R72, 0x64006400, RZ, 0xfc, !PT ;  /* 0x6400640048277812 */ /* 0x000fe400078efcff */
[----:B------:R-:W-:-:S02]  /*2280*/  LOP3.LUT R60, R60, 0x64006400, RZ, 0xfc, !PT ;  /* 0x640064003c3c7812 */ /* 0x000fc400078efcff */
[----:B------:R-:W-:Y:S01]  /*2290*/  LOP3.LUT R106, R17, 0x64006400, RZ, 0xfc, !PT ;  /* 0x64006400116a7812 */ /* 0x000fe200078efcff */
[-C--:B------:R-:W-:Y:S01]  /*22a0*/  HFMA2 R17, R88, R11.reuse.H0_H0, -48, -48 ;  /* 0xd200d20058117431 */ /* 0x080fe2000004000b */
[----:B------:R-:W-:Y:S01]  /*22b0*/  LOP3.LUT R69, R69, 0x64006400, RZ, 0xfc, !PT ;  /* 0x6400640045457812 */ /* 0x000fe200078efcff */
[----:B------:R-:W-:Y:S01]  /*22c0*/  HADD2 R88, R52, -1040, -1040 ;  /* 0xe410e41034587430 */ /* 0x000fe20000000000 */
        /* <DEDUP_REMOVED lines=18> */
[----:B------:R-:W-:Y:S01]  /*23f0*/  LOP3.LUT R67, R67, 0x64006400, RZ, 0xfc, !PT ;  /* 0x6400640043437812 */ /* 0x000fe200078efcff */
[----:B------:R-:W-:Y:S01]  /*2400*/  HFMA2 R15, R110, R11.H0_H0, -48, -48 ;  /* 0xd200d2006e0f7431 */ /* 0x000fe2000004000b */
        /* <DEDUP_REMOVED lines=16> */
[----:B------:R-:W-:Y:S01]  /*2510*/  LOP3.LUT R74, R61, 0x64006400, RZ, 0xfc, !PT ;  /* 0x640064003d4a7812 */ /* 0x000fe200078efcff */
[-C--:B------:R-:W-:Y:S01]  /*2520*/  HFMA2 R61, R82, R11.reuse.H0_H0, -48, -48 ;  /* 0xd200d200523d7431 */ /* 0x080fe2000004000b */
[C---:B------:R-:W-:Y:S02]  /*2530*/  LOP3.LUT R75, R4.reuse, 0x3e003e0, RZ, 0xc0, !PT ;  /* 0x03e003e0044b7812 */ /* 0x040fe400078ec0ff */
[----:B------:R-:W-:Y:S01]  /*2540*/  LOP3.LUT R8, R4, 0x1f001f, RZ, 0xc0, !PT ;  /* 0x001f001f04087812 */ /* 0x000fe200078ec0ff */
[----:B------:R-:W-:Y:S01]  /*2550*/  HFMA2 R87, R74, R11.H0_H0, -48, -48 ;  /* 0xd200d2004a577431 */ /* 0x000fe2000004000b */
[C---:B------:R-:W-:Y:S02]  /*2560*/  LOP3.LUT R77, R5.reuse, 0x3e003e0, RZ, 0xc0, !PT ;  /* 0x03e003e0054d7812 */ /* 0x040fe400078ec0ff */
[----:B------:R-:W-:Y:S02]  /*2570*/  LOP3.LUT R9, R5, 0x1f001f, RZ, 0xc0, !PT ;  /* 0x001f001f05097812 */ /* 0x000fe400078ec0ff */
[----:B------:R-:W-:-:S02]  /*2580*/  LOP3.LUT R79, R6, 0x3e003e0, RZ, 0xc0, !PT ;  /* 0x03e003e0064f7812 */ /* 0x000fc400078ec0ff */
[----:B------:R-:W-:Y:S02]  /*2590*/  LOP3.LUT R10, R6, 0x1f001f, RZ, 0xc0, !PT ;  /* 0x001f001f060a7812 */ /* 0x000fe400078ec0ff */
[----:B------:R-:W-:Y:S02]  /*25a0*/  SHF.R.U32.HI R76, RZ, 0xb, R7 ;  /* 0x0000000bff4c7819 */ /* 0x000fe40000011607 */
[C---:B------:R-:W-:Y:S02]  /*25b0*/  LOP3.LUT R83, R7.reuse, 0x3e003e0, RZ, 0xc0, !PT ;  /* 0x03e003e007537812 */ /* 0x040fe400078ec0ff */
[----:B------:R-:W-:Y:S02]  /*25c0*/  LOP3.LUT R47, R7, 0x1f001f, RZ, 0xc0, !PT ;  /* 0x001f001f072f7812 */ /* 0x000fe400078ec0ff */
[----:B------:R-:W-:Y:S02]  /*25d0*/  SHF.R.U32.HI R4, RZ, 0xa, R4 ;  /* 0x0000000aff047819 */ /* 0x000fe40000011604 */
[----:B------:R-:W-:-:S02]  /*25e0*/  SHF.R.U32.HI R5, RZ, 0xa, R5 ;  /* 0x0000000aff057819 */ /* 0x000fc40000011605 */
[----:B------:R-:W-:Y:S02]  /*25f0*/  SHF.R.U32.HI R6, RZ, 0xa, R6 ;  /* 0x0000000aff067819 */ /* 0x000fe40000011606 */
[----:B------:R-:W-:Y:S02]  /*2600*/  SHF.R.U32.HI R7, RZ, 0xa, R7 ;  /* 0x0000000aff077819 */ /* 0x000fe40000011607 */
[----:B------:R-:W-:Y:S02]  /*2610*/  LOP3.LUT R74, R36, 0x1f001f, RZ, 0xc0, !PT ;  /* 0x001f001f244a7812 */ /* 0x000fe400078ec0ff */
[----:B------:R-:W-:Y:S02]  /*2620*/  LOP3.LUT R81, R2, 0x1f001f, RZ, 0xc0, !PT ;  /* 0x001f001f02517812 */ /* 0x000fe400078ec0ff */
[----:B------:R-:W-:Y:S02]  /*2630*/  LOP3.LUT R14, R75, 0x64006400, RZ, 0xfc, !PT ;  /* 0x640064004b0e7812 */ /* 0x000fe400078efcff */
[----:B------:R-:W-:Y:S01]  /*2640*/  LOP3.LUT R36, R65, 0x64006400, RZ, 0xfc, !PT ;  /* 0x6400640041247812 */ /* 0x000fe200078efcff */
[----:B------:R-:W-:Y:S01]  /*2650*/  HADD2 R65, R67, -1040, -1040 ;  /* 0xe410e41043417430 */ /* 0x000fe20000000000 */
[----:B------:R-:W-:Y:S01]  /*2660*/  LOP3.LUT R2, R33, 0x64006400, RZ, 0xfc, !PT ;  /* 0x6400640021027812 */ /* 0x000fe200078efcff */
[----:B------:R-:W-:Y:S01]  /*2670*/  HFMA2 R14, R14, R11.H0_H0, -48, -48 ;  /* 0xd200d2000e0e7431 */ /* 0x000fe2000004000b */
[----:B------:R-:W-:Y:S01]  /*2680*/  LOP3.LUT R75, R55, 0x1f001f, RZ, 0xc0, !PT ;  /* 0x001f001f374b7812 */ /* 0x000fe200078ec0ff */
[----:B------:R-:W-:Y:S01]  /*2690*/  HADD2 R67, R38, -1040, -1040 ;  /* 0xe410e41026437430 */ /* 0x000fe20000000000 */
[----:B------:R-:W-:-:S02]  /*26a0*/  LOP3.LUT R33, R34, 0x1f001f, RZ, 0xc0, !PT ;  /* 0x001f001f22217812 */ /* 0x000fc400078ec0ff */
[----:B------:R-:W-:Y:S02]  /*26b0*/  LOP3.LUT R51, R47, 0x64006400, RZ, 0xfc, !PT ;  /* 0x640064002f337812 */ /* 0x000fe400078efcff */
[----:B------:R-:W-:Y:S01]  /*26c0*/  LOP3.LUT R31, R85, 0x100010, R76, 0xf8, !PT ;  /* 0x00100010551f7812 */ /* 0x000fe200078ef84c */
[----:B------:R-:W-:Y:S01]  /*26d0*/  HADD2 R85, R56, -1040, -1040 ;  /* 0xe410e41038557430 */ /* 0x000fe20000000000 */
        /* <DEDUP_REMOVED lines=149> */
.L_x_859:
        /* <DEDUP_REMOVED lines=83> */
.L_x_860:
        /* <DEDUP_REMOVED lines=85> */
.L_x_861:
        /* <DEDUP_REMOVED lines=79> */
.L_x_858:
[----:B------:R-:W-:Y:S01]  /*3fa0*/  LEA R0, R90, 0x20, 0x5 ;  /* 0x000000205a007811 */ /* 0x000fe200078e28ff */
[----:B------:R-:W-:Y:S01]  /*3fb0*/  UIADD3 UR4, UR4, 0x40, URZ ;  /* 0x0000004004047890 */ /* 0x000fe2000fffe03f */
[----:B------:R-:W-:Y:S01]  /*3fc0*/  IADD3 R95, R95, 0x20, RZ ;  /* 0x000000205f5f7810 */ /* 0x000fe20007ffe0ff */
[----:B-1----:R-:W-:Y:S01]  /*3fd0*/  IMAD.WIDE R6, R89, 0x4, R100 ;  /* 0x0000000459067825 */ /* 0x002fe200078e0264 */
[----:B------:R-:W-:Y:S02]  /*3fe0*/  VIMNMX R0, R0, UR8, PT ;  /* 0x0000000800007c48 */ /* 0x000fe4000bfe0100 */
[C---:B------:R-:W-:Y:S02]  /*3ff0*/  ISETP.GE.AND P0, PT, R95.reuse, UR5, PT ;  /* 0x000000055f007c0c */ /* 0x040fe4000bf06270 */
[----:B------:R-:W-:-:S13]  /*4000*/  ISETP.LT.AND P2, PT, R95, R0, PT ;  /* 0x000000005f00720c */ /* 0x000fda0003f41270 */
[----:B------:R-:W-:Y:S05]  /*4010*/  @!P0 BRA P2, `(.L_x_862) ;  /* 0xffffffd800a88947 */ /* 0x000fea000103ffff */
.L_x_857:
[----:B------:R-:W-:Y:S01]  /*4020*/  ISETP.GE.AND P0, PT, R95, R96, PT ;  /* 0x000000605f00720c */ /* 0x000fe20003f06270 */
[----:B------:R-:W-:-:S03]  /*4030*/  ULDC UR5, c[0x0][0x264] ;  /* 0x0000990000057ab9 */ /* 0x000fc60000000800 */
[----:B------:R-:W-:-:S13]  /*4040*/  ISETP.GE.OR P0, PT, R95, UR5, P0 ;  /* 0x000000055f007c0c */ /* 0x000fda0008706670 */
[----:B------:R-:W-:Y:S05]  /*4050*/  @P0 BRA `(.L_x_863) ;  /* 0x0000006400e00947 */ /* 0x000fea0003800000 */
[----:B------:R-:W-:Y:S01]  /*4060*/  PRMT R0, R94, 0x9910, RZ ;  /* 0x000099105e007816 */ /* 0x000fe200000000ff */
[----:B------:R-:W-:Y:S01]  /*4070*/  HADD2.F32 R45, -RZ, R45.H0_H0 ;  /* 0x2000002dff2d7230 */ /* 0x000fe20000004100 */
[----:B------:R-:W-:Y:S01]  /*4080*/  ULDC UR5, c[0x0][0x264] ;  /* 0x0000990000057ab9 */ /* 0x000fe20000000800 */
[----:B------:R-:W-:Y:S01]  /*4090*/  HADD2.F32 R44, -RZ, R44.H0_H0 ;  /* 0x2000002cff2c7230 */ /* 0x000fe20000004100 */
[----:B------:R-:W-:Y:S01]  /*40a0*/  ISETP.NE.AND P0, PT, R0, RZ, PT ;  /* 0x000000ff0000720c */ /* 0x000fe20003f05270 */
[----:B------:R-:W-:Y:S02]  /*40b0*/  HADD2.F32 R43, -RZ, R43.H0_H0 ;  /* 0x2000002bff2b7230 */ /* 0x000fe40000004100 */
[----:B------:R-:W-:Y:S01]  /*40c0*/  HADD2.F32 R42, -RZ, R42.H0_H0 ;  /* 0x2000002aff2a7230 */ /* 0x000fe20000004100 */
[----:B------:R-:W-:-:S13]  /*40d0*/  ISETP.LT.OR P0, PT, R98, 0x4, !P0 ;  /* 0x000000046200780c */ /* 0x000fda0004701670 */
.L_x_880:
[----:B------:R-:W-:Y:S05]  /*40e0*/  @!P1 BRA `(.L_x_864) ;  /* 0x0000006400a09947 */ /* 0x000fea0003800000 */
[----:B-----5:R-:W2:Y:S01]  /*40f0*/  LDG.E.128.CONSTANT R8, desc[UR6][R6.64] ;  /* 0x0000000606087981 */ /* 0x020ea2000c1e9d00 */
        /* <DEDUP_REMOVED lines=59> */
[----:B------:R-:W-:Y:S01]  /*44b0*/  HADD2.F32 R0, -RZ, R12.H0_H0 ;  /* 0x2000000cff007230 */ /* 0x000fe20000004100 */
[----:B------:R-:W1:Y:S01]  /*44c0*/  LDS.64 R8, [UR4+0x8] ;  /* 0x00000804ff087984 */ /* 0x000e620008000a00 */
[--C-:B------:R-:W-:Y:S02]  /*44d0*/  HADD2.F32 R36, -RZ, R11.reuse.H0_H0 ;  /* 0x2000000bff247230 */ /* 0x100fe40000004100 */
        /* <DEDUP_REMOVED lines=9> */
[----:B------:R-:W-:Y:S01]  /*4570*/  FFMA.FTZ R33, R0, R3, RZ ;  /* 0x0000000300217223 */ /* 0x000fe200000100ff */
[----:B------:R-:W-:-:S02]  /*4580*/  HADD2.F32 R32, -RZ, R12.H1_H1 ;  /* 0x3000000cff207230 */ /* 0x000fc40000004100 */
[----:B------:R-:W-:Y:S01]  /*4590*/  FFMA.FTZ R47, R3, R4, RZ ;  /* 0x00000004032f7223 */ /* 0x000fe200000100ff */
[----:B------:R-:W-:Y:S02]  /*45a0*/  HADD2.F32 R4, -RZ, R16.H1_H1 ;  /* 0x30000010ff047230 */ /* 0x000fe40000004100 */
[C---:B------:R-:W-:Y:S01]  /*45b0*/  FFMA.FTZ R39, R35.reuse, R2, R39 ;  /* 0x0000000223277223 */ /* 0x040fe20000010027 */
[----:B------:R-:W-:Y:S02]  /*45c0*/  HADD2.F32 R0, -RZ, R13.H0_H0 ;  /* 0x2000000dff007230 */ /* 0x000fe40000004100 */
[----:B------:R-:W-:Y:S01]  /*45d0*/  FFMA.FTZ R32, R32, R35, R33 ;  /* 0x0000002320207223 */ /* 0x000fe20000010021 */
[----:B------:R-:W-:Y:S02]  /*45e0*/  HADD2.F32 R2, -RZ, R15.H0_H0 ;  /* 0x2000000fff027230 */ /* 0x000fe40000004100 */
[----:B------:R-:W-:Y:S01]  /*45f0*/  FFMA.FTZ R33, R35, R38, R36 ;  /* 0x0000002623217223 */ /* 0x000fe20000010024 */
[----:B------:R-:W-:-:S02]  /*4600*/  HADD2.F32 R3, -RZ, R10.H0_H0 ;  /* 0x2000000aff037230 */ /* 0x000fc40000004100 */
[----:B------:R-:W-:Y:S01]  /*4610*/  FFMA.FTZ R47, R35, R4, R47 ;  /* 0x00000004232f7223 */ /* 0x000fe2000001002f */
[----:B------:R-:W-:Y:S02]  /*4620*/  HADD2.F32 R36, -RZ, R17.H0_H0 ;  /* 0x20000011ff247230 */ /* 0x000fe40000004100 */
[C---:B------:R-:W-:Y:S01]  /*4630*/  FFMA.FTZ R4, R34.reuse, R0, R33 ;  /* 0x0000000022047223 */ /* 0x040fe20000010021 */
[C---:B------:R-:W-:Y:S01]  /*4640*/  FFMA.FTZ R39, R34.reuse, R2, R39 ;  /* 0x0000000222277223 */ /* 0x040fe20000010027 */
[----:B------:R-:W-:Y:S02]  /*4650*/  HADD2.F32 R0, -RZ, R10.H1_H1 ;  /* 0x3000000aff007230 */ /* 0x000fe40000004100 */
[----:B------:R-:W-:Y:S01]  /*4660*/  FFMA.FTZ R3, R3, R34, R32 ;  /* 0x0000002203037223 */ /* 0x000fe20000010020 */
[----:B------:R-:W-:Y:S02]  /*4670*/  HADD2.F32 R2, -RZ, R13.H1_H1 ;  /* 0x3000000dff027230 */ /* 0x000fe40000004100 */
[----:B------:R-:W-:Y:S01]  /*4680*/  FFMA.FTZ R47, R34, R36, R47 ;  /* 0x00000024222f7223 */ /* 0x000fe2000001002f */
[----:B------:R-:W-:-:S02]  /*4690*/  HADD2.F32 R32, -RZ, R15.H1_H1 ;  /* 0x3000000fff207230 */ /* 0x000fc40000004100 */
[----:B------:R-:W-:Y:S01]  /*46a0*/  FFMA.FTZ R0, R0, R37, R3 ;  /* 0x0000002500007223 */ /* 0x000fe20000010003 */
[----:B------:R-:W-:Y:S02]  /*46b0*/  HADD2.F32 R3, -RZ, R18.H0_H0 ;  /* 0x20000012ff037230 */ /* 0x000fe40000004100 */
[C---:B------:R-:W-:Y:S01]  /*46c0*/  FFMA.FTZ R35, R37.reuse, R2, R4 ;  /* 0x0000000225237223 */ /* 0x040fe20000010004 */
[--C-:B-1----:R-:W-:Y:S02]  /*46d0*/  HADD2.F32 R2, -RZ, R8.reuse.H0_H0 ;  /* 0x20000008ff027230 */ /* 0x102fe40000004100 */
[----:B------:R-:W-:Y:S01]  /*46e0*/  FFMA.FTZ R39, R37, R32, R39 ;  /* 0x0000002025277223 */ /* 0x000fe20000010027 */
[----:B------:R-:W-:Y:S02]  /*46f0*/  HADD2.F32 R34, -RZ, R17.H1_H1 ;  /* 0x30000011ff227230 */ /* 0x000fe40000004100 */
[----:B------:R-:W-:Y:S02]  /*4700*/  HADD2.F32 R33, -RZ, R8.H1_H1 ;  /* 0x30000008ff217230 */ /* 0x000fe40000004100 */
[----:B------:R-:W-:Y:S01]  /*4710*/  FFMA.FTZ R3, R3, R2, R0 ;  /* 0x0000000203037223 */ /* 0x000fe20000010000 */
[----:B------:R-:W-:-:S02]  /*4720*/  HADD2.F32 R8, -RZ, R20.H0_H0 ;  /* 0x20000014ff087230 */ /* 0x000fc40000004100 */
[----:B------:R-:W-:Y:S01]  /*4730*/  FFMA.FTZ R47, R37, R34, R47 ;  /* 0x00000022252f7223 */ /* 0x000fe2000001002f */
[----:B------:R-:W-:Y:S02]  /*4740*/  HADD2.F32 R36, -RZ, R30.H0_H0 ;  /* 0x2000001eff247230 */ /* 0x000fe40000004100 */
[----:B------:R-:W-:Y:S02]  /*4750*/  HADD2.F32 R0, -RZ, R18.H1_H1 ;  /* 0x30000012ff007230 */ /* 0x000fe40000004100 */
[C---:B------:R-:W-:Y:S01]  /*4760*/  FFMA.FTZ R8, R2.reuse, R8, R35 ;  /* 0x0000000802087223 */ /* 0x040fe20000010023 */
[----:B------:R-:W-:Y:S02]  /*4770*/  HADD2.F32 R32, -RZ, R20.H1_H1 ;  /* 0x30000014ff207230 */ /* 0x000fe40000004100 */
[----:B------:R-:W-:Y:S01]  /*4780*/  FFMA.FTZ R47, R2, R36, R47 ;  /* 0x00000024022f7223 */ /* 0x000fe2000001002f */
[----:B------:R-:W-:Y:S02]  /*4790*/  HADD2.F32 R34, -RZ, R28.H0_H0 ;  /* 0x2000001cff227230 */ /* 0x000fe40000004100 */
[----:B------:R-:W-:Y:S01]  /*47a0*/  FFMA.FTZ R0, R0, R33, R3 ;  /* 0x0000002100007223 */ /* 0x000fe20000010003 */
[----:B------:R-:W-:-:S02]  /*47b0*/  HADD2.F32 R4, -RZ, R9.H0_H0 ;  /* 0x20000009ff047230 */ /* 0x000fc40000004100 */
[C---:B------:R-:W-:Y:S01]  /*47c0*/  FFMA.FTZ R35, R33.reuse, R32, R8 ;  /* 0x0000002021237223 */ /* 0x040fe20000010008 */
[----:B------:R-:W-:Y:S02]  /*47d0*/  HADD2.F32 R8, -RZ, R28.H1_H1 ;  /* 0x3000001cff087230 */ /* 0x000fe40000004100 */
[----:B------:R-:W-:Y:S01]  /*47e0*/  FFMA.FTZ R34, R2, R34, R39 ;  /* 0x0000002202227223 */ /* 0x000fe20000010027 */
[----:B------:R-:W-:Y:S02]  /*47f0*/  HADD2.F32 R36, -RZ, R30.H1_H1 ;  /* 0x3000001eff247230 */ /* 0x000fe40000004100 */
[----:B------:R-:W-:Y:S02]  /*4800*/  HADD2.F32 R3, -RZ, R19.H0_H0 ;  /* 0x20000013ff037230 */ /* 0x000fe40000004100 */
[C---:B------:R-:W-:Y:S01]  /*4810*/  FFMA.FTZ R37, R33.reuse, R8, R34 ;  /* 0x0000000821257223 */ /* 0x040fe20000010022 */
[----:B------:R-:W-:Y:S02]  /*4820*/  HADD2.F32 R2, -RZ, R21.H0_H0 ;  /* 0x20000015ff027230 */ /* 0x000fe40000004100 */
[----:B------:R-:W-:Y:S01]  /*4830*/  FFMA.FTZ R47, R33, R36, R47 ;  /* 0x00000024212f7223 */ /* 0x000fe2000001002f */
[----:B------:R-:W-:-:S02]  /*4840*/  HADD2.F32 R32, -RZ, R29.H0_H0 ;  /* 0x2000001dff207230 */ /* 0x000fc40000004100 */
[----:B------:R-:W-:Y:S01]  /*4850*/  FFMA.FTZ R3, R3, R4, R0 ;  /* 0x0000000403037223 */ /* 0x000fe20000010000 */
[----:B------:R-:W-:Y:S02]  /*4860*/  HADD2.F32 R9, -RZ, R9.H1_H1 ;  /* 0x30000009ff097230 */ /* 0x000fe40000004100 */
[C---:B------:R-:W-:Y:S01]  /*4870*/  FFMA.FTZ R8, R4.reuse, R2, R35 ;  /* 0x0000000204087223 */ /* 0x040fe20000010023 */
[----:B------:R-:W-:Y:S02]  /*4880*/  HADD2.F32 R33, -RZ, R31.H0_H0 ;  /* 0x2000001fff217230 */ /* 0x000fe40000004100 */
[C---:B------:R-:W-:Y:S01]  /*4890*/  FFMA.FTZ R37, R4.reuse, R32, R37 ;  /* 0x0000002004257223 */ /* 0x040fe20000010025 */
[----:B------:R-:W-:Y:S02]  /*48a0*/  HADD2.F32 R0, -RZ, R19.H1_H1 ;  /* 0x30000013ff007230 */ /* 0x000fe40000004100 */
[----:B------:R-:W-:Y:S02]  /*48b0*/  HADD2.F32 R2, -RZ, R21.H1_H1 ;  /* 0x30000015ff027230 */ /* 0x000fe40000004100 */
[----:B------:R-:W-:Y:S01]  /*48c0*/  FFMA.FTZ R33, R4, R33, R47 ;  /* 0x0000002104217223 */ /* 0x000fe2000001002f */
[----:B------:R-:W-:-:S02]  /*48d0*/  HADD2.F32 R32, -RZ, R29.H1_H1 ;  /* 0x3000001dff207230 */ /* 0x000fc40000004100 */
[----:B------:R-:W-:Y:S01]  /*48e0*/  FFMA.FTZ R0, R0, R9, R3 ;  /* 0x0000000900007223 */ /* 0x000fe20000010003 */
[----:B------:R-:W-:Y:S02]  /*48f0*/  HADD2.F32 R34, -RZ, R31.H1_H1 ;  /* 0x3000001fff227230 */ /* 0x000fe40000004100 */
[C---:B------:R-:W-:Y:S01]  /*4900*/  FFMA.FTZ R3, R9.reuse, R2, R8 ;  /* 0x0000000209037223 */ /* 0x040fe20000010008 */
[----:B------:R-:W-:Y:S01]  /*4910*/  FFMA.FTZ R32, R9, R32, R37 ;  /* 0x0000002009207223 */ /* 0x000fe20000010025 */
[----:B------:R-:W-:Y:S01]  /*4920*/  FMUL.FTZ R0, R45, R0 ;  /* 0x000000002d007220 */ /* 0x000fe20000410000 */
[----:B------:R-:W-:Y:S01]  /*4930*/  FFMA.FTZ R33, R9, R34, R33 ;  /* 0x0000002209217223 */ /* 0x000fe20000010021 */
[----:B------:R-:W-:Y:S01]  /*4940*/  FMUL.FTZ R3, R44, R3 ;  /* 0x000000032c037220 */ /* 0x000fe20000410000 */
[----:B------:R-:W-:Y:S02]  /*4950*/  FMUL.FTZ R32, R43, R32 ;  /* 0x000000202b207220 */ /* 0x000fe40000410000 */
[----:B------:R-:W-:Y:S01]  /*4960*/  FMUL.FTZ R33, R42, R33 ;  /* 0x000000212a217220 */ /* 0x000fe20000410000 */
        /* <DEDUP_REMOVED lines=8> */
.L_x_865:
        /* <DEDUP_REMOVED lines=20> */
[----:B------:R-:W-:Y:S02]  /*4b30*/  HADD2.F32 R38, -RZ, R16.H1_H1 ;  /* 0x30000010ff267230 */ /* 0x000fe40000004100 */
        /* <DEDUP_REMOVED lines=8> */
[----:B------:R-:W-:Y:S01]  /*4bc0*/  FFMA.FTZ R35, R0, R34, R35 ;  /* 0x0000002200237223 */ /* 0x000fe20000010023 */
[----:B------:R-:W-:Y:S01]  /*4bd0*/  FFMA.FTZ R3, R4, R32, R3 ;  /* 0x0000002004037223 */ /* 0x000fe20000010003 */
[----:B------:R-:W-:Y:S02]  /*4be0*/  HADD2.F32 R32, -RZ, R17.H0_H0 ;  /* 0x20000011ff207230 */ /* 0x000fe40000004100 */
[-C--:B------:R-:W-:Y:S01]  /*4bf0*/  FFMA.FTZ R37, R2, R34.reuse, R37 ;  /* 0x0000002202257223 */ /* 0x080fe20000010025 */
[----:B------:R-:W-:Y:S02]  /*4c00*/  HADD2.F32 R4, -RZ, R15.H0_H0 ;  /* 0x2000000fff047230 */ /* 0x000fe40000004100 */
        /* <DEDUP_REMOVED lines=21> */
[----:B------:R-:W-:Y:S01]  /*4d60*/  FFMA.FTZ R37, R34, R8, R37 ;  /* 0x0000000822257223 */ /* 0x000fe20000010025 */
        /* <DEDUP_REMOVED lines=20> */
[-C--:B------:R-:W-:Y:S02]  /*4eb0*/  FFMA.FTZ R3, R35, R9.reuse, R4 ;  /* 0x0000000923037223 */ /* 0x080fe40000010004 */
[-C--:B------:R-:W-:Y:S01]  /*4ec0*/  FFMA.FTZ R8, R37, R9.reuse, R8 ;  /* 0x0000000925087223 */ /* 0x080fe20000010008 */
[----:B------:R-:W-:Y:S01]  /*4ed0*/  FFMA.FTZ R9, R39, R9, R2 ;  /* 0x0000000927097223 */ /* 0x000fe20000010002 */
        /* <DEDUP_REMOVED lines=12> */
.L_x_867:
        /* <DEDUP_REMOVED lines=90> */
.L_x_868:
[----:B------:R-:W-:Y:S05]  /*5540*/  @P0 BRA `(.L_x_866) ;  /* 0x0000000400580947 */ /* 0x000fea0003800000 */
[----:B------:R-:W0:Y:S01]  /*5550*/  LDS.64 R2, [UR4+0xc0] ;  /* 0x0000c004ff027984 */ /* 0x000e220008000a00 */
[--C-:B------:R-:W-:Y:S02]  /*5560*/  HADD2.F32 R0, -RZ, R12.reuse.H0_H0 ;  /* 0x2000000cff007230 */ /* 0x100fe40000004100 */
[----:B------:R-:W-:Y:S01]  /*5570*/  HADD2.F32 R12, -RZ, R12.H1_H1 ;  /* 0x3000000cff0c7230 */ /* 0x000fe20000004100 */
[----:B------:R-:W1:Y:S01]  /*5580*/  LDS.64 R8, [UR4+0xc8] ;  /* 0x0000c804ff087984 */ /* 0x000e620008000a00 */
[----:B------:R-:W-:Y:S02]  /*5590*/  HADD2.F32 R36, -RZ, R11.H1_H1 ;  /* 0x3000000bff247230 */ /* 0x000fe40000004100 */
[--C-:B------:R-:W-:Y:S02]  /*55a0*/  HADD2.F32 R4, -RZ, R16.reuse.H0_H0 ;  /* 0x20000010ff047230 */ /* 0x100fe40000004100 */
[----:B------:R-:W-:Y:S02]  /*55b0*/  HADD2.F32 R16, -RZ, R16.H1_H1 ;  /* 0x30000010ff107230 */ /* 0x000fe40000004100 */
[----:B0-----:R-:W-:-:S02]  /*55c0*/  HADD2.F32 R33, -RZ, R2.H0_H0 ;  /* 0x20000002ff217230 */ /* 0x001fc40000004100 */
[----:B------:R-:W-:Y:S02]  /*55d0*/  HADD2.F32 R32, -RZ, R2.H1_H1 ;  /* 0x30000002ff207230 */ /* 0x000fe40000004100 */
[----:B------:R-:W-:Y:S02]  /*55e0*/  HADD2.F32 R2, -RZ, R11.H0_H0 ;  /* 0x2000000bff027230 */ /* 0x000fe40000004100 */
[----:B------:R-:W-:Y:S01]  /*55f0*/  FFMA.FTZ R11, R0, R33, RZ ;  /* 0x00000021000b7223 */ /* 0x000fe200000100ff */
[--C-:B------:R-:W-:Y:S02]  /*5600*/  HADD2.F32 R34, -RZ, R3.reuse.H0_H0 ;  /* 0x20000003ff227230 */ /* 0x100fe40000004100 */
[----:B------:R-:W-:Y:S02]  /*5610*/  HADD2.F32 R35, -RZ, R3.H1_H1 ;  /* 0x30000003ff237230 */ /* 0x000fe40000004100 */
[----:B------:R-:W-:Y:S01]  /*5620*/  FFMA.FTZ R11, R12, R32, R11 ;  /* 0x000000200c0b7223 */ /* 0x000fe2000001000b */
[----:B------:R-:W-:-:S02]  /*5630*/  HADD2.F32 R3, -RZ, R14.H0_H0 ;  /* 0x2000000eff037230 */ /* 0x000fc40000004100 */
[-C--:B------:R-:W-:Y:S01]  /*5640*/  FFMA.FTZ R37, R2, R33.reuse, RZ ;  /* 0x0000002102257223 */ /* 0x080fe200000100ff */
[----:B------:R-:W-:Y:S02]  /*5650*/  HADD2.F32 R0, -RZ, R10.H0_H0 ;  /* 0x2000000aff007230 */ /* 0x000fe40000004100 */
[----:B------:R-:W-:Y:S02]  /*5660*/  HADD2.F32 R14, -RZ, R14.H1_H1 ;  /* 0x3000000eff0e7230 */ /* 0x000fe40000004100 */
[-C--:B------:R-:W-:Y:S01]  /*5670*/  FFMA.FTZ R3, R3, R33.reuse, RZ ;  /* 0x0000002103037223 */ /* 0x080fe200000100ff */
[----:B------:R-:W-:Y:S01]  /*5680*/  FFMA.FTZ R33, R4, R33, RZ ;  /* 0x0000002104217223 */ /* 0x000fe200000100ff */
[----:B------:R-:W-:Y:S02]  /*5690*/  HADD2.F32 R2, -RZ, R13.H0_H0 ;  /* 0x2000000dff027230 */ /* 0x000fe40000004100 */
[----:B------:R-:W-:Y:S01]  /*56a0*/  FFMA.FTZ R0, R0, R34, R11 ;  /* 0x0000002200007223 */ /* 0x000fe2000001000b */
[----:B------:R-:W-:Y:S01]  /*56b0*/  FFMA.FTZ R37, R36, R32, R37 ;  /* 0x0000002024257223 */ /* 0x000fe20000010025 */
[----:B------:R-:W-:-:S02]  /*56c0*/  HADD2.F32 R4, -RZ, R15.H0_H0 ;  /* 0x2000000fff047230 */ /* 0x000fc40000004100 */
[-C--:B------:R-:W-:Y:S01]  /*56d0*/  FFMA.FTZ R3, R14, R32.reuse, R3 ;  /* 0x000000200e037223 */ /* 0x080fe20000010003 */
[----:B------:R-:W-:Y:S02]  /*56e0*/  HADD2.F32 R11, -RZ, R10.H1_H1 ;  /* 0x3000000aff0b7230 */ /* 0x000fe40000004100 */
[----:B------:R-:W-:Y:S01]  /*56f0*/  FFMA.FTZ R33, R16, R32, R33 ;  /* 0x0000002010217223 */ /* 0x000fe20000010021 */
[----:B------:R-:W-:Y:S02]  /*5700*/  HADD2.F32 R12, -RZ, R17.H0_H0 ;  /* 0x20000011ff0c7230 */ /* 0x000fe40000004100 */
[-C--:B------:R-:W-:Y:S01]  /*5710*/  FFMA.FTZ R2, R2, R34.reuse, R37 ;  /* 0x0000002202027223 */ /* 0x080fe20000010025 */
[----:B------:R-:W-:Y:S02]  /*5720*/  HADD2.F32 R13, -RZ, R13.H1_H1 ;  /* 0x3000000dff0d7230 */ /* 0x000fe40000004100 */
[----:B------:R-:W-:Y:S01]  /*5730*/  FFMA.FTZ R4, R4, R34, R3 ;  /* 0x0000002204047223 */ /* 0x000fe20000010003 */
[----:B------:R-:W-:-:S02]  /*5740*/  HADD2.F32 R15, -RZ, R15.H1_H1 ;  /* 0x3000000fff0f7230 */ /* 0x000fc40000004100 */
[-C--:B------:R-:W-:Y:S01]  /*5750*/  FFMA.FTZ R0, R11, R35.reuse, R0 ;  /* 0x000000230b007223 */ /* 0x080fe20000010000 */
[----:B------:R-:W-:Y:S02]  /*5760*/  HADD2.F32 R11, -RZ, R18.H0_H0 ;  /* 0x20000012ff0b7230 */ /* 0x000fe40000004100 */
[----:B------:R-:W-:Y:S01]  /*5770*/  FFMA.FTZ R34, R12, R34, R33 ;  /* 0x000000220c227223 */ /* 0x000fe20000010021 */
[----:B-1----:R-:W-:Y:S02]  /*5780*/  HADD2.F32 R3, -RZ, R8.H0_H0 ;  /* 0x20000008ff037230 */ /* 0x002fe40000004100 */
[-C--:B------:R-:W-:Y:S01]  /*5790*/  FFMA.FTZ R10, R13, R35.reuse, R2 ;  /* 0x000000230d0a7223 */ /* 0x080fe20000010002 */
[----:B------:R-:W-:Y:S01]  /*57a0*/  FFMA.FTZ R12, R15, R35, R4 ;  /* 0x000000230f0c7223 */ /* 0x000fe20000010004 */
[----:B------:R-:W-:Y:S02]  /*57b0*/  HADD2.F32 R13, -RZ, R28.H0_H0 ;  /* 0x2000001cff0d7230 */ /* 0x000fe40000004100 */
[----:B------:R-:W-:-:S02]  /*57c0*/  HADD2.F32 R17, -RZ, R17.H1_H1 ;  /* 0x30000011ff117230 */ /* 0x000fc40000004100 */
[--C-:B------:R-:W-:Y:S02]  /*57d0*/  HADD2.F32 R2, -RZ, R9.reuse.H0_H0 ;  /* 0x20000009ff027230 */ /* 0x100fe40000004100 */
[-C--:B------:R-:W-:Y:S01]  /*57e0*/  FFMA.FTZ R13, R13, R3.reuse, R12 ;  /* 0x000000030d0d7223 */ /* 0x080fe2000001000c */
[----:B------:R-:W-:Y:S02]  /*57f0*/  HADD2.F32 R4, -RZ, R9.H1_H1 ;  /* 0x30000009ff047230 */ /* 0x000fe40000004100 */
[----:B------:R-:W-:Y:S01]  /*5800*/  FFMA.FTZ R9, R11, R3, R0 ;  /* 0x000000030b097223 */ /* 0x000fe20000010000 */
[----:B------:R-:W-:Y:S02]  /*5810*/  HADD2.F32 R11, -RZ, R20.H0_H0 ;  /* 0x20000014ff0b7230 */ /* 0x000fe40000004100 */
[----:B------:R-:W-:Y:S01]  /*5820*/  FFMA.FTZ R34, R17, R35, R34 ;  /* 0x0000002311227223 */ /* 0x000fe20000010022 */
[----:B------:R-:W-:Y:S02]  /*5830*/  HADD2.F32 R8, -RZ, R8.H1_H1 ;  /* 0x30000008ff087230 */ /* 0x000fe40000004100 */
[----:B------:R-:W-:-:S02]  /*5840*/  HADD2.F32 R28, -RZ, R28.H1_H1 ;  /* 0x3000001cff1c7230 */ /* 0x000fc40000004100 */
[-C--:B------:R-:W-:Y:S01]  /*5850*/  FFMA.FTZ R11, R11, R3.reuse, R10 ;  /* 0x000000030b0b7223 */ /* 0x080fe2000001000a */
[----:B------:R-:W-:Y:S02]  /*5860*/  HADD2.F32 R15, -RZ, R30.H0_H0 ;  /* 0x2000001eff0f7230 */ /* 0x000fe40000004100 */
[----:B------:R-:W-:Y:S02]  /*5870*/  HADD2.F32 R18, -RZ, R18.H1_H1 ;  /* 0x30000012ff127230 */ /* 0x000fe40000004100 */
[-C--:B------:R-:W-:Y:S01]  /*5880*/  FFMA.FTZ R13, R28, R8.reuse, R13 ;  /* 0x000000081c0d7223 */ /* 0x080fe2000001000d */
[----:B------:R-:W-:Y:S02]  /*5890*/  HADD2.F32 R20, -RZ, R20.H1_H1 ;  /* 0x30000014ff147230 */ /* 0x000fe40000004100 */
[----:B------:R-:W-:Y:S01]  /*58a0*/  FFMA.FTZ R3, R15, R3, R34 ;  /* 0x000000030f037223 */ /* 0x000fe20000010022 */
        /* <DEDUP_REMOVED lines=17> */
[-C--:B------:R-:W-:Y:S01]  /*59c0*/  FFMA.FTZ R11, R8, R4.reuse, R11 ;  /* 0x00000004080b7223 */ /* 0x080fe2000001000b */
[----:B------:R-:W-:Y:S01]  /*59d0*/  FFMA.FTZ R2, R10, R4, R13 ;  /* 0x000000040a027223 */ /* 0x000fe2000001000d */
[----:B------:R-:W-:Y:S01]  /*59e0*/  FMUL.FTZ R0, R45, R0 ;  /* 0x000000002d007220 */ /* 0x000fe20000410000 */
[----:B------:R-:W-:Y:S01]  /*59f0*/  FFMA.FTZ R3, R14, R4, R3 ;  /* 0x000000040e037223 */ /* 0x000fe20000010003 */
[----:B------:R-:W-:Y:S01]  /*5a00*/  FMUL.FTZ R11, R44, R11 ;  /* 0x0000000b2c0b7220 */ /* 0x000fe20000410000 */
[----:B------:R-:W-:-:S02]  /*5a10*/  FMUL.FTZ R2, R43, R2 ;  /* 0x000000022b027220 */ /* 0x000fc40000410000 */
[----:B------:R-:W-:Y:S01]  /*5a20*/  FMUL.FTZ R3, R42, R3 ;  /* 0x000000032a037220 */ /* 0x000fe20000410000 */
        /* <DEDUP_REMOVED lines=8> */
.L_x_866:
        /* <DEDUP_REMOVED lines=60> */
[--C-:B------:R-:W-:Y:S02]  /*5e70*/  HADD2.F32 R46, -RZ, R14.reuse.H0_H0 ;  /* 0x2000000eff2e7230 */ /* 0x100fe40000004100 */
[----:B------:R-:W-:Y:S02]  /*5e80*/  HADD2.F32 R2, -RZ, R17.H0_H0 ;  /* 0x20000011ff027230 */ /* 0x000fe40000004100 */
[----:B------:R-:W-:Y:S02]  /*5e90*/  HADD2.F32 R4, -RZ, R19.H0_H0 ;  /* 0x20000013ff047230 */ /* 0x000fe40000004100 */
[----:B------:R-:W-:-:S02]  /*5ea0*/  HADD2.F32 R39, -RZ, R14.H1_H1 ;  /* 0x3000000eff277230 */ /* 0x000fc40000004100 */
[----:B------:R-:W-:Y:S02]  /*5eb0*/  HADD2.F32 R49, -RZ, R19.H1_H1 ;  /* 0x30000013ff317230 */ /* 0x000fe40000004100 */
[--C-:B0-----:R-:W-:Y:S02]  /*5ec0*/  HADD2.F32 R3, -RZ, R36.reuse.H0_H0 ;  /* 0x20000024ff037230 */ /* 0x101fe40000004100 */
[----:B------:R-:W-:Y:S02]  /*5ed0*/  HADD2.F32 R36, -RZ, R36.H1_H1 ;  /* 0x30000024ff247230 */ /* 0x000fe40000004100 */
[----:B------:R-:W-:Y:S02]  /*5ee0*/  HADD2.F32 R38, -RZ, R37.H0_H0 ;  /* 0x20000025ff267230 */ /* 0x000fe40000004100 */
[----:B------:R-:W-:Y:S01]  /*5ef0*/  FFMA.FTZ R0, R0, R3, RZ ;  /* 0x0000000300007223 */ /* 0x000fe200000100ff */
[C---:B------:R-:W-:Y:S01]  /*5f00*/  FFMA.FTZ R47, R3.reuse, R46, RZ ;  /* 0x0000002e032f7223 */ /* 0x040fe200000100ff */
[C---:B------:R-:W-:Y:S01]  /*5f10*/  FFMA.FTZ R46, R3.reuse, R2, RZ ;  /* 0x00000002032e7223 */ /* 0x040fe200000100ff */
[----:B------:R-:W-:Y:S01]  /*5f20*/  FFMA.FTZ R4, R3, R4, RZ ;  /* 0x0000000403047223 */ /* 0x000fe200000100ff */
[----:B------:R-:W-:Y:S01]  /*5f30*/  FFMA.FTZ R0, R35, R36, R0 ;  /* 0x0000002423007223 */ /* 0x000fe20000010000 */
[----:B------:R-:W-:-:S02]  /*5f40*/  HADD2.F32 R35, -RZ, R17.H1_H1 ;  /* 0x30000011ff237230 */ /* 0x000fc40000004100 */
[C---:B------:R-:W-:Y:S01]  /*5f50*/  FFMA.FTZ R39, R36.reuse, R39, R47 ;  /* 0x0000002724277223 */ /* 0x040fe2000001002f */
[----:B------:R-:W-:Y:S02]  /*5f60*/  HADD2.F32 R3, -RZ, R10.H0_H0 ;  /* 0x2000000aff037230 */ /* 0x000fe40000004100 */
[C---:B------:R-:W-:Y:S01]  /*5f70*/  FFMA.FTZ R49, R36.reuse, R49, R4 ;  /* 0x0000003124317223 */ /* 0x040fe20000010004 */
[----:B------:R-:W-:Y:S02]  /*5f80*/  HADD2.F32 R2, -RZ, R16.H0_H0 ;  /* 0x20000010ff027230 */ /* 0x000fe40000004100 */
[----:B------:R-:W-:Y:S01]  /*5f90*/  FFMA.FTZ R35, R36, R35, R46 ;  /* 0x0000002324237223 */ /* 0x000fe2000001002e */
[----:B------:R-:W-:Y:S02]  /*5fa0*/  HADD2.F32 R36, -RZ, R18.H0_H0 ;  /* 0x20000012ff247230 */ /* 0x000fe40000004100 */
[----:B------:R-:W-:Y:S01]  /*5fb0*/  FFMA.FTZ R3, R3, R38, R0 ;  /* 0x0000002603037223 */ /* 0x000fe20000010000 */
[----:B------:R-:W-:-:S02]  /*5fc0*/  HADD2.F32 R37, -RZ, R37.H1_H1 ;  /* 0x30000025ff257230 */ /* 0x000fc40000004100 */
[C---:B------:R-:W-:Y:S01]  /*5fd0*/  FFMA.FTZ R4, R38.reuse, R2, R39 ;  /* 0x0000000226047223 */ /* 0x040fe20000010027 */
[----:B------:R-:W-:Y:S02]  /*5fe0*/  HADD2.F32 R0, -RZ, R10.H1_H1 ;  /* 0x3000000aff007230 */ /* 0x000fe40000004100 */
[----:B------:R-:W-:Y:S01]  /*5ff0*/  FFMA.FTZ R35, R38, R36, R35 ;  /* 0x0000002426237223 */ /* 0x000fe20000010023 */
[----:B------:R-:W-:Y:S02]  /*6000*/  HADD2.F32 R2, -RZ, R16.H1_H1 ;  /* 0x30000010ff027230 */ /* 0x000fe40000004100 */
[----:B------:R-:W-:Y:S02]  /*6010*/  HADD2.F32 R46, -RZ, R20.H0_H0 ;  /* 0x20000014ff2e7230 */ /* 0x000fe40000004100 */
[----:B------:R-:W-:Y:S01]  /*6020*/  FFMA.FTZ R0, R0, R37, R3 ;  /* 0x0000002500007223 */ /* 0x000fe20000010003 */
[----:B------:R-:W-:Y:S02]  /*6030*/  HADD2.F32 R36, -RZ, R18.H1_H1 ;  /* 0x30000012ff247230 */ /* 0x000fe40000004100 */
[----:B------:R-:W-:Y:S01]  /*6040*/  FFMA.FTZ R39, R37, R2, R4 ;  /* 0x0000000225277223 */ /* 0x000fe20000010004 */
[----:B------:R-:W-:-:S02]  /*6050*/  HADD2.F32 R3, -RZ, R21.H0_H0 ;  /* 0x20000015ff037230 */ /* 0x000fc40000004100 */
[----:B------:R-:W-:Y:S01]  /*6060*/  FFMA.FTZ R49, R38, R46, R49 ;  /* 0x0000002e26317223 */ /* 0x000fe20000010031 */
[----:B-1----:R-:W-:Y:S02]  /*6070*/  HADD2.F32 R2, -RZ, R12.H0_H0 ;  /* 0x2000000cff027230 */ /* 0x002fe40000004100 */
[----:B------:R-:W-:Y:S01]  /*6080*/  FFMA.FTZ R47, R37, R36, R35 ;  /* 0x00000024252f7223 */ /* 0x000fe20000010023 */
[----:B------:R-:W-:Y:S02]  /*6090*/  HADD2.F32 R38, -RZ, R20.H1_H1 ;  /* 0x30000014ff267230 */ /* 0x000fe40000004100 */
[----:B------:R-:W-:Y:S02]  /*60a0*/  HADD2.F32 R35, -RZ, R12.H1_H1 ;  /* 0x3000000cff237230 */ /* 0x000fe40000004100 */
[----:B------:R-:W-:Y:S01]  /*60b0*/  FFMA.FTZ R3, R3, R2, R0 ;  /* 0x0000000203037223 */ /* 0x000fe20000010000 */
[----:B------:R-:W-:Y:S02]  /*60c0*/  HADD2.F32 R12, -RZ, R29.H0_H0 ;  /* 0x2000001dff0c7230 */ /* 0x000fe40000004100 */
[----:B------:R-:W-:Y:S01]  /*60d0*/  FFMA.FTZ R49, R37, R38, R49 ;  /* 0x0000002625317223 */ /* 0x000fe20000010031 */
[----:B------:R-:W-:-:S02]  /*60e0*/  HADD2.F32 R46, -RZ, R33.H0_H0 ;  /* 0x20000021ff2e7230 */ /* 0x000fc40000004100 */
[----:B------:R-:W-:Y:S02]  /*60f0*/  HADD2.F32 R0, -RZ, R21.H1_H1 ;  /* 0x30000015ff007230 */ /* 0x000fe40000004100 */
[C---:B------:R-:W-:Y:S01]  /*6100*/  FFMA.FTZ R12, R2.reuse, R12, R39 ;  /* 0x0000000c020c7223 */ /* 0x040fe20000010027 */
[----:B------:R-:W-:Y:S02]  /*6110*/  HADD2.F32 R36, -RZ, R29.H1_H1 ;  /* 0x3000001dff247230 */ /* 0x000fe40000004100 */
[----:B------:R-:W-:Y:S01]  /*6120*/  FFMA.FTZ R49, R2, R46, R49 ;  /* 0x0000002e02317223 */ /* 0x000fe20000010031 */
[----:B------:R-:W-:Y:S02]  /*6130*/  HADD2.F32 R38, -RZ, R31.H0_H0 ;  /* 0x2000001fff267230 */ /* 0x000fe40000004100 */
[----:B------:R-:W-:Y:S01]  /*6140*/  FFMA.FTZ R0, R0, R35, R3 ;  /* 0x0000002300007223 */ /* 0x000fe20000010003 */
[----:B------:R-:W-:Y:S02]  /*6150*/  HADD2.F32 R4, -RZ, R13.H0_H0 ;  /* 0x2000000dff047230 */ /* 0x000fe40000004100 */
[----:B------:R-:W-:Y:S01]  /*6160*/  FFMA.FTZ R37, R35, R36, R12 ;  /* 0x0000002423257223 */ /* 0x000fe2000001000c */
[----:B------:R-:W-:-:S02]  /*6170*/  HADD2.F32 R12, -RZ, R31.H1_H1 ;  /* 0x3000001fff0c7230 */ /* 0x000fc40000004100 */
[----:B------:R-:W-:Y:S01]  /*6180*/  FFMA.FTZ R38, R2, R38, R47 ;  /* 0x0000002602267223 */ /* 0x000fe2000001002f */
[----:B------:R-:W-:Y:S02]  /*6190*/  HADD2.F32 R46, -RZ, R33.H1_H1 ;  /* 0x30000021ff2e7230 */ /* 0x000fe40000004100 */
        /* <DEDUP_REMOVED lines=17> */
[----:B------:R-:W-:Y:S01]  /*62b0*/  FFMA.FTZ R36, R13, R36, R39 ;  /* 0x000000240d247223 */ /* 0x000fe20000010027 */
[----:B------:R-:W-:Y:S01]  /*62c0*/  FMUL.FTZ R0, R45, R0 ;  /* 0x000000002d007220 */ /* 0x000fe20000410000 */
[----:B------:R-:W-:Y:S01]  /*62d0*/  FFMA.FTZ R35, R13, R38, R35 ;  /* 0x000000260d237223 */ /* 0x000fe20000010023 */
[----:B------:R-:W-:Y:S01]  /*62e0*/  FMUL.FTZ R3, R44, R3 ;  /* 0x000000032c037220 */ /* 0x000fe20000410000 */
[----:B------:R-:W-:Y:S02]  /*62f0*/  FMUL.FTZ R36, R43, R36 ;  /* 0x000000242b247220 */ /* 0x000fe40000410000 */
[----:B------:R-:W-:Y:S01]  /*6300*/  FMUL.FTZ R35, R42, R35 ;  /* 0x000000232a237220 */ /* 0x000fe20000410000 */
[----:B------:R-:W-:Y:S02]  /*6310*/  F2FP.F16.F32.PACK_AB R0, RZ, R0 ;  /* 0x00000000ff00723e */ /* 0x000fe400000000ff */
[----:B------:R-:W-:-:S02]  /*6320*/  F2FP.F16.F32.PACK_AB R3, RZ, R3 ;  /* 0x00000003ff03723e */ /* 0x000fc400000000ff */
[----:B------:R-:W-:Y:S02]  /*6330*/  F2FP.F16.F32.PACK_AB R36, RZ, R36 ;  /* 0x00000024ff24723e */ /* 0x000fe400000000ff */
[----:B------:R-:W-:Y:S02]  /*6340*/  F2FP.F16.F32.PACK_AB R35, RZ, R35 ;  /* 0x00000023ff23723e */ /* 0x000fe400000000ff */
[----:B------:R-:W-:Y:S02]  /*6350*/  PRMT R0, R0, 0x5410, R3 ;  /* 0x0000541000007816 */ /* 0x000fe40000000003 */
[----:B------:R-:W-:-:S04]  /*6360*/  PRMT R36, R36, 0x5410, R35 ;  /* 0x0000541024247816 */ /* 0x000fc80000000023 */
[----:B------:R-:W-:Y:S01]  /*6370*/  HFMA2.MMA R41, R0, 1, 1, R41 ;  /* 0x3c003c0000297835 */ /* 0x000fe20000000029 */
[----:B------:R-:W-:-:S10]  /*6380*/  HADD2 R40, R36, R40 ;  /* 0x0000002824287230 */ /* 0x000fd40000000000 */
.L_x_869:
        /* <DEDUP_REMOVED lines=11> */
[--C-:B0-----:R-:W-:Y:S02]  /*6440*/  HADD2.F32 R35, -RZ, R2.reuse.H0_H0 ;  /* 0x20000002ff237230 */ /* 0x101fe40000004100 */
[----:B------:R-:W-:-:S02]  /*6450*/  HADD2.F32 R36, -RZ, R2.H1_H1 ;  /* 0x30000002ff247230 */ /* 0x000fc40000004100 */
[--C-:B------:R-:W-:Y:S02]  /*6460*/  HADD2.F32 R38, -RZ, R3.reuse.H0_H0 ;  /* 0x20000003ff267230 */ /* 0x100fe40000004100 */
[----:B------:R-:W-:Y:S01]  /*6470*/  FFMA.FTZ R37, R0, R35, RZ ;  /* 0x0000002300257223 */ /* 0x000fe200000100ff */
[----:B------:R-:W-:Y:S02]  /*6480*/  HADD2.F32 R39, -RZ, R3.H1_H1 ;  /* 0x30000003ff277230 */ /* 0x000fe40000004100 */
[----:B------:R-:W-:Y:S02]  /*6490*/  HADD2.F32 R2, -RZ, R14.H0_H0 ;  /* 0x2000000eff027230 */ /* 0x000fe40000004100 */
[----:B------:R-:W-:Y:S01]  /*64a0*/  FFMA.FTZ R37, R46, R36, R37 ;  /* 0x000000242e257223 */ /* 0x000fe20000010025 */
[----:B------:R-:W-:Y:S02]  /*64b0*/  HADD2.F32 R3, -RZ, R17.H0_H0 ;  /* 0x20000011ff037230 */ /* 0x000fe40000004100 */
[----:B------:R-:W-:-:S02]  /*64c0*/  HADD2.F32 R46, -RZ, R19.H1_H1 ;  /* 0x30000013ff2e7230 */ /* 0x000fc40000004100 */
[-C--:B------:R-:W-:Y:S01]  /*64d0*/  FFMA.FTZ R47, R2, R35.reuse, RZ ;  /* 0x00000023022f7223 */ /* 0x080fe200000100ff */
[----:B------:R-:W-:Y:S02]  /*64e0*/  HADD2.F32 R0, -RZ, R10.H0_H0 ;  /* 0x2000000aff007230 */ /* 0x000fe40000004100 */
[-C--:B------:R-:W-:Y:S01]  /*64f0*/  FFMA.FTZ R3, R3, R35.reuse, RZ ;  /* 0x0000002303037223 */ /* 0x080fe200000100ff */
[----:B------:R-:W-:Y:S01]  /*6500*/  FFMA.FTZ R35, R4, R35, RZ ;  /* 0x0000002304237223 */ /* 0x000fe200000100ff */
[----:B------:R-:W-:Y:S02]  /*6510*/  HADD2.F32 R4, -RZ, R17.H1_H1 ;  /* 0x30000011ff047230 */ /* 0x000fe40000004100 */
[-C--:B------:R-:W-:Y:S01]  /*6520*/  FFMA.FTZ R47, R48, R36.reuse, R47 ;  /* 0x00000024302f7223 */ /* 0x080fe2000001002f */
[----:B------:R-:W-:Y:S02]  /*6530*/  HADD2.F32 R2, -RZ, R16.H0_H0 ;  /* 0x20000010ff027230 */ /* 0x000fe40000004100 */
[----:B------:R-:W-:Y:S01]  /*6540*/  FFMA.FTZ R35, R46, R36, R35 ;  /* 0x000000242e237223 */ /* 0x000fe20000010023 */
[----:B------:R-:W-:-:S02]  /*6550*/  HADD2.F32 R46, -RZ, R20.H0_H0 ;  /* 0x20000014ff2e7230 */ /* 0x000fc40000004100 */
[----:B------:R-:W-:Y:S01]  /*6560*/  FFMA.FTZ R3, R4, R36, R3 ;  /* 0x0000002404037223 */ /* 0x000fe20000010003 */
[----:B------:R-:W-:Y:S02]  /*6570*/  HADD2.F32 R4, -RZ, R18.H0_H0 ;  /* 0x20000012ff047230 */ /* 0x000fe40000004100 */
[-C--:B------:R-:W-:Y:S01]  /*6580*/  FFMA.FTZ R0, R0, R38.reuse, R37 ;  /* 0x0000002600007223 */ /* 0x080fe20000010025 */
[-C--:B------:R-:W-:Y:S01]  /*6590*/  FFMA.FTZ R2, R2, R38.reuse, R47 ;  /* 0x0000002602027223 */ /* 0x080fe2000001002f */
[----:B------:R-:W-:Y:S02]  /*65a0*/  HADD2.F32 R37, -RZ, R10.H1_H1 ;  /* 0x3000000aff257230 */ /* 0x000fe40000004100 */
[-C--:B------:R-:W-:Y:S01]  /*65b0*/  FFMA.FTZ R46, R46, R38.reuse, R35 ;  /* 0x000000262e2e7223 */ /* 0x080fe20000010023 */
[----:B------:R-:W-:Y:S01]  /*65c0*/  FFMA.FTZ R4, R4, R38, R3 ;  /* 0x0000002604047223 */ /* 0x000fe20000010003 */
[----:B------:R-:W-:Y:S02]  /*65d0*/  HADD2.F32 R3, -RZ, R16.H1_H1 ;  /* 0x30000010ff037230 */ /* 0x000fe40000004100 */
[----:B------:R-:W-:-:S02]  /*65e0*/  HADD2.F32 R47, -RZ, R18.H1_H1 ;  /* 0x30000012ff2f7230 */ /* 0x000fc40000004100 */
[-C--:B------:R-:W-:Y:S01]  /*65f0*/  FFMA.FTZ R0, R37, R39.reuse, R0 ;  /* 0x0000002725007223 */ /* 0x080fe20000010000 */
[----:B------:R-:W-:Y:S02]  /*6600*/  HADD2.F32 R35, -RZ, R21.H0_H0 ;  /* 0x20000015ff237230 */ /* 0x000fe40000004100 */
[-C--:B------:R-:W-:Y:S01]  /*6610*/  FFMA.FTZ R36, R3, R39.reuse, R2 ;  /* 0x0000002703247223 */ /* 0x080fe20000010002 */
[----:B-1----:R-:W-:Y:S02]  /*6620*/  HADD2.F32 R3, -RZ, R12.H0_H0 ;  /* 0x2000000cff037230 */ /* 0x002fe40000004100 */
[----:B------:R-:W-:Y:S01]  /*6630*/  FFMA.FTZ R38, R47, R39, R4 ;  /* 0x000000272f267223 */ /* 0x000fe20000010004 */
[----:B------:R-:W-:Y:S02]  /*6640*/  HADD2.F32 R37, -RZ, R20.H1_H1 ;  /* 0x30000014ff257230 */ /* 0x000fe40000004100 */
[--C-:B------:R-:W-:Y:S02]  /*6650*/  HADD2.F32 R2, -RZ, R13.reuse.H0_H0 ;  /* 0x2000000dff027230 */ /* 0x100fe40000004100 */
[----:B------:R-:W-:-:S02]  /*6660*/  HADD2.F32 R4, -RZ, R13.H1_H1 ;  /* 0x3000000dff047230 */ /* 0x000fc40000004100 */
[----:B------:R-:W-:Y:S01]  /*6670*/  FFMA.FTZ R13, R35, R3, R0 ;  /* 0x00000003230d7223 */ /* 0x000fe20000010000 */
[----:B------:R-:W-:Y:S02]  /*6680*/  HADD2.F32 R35, -RZ, R29.H0_H0 ;  /* 0x2000001dff237230 */ /* 0x000fe40000004100 */
[----:B------:R-:W-:Y:S01]  /*6690*/  FFMA.FTZ R46, R37, R39, R46 ;  /* 0x00000027252e7223 */ /* 0x000fe2000001002e */
[----:B------:R-:W-:Y:S02]  /*66a0*/  HADD2.F32 R37, -RZ, R31.H0_H0 ;  /* 0x2000001fff257230 */ /* 0x000fe40000004100 */
[----:B------:R-:W-:Y:S02]  /*66b0*/  HADD2.F32 R12, -RZ, R12.H1_H1 ;  /* 0x3000000cff0c7230 */ /* 0x000fe40000004100 */
[-C--:B------:R-:W-:Y:S01]  /*66c0*/  FFMA.FTZ R35, R35, R3.reuse, R36 ;  /* 0x0000000323237223 */ /* 0x080fe20000010024 */
[----:B------:R-:W-:Y:S02]  /*66d0*/  HADD2.F32 R0, -RZ, R21.H1_H1 ;  /* 0x30000015ff007230 */ /* 0x000fe40000004100 */
        /* <DEDUP_REMOVED lines=38> */
.L_x_871:
        /* <DEDUP_REMOVED lines=90> */
.L_x_872:
        /* <DEDUP_REMOVED lines=37> */
[----:B-1----:R-:W-:Y:S02]  /*7130*/  HADD2.F32 R3, -RZ, R12.H0_H0 ;  /* 0x2000000cff037230 */ /* 0x002fe40000004100 */
[----:B------:R-:W-:Y:S01]  /*7140*/  FFMA.FTZ R14, R17, R37, R4 ;  /* 0x00000025110e7223 */ /* 0x000fe20000010004 */
[--C-:B------:R-:W-:Y:S02]  /*7150*/  HADD2.F32 R2, -RZ, R13.reuse.H0_H0 ;  /* 0x2000000dff027230 */ /* 0x100fe40000004100 */
[----:B------:R-:W-:Y:S02]  /*7160*/  HADD2.F32 R4, -RZ, R13.H1_H1 ;  /* 0x3000000dff047230 */ /* 0x000fe40000004100 */
[----:B------:R-:W-:Y:S01]  /*7170*/  FFMA.FTZ R13, R15, R3, R0 ;  /* 0x000000030f0d7223 */ /* 0x000fe20000010000 */
[----:B------:R-:W-:-:S02]  /*7180*/  HADD2.F32 R19, -RZ, R20.H1_H1 ;  /* 0x30000014ff137230 */ /* 0x000fc40000004100 */
[----:B------:R-:W-:Y:S02]  /*7190*/  HADD2.F32 R15, -RZ, R29.H0_H0 ;  /* 0x2000001dff0f7230 */ /* 0x000fe40000004100 */
[----:B------:R-:W-:Y:S02]  /*71a0*/  HADD2.F32 R12, -RZ, R12.H1_H1 ;  /* 0x3000000cff0c7230 */ /* 0x000fe40000004100 */
[----:B------:R-:W-:Y:S01]  /*71b0*/  FFMA.FTZ R38, R19, R37, R38 ;  /* 0x0000002513267223 */ /* 0x000fe20000010026 */
[----:B------:R-:W-:Y:S02]  /*71c0*/  HADD2.F32 R0, -RZ, R21.H1_H1 ;  /* 0x30000015ff007230 */ /* 0x000fe40000004100 */
[----:B------:R-:W-:Y:S01]  /*71d0*/  FFMA.FTZ R15, R15, R3, R10 ;  /* 0x000000030f0f7223 */ /* 0x000fe2000001000a */
[----:B------:R-:W-:Y:S02]  /*71e0*/  HADD2.F32 R17, -RZ, R31.H0_H0 ;  /* 0x2000001fff117230 */ /* 0x000fe40000004100 */
[----:B------:R-:W-:-:S02]  /*71f0*/  HADD2.F32 R16, -RZ, R29.H1_H1 ;  /* 0x3000001dff107230 */ /* 0x000fc40000004100 */
[-C--:B------:R-:W-:Y:S01]  /*7200*/  FFMA.FTZ R13, R0, R12.reuse, R13 ;  /* 0x0000000c000d7223 */ /* 0x080fe2000001000d */
        /* <DEDUP_REMOVED lines=36> */
.L_x_870:
        /* <DEDUP_REMOVED lines=141> */
.L_x_873:
        /* <DEDUP_REMOVED lines=91> */
.L_x_875:
        /* <DEDUP_REMOVED lines=90> */
.L_x_876:
        /* <DEDUP_REMOVED lines=87> */
.L_x_874:
        /* <DEDUP_REMOVED lines=91> */
[--C-:B-1----:R-:W-:Y:S02]  /*9390*/  HADD2.F32 R2, -RZ, R8.reuse.H0_H0 ;  /* 0x20000008ff027230 */ /* 0x102fe40000004100 */
        /* <DEDUP_REMOVED lines=49> */
.L_x_877:
        /* <DEDUP_REMOVED lines=55> */
[--C-:B------:R-:W-:Y:S02]  /*9a20*/  HADD2.F32 R35, -RZ, R30.reuse.H0_H0 ;  /* 0x2000001eff237230 */ /* 0x100fe40000004100 */
        /* <DEDUP_REMOVED lines=35> */
.L_x_878:
        /* <DEDUP_REMOVED lines=90> */
.L_x_879:
        /* <DEDUP_REMOVED lines=22> */
[--C-:B------:R-:W-:Y:S02]  /*a360*/  HADD2.F32 R2, -RZ, R11.reuse.H0_H0 ;  /* 0x2000000bff027230 */ /* 0x100fe40000004100 */
[-C--:B------:R-:W-:Y:S01]  /*a370*/  FFMA.FTZ R17, R36, R32.reuse, R17 ;  /* 0x0000002024117223 */ /* 0x080fe20000010011 */
[----:B------:R-:W-:Y:S01]  /*a380*/  FFMA.FTZ R19, R38, R32, R19 ;  /* 0x0000002026137223 */ /* 0x000fe20000010013 */
[----:B------:R-:W-:Y:S01]  /*a390*/  FFMA.FTZ R4, R4, R34, R3 ;  /* 0x0000002204047223 */ /* 0x000fe20000010003 */
[----:B------:R-:W-:-:S02]  /*a3a0*/  HADD2.F32 R11, -RZ, R11.H1_H1 ;  /* 0x3000000bff0b7230 */ /* 0x000fc40000004100 */
[-C--:B------:R-:W-:Y:S01]  /*a3b0*/  FFMA.FTZ R0, R0, R34.reuse, R17 ;  /* 0x0000002200007223 */ /* 0x080fe20000010011 */
[----:B------:R-:W-:Y:S02]  /*a3c0*/  HADD2.F32 R3, -RZ, R12.H1_H1 ;  /* 0x3000000cff037230 */ /* 0x000fe40000004100 */
[----:B------:R-:W-:Y:S01]  /*a3d0*/  FFMA.FTZ R2, R2, R34, R19 ;  /* 0x0000002202027223 */ /* 0x000fe20000010013 */
[----:B------:R-:W-:Y:S02]  /*a3e0*/  HADD2.F32 R17, -RZ, R10.H1_H1 ;  /* 0x3000000aff117230 */ /* 0x000fe40000004100 */
[----:B------:R-:W-:Y:S01]  /*a3f0*/  FFMA.FTZ R31, R20, R32, R31 ;  /* 0x00000020141f7223 */ /* 0x000fe2000001001f */
[----:B------:R-:W-:Y:S02]  /*a400*/  HADD2.F32 R18, -RZ, R13.H0_H0 ;  /* 0x2000000dff127230 */ /* 0x000fe40000004100 */
[-C--:B------:R-:W-:Y:S01]  /*a410*/  FFMA.FTZ R10, R11, R33.reuse, R2 ;  /* 0x000000210b0a7223 */ /* 0x080fe20000010002 */
[----:B------:R-:W-:Y:S01]  /*a420*/  FFMA.FTZ R12, R3, R33, R4 ;  /* 0x00000021030c7223 */ /* 0x000fe20000010004 */
[----:B------:R-:W-:-:S02]  /*a430*/  HADD2.F32 R11, -RZ, R21.H0_H0 ;  /* 0x20000015ff0b7230 */ /* 0x000fc40000004100 */
[----:B------:R-:W-:Y:S01]  /*a440*/  FFMA.FTZ R0, R17, R33, R0 ;  /* 0x0000002111007223 */ /* 0x000fe20000010000 */
[----:B-1----:R-:W-:Y:S02]  /*a450*/  HADD2.F32 R3, -RZ, R8.H0_H0 ;  /* 0x20000008ff037230 */ /* 0x002fe40000004100 */
[----:B------:R-:W-:Y:S01]  /*a460*/  FFMA.FTZ R34, R18, R34, R31 ;  /* 0x0000002212227223 */ /* 0x000fe2000001001f */
[----:B------:R-:W-:Y:S02]  /*a470*/  HADD2.F32 R13, -RZ, R13.H1_H1 ;  /* 0x3000000dff0d7230 */ /* 0x000fe40000004100 */
[--C-:B------:R-:W-:Y:S02]  /*a480*/  HADD2.F32 R2, -RZ, R9.reuse.H0_H0 ;  /* 0x20000009ff027230 */ /* 0x100fe40000004100 */
[----:B------:R-:W-:Y:S02]  /*a490*/  HADD2.F32 R4, -RZ, R9.H1_H1 ;  /* 0x30000009ff047230 */ /* 0x000fe40000004100 */
[----:B------:R-:W-:Y:S01]  /*a4a0*/  FFMA.FTZ R9, R11, R3, R0 ;  /* 0x000000030b097223 */ /* 0x000fe20000010000 */
[----:B------:R-:W-:-:S02]  /*a4b0*/  HADD2.F32 R11, -RZ, R28.H0_H0 ;  /* 0x2000001cff0b7230 */ /* 0x000fc40000004100 */
[----:B------:R-:W-:Y:S01]  /*a4c0*/  FFMA.FTZ R34, R13, R33, R34 ;  /* 0x000000210d227223 */ /* 0x000fe20000010022 */
[----:B------:R-:W-:Y:S02]  /*a4d0*/  HADD2.F32 R8, -RZ, R8.H1_H1 ;  /* 0x30000008ff087230 */ /* 0x000fe40000004100 */
[----:B------:R-:W-:Y:S02]  /*a4e0*/  HADD2.F32 R13, -RZ, R29.H0_H0 ;  /* 0x2000001dff0d7230 */ /* 0x000fe40000004100 */
[-C--:B------:R-:W-:Y:S01]  /*a4f0*/  FFMA.FTZ R11, R11, R3.reuse, R10 ;  /* 0x000000030b0b7223 */ /* 0x080fe2000001000a */
[----:B------:R-:W-:Y:S02]  /*a500*/  HADD2.F32 R0, -RZ, R21.H1_H1 ;  /* 0x30000015ff007230 */ /* 0x000fe40000004100 */
[----:B------:R-:W-:Y:S02]  /*a510*/  HADD2.F32 R28, -RZ, R28.H1_H1 ;  /* 0x3000001cff1c7230 */ /* 0x000fe40000004100 */
[----:B------:R-:W-:Y:S01]  /*a520*/  FFMA.FTZ R13, R13, R3, R12 ;  /* 0x000000030d0d7223 */ /* 0x000fe2000001000c */
[----:B------:R-:W-:-:S02]  /*a530*/  HADD2.F32 R17, -RZ, R30.H0_H0 ;  /* 0x2000001eff117230 */ /* 0x000fc40000004100 */
        /* <DEDUP_REMOVED lines=35> */
.L_x_864:
[----:B------:R-:W0:Y:S01]  /*a770*/  LDC R89, c[0x0][0x23c] ;  /* 0x00008f00ff597b82 */ /* 0x000e220000000800 */
[----:B------:R-:W-:Y:S01]  /*a780*/  IADD3 R95, R95, 0x20, RZ ;  /* 0x000000205f5f7810 */ /* 0x000fe20007ffe0ff */
[----:B------:R-:W-:-:S03]  /*a790*/  UIADD3 UR4, UR4, 0x40, URZ ;  /* 0x0000004004047890 */ /* 0x000fc6000fffe03f */
[C---:B------:R-:W-:Y:S02]  /*a7a0*/  ISETP.GE.AND P2, PT, R95.reuse, UR5, PT ;  /* 0x000000055f007c0c */ /* 0x040fe4000bf46270 */
[----:B------:R-:W-:Y:S01]  /*a7b0*/  ISETP.LT.AND P3, PT, R95, R96, PT ;  /* 0x000000605f00720c */ /* 0x000fe20003f61270 */
[----:B0-----:R-:W-:-:S12]  /*a7c0*/  IMAD.WIDE R6, R89, 0x10, R6 ;  /* 0x0000001059067825 */ /* 0x001fd800078e0206 */
[----:B------:R-:W-:Y:S05]  /*a7d0*/  @!P2 BRA P3, `(.L_x_880) ;  /* 0xffffff980040a947 */ /* 0x000fea000183ffff */
.L_x_863:
        /* <DEDUP_REMOVED lines=19> */
.L_x_884:
[----:B------:R-:W0:Y:S02]  /*a910*/  LDS R2, [R0] ;  /* 0x0000000000027984 */ /* 0x000e240000000800 */
[----:B0-----:R-:W-:-:S10]  /*a920*/  HFMA2.MMA R3, R2, 1, 1, R41 ;  /* 0x3c003c0002037835 */ /* 0x001fd40000000029 */
[----:B------:R-:W0:Y:S02]  /*a930*/  ATOMS.CAST.SPIN R3, [R0], R2, R3 ;  /* 0x000000020003738d */ /* 0x000e240001800003 */
[----:B0-----:R-:W-:-:S13]  /*a940*/  ISETP.EQ.U32.AND P0, PT, R3, 0x1, PT ;  /* 0x000000010300780c */ /* 0x001fda0003f02070 */
[----:B------:R-:W-:Y:S05]  /*a950*/  @!P0 BRA `(.L_x_884) ;  /* 0xfffffffc00ec8947 */ /* 0x000fea000383ffff */
[----:B------:R-:W-:Y:S05]  /*a960*/  BRA `(.L_x_882) ;  /* 0x00000000000c7947 */ /* 0x000fea0003800000 */
.L_x_883:
[----:B------:R-:W2:Y:S02]  /*a970*/  LD.E R0, desc[UR6][R4.64] ;  /* 0x0000000604007980 */ /* 0x000ea4000c101900 */
[----:B--2---:R-:W-:-:S05]  /*a980*/  IADD3 R3, R41, R0, RZ ;  /* 0x0000000029037210 */ /* 0x004fca0007ffe0ff */
[----:B------:R0:W-:Y:S02]  /*a990*/  ST.E desc[UR6][R4.64], R3 ;  /* 0x0000000304007985 */ /* 0x0001e4000c101906 */
.L_x_882:
[----:B------:R-:W-:Y:S05]  /*a9a0*/  BSYNC B0 ;  /* 0x0000000000007941 */ /* 0x000fea0003800000 */
.L_x_881:
[----:B------:R1:W-:Y:S01]  /*a9b0*/  ATOM.E.ADD.F16x2.RN.STRONG.GPU P0, RZ, desc[UR6][R4.64+0x4], R93 ;  /* 0x0000045d04ff79a2 */ /* 0x0003e2000810e1c6 */
[----:B------:R-:W-:Y:S04]  /*a9c0*/  BSSY B0, `(.L_x_885) ;  /* 0x000000f000007945 */ /* 0x000fe80003800000 */
[----:B-1----:R-:W-:Y:S05]  /*a9d0*/  @P0 BRA `(.L_x_886) ;  /* 0x0000000000340947 */ /* 0x002fea0003800000 */
[----:B------:R-:W1:Y:S02]  /*a9e0*/  QSPC.E.S P0, RZ, [R4+0x4] ;  /* 0x0000040004ff73aa */ /* 0x000e640000000500 */
[----:B-1----:R-:W-:Y:S05]  /*a9f0*/  @!P0 BRA `(.L_x_887) ;  /* 0x0000000000208947 */ /* 0x002fea0003800000 */
[----:B------:R-:W-:-:S04]  /*aa00*/  MOV R2, R4 ;  /* 0x0000000400027202 */ /* 0x000fc80000000f00 */
[----:B------:R-:W-:-:S07]  /*aa10*/  MOV R0, R2 ;  /* 0x0000000200007202 */ /* 0x000fce0000000f00 */
.L_x_888:
[----:B------:R-:W0:Y:S02]  /*aa20*/  LDS R2, [R0+0x4] ;  /* 0x0000040000027984 */ /* 0x000e240000000800 */
[----:B0-----:R-:W-:-:S06]  /*aa30*/  HADD2 R3, R2, R93 ;  /* 0x0000005d02037230 */ /* 0x001fcc0000000000 */
[----:B------:R-:W0:Y:S02]  /*aa40*/  ATOMS.CAST.SPIN R3, [R0+0x4], R2, R3 ;  /* 0x000004020003738d */ /* 0x000e240001800003 */
[----:B0-----:R-:W-:-:S13]  /*aa50*/  ISETP.EQ.U32.AND P0, PT, R3, 0x1, PT ;  /* 0x000000010300780c */ /* 0x001fda0003f02070 */
[----:B------:R-:W-:Y:S05]  /*aa60*/  @!P0 BRA `(.L_x_888) ;  /* 0xfffffffc00ec8947 */ /* 0x000fea000383ffff */
[----:B------:R-:W-:Y:S05]  /*aa70*/  BRA `(.L_x_886) ;  /* 0x00000000000c7947 */ /* 0x000fea0003800000 */
.L_x_887:
[----:B------:R-:W0:Y:S02]  /*aa80*/  LD.E R0, desc[UR6][R4.64+0x4] ;  /* 0x0000040604007980 */ /* 0x000e24000c101900 */
[----:B0-----:R-:W-:-:S05]  /*aa90*/  IADD3 R3, R93, R0, RZ ;  /* 0x000000005d037210 */ /* 0x001fca0007ffe0ff */
[----:B------:R1:W-:Y:S02]  /*aaa0*/  ST.E desc[UR6][R4.64+0x4], R3 ;  /* 0x0000040304007985 */ /* 0x0003e4000c101906 */
.L_x_886:
[----:B------:R-:W-:Y:S05]  /*aab0*/  BSYNC B0 ;  /* 0x0000000000007941 */ /* 0x000fea0003800000 */
.L_x_885:
        /* <DEDUP_REMOVED lines=12> */
.L_x_892:
[----:B------:R-:W0:Y:S02]  /*ab80*/  LDS R2, [R0] ;  /* 0x0000000000027984 */ /* 0x000e240000000800 */
[----:B0-----:R-:W-:-:S10]  /*ab90*/  HFMA2.MMA R3, R2, 1, 1, R27 ;  /* 0x3c003c0002037835 */ /* 0x001fd4000000001b */
[----:B------:R-:W0:Y:S02]  /*aba0*/  ATOMS.CAST.SPIN R3, [R0], R2, R3 ;  /* 0x000000020003738d */ /* 0x000e240001800003 */
[----:B0-----:R-:W-:-:S13]  /*abb0*/  ISETP.EQ.U32.AND P0, PT, R3, 0x1, PT ;  /* 0x000000010300780c */ /* 0x001fda0003f02070 */
[----:B------:R-:W-:Y:S05]  /*abc0*/  @!P0 BRA `(.L_x_892) ;  /* 0xfffffffc00ec8947 */ /* 0x000fea000383ffff */
[----:B------:R-:W-:Y:S05]  /*abd0*/  BRA `(.L_x_890) ;  /* 0x00000000000c7947 */ /* 0x000fea0003800000 */
.L_x_891:
[----:B------:R-:W2:Y:S02]  /*abe0*/  LD.E R0, desc[UR6][R4.64] ;  /* 0x0000000604007980 */ /* 0x000ea4000c101900 */
[----:B--2---:R-:W-:-:S05]  /*abf0*/  IADD3 R3, R27, R0, RZ ;  /* 0x000000001b037210 */ /* 0x004fca0007ffe0ff */
[----:B------:R0:W-:Y:S02]  /*ac00*/  ST.E desc[UR6][R4.64], R3 ;  /* 0x0000000304007985 */ /* 0x0001e4000c101906 */
.L_x_890:
[----:B------:R-:W-:Y:S05]  /*ac10*/  BSYNC B0 ;  /* 0x0000000000007941 */ /* 0x000fea0003800000 */
.L_x_889:
[----:B------:R1:W-:Y:S01]  /*ac20*/  ATOM.E.ADD.F16x2.RN.STRONG.GPU P0, RZ, desc[UR6][R4.64+0x4], R7 ;  /* 0x0000040704ff79a2 */ /* 0x0003e2000810e1c6 */
[----:B------:R-:W-:Y:S04]  /*ac30*/  BSSY B0, `(.L_x_893) ;  /* 0x000000f000007945 */ /* 0x000fe80003800000 */
[----:B-1----:R-:W-:Y:S05]  /*ac40*/  @P0 BRA `(.L_x_894) ;  /* 0x0000000000340947 */ /* 0x002fea0003800000 */
[----:B------:R-:W1:Y:S02]  /*ac50*/  QSPC.E.S P0, RZ, [R4+0x4] ;  /* 0x0000040004ff73aa */ /* 0x000e640000000500 */
[----:B-1----:R-:W-:Y:S05]  /*ac60*/  @!P0 BRA `(.L_x_895) ;  /* 0x0000000000208947 */ /* 0x002fea0003800000 */
[----:B------:R-:W-:-:S04]  /*ac70*/  MOV R2, R4 ;  /* 0x0000000400027202 */ /* 0x000fc80000000f00 */
[----:B------:R-:W-:-:S07]  /*ac80*/  MOV R0, R2 ;  /* 0x0000000200007202 */ /* 0x000fce0000000f00 */
.L_x_896:
[----:B------:R-:W0:Y:S02]  /*ac90*/  LDS R2, [R0+0x4] ;  /* 0x0000040000027984 */ /* 0x000e240000000800 */
[----:B0-----:R-:W-:-:S06]  /*aca0*/  HADD2 R3, R2, R7 ;  /* 0x0000000702037230 */ /* 0x001fcc0000000000 */
[----:B------:R-:W0:Y:S02]  /*acb0*/  ATOMS.CAST.SPIN R3, [R0+0x4], R2, R3 ;  /* 0x000004020003738d */ /* 0x000e240001800003 */
[----:B0-----:R-:W-:-:S13]  /*acc0*/  ISETP.EQ.U32.AND P0, PT, R3, 0x1, PT ;  /* 0x000000010300780c */ /* 0x001fda0003f02070 */
[----:B------:R-:W-:Y:S05]  /*acd0*/  @!P0 BRA `(.L_x_896) ;  /* 0xfffffffc00ec8947 */ /* 0x000fea000383ffff */
[----:B------:R-:W-:Y:S05]  /*ace0*/  BRA `(.L_x_894) ;  /* 0x00000000000c7947 */ /* 0x000fea0003800000 */
.L_x_895:
[----:B------:R-:W0:Y:S02]  /*acf0*/  LD.E R0, desc[UR6][R4.64+0x4] ;  /* 0x0000040604007980 */ /* 0x000e24000c101900 */
[----:B0-----:R-:W-:-:S05]  /*ad00*/  IADD3 R3, R7, R0, RZ ;  /* 0x0000000007037210 */ /* 0x001fca0007ffe0ff */
[----:B------:R1:W-:Y:S02]  /*ad10*/  ST.E desc[UR6][R4.64+0x4], R3 ;  /* 0x0000040304007985 */ /* 0x0003e4000c101906 */
.L_x_894:
[----:B------:R-:W-:Y:S05]  /*ad20*/  BSYNC B0 ;  /* 0x0000000000007941 */ /* 0x000fea0003800000 */
.L_x_893:
        /* <DEDUP_REMOVED lines=12> */
.L_x_900:
[----:B------:R-:W0:Y:S02]  /*adf0*/  LDS R2, [R0] ;  /* 0x0000000000027984 */ /* 0x000e240000000800 */
[----:B0-----:R-:W-:-:S10]  /*ae00*/  HFMA2.MMA R3, R2, 1, 1, R25 ;  /* 0x3c003c0002037835 */ /* 0x001fd40000000019 */
[----:B------:R-:W0:Y:S02]  /*ae10*/  ATOMS.CAST.SPIN R3, [R0], R2, R3 ;  /* 0x000000020003738d */ /* 0x000e240001800003 */
[----:B0-----:R-:W-:-:S13]  /*ae20*/  ISETP.EQ.U32.AND P0, PT, R3, 0x1, PT ;  /* 0x000000010300780c */ /* 0x001fda0003f02070 */
[----:B------:R-:W-:Y:S05]  /*ae30*/  @!P0 BRA `(.L_x_900) ;  /* 0xfffffffc00ec8947 */ /* 0x000fea000383ffff */
[----:B------:R-:W-:Y:S05]  /*ae40*/  BRA `(.L_x_898) ;  /* 0x00000000000c7947 */ /* 0x000fea0003800000 */
.L_x_899:
[----:B------:R-:W2:Y:S02]  /*ae50*/  LD.E R0, desc[UR6][R4.64] ;  /* 0x0000000604007980 */ /* 0x000ea4000c101900 */
[----:B--2---:R-:W-:-:S05]  /*ae60*/  IADD3 R3, R25, R0, RZ ;  /* 0x0000000019037210 */ /* 0x004fca0007ffe0ff */
[----:B------:R0:W-:Y:S02]  /*ae70*/  ST.E desc[UR6][R4.64], R3 ;  /* 0x0000000304007985 */ /* 0x0001e4000c101906 */
.L_x_898:
[----:B------:R-:W-:Y:S05]  /*ae80*/  BSYNC B0 ;  /* 0x0000000000007941 */ /* 0x000fea0003800000 */
.L_x_897:
[----:B------:R1:W-:Y:S01]  /*ae90*/  ATOM.E.ADD.F16x2.RN.STRONG.GPU P0, RZ, desc[UR6][R4.64+0x4], R91 ;  /* 0x0000045b04ff79a2 */ /* 0x0003e2000810e1c6 */
[----:B------:R-:W-:Y:S04]  /*aea0*/  BSSY B0, `(.L_x_901) ;  /* 0x000000f000007945 */ /* 0x000fe80003800000 */
[----:B-1----:R-:W-:Y:S05]  /*aeb0*/  @P0 BRA `(.L_x_902) ;  /* 0x0000000000340947 */ /* 0x002fea0003800000 */
[----:B------:R-:W1:Y:S02]  /*aec0*/  QSPC.E.S P0, RZ, [R4+0x4] ;  /* 0x0000040004ff73aa */ /* 0x000e640000000500 */
[----:B-1----:R-:W-:Y:S05]  /*aed0*/  @!P0 BRA `(.L_x_903) ;  /* 0x0000000000208947 */ /* 0x002fea0003800000 */
[----:B------:R-:W-:-:S04]  /*aee0*/  MOV R2, R4 ;  /* 0x0000000400027202 */ /* 0x000fc80000000f00 */
[----:B------:R-:W-:-:S07]  /*aef0*/  MOV R0, R2 ;  /* 0x0000000200007202 */ /* 0x000fce0000000f00 */
.L_x_904:
[----:B------:R-:W0:Y:S02]  /*af00*/  LDS R2, [R0+0x4] ;  /* 0x0000040000027984 */ /* 0x000e240000000800 */
[----:B0-----:R-:W-:-:S06]  /*af10*/  HADD2 R3, R2, R91 ;  /* 0x0000005b02037230 */ /* 0x001fcc0000000000 */
[----:B------:R-:W0:Y:S02]  /*af20*/  ATOMS.CAST.SPIN R3, [R0+0x4], R2, R3 ;  /* 0x000004020003738d */ /* 0x000e240001800003 */
[----:B0-----:R-:W-:-:S13]  /*af30*/  ISETP.EQ.U32.AND P0, PT, R3, 0x1, PT ;  /* 0x000000010300780c */ /* 0x001fda0003f02070 */
[----:B------:R-:W-:Y:S05]  /*af40*/  @!P0 BRA `(.L_x_904) ;  /* 0xfffffffc00ec8947 */ /* 0x000fea000383ffff */
[----:B------:R-:W-:Y:S05]  /*af50*/  BRA `(.L_x_902) ;  /* 0x00000000000c7947 */ /* 0x000fea0003800000 */
.L_x_903:
[----:B------:R-:W0:Y:S02]  /*af60*/  LD.E R0, desc[UR6][R4.64+0x4] ;  /* 0x0000040604007980 */ /* 0x000e24000c101900 */
[----:B0-----:R-:W-:-:S05]  /*af70*/  IADD3 R3, R91, R0, RZ ;  /* 0x000000005b037210 */ /* 0x001fca0007ffe0ff */
[----:B------:R1:W-:Y:S02]  /*af80*/  ST.E desc[UR6][R4.64+0x4], R3 ;  /* 0x0000040304007985 */ /* 0x0003e4000c101906 */
.L_x_902:
[----:B------:R-:W-:Y:S05]  /*af90*/  BSYNC B0 ;  /* 0x0000000000007941 */ /* 0x000fea0003800000 */
.L_x_901:
        /* <DEDUP_REMOVED lines=12> */
.L_x_908:
[----:B------:R-:W0:Y:S02]  /*b060*/  LDS R2, [R0] ;  /* 0x0000000000027984 */ /* 0x000e240000000800 */
[----:B0-----:R-:W-:-:S10]  /*b070*/  HFMA2.MMA R3, R2, 1, 1, R23 ;  /* 0x3c003c0002037835 */ /* 0x001fd40000000017 */
[----:B------:R-:W0:Y:S02]  /*b080*/  ATOMS.CAST.SPIN R3, [R0], R2, R3 ;  /* 0x000000020003738d */ /* 0x000e240001800003 */
[----:B0-----:R-:W-:-:S13]  /*b090*/  ISETP.EQ.U32.AND P0, PT, R3, 0x1, PT ;  /* 0x000000010300780c */ /* 0x001fda0003f02070 */
[----:B------:R-:W-:Y:S05]  /*b0a0*/  @!P0 BRA `(.L_x_908) ;  /* 0xfffffffc00ec8947 */ /* 0x000fea000383ffff */
[----:B------:R-:W-:Y:S05]  /*b0b0*/  BRA `(.L_x_906) ;  /* 0x00000000000c7947 */ /* 0x000fea0003800000 */
.L_x_907:
[----:B------:R-:W2:Y:S02]  /*b0c0*/  LD.E R0, desc[UR6][R4.64] ;  /* 0x0000000604007980 */ /* 0x000ea4000c101900 */
[----:B--2---:R-:W-:-:S05]  /*b0d0*/  IADD3 R3, R23, R0, RZ ;  /* 0x0000000017037210 */ /* 0x004fca0007ffe0ff */
[----:B------:R0:W-:Y:S02]  /*b0e0*/  ST.E desc[UR6][R4.64], R3 ;  /* 0x0000000304007985 */ /* 0x0001e4000c101906 */
.L_x_906:
[----:B------:R-:W-:Y:S05]  /*b0f0*/  BSYNC B0 ;  /* 0x0000000000007941 */ /* 0x000fea0003800000 */
.L_x_905:
[----:B------:R1:W-:Y:S02]  /*b100*/  ATOM.E.ADD.F16x2.RN.STRONG.GPU P0, RZ, desc[UR6][R4.64+0x4], R7 ;  /* 0x0000040704ff79a2 */ /* 0x0003e4000810e1c6 */
[----:B-1----:R-:W-:Y:S05]  /*b110*/  @P0 EXIT ;  /* 0x000000000000094d */ /* 0x002fea0003800000 */
[----:B------:R-:W1:Y:S02]  /*b120*/  QSPC.E.S P0, RZ, [R4+0x4] ;  /* 0x0000040004ff73aa */ /* 0x000e640000000500 */
[----:B-1----:R-:W-:Y:S05]  /*b130*/  @!P0 BRA `(.L_x_909) ;  /* 0x0000000000208947 */ /* 0x002fea0003800000 */
[----:B------:R-:W-:-:S04]  /*b140*/  MOV R2, R4 ;  /* 0x0000000400027202 */ /* 0x000fc80000000f00 */
[----:B------:R-:W-:-:S07]  /*b150*/  MOV R0, R2 ;  /* 0x0000000200007202 */ /* 0x000fce0000000f00 */
.L_x_910:
[----:B------:R-:W0:Y:S02]  /*b160*/  LDS R2, [R0+0x4] ;  /* 0x0000040000027984 */ /* 0x000e240000000800 */
[----:B0-----:R-:W-:-:S06]  /*b170*/  HADD2 R3, R2, R7 ;  /* 0x0000000702037230 */ /* 0x001fcc0000000000 */
[----:B------:R-:W0:Y:S02]  /*b180*/  ATOMS.CAST.SPIN R3, [R0+0x4], R2, R3 ;  /* 0x000004020003738d */ /* 0x000e240001800003 */
[----:B0-----:R-:W-:-:S13]  /*b190*/  ISETP.EQ.U32.AND P0, PT, R3, 0x1, PT ;  /* 0x000000010300780c */ /* 0x001fda0003f02070 */
[----:B------:R-:W-:Y:S05]  /*b1a0*/  @!P0 BRA `(.L_x_910) ;  /* 0xfffffffc00ec8947 */ /* 0x000fea000383ffff */
[----:B------:R-:W-:Y:S05]  /*b1b0*/  EXIT ;  /* 0x000000000000794d */ /* 0x000fea0003800000 */
.L_x_909:
[----:B------:R-:W0:Y:S02]  /*b1c0*/  LD.E R0, desc[UR6][R4.64+0x4] ;  /* 0x0000040604007980 */ /* 0x000e24000c101900 */
[----:B0-----:R-:W-:-:S05]  /*b1d0*/  IADD3 R3, R7, R0, RZ ;  /* 0x0000000007037210 */ /* 0x001fca0007ffe0ff */
[----:B------:R-:W-:Y:S01]  /*b1e0*/  ST.E desc[UR6][R4.64+0x4], R3 ;  /* 0x0000040304007985 */ /* 0x000fe2000c101906 */
[----:B------:R-:W-:Y:S05]  /*b1f0*/  EXIT ;  /* 0x000000000000794d */ /* 0x000fea0003800000 */
.L_x_911:
        /* <DEDUP_REMOVED lines=16> */
.L_x_3673:


//--------------------- .text._Z23gemm_half_q_half_kernelILi4ELi8ELb1ELb1ELi32EEvPK6__halfPKjS4_S2_PS0_iiiiPKtS7_iiiiiibS2_i --------------------------
	.section	.text._Z23gemm_half_q_half_kernelILi4ELi8ELb1ELb1ELi32EEvPK6__halfPKjS4_S2_PS0_iiiiPKtS7_iiiiiibS2_i,"ax",@progbits
	.align	128
        .global         _Z23gemm_half_q_half_kernelILi4ELi8ELb1ELb1ELi32EEvPK6__halfPKjS4_S2_PS0_iiiiPKtS7_iiiiiibS2_i
        .type           _Z23gemm_half_q_half_kernelILi4ELi8ELb1ELb1ELi32EEvPK6__halfPKjS4_S2_PS0_iiiiPKtS7_iiiiiibS2_i,@function
        .size           _Z23gemm_half_q_half_kernelILi4ELi8ELb1ELb1ELi32EEvPK6__halfPKjS4_S2_PS0_iiiiPKtS7_iiiiiibS2_i,(.L_x_3674 - _Z23gemm_half_q_half_kernelILi4ELi8ELb1ELb1ELi32EEvPK6__halfPKjS4_S2_PS0_iiiiPKtS7_iiiiiibS2_i)
        .other          _Z23gemm_half_q_half_kernelILi4ELi8ELb1ELb1ELi32EEvPK6__halfPKjS4_S2_PS0_iiiiPKtS7_iiiiiibS2_i,@"STO_CUDA_ENTRY STV_DEFAULT"
_Z23gemm_half_q_half_kernelILi4ELi8ELb1ELb1ELi32EEvPK6__halfPKjS4_S2_PS0_iiiiPKtS7_iiiiiibS2_i:
.text._Z23gemm_half_q_half_kernelILi4ELi8ELb1ELb1ELi32EEvPK6__halfPKjS4_S2_PS0_iiiiPKtS7_iiiiiibS2_i:
        /* <DEDUP_REMOVED lines=12> */
[--C-:B0-----:R-:W-:Y:S01]  /*00c0*/  IMAD R0, R10, -0x4, R3.reuse ;  /* 0xfffffffc0a007824 */ /* 0x101fe200078e0203 */
[----:B------:R-:W-:-:S04]  /*00d0*/  PRMT R3, RZ, 0x7610, R3 ;  /* 0x00007610ff037816 */ /* 0x000fc80000000003 */
        /* <DEDUP_REMOVED lines=35> */
.L_x_912:
        /* <DEDUP_REMOVED lines=14> */
[----:B------:R-:W-:Y:S02]  /*03f0*/  ULDC.64 UR8, c[0x0][0x210] ;  /* 0x0000840000087ab9 */ /* 0x000fe40000000a00 */
[----:B------:R-:W-:-:S05]  /*0400*/  LEA.HI.X R19, R16, UR5, R17, 0x1, P0 ;  /* 0x0000000510137c11 */ /* 0x000fca00080f0c11 */
[----:B------:R-:W2:Y:S01]  /*0410*/  LDG.E.U16.CONSTANT R18, desc[UR6][R18.64] ;  /* 0x0000000612127981 */ /* 0x000ea2000c1e9500 */
[----:B------:R-:W0:Y:S01]  /*0420*/  S2UR UR5, SR_CgaCtaId ;  /* 0x00000000000579c3 */ /* 0x000e220000008800 */
[----:B------:R-:W-:Y:S01]  /*0430*/  SHF.L.U32 R15, R15, 0x2, RZ ;  /* 0x000000020f0f7819 */ /* 0x000fe200000006ff */
[----:B------:R-:W-:Y:S01]  /*0440*/  UMOV UR4, 0x400 ;  /* 0x0000040000047882 */ /* 0x000fe20000000000 */
[----:B------:R-:W-:Y:S01]  /*0450*/  ISETP.GT.AND P2, PT, R7, 0x3, PT ;  /* 0x000000030700780c */ /* 0x000fe20003f44270 */
[----:B------:R-:W-:Y:S01]  /*0460*/  HFMA2.MMA R24, -RZ, RZ, 0, 0 ;  /* 0x00000000ff187435 */ /* 0x000fe200000001ff */
        /* <DEDUP_REMOVED lines=10> */
.L_x_917:
        /* <DEDUP_REMOVED lines=16> */
.L_x_916:
        /* <DEDUP_REMOVED lines=16> */
.L_x_915:
        /* <DEDUP_REMOVED lines=17> */
.L_x_919:
        /* <DEDUP_REMOVED lines=16> */
.L_x_918:
[----:B------:R-:W-:-:S04]  /*0920*/  IADD3 R18, R7, -R24, RZ ;  /* 0x8000001807127210 */ /* 0x000fc80007ffe0ff */
[----:B------:R-:W-:-:S13]  /*0930*/  ISETP.GT.AND P2, PT, R18, 0x1, PT ;  /* 0x000000011200780c */ /* 0x000fda0003f44270 */
[----:B------:R-:W-:Y:S01]  /*0940*/  @P2 PLOP3.LUT P0, PT, PT, PT, PT, 0x8, 0x0 ;  /* 0x000000000000281c */ /* 0x000fe20003f0e170 */
[C---:B------:R-:W-:Y:S01]  /*0950*/  @P2 IMAD.WIDE R18, R13.reuse, 0x2, R16 ;  /* 0x000000020d122825 */ /* 0x040fe200078e0210 */
        /* <DEDUP_REMOVED lines=10> */
.L_x_914:
[----:B------:R-:W-:Y:S05]  /*0a00*/  BSYNC B0 ;  /* 0x0000000000007941 */ /* 0x000fea0003800000 */
.L_x_913:
        /* <DEDUP_REMOVED lines=21> */
.L_x_922:
        /* <DEDUP_REMOVED lines=11> */
.L_x_921:
[----:B-1----:R-:W-:-:S04]  /*0c10*/  IADD3 R14, R7, -R20, RZ ;  /* 0x80000014070e7210 */ /* 0x002fc80007ffe0ff */
        /* <DEDUP_REMOVED lines=9> */
.L_x_920:
[----:B------:R-:W0:Y:S08]  /*0cb0*/  LDC R19, c[0x0][0x25c] ;  /* 0x00009700ff137b82 */ /* 0x000e300000000800 */
[----:B------:R-:W-:Y:S01]  /*0cc0*/  BAR.SYNC.DEFER_BLOCKING 0x0 ;  /* 0x0000000000007b1d */ /* 0x000fe20000010000 */
[----:B------:R-:W-:-:S07]  /*0cd0*/  ISETP.GE.AND P0, PT, R6, R9, PT ;  /* 0x000000090600720c */ /* 0x000fce0003f06270 */
[----:B------:R-:W2:Y:S06]  /*0ce0*/  LDC R17, c[0x0][0x264] ;  /* 0x00009900ff117b82 */ /* 0x000eac0000000800 */
[----:B------:R-:W-:Y:S05]  /*0cf0*/  @P0 BRA `(.L_x_923) ;  /* 0x0000000000d40947 */ /* 0x000fea0003800000 */
[----:B-1----:R-:W1:Y:S01]  /*0d00*/  LDC.64 R10, c[0x0][0x248] ;  /* 0x00009200ff0a7b82 */ /* 0x002e620000000a00 */
[----:B------:R-:W-:-:S07]  /*0d10*/  SHF.L.U32 R23, R8, 0x6, RZ ;  /* 0x0000000608177819 */ /* 0x000fce00000006ff */
[----:B------:R-:W3:Y:S01]  /*0d20*/  LDC.64 R14, c[0x0][0x220] ;  /* 0x00008800ff0e7b82 */ /* 0x000ee20000000a00 */
[----:B-1----:R-:W-:-:S05]  /*0d30*/  IMAD.WIDE R22, R23, 0x2, R10 ;  /* 0x0000000217167825 */ /* 0x002fca00078e020a */
        /* <DEDUP_REMOVED lines=8> */
.L_x_924:
        /* <DEDUP_REMOVED lines=9> */
[----:B------:R-:W-:-:S05]  /*0e50*/  IMAD.WIDE R26, R27, 0x2, R10 ;  /* 0x000000021b1a7825 */ /* 0x000fca00078e020a */
[----:B------:R4:W2:Y:S01]  /*0e60*/  LDG.E.U16.CONSTANT R31, desc[UR6][R26.64] ;  /* 0x000000061a1f7981 */ /* 0x0008a2000c1e9500 */
[----:B-1----:R-:W-:-:S06]  /*0e70*/  IMAD.WIDE R24, R21, 0x2, R24 ;  /* 0x0000000215187825 */ /* 0x002fcc00078e0218 */
[----:B------:R1:W2:Y:S01]  /*0e80*/  LDG.E.U16.CONSTANT R25, desc[UR6][R24.64] ;  /* 0x0000000618197981 */ /* 0x0002a2000c1e9500 */
[----:B------:R-:W-:Y:S01]  /*0e90*/  UIADD3 UR4, UR4, 0x1, URZ ;  /* 0x0000000104047890 */ /* 0x000fe2000fffe03f */
[----:B---3--:R-:W-:-:S04]  /*0ea0*/  SHF.R.U32.HI R21, RZ, R18, R23 ;  /* 0x00000012ff157219 */ /* 0x008fc80000011617 */
[--C-:B------:R-:W-:Y:S02]  /*0eb0*/  SHF.R.U32.HI R22, RZ, 0x8, R21.reuse ;  /* 0x00000008ff167819 */ /* 0x100fe40000011615 */
[----:B------:R-:W-:Y:S02]  /*0ec0*/  LOP3.LUT R28, R21, 0xf, RZ, 0xc0, !PT ;  /* 0x0000000f151c7812 */ /* 0x000fe400078ec0ff */
        /* <DEDUP_REMOVED lines=10> */
[----:B----4-:R-:W-:Y:S01]  /*0f70*/  IMAD R26, R22, R22, RZ ;  /* 0x00000016161a7224 */ /* 0x010fe200078e02ff */
[----:B--2---:R-:W-:Y:S01]  /*0f80*/  IADD3 R16, R31, R16, RZ ;  /* 0x000000101f107210 */ /* 0x004fe20007ffe0ff */
[----:B------:R-:W-:-:S02]  /*0f90*/  IMAD R29, R29, R29, RZ ;  /* 0x0000001d1d1d7224 */ /* 0x000fc400078e02ff */
[----:B------:R-:W-:Y:S01]  /*0fa0*/  IMAD R27, R21, R21, RZ ;  /* 0x00000015151b7224 */ /* 0x000fe200078e02ff */
[----:B------:R-:W2:Y:S01]  /*0fb0*/  I2F.F16 R28, R28 ;  /* 0x0000001c001c7306 */ /* 0x000ea20000200c00 */
[----:B------:R-:W-:-:S07]  /*0fc0*/  ISETP.GE.AND P2, PT, R16, R9, PT ;  /* 0x000000091000720c */ /* 0x000fce0003f46270 */
[----:B-1----:R-:W1:Y:S01]  /*0fd0*/  I2F.F16 R24, R29 ;  /* 0x0000001d00187306 */ /* 0x002e620000200c00 */
[----:B--2---:R-:W-:-:S07]  /*0fe0*/  HMUL2 R21, R28.H0_H0, R25.H0_H0 ;  /* 0x200000191c157232 */ /* 0x004fce0000000800 */
[----:B------:R-:W2:Y:S01]  /*0ff0*/  I2F.F16 R26, R26 ;  /* 0x0000001a001a7306 */ /* 0x000ea20000200c00 */
[----:B-1----:R-:W-:-:S07]  /*1000*/  HMUL2 R22, R24.H0_H0, R25.H0_H0 ;  /* 0x2000001918167232 */ /* 0x002fce0000000800 */
[----:B------:R-:W1:Y:S01]  /*1010*/  I2F.F16 R30, R27 ;  /* 0x0000001b001e7306 */ /* 0x000e620000200c00 */
[-C--:B--2---:R-:W-:Y:S02]  /*1020*/  HMUL2 R23, R26.H0_H0, R25.reuse.H0_H0 ;  /* 0x200000191a177232 */ /* 0x084fe40000000800 */
[----:B-1----:R-:W-:Y:S01]  /*1030*/  HMUL2 R25, R30.H0_H0, R25.H0_H0 ;  /* 0x200000191e197232 */ /* 0x002fe20000000800 */
[----:B------:R-:W-:Y:S06]  /*1040*/  @!P2 BRA `(.L_x_924) ;  /* 0xfffffffc005ca947 */ /* 0x000fec000383ffff */
.L_x_923:
        /* <DEDUP_REMOVED lines=10> */
[C---:B0-----:R-:W-:Y:S02]  /*10f0*/  ISETP.GT.AND P3, PT, R6.reuse, R19, PT ;  /* 0x000000130600720c */ /* 0x041fe40003f64270 */
[----:B--2---:R-:W-:Y:S02]  /*1100*/  ISETP.GT.AND P5, PT, R6, R17, PT ;  /* 0x000000110600720c */ /* 0x004fe40003fa4270 */
        /* <DEDUP_REMOVED lines=9> */
.L_x_925:
        /* <DEDUP_REMOVED lines=8> */
.L_x_926:
        /* <DEDUP_REMOVED lines=12> */
.L_x_927:
        /* <DEDUP_REMOVED lines=8> */
.L_x_928:
        /* <DEDUP_REMOVED lines=8> */
.L_x_929:
        /* <DEDUP_REMOVED lines=17> */
[----:B------:R-:W-:Y:S01]  /*14f0*/  HADD2.F32 R20, -RZ, R21.H0_H0 ;  /* 0x20000015ff147230 */ /* 0x000fe20000004100 */
[----:B------:R-:W-:Y:S01]  /*1500*/  UMOV UR4, 0x400 ;  /* 0x0000040000047882 */ /* 0x000fe20000000000 */
[----:B------:R-:W-:Y:S01]  /*1510*/  SHF.R.S32.HI R15, RZ, 0x1f, R13 ;  /* 0x0000001fff0f7819 */ /* 0x000fe2000001140d */
[----:B------:R-:W-:Y:S01]  /*1520*/  HADD2.F32 R21, -RZ, R22.H0_H0 ;  /* 0x20000016ff157230 */ /* 0x000fe20000004100 */
[----:B------:R-:W-:Y:S01]  /*1530*/  IADD3 R13, P2, R12, R13, RZ ;  /* 0x0000000d0c0d7210 */ /* 0x000fe20007f5e0ff */
[----:B------:R-:W-:Y:S01]  /*1540*/  HADD2.F32 R22, -RZ, R23.H0_H0 ;  /* 0x20000017ff167230 */ /* 0x000fe20000004100 */
[----:B------:R-:W-:Y:S01]  /*1550*/  ISETP.NE.AND P0, PT, R14, RZ, PT ;  /* 0x000000ff0e00720c */ /* 0x000fe20003f05270 */
[----:B------:R-:W-:Y:S01]  /*1560*/  HADD2.F32 R23, -RZ, R25.H0_H0 ;  /* 0x20000019ff177230 */ /* 0x000fe20000004100 */
[----:B------:R-:W-:-:S02]  /*1570*/  LEA.HI.X.SX32 R12, R12, R15, 0x1, P2 ;  /* 0x0000000f0c0c7211 */ /* 0x000fc400010f0eff */
[C---:B------:R-:W-:Y:S02]  /*1580*/  LEA R42, P2, R13.reuse, UR8, 0x2 ;  /* 0x000000080d2a7c11 */ /* 0x040fe4000f8410ff */
[----:B------:R-:W-:Y:S02]  /*1590*/  ISETP.LT.OR P0, PT, R0, 0x4, !P0 ;  /* 0x000000040000780c */ /* 0x000fe40004701670 */
[----:B------:R-:W-:Y:S02]  /*15a0*/  LEA.HI.X R43, R13, UR9, R12, 0x2, P2 ;  /* 0x000000090d2b7c11 */ /* 0x000fe400090f140c */
[----:B------:R-:W-:Y:S01]  /*15b0*/  PRMT R8, R8, 0x5410, RZ ;  /* 0x0000541008087816 */ /* 0x000fe200000000ff */
[----:B0-----:R-:W-:-:S03]  /*15c0*/  ULEA UR4, UR5, UR4, 0x18 ;  /* 0x0000000405047291 */ /* 0x001fc6000f8ec03f */
[----:B------:R-:W-:-:S09]  /*15d0*/  ULDC UR5, c[0x0][0x264] ;  /* 0x0000990000057ab9 */ /* 0x000fd20000000800 */
.L_x_947:
[----:B------:R-:W-:Y:S05]  /*15e0*/  @!P1 BRA `(.L_x_931) ;  /* 0x0000006400a09947 */ /* 0x000fea0003800000 */
        /* <DEDUP_REMOVED lines=8> */
[----:B------:R-:W-:Y:S02]  /*1670*/  LOP3.LUT R30, R13, 0xf000f0, RZ, 0xc0, !PT ;  /* 0x00f000f00d1e7812 */ /* 0x000fe400078ec0ff */
[----:B------:R-:W-:Y:S02]  /*1680*/  SHF.R.U32.HI R31, RZ, 0x8, R13 ;  /* 0x00000008ff1f7819 */ /* 0x000fe4000001160d */
[C---:B------:R-:W-:Y:S02]  /*1690*/  LOP3.LUT R33, R14.reuse, 0xf000f, RZ, 0xc0, !PT ;  /* 0x000f000f0e217812 */ /* 0x040fe400078ec0ff */
[----:B------:R-:W-:Y:S02]  /*16a0*/  LOP3.LUT R34, R14, 0xf000f0, RZ, 0xc0, !PT ;  /* 0x00f000f00e227812 */ /* 0x000fe400078ec0ff */
[----:B------:R-:W-:-:S02]  /*16b0*/  SHF.R.U32.HI R35, RZ, 0x8, R14 ;  /* 0x00000008ff237819 */ /* 0x000fc4000001160e */
[----:B------:R-:W-:Y:S02]  /*16c0*/  LOP3.LUT R29, R13, 0xf000f, RZ, 0xc0, !PT ;  /* 0x000f000f0d1d7812 */ /* 0x000fe400078ec0ff */
[C---:B------:R-:W-:Y:S02]  /*16d0*/  LOP3.LUT R36, R15.reuse, 0xf000f, RZ, 0xc0, !PT ;  /* 0x000f000f0f247812 */ /* 0x040fe400078ec0ff */
[----:B------:R-:W-:Y:S02]  /*16e0*/  LOP3.LUT R37, R15, 0xf000f0, RZ, 0xc0, !PT ;  /* 0x00f000f00f257812 */ /* 0x000fe400078ec0ff */
[----:B------:R-:W-:Y:S02]  /*16f0*/  SHF.R.U32.HI R38, RZ, 0x8, R15 ;  /* 0x00000008ff267819 */ /* 0x000fe4000001160f */
[----:B------:R-:W-:Y:S02]  /*1700*/  LOP3.LUT R12, R25, 0x64006400, RZ, 0xfc, !PT ;  /* 0x64006400190c7812 */ /* 0x000fe400078efcff */
[----:B------:R-:W-:-:S02]  /*1710*/  LOP3.LUT R13, R26, 0x64006400, RZ, 0xfc, !PT ;  /* 0x640064001a0d7812 */ /* 0x000fc400078efcff */
[C---:B------:R-:W-:Y:S01]  /*1720*/  LOP3.LUT R26, R27.reuse, 0xf000f, RZ, 0xc0, !PT ;  /* 0x000f000f1b1a7812 */ /* 0x040fe200078ec0ff */
[----:B------:R-:W-:Y:S01]  /*1730*/  HADD2 R12, R12, -1032, -1032 ;  /* 0xe408e4080c0c7430 */ /* 0x000fe20000000000 */
[----:B------:R-:W-:Y:S01]  /*1740*/  LOP3.LUT R28, R27, 0xf000f0, RZ, 0xc0, !PT ;  /* 0x00f000f01b1c7812 */ /* 0x000fe200078ec0ff */
[-C--:B------:R-:W-:Y:S01]  /*1750*/  HFMA2 R13, R13, R0.reuse.H0_H0, -72, -72 ;  /* 0xd480d4800d0d7431 */ /* 0x080fe20000040000 */
[----:B------:R-:W-:Y:S02]  /*1760*/  LOP3.LUT R15, R30, 0x64006400, RZ, 0xfc, !PT ;  /* 0x640064001e0f7812 */ /* 0x000fe400078efcff */
[----:B------:R-:W-:Y:S02]  /*1770*/  LOP3.LUT R32, R31, 0xf000f0, RZ, 0xc0, !PT ;  /* 0x00f000f01f207812 */ /* 0x000fe400078ec0ff */
[----:B------:R-:W-:Y:S01]  /*1780*/  LOP3.LUT R25, R33, 0x64006400, RZ, 0xfc, !PT ;  /* 0x6400640021197812 */ /* 0x000fe200078efcff */
[----:B------:R-:W-:Y:S01]  /*1790*/  HFMA2 R15, R15, R0.H0_H0, -72, -72 ;  /* 0xd480d4800f0f7431 */ /* 0x000fe20000040000 */
[----:B------:R-:W-:-:S02]  /*17a0*/  LOP3.LUT R30, R31, 0xf000f, RZ, 0xc0, !PT ;  /* 0x000f000f1f1e7812 */ /* 0x000fc400078ec0ff */
[----:B------:R-:W-:Y:S01]  /*17b0*/  LOP3.LUT R27, R34, 0x64006400, RZ, 0xfc, !PT ;  /* 0x64006400221b7812 */ /* 0x000fe200078efcff */
[----:B------:R-:W-:Y:S01]  /*17c0*/  HADD2 R25, R25, -1032, -1032 ;  /* 0xe408e40819197430 */ /* 0x000fe20000000000 */
[----:B------:R-:W-:Y:S02]  /*17d0*/  LOP3.LUT R33, R35, 0xf000f, RZ, 0xc0, !PT ;  /* 0x000f000f23217812 */ /* 0x000fe400078ec0ff */
[----:B------:R-:W-:Y:S02]  /*17e0*/  LOP3.LUT R14, R29, 0x64006400, RZ, 0xfc, !PT ;  /* 0x640064001d0e7812 */ /* 0x000fe400078efcff */
[----:B------:R-:W-:Y:S02]  /*17f0*/  LOP3.LUT R34, R35, 0xf000f0, RZ, 0xc0, !PT ;  /* 0x00f000f023227812 */ /* 0x000fe400078ec0ff */
[----:B------:R-:W-:Y:S01]  /*1800*/  LOP3.LUT R31, R36, 0x64006400, RZ, 0xfc, !PT ;  /* 0x64006400241f7812 */ /* 0x000fe200078efcff */
[----:B------:R-:W-:Y:S01]  /*1810*/  HADD2 R14, R14, -1032, -1032 ;  /* 0xe408e4080e0e7430 */ /* 0x000fe20000000000 */
[----:B------:R-:W-:-:S02]  /*1820*/  LOP3.LUT R29, R37, 0x64006400, RZ, 0xfc, !PT ;  /* 0x64006400251d7812 */ /* 0x000fc400078efcff */
[C---:B------:R-:W-:Y:S01]  /*1830*/  LOP3.LUT R36, R38.reuse, 0xf000f, RZ, 0xc0, !PT ;  /* 0x000f000f26247812 */ /* 0x040fe200078ec0ff */
[----:B------:R-:W-:Y:S01]  /*1840*/  HADD2 R31, R31, -1032, -1032 ;  /* 0xe408e4081f1f7430 */ /* 0x000fe20000000000 */
[----:B------:R-:W-:Y:S02]  /*1850*/  LOP3.LUT R41, R38, 0xf000f0, RZ, 0xc0, !PT ;  /* 0x00f000f026297812 */ /* 0x000fe400078ec0ff */
[----:B------:R-:W-:Y:S01]  /*1860*/  LOP3.LUT R37, R32, 0x64006400, RZ, 0xfc, !PT ;  /* 0x6400640020257812 */ /* 0x000fe200078efcff */
[----:B------:R-:W-:Y:S01]  /*1870*/  HFMA2 R32, R29, R0.H0_H0, -72, -72 ;  /* 0xd480d4801d207431 */ /* 0x000fe20000040000 */
[----:B------:R-:W-:Y:S02]  /*1880*/  LOP3.LUT R38, R33, 0x64006400, RZ, 0xfc, !PT ;  /* 0x6400640021267812 */ /* 0x000fe400078efcff */
[----:B------:R-:W-:Y:S02]  /*1890*/  LOP3.LUT R39, R34, 0x64006400, RZ, 0xfc, !PT ;  /* 0x6400640022277812 */ /* 0x000fe400078efcff */
[----:B------:R-:W-:-:S02]  /*18a0*/  LOP3.LUT R35, R28, 0x64006400, RZ, 0xfc, !PT ;  /* 0x640064001c237812 */ /* 0x000fc400078efcff */
[----:B------:R-:W-:Y:S01]  /*18b0*/  LOP3.LUT R40, R36, 0x64006400, RZ, 0xfc, !PT ;  /* 0x6400640024287812 */ /* 0x000fe200078efcff */
[-C--:B------:R-:W-:Y:S01]  /*18c0*/  HFMA2 R36, R37, R0.reuse.H0_H0, -72, -72 ;  /* 0xd480d48025247431 */ /* 0x080fe20000040000 */
[----:B------:R-:W-:Y:S01]  /*18d0*/  LOP3.LUT R26, R26, 0x64006400, RZ, 0xfc, !PT ;  /* 0x640064001a1a7812 */ /* 0x000fe200078efcff */
[----:B------:R-:W-:Y:S01]  /*18e0*/  HADD2 R37, R38, -1032, -1032 ;  /* 0xe408e40826257430 */ /* 0x000fe20000000000 */
[----:B------:R-:W-:Y:S01]  /*18f0*/  LOP3.LUT R28, R30, 0x64006400, RZ, 0xfc, !PT ;  /* 0x640064001e1c7812 */ /* 0x000fe200078efcff */
[-C--:B------:R-:W-:Y:S01]  /*1900*/  HFMA2 R38, R39, R0.reuse.H0_H0, -72, -72 ;  /* 0xd480d48027267431 */ /* 0x080fe20000040000 */
[----:B------:R-:W-:Y:S01]  /*1910*/  LOP3.LUT R41, R41, 0x64006400, RZ, 0xfc, !PT ;  /* 0x6400640029297812 */ /* 0x000fe200078efcff */
[-C--:B------:R-:W-:Y:S02]  /*1920*/  HFMA2 R34, R35, R0.reuse.H0_H0, -72, -72 ;  /* 0xd480d48023227431 */ /* 0x080fe40000040000 */
[----:B------:R-:W-:Y:S02]  /*1930*/  HADD2 R39, R40, -1032, -1032 ;  /* 0xe408e40828277430 */ /* 0x000fe40000000000 */
[----:B------:R-:W-:-:S02]  /*1940*/  HFMA2 R30, R27, R0.H0_H0, -72, -72 ;  /* 0xd480d4801b1e7431 */ /* 0x000fc40000040000 */
[----:B------:R-:W-:Y:S02]  /*1950*/  HADD2 R33, R26, -1032, -1032 ;  /* 0xe408e4081a217430 */ /* 0x000fe40000000000 */
[----:B------:R-:W-:Y:S02]  /*1960*/  HADD2 R35, R28, -1032, -1032 ;  /* 0xe408e4081c237430 */ /* 0x000fe40000000000 */
[----:B------:R-:W-:Y:S01]  /*1970*/  HFMA2 R40, R41, R0.H0_H0, -72, -72 ;  /* 0xd480d48029287431 */ /* 0x000fe20000040000 */
[----:B------:R-:W-:Y:S06]  /*1980*/  @!P2 BRA `(.L_x_932) ;  /* 0x000000040058a947 */ /* 0x000fec0003800000 */
[----:B------:R-:W0:Y:S01]  /*1990*/  LDS.64 R26, [UR4] ;  /* 0x00000004ff1a7984 */ /* 0x000e220008000a00 */
[----:B------:R-:W-:Y:S02]  /*19a0*/  HADD2.F32 R44, -RZ, R12.H0_H0 ;  /* 0x2000000cff2c7230 */ /* 0x000fe40000004100 */
[----:B------:R-:W-:Y:S01]  /*19b0*/  HADD2.F32 R48, -RZ, R14.H0_H0 ;  /* 0x2000000eff307230 */ /* 0x000fe20000004100 */
[----:B------:R-:W1:Y:S01]  /*19c0*/  LDS.64 R28, [UR4+0x8] ;  /* 0x00000804ff1c7984 */ /* 0x000e620008000a00 */
[----:B------:R-:W-:Y:S02]  /*19d0*/  HADD2.F32 R46, -RZ, R12.H1_H1 ;  /* 0x3000000cff2e7230 */ /* 0x000fe40000004100 */
[----:B------:R-:W-:Y:S02]  /*19e0*/  HADD2.F32 R50, -RZ, R36.H0_H0 ;  /* 0x20000024ff327230 */ /* 0x000fe40000004100 */
[----:B------:R-:W-:Y:S02]  /*19f0*/  HADD2.F32 R52, -RZ, R32.H0_H0 ;  /* 0x20000020ff347230 */ /* 0x000fe40000004100 */
[----:B0-----:R-:W-:-:S02]  /*1a00*/  HADD2.F32 R41, -RZ, R26.H0_H0 ;  /* 0x2000001aff297230 */ /* 0x001fc40000004100 */
[----:B------:R-:W-:Y:S02]  /*1a10*/  HADD2.F32 R45, -RZ, R26.H1_H1 ;  /* 0x3000001aff2d7230 */ /* 0x000fe40000004100 */
[----:B------:R-:W-:Y:S02]  /*1a20*/  HADD2.F32 R26, -RZ, R14.H1_H1 ;  /* 0x3000000eff1a7230 */ /* 0x000fe40000004100 */
[----:B------:R-:W-:Y:S01]  /*1a30*/  FFMA.FTZ R47, R44, R41, RZ ;  /* 0x000000292c2f7223 */ /* 0x000fe200000100ff */
[----:B------:R-:W-:Y:S01]  /*1a40*/  FFMA.FTZ R48, R41, R48, RZ ;  /* 0x0000003029307223 */ /* 0x000fe200000100ff */
[----:B------:R-:W-:Y:S02]  /*1a50*/  HADD2.F32 R44, -RZ, R27.H0_H0 ;  /* 0x2000001bff2c7230 */ /* 0x000fe40000004100 */
[----:B------:R-:W-:Y:S01]  /*1a60*/  FFMA.FTZ R47, R46, R45, R47 ;  /* 0x0000002d2e2f7223 */ /* 0x000fe2000001002f */
[----:B------:R-:W-:Y:S01]  /*1a70*/  FFMA.FTZ R49, R45, R26, R48 ;  /* 0x0000001a2d317223 */ /* 0x000fe20000010030 */
[----:B------:R-:W-:-:S02]  /*1a80*/  HADD2.F32 R26, -RZ, R13.H0_H0 ;  /* 0x2000000dff1a7230 */ /* 0x000fc40000004100 */
[----:B------:R-:W-:Y:S02]  /*1a90*/  HADD2.F32 R46, -RZ, R15.H0_H0 ;  /* 0x2000000fff2e7230 */ /* 0x000fe40000004100 */
[----:B------:R-:W-:Y:S02]  /*1aa0*/  HADD2.F32 R27, -RZ, R27.H1_H1 ;  /* 0x3000001bff1b7230 */ /* 0x000fe40000004100 */
[----:B------:R-:W-:Y:S01]  /*1ab0*/  FFMA.FTZ R47, R26, R44, R47 ;  /* 0x0000002c1a2f7223 */ /* 0x000fe2000001002f */
[----:B------:R-:W-:Y:S02]  /*1ac0*/  HADD2.F32 R26, -RZ, R13.H1_H1 ;  /* 0x3000000dff1a7230 */ /* 0x000fe40000004100 */
[----:B------:R-:W-:Y:S01]  /*1ad0*/  FFMA.FTZ R48, R44, R46, R49 ;  /* 0x0000002e2c307223 */ /* 0x000fe20000010031 */
[----:B------:R-:W-:Y:S02]  /*1ae0*/  HADD2.F32 R46, -RZ, R15.H1_H1 ;  /* 0x3000000fff2e7230 */ /* 0x000fe40000004100 */
[----:B------:R-:W-:Y:S01]  /*1af0*/  FFMA.FTZ R47, R26, R27, R47 ;  /* 0x0000001b1a2f7223 */ /* 0x000fe2000001002f */
[----:B------:R-:W-:-:S02]  /*1b00*/  HADD2.F32 R26, -RZ, R33.H0_H0 ;  /* 0x20000021ff1a7230 */ /* 0x000fc40000004100 */
[----:B------:R-:W-:Y:S01]  /*1b10*/  FFMA.FTZ R49, R27, R46, R48 ;  /* 0x0000002e1b317223 */ /* 0x000fe20000010030 */
[--C-:B-1----:R-:W-:Y:S02]  /*1b20*/  HADD2.F32 R46, -RZ, R28.reuse.H0_H0 ;  /* 0x2000001cff2e7230 */ /* 0x102fe40000004100 */
[----:B------:R-:W-:Y:S02]  /*1b30*/  HADD2.F32 R48, -RZ, R35.H0_H0 ;  /* 0x20000023ff307230 */ /* 0x000fe40000004100 */
[----:B------:R-:W-:Y:S02]  /*1b40*/  HADD2.F32 R28, -RZ, R28.H1_H1 ;  /* 0x3000001cff1c7230 */ /* 0x000fe40000004100 */
[----:B------:R-:W-:Y:S01]  /*1b50*/  FFMA.FTZ R26, R26, R46, R47 ;  /* 0x0000002e1a1a7223 */ /* 0x000fe2000001002f */
[----:B------:R-:W-:Y:S02]  /*1b60*/  HADD2.F32 R47, -RZ, R33.H1_H1 ;  /* 0x30000021ff2f7230 */ /* 0x000fe40000004100 */
[----:B------:R-:W-:Y:S01]  /*1b70*/  FFMA.FTZ R51, R46, R48, R49 ;  /* 0x000000302e337223 */ /* 0x000fe20000010031 */
[----:B------:R-:W-:-:S02]  /*1b80*/  HADD2.F32 R49, -RZ, R35.H1_H1 ;  /* 0x30000023ff317230 */ /* 0x000fc40000004100 */
        /* <DEDUP_REMOVED lines=9> */
[----:B------:R-:W-:Y:S01]  /*1c20*/  FFMA.FTZ R48, R29, R48, R50 ;  /* 0x000000301d307223 */ /* 0x000fe20000010032 */
[----:B------:R-:W-:Y:S02]  /*1c30*/  HADD2.F32 R50, -RZ, R25.H0_H0 ;  /* 0x20000019ff327230 */ /* 0x000fe40000004100 */
[----:B------:R-:W-:Y:S01]  /*1c40*/  FFMA.FTZ R49, R26, R29, R49 ;  /* 0x0000001d1a317223 */ /* 0x000fe20000010031 */
[----:B------:R-:W-:Y:S02]  /*1c50*/  HADD2.F32 R26, -RZ, R31.H0_H0 ;  /* 0x2000001fff1a7230 */ /* 0x000fe40000004100 */
[----:B------:R-:W-:Y:S01]  /*1c60*/  FMUL.FTZ R48, R21, R48 ;  /* 0x0000003015307220 */ /* 0x000fe20000410000 */
[C---:B------:R-:W-:Y:S01]  /*1c70*/  FFMA.FTZ R50, R41.reuse, R50, RZ ;  /* 0x0000003229327223 */ /* 0x040fe200000100ff */
[----:B------:R-:W-:Y:S01]  /*1c80*/  FMUL.FTZ R49, R20, R49 ;  /* 0x0000003114317220 */ /* 0x000fe20000410000 */
[----:B------:R-:W-:Y:S01]  /*1c90*/  FFMA.FTZ R51, R41, R26, RZ ;  /* 0x0000001a29337223 */ /* 0x000fe200000100ff */
[----:B------:R-:W-:Y:S01]  /*1ca0*/  HADD2.F32 R26, -RZ, R25.H1_H1 ;  /* 0x30000019ff1a7230 */ /* 0x000fe20000004100 */
[----:B------:R-:W-:-:S02]  /*1cb0*/  F2FP.F16.F32.PACK_AB R48, RZ, R48 ;  /* 0x00000030ff30723e */ /* 0x000fc400000000ff */
[----:B------:R-:W-:Y:S02]  /*1cc0*/  F2FP.F16.F32.PACK_AB R49, RZ, R49 ;  /* 0x00000031ff31723e */ /* 0x000fe400000000ff */
[----:B------:R-:W-:Y:S01]  /*1cd0*/  FFMA.FTZ R41, R45, R26, R50 ;  /* 0x0000001a2d297223 */ /* 0x000fe20000010032 */
[----:B------:R-:W-:Y:S01]  /*1ce0*/  HADD2.F32 R26, -RZ, R31.H1_H1 ;  /* 0x3000001fff1a7230 */ /* 0x000fe20000004100 */
[----:B------:R-:W-:-:S04]  /*1cf0*/  PRMT R49, R49, 0x5410, R48 ;  /* 0x0000541031317816 */ /* 0x000fc80000000030 */
[----:B------:R-:W-:Y:S01]  /*1d00*/  FFMA.FTZ R51, R45, R26, R51 ;  /* 0x0000001a2d337223 */ /* 0x000fe20000010033 */
[--C-:B------:R-:W-:Y:S01]  /*1d10*/  HADD2.F32 R26, -RZ, R30.reuse.H0_H0 ;  /* 0x2000001eff1a7230 */ /* 0x100fe20000004100 */
[----:B------:R-:W-:Y:S01]  /*1d20*/  HFMA2.MMA R19, R49, 1, 1, R19 ;  /* 0x3c003c0031137835 */ /* 0x000fe20000000013 */
[----:B------:R-:W-:Y:S02]  /*1d30*/  HADD2.F32 R45, -RZ, R39.H1_H1 ;  /* 0x30000027ff2d7230 */ /* 0x000fe40000004100 */
[C---:B------:R-:W-:Y:S01]  /*1d40*/  FFMA.FTZ R51, R44.reuse, R52, R51 ;  /* 0x000000342c337223 */ /* 0x040fe20000010033 */
[----:B------:R-:W-:Y:S01]  /*1d50*/  FFMA.FTZ R50, R44, R26, R41 ;  /* 0x0000001a2c327223 */ /* 0x000fe20000010029 */
[----:B------:R-:W-:Y:S02]  /*1d60*/  HADD2.F32 R26, -RZ, R30.H1_H1 ;  /* 0x3000001eff1a7230 */ /* 0x000fe40000004100 */
[----:B------:R-:W-:-:S03]  /*1d70*/  HADD2.F32 R44, -RZ, R32.H1_H1 ;  /* 0x30000020ff2c7230 */ /* 0x000fc60000004100 */
[C---:B------:R-:W-:Y:S01]  /*1d80*/  FFMA.FTZ R41, R27.reuse, R26, R50 ;  /* 0x0000001a1b297223 */ /* 0x040fe20000010032 */
[----:B------:R-:W-:Y:S02]  /*1d90*/  HADD2.F32 R26, -RZ, R37.H0_H0 ;  /* 0x20000025ff1a7230 */ /* 0x000fe40000004100 */
[----:B------:R-:W-:Y:S01]  /*1da0*/  FFMA.FTZ R51, R27, R44, R51 ;  /* 0x0000002c1b337223 */ /* 0x000fe20000010033 */
[----:B------:R-:W-:Y:S02]  /*1db0*/  HADD2.F32 R44, -RZ, R39.H0_H0 ;  /* 0x20000027ff2c7230 */ /* 0x000fe40000004100 */
[----:B------:R-:W-:Y:S02]  /*1dc0*/  HADD2.F32 R27, -RZ, R37.H1_H1 ;  /* 0x30000025ff1b7230 */ /* 0x000fe40000004100 */
[C---:B------:R-:W-:Y:S01]  /*1dd0*/  FFMA.FTZ R41, R46.reuse, R26, R41 ;  /* 0x0000001a2e297223 */ /* 0x040fe20000010029 */
[----:B------:R-:W-:-:S03]  /*1de0*/  FFMA.FTZ R44, R46, R44, R51 ;  /* 0x0000002c2e2c7223 */ /* 0x000fc60000010033 */
        /* <DEDUP_REMOVED lines=16> */
.L_x_932:
        /* <DEDUP_REMOVED lines=11> */
[----:B------:R-:W-:Y:S02]  /*1fa0*/  HADD2.F32 R49, -RZ, R15.H0_H0 ;  /* 0x2000000fff317230 */ /* 0x000fe40000004100 */
[----:B------:R-:W-:-:S02]  /*1fb0*/  HADD2.F32 R52, -RZ, R31.H1_H1 ;  /* 0x3000001fff347230 */ /* 0x000fc40000004100 */
[--C-:B0-----:R-:W-:Y:S02]  /*1fc0*/  HADD2.F32 R45, -RZ, R26.reuse.H0_H0 ;  /* 0x2000001aff2d7230 */ /* 0x101fe40000004100 */
[----:B------:R-:W-:-:S03]  /*1fd0*/  HADD2.F32 R46, -RZ, R26.H1_H1 ;  /* 0x3000001aff2e7230 */ /* 0x000fc60000004100 */
[-C--:B------:R-:W-:Y:S01]  /*1fe0*/  FFMA.FTZ R41, R41, R45.reuse, RZ ;  /* 0x0000002d29297223 */ /* 0x080fe200000100ff */
[----:B------:R-:W-:-:S03]  /*1ff0*/  FFMA.FTZ R47, R44, R45, RZ ;  /* 0x0000002d2c2f7223 */ /* 0x000fc600000100ff */
[-C--:B------:R-:W-:Y:S01]  /*2000*/  FFMA.FTZ R26, R48, R46.reuse, R41 ;  /* 0x0000002e301a7223 */ /* 0x080fe20000010029 */
[----:B------:R-:W-:Y:S01]  /*2010*/  FFMA.FTZ R44, R50, R46, R47 ;  /* 0x0000002e322c7223 */ /* 0x000fe2000001002f */
[----:B------:R-:W-:Y:S02]  /*2020*/  HADD2.F32 R47, -RZ, R13.H0_H0 ;  /* 0x2000000dff2f7230 */ /* 0x000fe40000004100 */
[----:B------:R-:W-:Y:S02]  /*2030*/  HADD2.F32 R41, -RZ, R27.H0_H0 ;  /* 0x2000001bff297230 */ /* 0x000fe40000004100 */
[----:B------:R-:W-:Y:S02]  /*2040*/  HADD2.F32 R48, -RZ, R15.H1_H1 ;  /* 0x3000000fff307230 */ /* 0x000fe40000004100 */
[----:B------:R-:W-:Y:S02]  /*2050*/  HADD2.F32 R50, -RZ, R36.H0_H0 ;  /* 0x20000024ff327230 */ /* 0x000fe40000004100 */
[-C--:B------:R-:W-:Y:S01]  /*2060*/  FFMA.FTZ R47, R47, R41.reuse, R26 ;  /* 0x000000292f2f7223 */ /* 0x080fe2000001001a */
[----:B------:R-:W-:Y:S01]  /*2070*/  FFMA.FTZ R49, R49, R41, R44 ;  /* 0x0000002931317223 */ /* 0x000fe2000001002c */
[----:B------:R-:W-:-:S02]  /*2080*/  HADD2.F32 R44, -RZ, R27.H1_H1 ;  /* 0x3000001bff2c7230 */ /* 0x000fc40000004100 */
[----:B------:R-:W-:Y:S02]  /*2090*/  HADD2.F32 R26, -RZ, R13.H1_H1 ;  /* 0x3000000dff1a7230 */ /* 0x000fe40000004100 */
[----:B------:R-:W-:Y:S02]  /*20a0*/  HADD2.F32 R27, -RZ, R33.H0_H0 ;  /* 0x20000021ff1b7230 */ /* 0x000fe40000004100 */
[-C--:B------:R-:W-:Y:S01]  /*20b0*/  FFMA.FTZ R48, R48, R44.reuse, R49 ;  /* 0x0000002c30307223 */ /* 0x080fe20000010031 */
[----:B------:R-:W-:Y:S02]  /*20c0*/  HADD2.F32 R49, -RZ, R35.H0_H0 ;  /* 0x20000023ff317230 */ /* 0x000fe40000004100 */
[----:B------:R-:W-:Y:S01]  /*20d0*/  FFMA.FTZ R26, R26, R44, R47 ;  /* 0x0000002c1a1a7223 */ /* 0x000fe2000001002f */
[--C-:B-1----:R-:W-:Y:S02]  /*20e0*/  HADD2.F32 R47, -RZ, R28.reuse.H0_H0 ;  /* 0x2000001cff2f7230 */ /* 0x102fe40000004100 */
[----:B------:R-:W-:-:S03]  /*20f0*/  HADD2.F32 R28, -RZ, R28.H1_H1 ;  /* 0x3000001cff1c7230 */ /* 0x000fc60000004100 */
        /* <DEDUP_REMOVED lines=12> */
[----:B------:R-:W-:-:S03]  /*21c0*/  HADD2.F32 R27, -RZ, R36.H1_H1 ;  /* 0x30000024ff1b7230 */ /* 0x000fc60000004100 */
[-C--:B------:R-:W-:Y:S01]  /*21d0*/  FFMA.FTZ R49, R49, R29.reuse, R26 ;  /* 0x0000001d31317223 */ /* 0x080fe2000001001a */
[----:B------:R-:W-:Y:S02]  /*21e0*/  HADD2.F32 R26, -RZ, R25.H0_H0 ;  /* 0x20000019ff1a7230 */ /* 0x000fe40000004100 */
[----:B------:R-:W-:Y:S01]  /*21f0*/  FFMA.FTZ R50, R27, R29, R50 ;  /* 0x0000001d1b327223 */ /* 0x000fe20000010032 */
[----:B------:R-:W-:Y:S02]  /*2200*/  HADD2.F32 R27, -RZ, R31.H0_H0 ;  /* 0x2000001fff1b7230 */ /* 0x000fe40000004100 */
[----:B------:R-:W-:Y:S01]  /*2210*/  FMUL.FTZ R49, R20, R49 ;  /* 0x0000003114317220 */ /* 0x000fe20000410000 */
[-C--:B------:R-:W-:Y:S01]  /*2220*/  FFMA.FTZ R51, R26, R45.reuse, RZ ;  /* 0x0000002d1a337223 */ /* 0x080fe200000100ff */
[----:B------:R-:W-:Y:S02]  /*2230*/  HADD2.F32 R26, -RZ, R25.H1_H1 ;  /* 0x30000019ff1a7230 */ /* 0x000fe40000004100 */
[----:B------:R-:W-:Y:S01]  /*2240*/  FFMA.FTZ R27, R27, R45, RZ ;  /* 0x0000002d1b1b7223 */ /* 0x000fe200000100ff */
[----:B------:R-:W-:-:S02]  /*2250*/  HADD2.F32 R45, -RZ, R32.H0_H0 ;  /* 0x20000020ff2d7230 */ /* 0x000fc40000004100 */
[----:B------:R-:W-:Y:S01]  /*2260*/  FMUL.FTZ R50, R21, R50 ;  /* 0x0000003215327220 */ /* 0x000fe20000410000 */
[----:B------:R-:W-:Y:S01]  /*2270*/  F2FP.F16.F32.PACK_AB R49, RZ, R49 ;  /* 0x00000031ff31723e */ /* 0x000fe200000000ff */
[-C--:B------:R-:W-:Y:S01]  /*2280*/  FFMA.FTZ R26, R26, R46.reuse, R51 ;  /* 0x0000002e1a1a7223 */ /* 0x080fe20000010033 */
[----:B------:R-:W-:Y:S01]  /*2290*/  FFMA.FTZ R46, R52, R46, R27 ;  /* 0x0000002e342e7223 */ /* 0x000fe2000001001b */
[----:B------:R-:W-:Y:S01]  /*22a0*/  HADD2.F32 R27, -RZ, R30.H0_H0 ;  /* 0x2000001eff1b7230 */ /* 0x000fe20000004100 */
[----:B------:R-:W-:-:S04]  /*22b0*/  F2FP.F16.F32.PACK_AB R50, RZ, R50 ;  /* 0x00000032ff32723e */ /* 0x000fc800000000ff */
[-C--:B------:R-:W-:Y:S01]  /*22c0*/  FFMA.FTZ R27, R27, R41.reuse, R26 ;  /* 0x000000291b1b7223 */ /* 0x080fe2000001001a */
[----:B------:R-:W-:Y:S02]  /*22d0*/  HADD2.F32 R26, -RZ, R30.H1_H1 ;  /* 0x3000001eff1a7230 */ /* 0x000fe40000004100 */
[----:B------:R-:W-:Y:S01]  /*22e0*/  FFMA.FTZ R41, R45, R41, R46 ;  /* 0x000000292d297223 */ /* 0x000fe2000001002e */
[----:B------:R-:W-:Y:S01]  /*22f0*/  HADD2.F32 R46, -RZ, R32.H1_H1 ;  /* 0x30000020ff2e7230 */ /* 0x000fe20000004100 */
[----:B------:R-:W-:Y:S01]  /*2300*/  PRMT R49, R49, 0x5410, R50 ;  /* 0x0000541031317816 */ /* 0x000fe20000000032 */
[-C--:B------:R-:W-:Y:S01]  /*2310*/  FFMA.FTZ R26, R26, R44.reuse, R27 ;  /* 0x0000002c1a1a7223 */ /* 0x080fe2000001001b */
[----:B------:R-:W-:Y:S02]  /*2320*/  HADD2.F32 R27, -RZ, R37.H0_H0 ;  /* 0x20000025ff1b7230 */ /* 0x000fe40000004100 */
[----:B------:R-:W-:Y:S01]  /*2330*/  FFMA.FTZ R44, R46, R44, R41 ;  /* 0x0000002c2e2c7223 */ /* 0x000fe20000010029 */
[----:B------:R-:W-:Y:S01]  /*2340*/  HADD2.F32 R41, -RZ, R39.H0_H0 ;  /* 0x20000027ff297230 */ /* 0x000fe20000004100 */
[----:B------:R-:W-:Y:S01]  /*2350*/  HFMA2.MMA R17, R49, 1, 1, R17 ;  /* 0x3c003c0031117835 */ /* 0x000fe20000000011 */
[----:B------:R-:W-:Y:S01]  /*2360*/  FFMA.FTZ R27, R27, R47, R26 ;  /* 0x0000002f1b1b7223 */ /* 0x000fe2000001001a */
[----:B------:R-:W-:-:S02]  /*2370*/  HADD2.F32 R26, -RZ, R37.H1_H1 ;  /* 0x30000025ff1a7230 */ /* 0x000fc40000004100 */
[----:B------:R-:W-:Y:S01]  /*2380*/  FFMA.FTZ R47, R41, R47, R44 ;  /* 0x0000002f292f7223 */ /* 0x000fe2000001002c */
[----:B------:R-:W-:Y:S02]  /*2390*/  HADD2.F32 R44, -RZ, R39.H1_H1 ;  /* 0x30000027ff2c7230 */ /* 0x000fe40000004100 */
[----:B------:R-:W-:Y:S02]  /*23a0*/  HADD2.F32 R41, -RZ, R40.H1_H1 ;  /* 0x30000028ff297230 */ /* 0x000fe40000004100 */
[-C--:B------:R-:W-:Y:S01]  /*23b0*/  FFMA.FTZ R27, R26, R28.reuse, R27 ;  /* 0x0000001c1a1b7223 */ /* 0x080fe2000001001b */
[----:B------:R-:W-:Y:S02]  /*23c0*/  HADD2.F32 R26, -RZ, R38.H0_H0 ;  /* 0x20000026ff1a7230 */ /* 0x000fe40000004100 */
[----:B------:R-:W-:Y:S01]  /*23d0*/  FFMA.FTZ R47, R44, R28, R47 ;  /* 0x0000001c2c2f7223 */ /* 0x000fe2000001002f */
[----:B------:R-:W-:Y:S02]  /*23e0*/  HADD2.F32 R28, -RZ, R40.H0_H0 ;  /* 0x20000028ff1c7230 */ /* 0x000fe40000004100 */
[----:B------:R-:W-:Y:S01]  /*23f0*/  FFMA.FTZ R26, R26, R48, R27 ;  /* 0x000000301a1a7223 */ /* 0x000fe2000001001b */
[----:B------:R-:W-:-:S02]  /*2400*/  HADD2.F32 R27, -RZ, R38.H1_H1 ;  /* 0x30000026ff1b7230 */ /* 0x000fc40000004100 */
[----:B------:R-:W-:-:S03]  /*2410*/  FFMA.FTZ R48, R28, R48, R47 ;  /* 0x000000301c307223 */ /* 0x000fc6000001002f */
[-C--:B------:R-:W-:Y:S01]  /*2420*/  FFMA.FTZ R27, R27, R29.reuse, R26 ;  /* 0x0000001d1b1b7223 */ /* 0x080fe2000001001a */
[----:B------:R-:W-:-:S03]  /*2430*/  FFMA.FTZ R48, R41, R29, R48 ;  /* 0x0000001d29307223 */ /* 0x000fc60000010030 */
[----:B------:R-:W-:Y:S01]  /*2440*/  FMUL.FTZ R27, R22, R27 ;  /* 0x0000001b161b7220 */ /* 0x000fe20000410000 */
[----:B------:R-:W-:-:S04]  /*2450*/  FMUL.FTZ R48, R23, R48 ;  /* 0x0000003017307220 */ /* 0x000fc80000410000 */
[----:B------:R-:W-:Y:S02]  /*2460*/  F2FP.F16.F32.PACK_AB R27, RZ, R27 ;  /* 0x0000001bff1b723e */ /* 0x000fe400000000ff */
[----:B------:R-:W-:-:S04]  /*2470*/  F2FP.F16.F32.PACK_AB R48, RZ, R48 ;  /* 0x00000030ff30723e */ /* 0x000fc800000000ff */
[----:B------:R-:W-:-:S05]  /*2480*/  PRMT R27, R27, 0x5410, R48 ;  /* 0x000054101b1b7816 */ /* 0x000fca0000000030 */
[----:B------:R-:W-:-:S07]  /*2490*/  HADD2 R16, R27, R16 ;  /* 0x000000101b107230 */ /* 0x000fce0000000000 */
.L_x_934:
        /* <DEDUP_REMOVED lines=90> */
.L_x_935:
[----:B------:R-:W-:Y:S05]  /*2a40*/  @P0 BRA `(.L_x_933) ;  /* 0x0000000400580947 */ /* 0x000fea0003800000 */
        /* <DEDUP_REMOVED lines=16> */
[----:B------:R-:W-:Y:S01]  /*2b50*/  FFMA.FTZ R49, R14, R26, R49 ;  /* 0x0000001a0e317223 */ /* 0x000fe20000010031 */
[----:B------:R-:W-:Y:S02]  /*2b60*/  HADD2.F32 R48, -RZ, R31.H1_H1 ;  /* 0x3000001fff307230 */ /* 0x000fe40000004100 */
[----:B------:R-:W-:-:S02]  /*2b70*/  HADD2.F32 R12, -RZ, R27.H0_H0 ;  /* 0x2000001bff0c7230 */ /* 0x000fc40000004100 */
[-C--:B------:R-:W-:Y:S01]  /*2b80*/  FFMA.FTZ R41, R46, R26.reuse, R41 ;  /* 0x0000001a2e297223 */ /* 0x080fe20000010029 */
[----:B------:R-:W-:Y:S02]  /*2b90*/  HADD2.F32 R14, -RZ, R13.H0_H0 ;  /* 0x2000000dff0e7230 */ /* 0x000fe40000004100 */
[----:B------:R-:W-:Y:S01]  /*2ba0*/  FFMA.FTZ R45, R48, R26, R45 ;  /* 0x0000001a302d7223 */ /* 0x000fe2000001002d */
[----:B------:R-:W-:Y:S02]  /*2bb0*/  HADD2.F32 R44, -RZ, R15.H0_H0 ;  /* 0x2000000fff2c7230 */ /* 0x000fe40000004100 */
[----:B------:R-:W-:Y:S02]  /*2bc0*/  HADD2.F32 R46, -RZ, R30.H0_H0 ;  /* 0x2000001eff2e7230 */ /* 0x000fe40000004100 */
[-C--:B------:R-:W-:Y:S01]  /*2bd0*/  FFMA.FTZ R14, R14, R12.reuse, R47 ;  /* 0x0000000c0e0e7223 */ /* 0x080fe2000001002f */
[----:B------:R-:W-:Y:S02]  /*2be0*/  HADD2.F32 R27, -RZ, R27.H1_H1 ;  /* 0x3000001bff1b7230 */ /* 0x000fe40000004100 */
[----:B------:R-:W-:Y:S01]  /*2bf0*/  FFMA.FTZ R26, R44, R12, R49 ;  /* 0x0000000c2c1a7223 */ /* 0x000fe20000010031 */
[----:B------:R-:W-:-:S02]  /*2c00*/  HADD2.F32 R48, -RZ, R32.H0_H0 ;  /* 0x20000020ff307230 */ /* 0x000fc40000004100 */
[-C--:B------:R-:W-:Y:S01]  /*2c10*/  FFMA.FTZ R44, R46, R12.reuse, R41 ;  /* 0x0000000c2e2c7223 */ /* 0x080fe20000010029 */
[----:B------:R-:W-:Y:S02]  /*2c20*/  HADD2.F32 R13, -RZ, R13.H1_H1 ;  /* 0x3000000dff0d7230 */ /* 0x000fe40000004100 */
        /* <DEDUP_REMOVED lines=8> */
[--C-:B-1----:R-:W-:Y:S02]  /*2cb0*/  HADD2.F32 R13, -RZ, R28.reuse.H0_H0 ;  /* 0x2000001cff0d7230 */ /* 0x102fe40000004100 */
[----:B------:R-:W-:Y:S01]  /*2cc0*/  FFMA.FTZ R30, R31, R27, R12 ;  /* 0x0000001b1f1e7223 */ /* 0x000fe2000001000c */
        /* <DEDUP_REMOVED lines=46> */
.L_x_933:
[----:B------:R-:W0:Y:S02]  /*2fb0*/  LDC R41, c[0x0][0x23c] ;  /* 0x00008f00ff297b82 */ /* 0x000e240000000800 */
[----:B0-----:R-:W-:-:S05]  /*2fc0*/  IMAD.WIDE R44, R41, 0x4, R42 ;  /* 0x00000004292c7825 */ /* 0x001fca00078e022a */
[----:B------:R-:W2:Y:S02]  /*2fd0*/  LDG.E.128.CONSTANT R12, desc[UR6][R44.64] ;  /* 0x000000062c0c7981 */ /* 0x000ea4000c1e9d00 */
[C---:B--2---:R-:W-:Y:S02]  /*2fe0*/  LOP3.LUT R26, R12.reuse, 0xf000f0, RZ, 0xc0, !PT ;  /* 0x00f000f00c1a7812 */ /* 0x044fe400078ec0ff */
[----:B------:R-:W-:Y:S02]  /*2ff0*/  SHF.R.U32.HI R27, RZ, 0x8, R12 ;  /* 0x00000008ff1b7819 */ /* 0x000fe4000001160c */
[----:B------:R-:W-:Y:S02]  /*3000*/  LOP3.LUT R28, R13, 0xf000f, RZ, 0xc0, !PT ;  /* 0x000f000f0d1c7812 */ /* 0x000fe400078ec0ff */
[----:B------:R-:W-:Y:S02]  /*3010*/  SHF.R.U32.HI R30, RZ, 0x8, R13 ;  /* 0x00000008ff1e7819 */ /* 0x000fe4000001160d */
[----:B------:R-:W-:-:S02]  /*3020*/  LOP3.LUT R25, R12, 0xf000f, RZ, 0xc0, !PT ;  /* 0x000f000f0c197812 */ /* 0x000fc400078ec0ff */
[----:B------:R-:W-:Y:S02]  /*3030*/  LOP3.LUT R29, R13, 0xf000f0, RZ, 0xc0, !PT ;  /* 0x00f000f00d1d7812 */ /* 0x000fe400078ec0ff */
[----:B------:R-:W-:Y:S02]  /*3040*/  SHF.R.U32.HI R33, RZ, 0x8, R14 ;  /* 0x00000008ff217819 */ /* 0x000fe4000001160e */
[----:B------:R-:W-:Y:S02]  /*3050*/  SHF.R.U32.HI R39, RZ, 0x8, R15 ;  /* 0x00000008ff277819 */ /* 0x000fe4000001160f */
[C---:B------:R-:W-:Y:S02]  /*3060*/  LOP3.LUT R31, R14.reuse, 0xf000f, RZ, 0xc0, !PT ;  /* 0x000f000f0e1f7812 */ /* 0x040fe400078ec0ff */
[----:B------:R-:W-:Y:S02]  /*3070*/  LOP3.LUT R32, R14, 0xf000f0, RZ, 0xc0, !PT ;  /* 0x00f000f00e207812 */ /* 0x000fe400078ec0ff */
[----:B------:R-:W-:-:S02]  /*3080*/  LOP3.LUT R13, R26, 0x64006400, RZ, 0xfc, !PT ;  /* 0x640064001a0d7812 */ /* 0x000fc400078efcff */
[C---:B------:R-:W-:Y:S02]  /*3090*/  LOP3.LUT R34, R15.reuse, 0xf000f, RZ, 0xc0, !PT ;  /* 0x000f000f0f227812 */ /* 0x040fe400078ec0ff */
[----:B------:R-:W-:Y:S01]  /*30a0*/  LOP3.LUT R36, R15, 0xf000f0, RZ, 0xc0, !PT ;  /* 0x00f000f00f247812 */ /* 0x000fe200078ec0ff */
[----:B------:R-:W-:Y:S01]  /*30b0*/  HFMA2 R13, R13, R0.H0_H0, -72, -72 ;  /* 0xd480d4800d0d7431 */ /* 0x000fe20000040000 */
[C---:B------:R-:W-:Y:S02]  /*30c0*/  LOP3.LUT R26, R27.reuse, 0xf000f, RZ, 0xc0, !PT ;  /* 0x000f000f1b1a7812 */ /* 0x040fe400078ec0ff */
[----:B------:R-:W-:Y:S02]  /*30d0*/  LOP3.LUT R35, R27, 0xf000f0, RZ, 0xc0, !PT ;  /* 0x00f000f01b237812 */ /* 0x000fe400078ec0ff */
[----:B------:R-:W-:Y:S02]  /*30e0*/  LOP3.LUT R14, R28, 0x64006400, RZ, 0xfc, !PT ;  /* 0x640064001c0e7812 */ /* 0x000fe400078efcff */
[----:B------:R-:W-:-:S02]  /*30f0*/  LOP3.LUT R37, R30, 0xf000f0, RZ, 0xc0, !PT ;  /* 0x00f000f01e257812 */ /* 0x000fc400078ec0ff */
[----:B------:R-:W-:Y:S01]  /*3100*/  LOP3.LUT R12, R25, 0x64006400, RZ, 0xfc, !PT ;  /* 0x64006400190c7812 */ /* 0x000fe200078efcff */
[----:B------:R-:W-:Y:S01]  /*3110*/  HADD2 R14, R14, -1032, -1032 ;  /* 0xe408e4080e0e7430 */ /* 0x000fe20000000000 */
[----:B------:R-:W-:Y:S02]  /*3120*/  LOP3.LUT R15, R29, 0x64006400, RZ, 0xfc, !PT ;  /* 0x640064001d0f7812 */ /* 0x000fe400078efcff */
[----:B------:R-:W-:Y:S01]  /*3130*/  LOP3.LUT R28, R30, 0xf000f, RZ, 0xc0, !PT ;  /* 0x000f000f1e1c7812 */ /* 0x000fe200078ec0ff */
[----:B------:R-:W-:Y:S01]  /*3140*/  HADD2 R12, R12, -1032, -1032 ;  /* 0xe408e4080c0c7430 */ /* 0x000fe20000000000 */
[----:B------:R-:W-:Y:S01]  /*3150*/  LOP3.LUT R38, R33, 0xf000f, RZ, 0xc0, !PT ;  /* 0x000f000f21267812 */ /* 0x000fe200078ec0ff */
[----:B------:R-:W-:Y:S01]  /*3160*/  HFMA2 R15, R15, R0.H0_H0, -72, -72 ;  /* 0xd480d4800f0f7431 */ /* 0x000fe20000040000 */
[----:B------:R-:W-:Y:S02]  /*3170*/  LOP3.LUT R27, R39, 0xf000f, RZ, 0xc0, !PT ;  /* 0x000f000f271b7812 */ /* 0x000fe400078ec0ff */
[----:B------:R-:W-:-:S02]  /*3180*/  LOP3.LUT R25, R31, 0x64006400, RZ, 0xfc, !PT ;  /* 0x640064001f197812 */ /* 0x000fc400078efcff */
[----:B------:R-:W-:Y:S02]  /*3190*/  LOP3.LUT R29, R33, 0xf000f0, RZ, 0xc0, !PT ;  /* 0x00f000f0211d7812 */ /* 0x000fe400078ec0ff */
[----:B------:R-:W-:Y:S01]  /*31a0*/  LOP3.LUT R30, R39, 0xf000f0, RZ, 0xc0, !PT ;  /* 0x00f000f0271e7812 */ /* 0x000fe200078ec0ff */
[----:B------:R-:W-:Y:S01]  /*31b0*/  HADD2 R25, R25, -1032, -1032 ;  /* 0xe408e40819197430 */ /* 0x000fe20000000000 */
[----:B------:R-:W-:Y:S02]  /*31c0*/  LOP3.LUT R31, R32, 0x64006400, RZ, 0xfc, !PT ;  /* 0x64006400201f7812 */ /* 0x000fe400078efcff */
[----:B------:R-:W-:Y:S02]  /*31d0*/  LOP3.LUT R32, R34, 0x64006400, RZ, 0xfc, !PT ;  /* 0x6400640022207812 */ /* 0x000fe400078efcff */
[----:B------:R-:W-:Y:S02]  /*31e0*/  LOP3.LUT R37, R37, 0x64006400, RZ, 0xfc, !PT ;  /* 0x6400640025257812 */ /* 0x000fe400078efcff */
[----:B------:R-:W-:-:S02]  /*31f0*/  LOP3.LUT R33, R36, 0x64006400, RZ, 0xfc, !PT ;  /* 0x6400640024217812 */ /* 0x000fc400078efcff */
        /* <DEDUP_REMOVED lines=10> */
[----:B------:R-:W-:Y:S01]  /*32a0*/  LOP3.LUT R27, R30, 0x64006400, RZ, 0xfc, !PT ;  /* 0x640064001e1b7812 */ /* 0x000fe200078efcff */
[-C--:B------:R-:W-:Y:S02]  /*32b0*/  HFMA2 R30, R31, R0.reuse.H0_H0, -72, -72 ;  /* 0xd480d4801f1e7431 */ /* 0x080fe40000040000 */
[----:B------:R-:W-:Y:S02]  /*32c0*/  HADD2 R31, R32, -1032, -1032 ;  /* 0xe408e408201f7430 */ /* 0x000fe40000000000 */
[-C--:B------:R-:W-:Y:S02]  /*32d0*/  HFMA2 R32, R33, R0.reuse.H0_H0, -72, -72 ;  /* 0xd480d48021207431 */ /* 0x080fe40000040000 */
[----:B------:R-:W-:Y:S02]  /*32e0*/  HADD2 R33, R26, -1032, -1032 ;  /* 0xe408e4081a217430 */ /* 0x000fe40000000000 */
[----:B------:R-:W-:Y:S02]  /*32f0*/  HADD2 R35, R28, -1032, -1032 ;  /* 0xe408e4081c237430 */ /* 0x000fe40000000000 */
[----:B------:R-:W-:-:S02]  /*3300*/  HFMA2 R38, R29, R0.H0_H0, -72, -72 ;  /* 0xd480d4801d267431 */ /* 0x000fc40000040000 */
[----:B------:R-:W-:Y:S01]  /*3310*/  HFMA2 R40, R27, R0.H0_H0, -72, -72 ;  /* 0xd480d4801b287431 */ /* 0x000fe20000040000 */
[----:B------:R-:W-:Y:S06]  /*3320*/  @!P2 BRA `(.L_x_936) ;  /* 0x000000040058a947 */ /* 0x000fec0003800000 */
[----:B------:R-:W0:Y:S01]  /*3330*/  LDS.64 R26, [UR4+0x10] ;  /* 0x00001004ff1a7984 */ /* 0x000e220008000a00 */
[--C-:B------:R-:W-:Y:S02]  /*3340*/  HADD2.F32 R47, -RZ, R12.reuse.H0_H0 ;  /* 0x2000000cff2f7230 */ /* 0x100fe40000004100 */
[----:B------:R-:W-:Y:S01]  /*3350*/  HADD2.F32 R48, -RZ, R12.H1_H1 ;  /* 0x3000000cff307230 */ /* 0x000fe20000004100 */
[----:B------:R-:W1:Y:S01]  /*3360*/  LDS.64 R28, [UR4+0x18] ;  /* 0x00001804ff1c7984 */ /* 0x000e620008000a00 */
[----:B------:R-:W-:Y:S02]  /*3370*/  HADD2.F32 R52, -RZ, R34.H0_H0 ;  /* 0x20000022ff347230 */ /* 0x000fe40000004100 */
[----:B------:R-:W-:Y:S02]  /*3380*/  HADD2.F32 R51, -RZ, R14.H0_H0 ;  /* 0x2000000eff337230 */ /* 0x000fe40000004100 */
[----:B0-----:R-:W-:-:S05]  /*3390*/  HADD2.F32 R46, -RZ, R26.H0_H0 ;  /* 0x2000001aff2e7230 */ /* 0x001fca0000004100 */
[----:B------:R-:W-:Y:S01]  /*33a0*/  FFMA.FTZ R49, R47, R46, RZ ;  /* 0x0000002e2f317223 */ /* 0x000fe200000100ff */
[----:B------:R-:W-:Y:S02]  /*33b0*/  HADD2.F32 R47, -RZ, R26.H1_H1 ;  /* 0x3000001aff2f7230 */ /* 0x000fe40000004100 */
[----:B------:R-:W-:Y:S01]  /*33c0*/  FFMA.FTZ R51, R46, R51, RZ ;  /* 0x000000332e337223 */ /* 0x000fe200000100ff */
[----:B------:R-:W-:Y:S02]  /*33d0*/  HADD2.F32 R26, -RZ, R27.H0_H0 ;  /* 0x2000001bff1a7230 */ /* 0x000fe40000004100 */
[----:B------:R-:W-:Y:S01]  /*33e0*/  FFMA.FTZ R49, R48, R47, R49 ;  /* 0x0000002f30317223 */ /* 0x000fe20000010031 */
[----:B------:R-:W-:-:S05]  /*33f0*/  HADD2.F32 R48, -RZ, R13.H0_H0 ;  /* 0x2000000dff307230 */ /* 0x000fca0000004100 */
[----:B------:R-:W-:Y:S01]  /*3400*/  FFMA.FTZ R50, R48, R26, R49 ;  /* 0x0000001a30327223 */ /* 0x000fe20000010031 */
[----:B------:R-:W-:Y:S02]  /*3410*/  HADD2.F32 R48, -RZ, R27.H1_H1 ;  /* 0x3000001bff307230 */ /* 0x000fe40000004100 */
[----:B------:R-:W-:Y:S02]  /*3420*/  HADD2.F32 R27, -RZ, R13.H1_H1 ;  /* 0x3000000dff1b7230 */ /* 0x000fe40000004100 */
[--C-:B-1----:R-:W-:Y:S02]  /*3430*/  HADD2.F32 R49, -RZ, R28.reuse.H0_H0 ;  /* 0x2000001cff317230 */ /* 0x102fe40000004100 */
[----:B------:R-:W-:Y:S02]  /*3440*/  HADD2.F32 R28, -RZ, R28.H1_H1 ;  /* 0x3000001cff1c7230 */ /* 0x000fe40000004100 */
[----:B------:R-:W-:Y:S01]  /*3450*/  FFMA.FTZ R50, R27, R48, R50 ;  /* 0x000000301b327223 */ /* 0x000fe20000010032 */
[----:B------:R-:W-:-:S05]  /*3460*/  HADD2.F32 R27, -RZ, R33.H0_H0 ;  /* 0x20000021ff1b7230 */ /* 0x000fca0000004100 */
[----:B------:R-:W-:Y:S01]  /*3470*/  FFMA.FTZ R50, R27, R49, R50 ;  /* 0x000000311b327223 */ /* 0x000fe20000010032 */
[----:B------:R-:W-:-:S05]  /*3480*/  HADD2.F32 R27, -RZ, R33.H1_H1 ;  /* 0x30000021ff1b7230 */ /* 0x000fca0000004100 */
[----:B------:R-:W-:Y:S01]  /*3490*/  FFMA.FTZ R27, R27, R28, R50 ;  /* 0x0000001c1b1b7223 */ /* 0x000fe20000010032 */
[--C-:B------:R-:W-:Y:S02]  /*34a0*/  HADD2.F32 R50, -RZ, R29.reuse.H0_H0 ;  /* 0x2000001dff327230 */ /* 0x100fe40000004100 */
[----:B------:R-:W-:-:S03]  /*34b0*/  HADD2.F32 R29, -RZ, R29.H1_H1 ;  /* 0x3000001dff1d7230 */ /* 0x000fc60000004100 */
[----:B------:R-:W-:Y:S01]  /*34c0*/  FFMA.FTZ R27, R52, R50, R27 ;  /* 0x00000032341b7223 */ /* 0x000fe2000001001b */
[----:B------:R-:W-:-:S05]  /*34d0*/  HADD2.F32 R52, -RZ, R34.H1_H1 ;  /* 0x30000022ff347230 */ /* 0x000fca0000004100 */
[----:B------:R-:W-:Y:S01]  /*34e0*/  FFMA.FTZ R27, R52, R29, R27 ;  /* 0x0000001d341b7223 */ /* 0x000fe2000001001b */
[----:B------:R-:W-:-:S03]  /*34f0*/  HADD2.F32 R52, -RZ, R14.H1_H1 ;  /* 0x3000000eff347230 */ /* 0x000fc60000004100 */
[----:B------:R-:W-:Y:S02]  /*3500*/  FMUL.FTZ R27, R20, R27 ;  /* 0x0000001b141b7220 */ /* 0x000fe40000410000 */
[----:B------:R-:W-:Y:S01]  /*3510*/  FFMA.FTZ R51, R47, R52, R51 ;  /* 0x000000342f337223 */ /* 0x000fe20000010033 */
[----:B------:R-:W-:Y:S02]  /*3520*/  HADD2.F32 R52, -RZ, R15.H0_H0 ;  /* 0x2000000fff347230 */ /* 0x000fe40000004100 */
[----:B------:R-:W-:-:S03]  /*3530*/  F2FP.F16.F32.PACK_AB R27, RZ, R27 ;  /* 0x0000001bff1b723e */ /* 0x000fc600000000ff */
[----:B------:R-:W-:Y:S01]  /*3540*/  FFMA.FTZ R53, R26, R52, R51 ;  /* 0x000000341a357223 */ /* 0x000fe20000010033 */
[----:B------:R-:W-:-:S05]  /*3550*/  HADD2.F32 R51, -RZ, R15.H1_H1 ;  /* 0x3000000fff337230 */ /* 0x000fca0000004100 */
[----:B------:R-:W-:Y:S01]  /*3560*/  FFMA.FTZ R52, R48, R51, R53 ;  /* 0x0000003330347223 */ /* 0x000fe20000010035 */
[----:B------:R-:W-:-:S05]  /*3570*/  HADD2.F32 R51, -RZ, R35.H0_H0 ;  /* 0x20000023ff337230 */ /* 0x000fca0000004100 */
[----:B------:R-:W-:Y:S01]  /*3580*/  FFMA.FTZ R53, R49, R51, R52 ;  /* 0x0000003331357223 */ /* 0x000fe20000010034 */
[----:B------:R-:W-:Y:S02]  /*3590*/  HADD2.F32 R51, -RZ, R35.H1_H1 ;  /* 0x30000023ff337230 */ /* 0x000fe40000004100 */
[----:B------:R-:W-:-:S03]  /*35a0*/  HADD2.F32 R52, -RZ, R36.H0_H0 ;  /* 0x20000024ff347230 */ /* 0x000fc60000004100 */
[----:B------:R-:W-:-:S04]  /*35b0*/  FFMA.FTZ R51, R28, R51, R53 ;  /* 0x000000331c337223 */ /* 0x000fc80000010035 */
[----:B------:R-:W-:Y:S01]  /*35c0*/  FFMA.FTZ R51, R50, R52, R51 ;  /* 0x0000003432337223 */ /* 0x000fe20000010033 */
[----:B------:R-:W-:-:S05]  /*35d0*/  HADD2.F32 R52, -RZ, R36.H1_H1 ;  /* 0x30000024ff347230 */ /* 0x000fca0000004100 */
[----:B------:R-:W-:Y:S01]  /*35e0*/  FFMA.FTZ R52, R29, R52, R51 ;  /* 0x000000341d347223 */ /* 0x000fe20000010033 */
[----:B------:R-:W-:-:S03]  /*35f0*/  HADD2.F32 R51, -RZ, R25.H0_H0 ;  /* 0x20000019ff337230 */ /* 0x000fc60000004100 */
[----:B------:R-:W-:-:S05]  /*3600*/  FMUL.FTZ R52, R21, R52 ;  /* 0x0000003415347220 */ /* 0x000fca0000410000 */
[----:B------:R-:W-:-:S04]  /*3610*/  F2FP.F16.F32.PACK_AB R52, RZ, R52 ;  /* 0x00000034ff34723e */ /* 0x000fc800000000ff */
[----:B------:R-:W-:Y:S01]  /*3620*/  PRMT R27, R27, 0x5410, R52 ;  /* 0x000054101b1b7816 */ /* 0x000fe20000000034 */
[----:B------:R-:W-:-:S05]  /*3630*/  FFMA.FTZ R52, R46, R51, RZ ;  /* 0x000000332e347223 */ /* 0x000fca00000100ff */
[----:B------:R-:W-:Y:S01]  /*3640*/  HFMA2.MMA R19, R27, 1, 1, R19 ;  /* 0x3c003c001b137835 */ /* 0x000fe20000000013 */
[----:B------:R-:W-:-:S05]  /*3650*/  HADD2.F32 R27, -RZ, R31.H0_H0 ;  /* 0x2000001fff1b7230 */ /* 0x000fca0000004100 */
[----:B------:R-:W-:Y:S01]  /*3660*/  FFMA.FTZ R51, R46, R27, RZ ;  /* 0x0000001b2e337223 */ /* 0x000fe200000100ff */
[----:B------:R-:W-:-:S05]  /*3670*/  HADD2.F32 R46, -RZ, R25.H1_H1 ;  /* 0x30000019ff2e7230 */ /* 0x000fca0000004100 */
[----:B------:R-:W-:Y:S01]  /*3680*/  FFMA.FTZ R27, R47, R46, R52 ;  /* 0x0000002e2f1b7223 */ /* 0x000fe20000010034 */
[----:B------:R-:W-:-:S05]  /*3690*/  HADD2.F32 R46, -RZ, R31.H1_H1 ;  /* 0x3000001fff2e7230 */ /* 0x000fca0000004100 */
[----:B------:R-:W-:Y:S01]  /*36a0*/  FFMA.FTZ R51, R47, R46, R51 ;  /* 0x0000002e2f337223 */ /* 0x000fe20000010033 */
[----:B------:R-:W-:-:S05]  /*36b0*/  HADD2.F32 R46, -RZ, R30.H0_H0 ;  /* 0x2000001eff2e7230 */ /* 0x000fca0000004100 */
[----:B------:R-:W-:Y:S01]  /*36c0*/  FFMA.FTZ R47, R26, R46, R27 ;  /* 0x0000002e1a2f7223 */ /* 0x000fe2000001001b */
[----:B------:R-:W-:Y:S02]  /*36d0*/  HADD2.F32 R46, -RZ, R32.H0_H0 ;  /* 0x20000020ff2e7230 */ /* 0x000fe40000004100 */
[----:B------:R-:W-:-:S03]  /*36e0*/  HADD2.F32 R27, -RZ, R30.H1_H1 ;  /* 0x3000001eff1b7230 */ /* 0x000fc60000004100 */
[----:B------:R-:W-:Y:S01]  /*36f0*/  FFMA.FTZ R46, R26, R46, R51 ;  /* 0x0000002e1a2e7223 */ /* 0x000fe20000010033 */
[----:B------:R-:W-:Y:S02]  /*3700*/  HADD2.F32 R51, -RZ, R32.H1_H1 ;  /* 0x30000020ff337230 */ /* 0x000fe40000004100 */
[C---:B------:R-:W-:Y:S01]  /*3710*/  FFMA.FTZ R26, R48.reuse, R27, R47 ;  /* 0x0000001b301a7223 */ /* 0x040fe2000001002f */
[----:B------:R-:W-:Y:S02]  /*3720*/  HADD2.F32 R27, -RZ, R37.H0_H0 ;  /* 0x20000025ff1b7230 */ /* 0x000fe40000004100 */
[----:B------:R-:W-:Y:S01]  /*3730*/  FFMA.FTZ R46, R48, R51, R46 ;  /* 0x00000033302e7223 */ /* 0x000fe2000001002e */
[----:B------:R-:W-:Y:S02]  /*3740*/  HADD2.F32 R51, -RZ, R39.H0_H0 ;  /* 0x20000027ff337230 */ /* 0x000fe40000004100 */
[----:B------:R-:W-:Y:S01]  /*3750*/  FFMA.FTZ R47, R49, R27, R26 ;  /* 0x0000001b312f7223 */ /* 0x000fe2000001001a */
[----:B------:R-:W-:-:S02]  /*3760*/  HADD2.F32 R27, -RZ, R37.H1_H1 ;  /* 0x30000025ff1b7230 */ /* 0x000fc40000004100 */
[----:B------:R-:W-:Y:S02]  /*3770*/  HADD2.F32 R26, -RZ, R38.H0_H0 ;  /* 0x20000026ff1a7230 */ /* 0x000fe40000004100 */
[----:B------:R-:W-:Y:S01]  /*3780*/  FFMA.FTZ R46, R49, R51, R46 ;  /* 0x00000033312e7223 */ /* 0x000fe2000001002e */
[----:B------:R-:W-:Y:S02]  /*3790*/  HADD2.F32 R49, -RZ, R39.H1_H1 ;  /* 0x30000027ff317230 */ /* 0x000fe40000004100 */
[----:B------:R-:W-:-:S03]  /*37a0*/  FFMA.FTZ R27, R28, R27, R47 ;  /* 0x0000001b1c1b7223 */ /* 0x000fc6000001002f */
[----:B------:R-:W-:Y:S01]  /*37b0*/  FFMA.FTZ R49, R28, R49, R46 ;  /* 0x000000311c317223 */ /* 0x000fe2000001002e */
[----:B------:R-:W-:Y:S02]  /*37c0*/  HADD2.F32 R46, -RZ, R40.H0_H0 ;  /* 0x20000028ff2e7230 */ /* 0x000fe40000004100 */
[C---:B------:R-:W-:Y:S01]  /*37d0*/  FFMA.FTZ R28, R50.reuse, R26, R27 ;  /* 0x0000001a321c7223 */ /* 0x040fe2000001001b */
[----:B------:R-:W-:Y:S02]  /*37e0*/  HADD2.F32 R26, -RZ, R38.H1_H1 ;  /* 0x30000026ff1a7230 */ /* 0x000fe40000004100 */
        /* <DEDUP_REMOVED lines=8> */
[----:B------:R-:W-:-:S06]  /*3870*/  PRMT R27, R27, 0x5410, R46 ;  /* 0x000054101b1b7816 */ /* 0x000fcc000000002e */
[----:B------:R-:W-:-:S11]  /*3880*/  HFMA2.MMA R18, R27, 1, 1, R18 ;  /* 0x3c003c001b127835 */ /* 0x000fd60000000012 */
.L_x_936:
        /* <DEDUP_REMOVED lines=9> */
[----:B0-----:R-:W-:Y:S02]  /*3920*/  HADD2.F32 R47, -RZ, R26.H0_H0 ;  /* 0x2000001aff2f7230 */ /* 0x001fe40000004100 */
[----:B------:R-:W-:Y:S02]  /*3930*/  HADD2.F32 R50, -RZ, R27.H1_H1 ;  /* 0x3000001bff327230 */ /* 0x000fe40000004100 */
[----:B-1----:R-:W-:Y:S02]  /*3940*/  HADD2.F32 R51, -RZ, R28.H1_H1 ;  /* 0x3000001cff337230 */ /* 0x002fe40000004100 */
[----:B------:R-:W-:Y:S01]  /*3950*/  FFMA.FTZ R49, R46, R47, RZ ;  /* 0x0000002f2e317223 */ /* 0x000fe200000100ff */
[----:B------:R-:W-:-:S02]  /*3960*/  HADD2.F32 R46, -RZ, R26.H1_H1 ;  /* 0x3000001aff2e7230 */ /* 0x000fc40000004100 */
[----:B------:R-:W-:-:S03]  /*3970*/  HADD2.F32 R26, -RZ, R13.H0_H0 ;  /* 0x2000000dff1a7230 */ /* 0x000fc60000004100 */
[----:B------:R-:W-:Y:S01]  /*3980*/  FFMA.FTZ R49, R48, R46, R49 ;  /* 0x0000002e30317223 */ /* 0x000fe20000010031 */
[----:B------:R-:W-:Y:S02]  /*3990*/  HADD2.F32 R48, -RZ, R27.H0_H0 ;  /* 0x2000001bff307230 */ /* 0x000fe40000004100 */
[----:B------:R-:W-:-:S03]  /*39a0*/  HADD2.F32 R27, -RZ, R33.H0_H0 ;  /* 0x20000021ff1b7230 */ /* 0x000fc60000004100 */
[----:B------:R-:W-:Y:S01]  /*39b0*/  FFMA.FTZ R49, R26, R48, R49 ;  /* 0x000000301a317223 */ /* 0x000fe20000010031 */
[----:B------:R-:W-:-:S05]  /*39c0*/  HADD2.F32 R26, -RZ, R13.H1_H1 ;  /* 0x3000000dff1a7230 */ /* 0x000fca0000004100 */
[----:B------:R-:W-:Y:S01]  /*39d0*/  FFMA.FTZ R26, R26, R50, R49 ;  /* 0x000000321a1a7223 */ /* 0x000fe20000010031 */
[----:B------:R-:W-:Y:S02]  /*39e0*/  HADD2.F32 R49, -RZ, R28.H0_H0 ;  /* 0x2000001cff317230 */ /* 0x000fe40000004100 */
[--C-:B------:R-:W-:Y:S02]  /*39f0*/  HADD2.F32 R28, -RZ, R29.reuse.H0_H0 ;  /* 0x2000001dff1c7230 */ /* 0x100fe40000004100 */
[----:B------:R-:W-:Y:S02]  /*3a00*/  HADD2.F32 R29, -RZ, R29.H1_H1 ;  /* 0x3000001dff1d7230 */ /* 0x000fe40000004100 */
[----:B------:R-:W-:Y:S01]  /*3a10*/  FFMA.FTZ R26, R27, R49, R26 ;  /* 0x000000311b1a7223 */ /* 0x000fe2000001001a */
[----:B------:R-:W-:-:S05]  /*3a20*/  HADD2.F32 R27, -RZ, R33.H1_H1 ;  /* 0x30000021ff1b7230 */ /* 0x000fca0000004100 */
[----:B------:R-:W-:Y:S01]  /*3a30*/  FFMA.FTZ R27, R27, R51, R26 ;  /* 0x000000331b1b7223 */ /* 0x000fe2000001001a */
[----:B------:R-:W-:-:S05]  /*3a40*/  HADD2.F32 R26, -RZ, R34.H0_H0 ;  /* 0x20000022ff1a7230 */ /* 0x000fca0000004100 */
[----:B------:R-:W-:Y:S01]  /*3a50*/  FFMA.FTZ R26, R26, R28, R27 ;  /* 0x0000001c1a1a7223 */ /* 0x000fe2000001001b */
[----:B------:R-:W-:-:S05]  /*3a60*/  HADD2.F32 R27, -RZ, R34.H1_H1 ;  /* 0x30000022ff1b7230 */ /* 0x000fca0000004100 */
[----:B------:R-:W-:Y:S01]  /*3a70*/  FFMA.FTZ R27, R27, R29, R26 ;  /* 0x0000001d1b1b7223 */ /* 0x000fe2000001001a */
[----:B------:R-:W-:-:S03]  /*3a80*/  HADD2.F32 R26, -RZ, R14.H0_H0 ;  /* 0x2000000eff1a7230 */ /* 0x000fc60000004100 */
[----:B------:R-:W-:Y:S02]  /*3a90*/  FMUL.FTZ R27, R20, R27 ;  /* 0x0000001b141b7220 */ /* 0x000fe40000410000 */
[----:B------:R-:W-:Y:S01]  /*3aa0*/  FFMA.FTZ R53, R26, R47, RZ ;  /* 0x0000002f1a357223 */ /* 0x000fe200000100ff */
[----:B------:R-:W-:Y:S02]  /*3ab0*/  HADD2.F32 R26, -RZ, R14.H1_H1 ;  /* 0x3000000eff1a7230 */ /* 0x000fe40000004100 */
[----:B------:R-:W-:-:S03]  /*3ac0*/  F2FP.F16.F32.PACK_AB R27, RZ, R27 ;  /* 0x0000001bff1b723e */ /* 0x000fc600000000ff */
        /* <DEDUP_REMOVED lines=12> */
[----:B------:R-:W-:-:S04]  /*3b90*/  FFMA.FTZ R26, R53, R29, R26 ;  /* 0x0000001d351a7223 */ /* 0x000fc8000001001a */
[----:B------:R-:W-:-:S05]  /*3ba0*/  FMUL.FTZ R26, R21, R26 ;  /* 0x0000001a151a7220 */ /* 0x000fca0000410000 */
[----:B------:R-:W-:-:S04]  /*3bb0*/  F2FP.F16.F32.PACK_AB R26, RZ, R26 ;  /* 0x0000001aff1a723e */ /* 0x000fc800000000ff */
[----:B------:R-:W-:Y:S01]  /*3bc0*/  PRMT R27, R27, 0x5410, R26 ;  /* 0x000054101b1b7816 */ /* 0x000fe2000000001a */
[----:B------:R-:W-:-:S05]  /*3bd0*/  HADD2.F32 R26, -RZ, R25.H0_H0 ;  /* 0x20000019ff1a7230 */ /* 0x000fca0000004100 */
[----:B------:R-:W-:Y:S01]  /*3be0*/  FFMA.FTZ R53, R26, R47, RZ ;  /* 0x0000002f1a357223 */ /* 0x000fe200000100ff */
[----:B------:R-:W-:Y:S01]  /*3bf0*/  HADD2.F32 R26, -RZ, R25.H1_H1 ;  /* 0x30000019ff1a7230 */ /* 0x000fe20000004100 */
[----:B------:R-:W-:Y:S01]  /*3c00*/  HFMA2.MMA R17, R27, 1, 1, R17 ;  /* 0x3c003c001b117835 */ /* 0x000fe20000000011 */
[----:B------:R-:W-:-:S03]  /*3c10*/  HADD2.F32 R27, -RZ, R31.H0_H0 ;  /* 0x2000001fff1b7230 */ /* 0x000fc60000004100 */
[----:B------:R-:W-:Y:S01]  /*3c20*/  FFMA.FTZ R53, R26, R46, R53 ;  /* 0x0000002e1a357223 */ /* 0x000fe20000010035 */
[----:B------:R-:W-:Y:S02]  /*3c30*/  HADD2.F32 R26, -RZ, R31.H1_H1 ;  /* 0x3000001fff1a7230 */ /* 0x000fe40000004100 */
[----:B------:R-:W-:Y:S01]  /*3c40*/  FFMA.FTZ R27, R27, R47, RZ ;  /* 0x0000002f1b1b7223 */ /* 0x000fe200000100ff */
[----:B------:R-:W-:-:S03]  /*3c50*/  HADD2.F32 R47, -RZ, R39.H0_H0 ;  /* 0x20000027ff2f7230 */ /* 0x000fc60000004100 */
[----:B------:R-:W-:Y:S01]  /*3c60*/  FFMA.FTZ R27, R26, R46, R27 ;  /* 0x0000002e1a1b7223 */ /* 0x000fe2000001001b */
[----:B------:R-:W-:Y:S02]  /*3c70*/  HADD2.F32 R26, -RZ, R30.H0_H0 ;  /* 0x2000001eff1a7230 */ /* 0x000fe40000004100 */
[----:B------:R-:W-:-:S03]  /*3c80*/  HADD2.F32 R46, -RZ, R32.H1_H1 ;  /* 0x30000020ff2e7230 */ /* 0x000fc60000004100 */
[----:B------:R-:W-:Y:S01]  /*3c90*/  FFMA.FTZ R53, R26, R48, R53 ;  /* 0x000000301a357223 */ /* 0x000fe20000010035 */
[----:B------:R-:W-:-:S05]  /*3ca0*/  HADD2.F32 R26, -RZ, R32.H0_H0 ;  /* 0x20000020ff1a7230 */ /* 0x000fca0000004100 */
[----:B------:R-:W-:Y:S01]  /*3cb0*/  FFMA.FTZ R27, R26, R48, R27 ;  /* 0x000000301a1b7223 */ /* 0x000fe2000001001b */
[----:B------:R-:W-:-:S05]  /*3cc0*/  HADD2.F32 R26, -RZ, R30.H1_H1 ;  /* 0x3000001eff1a7230 */ /* 0x000fca0000004100 */
[-C--:B------:R-:W-:Y:S01]  /*3cd0*/  FFMA.FTZ R26, R26, R50.reuse, R53 ;  /* 0x000000321a1a7223 */ /* 0x080fe20000010035 */
[----:B------:R-:W-:Y:S01]  /*3ce0*/  FFMA.FTZ R50, R46, R50, R27 ;  /* 0x000000322e327223 */ /* 0x000fe2000001001b */
[----:B------:R-:W-:Y:S02]  /*3cf0*/  HADD2.F32 R27, -RZ, R37.H0_H0 ;  /* 0x20000025ff1b7230 */ /* 0x000fe40000004100 */
[----:B------:R-:W-:Y:S02]  /*3d00*/  HADD2.F32 R46, -RZ, R40.H0_H0 ;  /* 0x20000028ff2e7230 */ /* 0x000fe40000004100 */
[-C--:B------:R-:W-:Y:S01]  /*3d10*/  FFMA.FTZ R50, R47, R49.reuse, R50 ;  /* 0x000000312f327223 */ /* 0x080fe20000010032 */
[----:B------:R-:W-:Y:S02]  /*3d20*/  HADD2.F32 R47, -RZ, R39.H1_H1 ;  /* 0x30000027ff2f7230 */ /* 0x000fe40000004100 */
[----:B------:R-:W-:Y:S01]  /*3d30*/  FFMA.FTZ R26, R27, R49, R26 ;  /* 0x000000311b1a7223 */ /* 0x000fe2000001001a */
[----:B------:R-:W-:-:S05]  /*3d40*/  HADD2.F32 R27, -RZ, R37.H1_H1 ;  /* 0x30000025ff1b7230 */ /* 0x000fca0000004100 */
        /* <DEDUP_REMOVED lines=8> */
[----:B------:R-:W-:-:S03]  /*3dd0*/  FFMA.FTZ R28, R47, R29, R28 ;  /* 0x0000001d2f1c7223 */ /* 0x000fc6000001001c */
[----:B------:R-:W-:Y:S01]  /*3de0*/  FMUL.FTZ R27, R22, R27 ;  /* 0x0000001b161b7220 */ /* 0x000fe20000410000 */
[----:B------:R-:W-:-:S04]  /*3df0*/  FMUL.FTZ R28, R23, R28 ;  /* 0x0000001c171c7220 */ /* 0x000fc80000410000 */
[----:B------:R-:W-:Y:S02]  /*3e00*/  F2FP.F16.F32.PACK_AB R27, RZ, R27 ;  /* 0x0000001bff1b723e */ /* 0x000fe400000000ff */
[----:B------:R-:W-:-:S04]  /*3e10*/  F2FP.F16.F32.PACK_AB R28, RZ, R28 ;  /* 0x0000001cff1c723e */ /* 0x000fc800000000ff */
[----:B------:R-:W-:-:S06]  /*3e20*/  PRMT R27, R27, 0x5410, R28 ;  /* 0x000054101b1b7816 */ /* 0x000fcc000000001c */
[----:B------:R-:W-:-:S11]  /*3e30*/  HFMA2.MMA R16, R27, 1, 1, R16 ;  /* 0x3c003c001b107835 */ /* 0x000fd60000000010 */
.L_x_938:
        /* <DEDUP_REMOVED lines=90> */
.L_x_939:
[----:B------:R-:W-:Y:S05]  /*43e0*/  @P0 BRA `(.L_x_937) ;  /* 0x0000000400580947 */ /* 0x000fea0003800000 */
[----:B------:R-:W0:Y:S01]  /*43f0*/  LDS.64 R26, [UR4+0xd0] ;  /* 0x0000d004ff1a7984 */ /* 0x000e220008000a00 */
[----:B------:R-:W-:Y:S02]  /*4400*/  HADD2.F32 R47, -RZ, R14.H0_H0 ;  /* 0x2000000eff2f7230 */ /* 0x000fe40000004100 */
[----:B------:R-:W-:Y:S01]  /*4410*/  HADD2.F32 R48, -RZ, R25.H0_H0 ;  /* 0x20000019ff307230 */ /* 0x000fe20000004100 */
[----:B------:R-:W1:Y:S01]  /*4420*/  LDS.64 R28, [UR4+0xd8] ;  /* 0x0000d804ff1c7984 */ /* 0x000e620008000a00 */
[----:B------:R-:W-:Y:S02]  /*4430*/  HADD2.F32 R49, -RZ, R31.H0_H0 ;  /* 0x2000001fff317230 */ /* 0x000fe40000004100 */
[--C-:B------:R-:W-:Y:S02]  /*4440*/  HADD2.F32 R46, -RZ, R12.reuse.H0_H0 ;  /* 0x2000000cff2e7230 */ /* 0x100fe40000004100 */
[----:B------:R-:W-:Y:S02]  /*4450*/  HADD2.F32 R51, -RZ, R12.H1_H1 ;  /* 0x3000000cff337230 */ /* 0x000fe40000004100 */
[----:B------:R-:W-:-:S02]  /*4460*/  HADD2.F32 R14, -RZ, R14.H1_H1 ;  /* 0x3000000eff0e7230 */ /* 0x000fc40000004100 */
[----:B------:R-:W-:Y:S02]  /*4470*/  HADD2.F32 R25, -RZ, R25.H1_H1 ;  /* 0x30000019ff197230 */ /* 0x000fe40000004100 */
[----:B------:R-:W-:Y:S02]  /*4480*/  HADD2.F32 R12, -RZ, R31.H1_H1 ;  /* 0x3000001fff0c7230 */ /* 0x000fe40000004100 */
[----:B------:R-:W-:Y:S02]  /*4490*/  HADD2.F32 R31, -RZ, R30.H0_H0 ;  /* 0x2000001eff1f7230 */ /* 0x000fe40000004100 */
[--C-:B0-----:R-:W-:Y:S02]  /*44a0*/  HADD2.F32 R50, -RZ, R26.reuse.H0_H0 ;  /* 0x2000001aff327230 */ /* 0x101fe40000004100 */
[----:B------:R-:W-:-:S03]  /*44b0*/  HADD2.F32 R26, -RZ, R26.H1_H1 ;  /* 0x3000001aff1a7230 */ /* 0x000fc60000004100 */
[-C--:B------:R-:W-:Y:S01]  /*44c0*/  FFMA.FTZ R47, R47, R50.reuse, RZ ;  /* 0x000000322f2f7223 */ /* 0x080fe200000100ff */
[-C--:B------:R-:W-:Y:S01]  /*44d0*/  FFMA.FTZ R48, R48, R50.reuse, RZ ;  /* 0x0000003230307223 */ /* 0x080fe200000100ff */
[-C--:B------:R-:W-:Y:S01]  /*44e0*/  FFMA.FTZ R49, R49, R50.reuse, RZ ;  /* 0x0000003231317223 */ /* 0x080fe200000100ff */
[----:B------:R-:W-:Y:S01]  /*44f0*/  FFMA.FTZ R46, R46, R50, RZ ;  /* 0x000000322e2e7223 */ /* 0x000fe200000100ff */
[-C--:B------:R-:W-:Y:S01]  /*4500*/  FFMA.FTZ R47, R14, R26.reuse, R47 ;  /* 0x0000001a0e2f7223 */ /* 0x080fe2000001002f */
[-C--:B------:R-:W-:Y:S01]  /*4510*/  FFMA.FTZ R48, R25, R26.reuse, R48 ;  /* 0x0000001a19307223 */ /* 0x080fe20000010030 */
[-C--:B------:R-:W-:Y:S01]  /*4520*/  FFMA.FTZ R49, R12, R26.reuse, R49 ;  /* 0x0000001a0c317223 */ /* 0x080fe20000010031 */
[----:B------:R-:W-:Y:S02]  /*4530*/  HADD2.F32 R25, -RZ, R13.H0_H0 ;  /* 0x2000000dff197230 */ /* 0x000fe40000004100 */
[----:B------:R-:W-:Y:S01]  /*4540*/  FFMA.FTZ R46, R51, R26, R46 ;  /* 0x0000001a332e7223 */ /* 0x000fe2000001002e */
[----:B------:R-:W-:-:S02]  /*4550*/  HADD2.F32 R12, -RZ, R27.H0_H0 ;  /* 0x2000001bff0c7230 */ /* 0x000fc40000004100 */
[----:B------:R-:W-:Y:S02]  /*4560*/  HADD2.F32 R14, -RZ, R15.H0_H0 ;  /* 0x2000000fff0e7230 */ /* 0x000fe40000004100 */
[----:B------:R-:W-:Y:S02]  /*4570*/  HADD2.F32 R50, -RZ, R32.H0_H0 ;  /* 0x20000020ff327230 */ /* 0x000fe40000004100 */
[-C--:B------:R-:W-:Y:S01]  /*4580*/  FFMA.FTZ R46, R25, R12.reuse, R46 ;  /* 0x0000000c192e7223 */ /* 0x080fe2000001002e */
[----:B------:R-:W-:Y:S02]  /*4590*/  HADD2.F32 R27, -RZ, R27.H1_H1 ;  /* 0x3000001bff1b7230 */ /* 0x000fe40000004100 */
        /* <DEDUP_REMOVED lines=9> */
[----:B------:R-:W-:Y:S02]  /*4630*/  HADD2.F32 R15, -RZ, R33.H0_H0 ;  /* 0x20000021ff0f7230 */ /* 0x000fe40000004100 */
[----:B------:R-:W-:Y:S01]  /*4640*/  FFMA.FTZ R26, R25, R27, R26 ;  /* 0x0000001b191a7223 */ /* 0x000fe2000001001a */
[----:B-1----:R-:W-:-:S02]  /*4650*/  HADD2.F32 R13, -RZ, R28.H0_H0 ;  /* 0x2000001cff0d7230 */ /* 0x002fc40000004100 */
        /* <DEDUP_REMOVED lines=13> */
[----:B------:R-:W-:Y:S02]  /*4730*/  HADD2.F32 R12, -RZ, R29.H0_H0 ;  /* 0x2000001dff0c7230 */ /* 0x000fe40000004100 */
[-C--:B------:R-:W-:Y:S01]  /*4740*/  FFMA.FTZ R15, R32, R28.reuse, R15 ;  /* 0x0000001c200f7223 */ /* 0x080fe2000001000f */
[----:B------:R-:W-:Y:S02]  /*4750*/  HADD2.F32 R14, -RZ, R34.H0_H0 ;  /* 0x20000022ff0e7230 */ /* 0x000fe40000004100 */
[----:B------:R-:W-:Y:S01]  /*4760*/  FFMA.FTZ R27, R30, R28, R27 ;  /* 0x0000001c1e1b7223 */ /* 0x000fe2000001001b */
[----:B------:R-:W-:-:S02]  /*4770*/  HADD2.F32 R26, -RZ, R36.H0_H0 ;  /* 0x20000024ff1a7230 */ /* 0x000fc40000004100 */
[----:B------:R-:W-:Y:S02]  /*4780*/  HADD2.F32 R46, -RZ, R39.H1_H1 ;  /* 0x30000027ff2e7230 */ /* 0x000fe40000004100 */
[-C--:B------:R-:W-:Y:S01]  /*4790*/  FFMA.FTZ R14, R14, R12.reuse, R15 ;  /* 0x0000000c0e0e7223 */ /* 0x080fe2000001000f */
        /* <DEDUP_REMOVED lines=27> */
.L_x_937:
[----:B------:R-:W-:-:S05]  /*4950*/  IMAD.WIDE R44, R41, 0x4, R44 ;  /* 0x00000004292c7825 */ /* 0x000fca00078e022c */
        /* <DEDUP_REMOVED lines=140> */
.L_x_940:
        /* <DEDUP_REMOVED lines=91> */
.L_x_942:
        /* <DEDUP_REMOVED lines=90> */
.L_x_943:
        /* <DEDUP_REMOVED lines=87> */
.L_x_941:
        /* <DEDUP_REMOVED lines=8> */
[C---:B------:R-:W-:Y:S02]  /*6360*/  LOP3.LUT R13, R14.reuse, 0xf000f, RZ, 0xc0, !PT ;  /* 0x000f000f0e0d7812 */ /* 0x040fe400078ec0ff */
[----:B------:R-:W-:Y:S02]  /*6370*/  LOP3.LUT R27, R14, 0xf000f0, RZ, 0xc0, !PT ;  /* 0x00f000f00e1b7812 */ /* 0x000fe400078ec0ff */
[C---:B------:R-:W-:Y:S02]  /*6380*/  LOP3.LUT R12, R15.reuse, 0xf000f, RZ, 0xc0, !PT ;  /* 0x000f000f0f0c7812 */ /* 0x040fe400078ec0ff */
[----:B------:R-:W-:Y:S02]  /*6390*/  LOP3.LUT R28, R15, 0xf000f0, RZ, 0xc0, !PT ;  /* 0x00f000f00f1c7812 */ /* 0x000fe400078ec0ff */
        /* <DEDUP_REMOVED lines=41> */
[----:B------:R-:W-:Y:S01]  /*6630*/  HADD2 R0, R0, -1032, -1032 ;  /* 0xe408e40800007430 */ /* 0x000fe20000000000 */
[----:B------:R-:W-:Y:S06]  /*6640*/  @!P2 BRA `(.L_x_944) ;  /* 0x000000040058a947 */ /* 0x000fec0003800000 */
[----:B------:R-:W0:Y:S01]  /*6650*/  LDS.64 R12, [UR4+0x30] ;  /* 0x00003004ff0c7984 */ /* 0x000e220008000a00 */
[----:B------:R-:W-:Y:S02]  /*6660*/  HADD2.F32 R40, -RZ, R33.H0_H0 ;  /* 0x20000021ff287230 */ /* 0x000fe40000004100 */
[----:B------:R-:W-:Y:S01]  /*6670*/  HADD2.F32 R48, -RZ, R34.H0_H0 ;  /* 0x20000022ff307230 */ /* 0x000fe20000004100 */
[----:B------:R-:W1:Y:S01]  /*6680*/  LDS.64 R14, [UR4+0x38] ;  /* 0x00003804ff0e7984 */ /* 0x000e620008000a00 */
[----:B------:R-:W-:Y:S02]  /*6690*/  HADD2.F32 R44, -RZ, R35.H0_H0 ;  /* 0x20000023ff2c7230 */ /* 0x000fe40000004100 */
[----:B------:R-:W-:Y:S02]  /*66a0*/  HADD2.F32 R46, -RZ, R36.H0_H0 ;  /* 0x20000024ff2e7230 */ /* 0x000fe40000004100 */
[----:B------:R-:W-:Y:S02]  /*66b0*/  HADD2.F32 R45, -RZ, R33.H1_H1 ;  /* 0x30000021ff2d7230 */ /* 0x000fe40000004100 */
[----:B------:R-:W-:-:S02]  /*66c0*/  HADD2.F32 R49, -RZ, R35.H1_H1 ;  /* 0x30000023ff317230 */ /* 0x000fc40000004100 */
[----:B------:R-:W-:Y:S02]  /*66d0*/  HADD2.F32 R51, -RZ, R36.H1_H1 ;  /* 0x30000024ff337230 */ /* 0x000fe40000004100 */
[--C-:B0-----:R-:W-:Y:S02]  /*66e0*/  HADD2.F32 R41, -RZ, R12.reuse.H0_H0 ;  /* 0x2000000cff297230 */ /* 0x101fe40000004100 */
[----:B------:R-:W-:-:S03]  /*66f0*/  HADD2.F32 R12, -RZ, R12.H1_H1 ;  /* 0x3000000cff0c7230 */ /* 0x000fc60000004100 */
[----:B------:R-:W-:Y:S01]  /*6700*/  FFMA.FTZ R40, R40, R41, RZ ;  /* 0x0000002928287223 */ /* 0x000fe200000100ff */
[C---:B------:R-:W-:Y:S01]  /*6710*/  FFMA.FTZ R47, R41.reuse, R48, RZ ;  /* 0x00000030292f7223 */ /* 0x040fe200000100ff */
[C---:B------:R-:W-:Y:S01]  /*6720*/  FFMA.FTZ R48, R41.reuse, R44, RZ ;  /* 0x0000002c29307223 */ /* 0x040fe200000100ff */
[----:B------:R-:W-:Y:S01]  /*6730*/  FFMA.FTZ R46, R41, R46, RZ ;  /* 0x0000002e292e7223 */ /* 0x000fe200000100ff */
[----:B------:R-:W-:Y:S01]  /*6740*/  FFMA.FTZ R41, R45, R12, R40 ;  /* 0x0000000c2d297223 */ /* 0x000fe20000010028 */
[----:B------:R-:W-:Y:S02]  /*6750*/  HADD2.F32 R45, -RZ, R34.H1_H1 ;  /* 0x30000022ff2d7230 */ /* 0x000fe40000004100 */
[----:B------:R-:W-:Y:S01]  /*6760*/  FFMA.FTZ R40, R12, R49, R48 ;  /* 0x000000310c287223 */ /* 0x000fe20000010030 */
[--C-:B------:R-:W-:Y:S02]  /*6770*/  HADD2.F32 R49, -RZ, R28.reuse.H0_H0 ;  /* 0x2000001cff317230 */ /* 0x100fe40000004100 */
[----:B------:R-:W-:-:S02]  /*6780*/  HADD2.F32 R48, -RZ, R28.H1_H1 ;  /* 0x3000001cff307230 */ /* 0x000fc40000004100 */
[C---:B------:R-:W-:Y:S01]  /*6790*/  FFMA.FTZ R44, R12.reuse, R45, R47 ;  /* 0x0000002d0c2c7223 */ /* 0x040fe2000001002f */
[----:B------:R-:W-:Y:S02]  /*67a0*/  HADD2.F32 R45, -RZ, R13.H0_H0 ;  /* 0x2000000dff2d7230 */ /* 0x000fe40000004100 */
[----:B------:R-:W-:Y:S01]  /*67b0*/  FFMA.FTZ R12, R12, R51, R46 ;  /* 0x000000330c0c7223 */ /* 0x000fe2000001002e */
[----:B------:R-:W-:Y:S02]  /*67c0*/  HADD2.F32 R47, -RZ, R30.H0_H0 ;  /* 0x2000001eff2f7230 */ /* 0x000fe40000004100 */
[----:B------:R-:W-:Y:S02]  /*67d0*/  HADD2.F32 R46, -RZ, R31.H0_H0 ;  /* 0x2000001fff2e7230 */ /* 0x000fe40000004100 */
[C---:B------:R-:W-:Y:S01]  /*67e0*/  FFMA.FTZ R49, R45.reuse, R49, R12 ;  /* 0x000000312d317223 */ /* 0x040fe2000001000c */
[----:B------:R-:W-:Y:S02]  /*67f0*/  HADD2.F32 R13, -RZ, R13.H1_H1 ;  /* 0x3000000dff0d7230 */ /* 0x000fe40000004100 */
[----:B------:R-:W-:Y:S01]  /*6800*/  FFMA.FTZ R44, R45, R47, R44 ;  /* 0x0000002f2d2c7223 */ /* 0x000fe2000001002c */
[----:B------:R-:W-:-:S02]  /*6810*/  HADD2.F32 R47, -RZ, R29.H0_H0 ;  /* 0x2000001dff2f7230 */ /* 0x000fc40000004100 */
[----:B------:R-:W-:Y:S01]  /*6820*/  FFMA.FTZ R41, R46, R45, R41 ;  /* 0x0000002d2e297223 */ /* 0x000fe20000010029 */
[----:B------:R-:W-:Y:S02]  /*6830*/  HADD2.F32 R12, -RZ, R30.H1_H1 ;  /* 0x3000001eff0c7230 */ /* 0x000fe40000004100 */
[----:B------:R-:W-:Y:S02]  /*6840*/  HADD2.F32 R46, -RZ, R31.H1_H1 ;  /* 0x3000001fff2e7230 */ /* 0x000fe40000004100 */
[----:B------:R-:W-:Y:S01]  /*6850*/  FFMA.FTZ R47, R45, R47, R40 ;  /* 0x0000002f2d2f7223 */ /* 0x000fe20000010028 */
[----:B------:R-:W-:Y:S02]  /*6860*/  HADD2.F32 R40, -RZ, R29.H1_H1 ;  /* 0x3000001dff287230 */ /* 0x000fe40000004100 */
[C---:B------:R-:W-:Y:S01]  /*6870*/  FFMA.FTZ R44, R13.reuse, R12, R44 ;  /* 0x0000000c0d2c7223 */ /* 0x040fe2000001002c */
[----:B------:R-:W-:Y:S01]  /*6880*/  FFMA.FTZ R12, R13, R48, R49 ;  /* 0x000000300d0c7223 */ /* 0x000fe20000010031 */
[----:B------:R-:W-:Y:S01]  /*6890*/  FFMA.FTZ R46, R46, R13, R41 ;  /* 0x0000000d2e2e7223 */ /* 0x000fe20000010029 */
[----:B------:R-:W-:-:S02]  /*68a0*/  HADD2.F32 R45, -RZ, R38.H0_H0 ;  /* 0x20000026ff2d7230 */ /* 0x000fc40000004100 */
[----:B------:R-:W-:Y:S01]  /*68b0*/  FFMA.FTZ R40, R13, R40, R47 ;  /* 0x000000280d287223 */ /* 0x000fe2000001002f */
[--C-:B-1----:R-:W-:Y:S02]  /*68c0*/  HADD2.F32 R13, -RZ, R14.reuse.H0_H0 ;  /* 0x2000000eff0d7230 */ /* 0x102fe40000004100 */
[--C-:B------:R-:W-:Y:S02]  /*68d0*/  HADD2.F32 R41, -RZ, R37.reuse.H0_H0 ;  /* 0x20000025ff297230 */ /* 0x100fe40000004100 */
[----:B------:R-:W-:Y:S02]  /*68e0*/  HADD2.F32 R14, -RZ, R14.H1_H1 ;  /* 0x3000000eff0e7230 */ /* 0x000fe40000004100 */
[----:B------:R-:W-:Y:S01]  /*68f0*/  FFMA.FTZ R51, R13, R45, R44 ;  /* 0x0000002d0d337223 */ /* 0x000fe2000001002c */
[----:B------:R-:W-:Y:S02]  /*6900*/  HADD2.F32 R45, -RZ, R37.H1_H1 ;  /* 0x30000025ff2d7230 */ /* 0x000fe40000004100 */
[----:B------:R-:W-:Y:S01]  /*6910*/  FFMA.FTZ R46, R41, R13, R46 ;  /* 0x0000000d292e7223 */ /* 0x000fe2000001002e */
[----:B------:R-:W-:-:S02]  /*6920*/  HADD2.F32 R41, -RZ, R39.H0_H0 ;  /* 0x20000027ff297230 */ /* 0x000fc40000004100 */
[----:B------:R-:W-:Y:S02]  /*6930*/  HADD2.F32 R44, -RZ, R27.H0_H0 ;  /* 0x2000001bff2c7230 */ /* 0x000fe40000004100 */
[----:B------:R-:W-:Y:S01]  /*6940*/  FFMA.FTZ R47, R45, R14, R46 ;  /* 0x0000000e2d2f7223 */ /* 0x000fe2000001002e */
[----:B------:R-:W-:Y:S02]  /*6950*/  HADD2.F32 R46, -RZ, R0.H0_H0 ;  /* 0x20000000ff2e7230 */ /* 0x000fe40000004100 */
[C---:B------:R-:W-:Y:S01]  /*6960*/  FFMA.FTZ R41, R13.reuse, R41, R40 ;  /* 0x000000290d297223 */ /* 0x040fe20000010028 */
[----:B------:R-:W-:Y:S02]  /*6970*/  HADD2.F32 R40, -RZ, R15.H0_H0 ;  /* 0x2000000fff287230 */ /* 0x000fe40000004100 */
[----:B------:R-:W-:Y:S02]  /*6980*/  HADD2.F32 R49, -RZ, R38.H1_H1 ;  /* 0x30000026ff317230 */ /* 0x000fe40000004100 */
[----:B------:R-:W-:Y:S01]  /*6990*/  FFMA.FTZ R48, R13, R46, R12 ;  /* 0x0000002e0d307223 */ /* 0x000fe2000001000c */
[----:B------:R-:W-:-:S02]  /*69a0*/  HADD2.F32 R46, -RZ, R39.H1_H1 ;  /* 0x30000027ff2e7230 */ /* 0x000fc40000004100 */
[----:B------:R-:W-:Y:S01]  /*69b0*/  FFMA.FTZ R12, R44, R40, R47 ;  /* 0x000000282c0c7223 */ /* 0x000fe2000001002f */
[----:B------:R-:W-:Y:S02]  /*69c0*/  HADD2.F32 R47, -RZ, R0.H1_H1 ;  /* 0x30000000ff2f7230 */ /* 0x000fe40000004100 */
[C---:B------:R-:W-:Y:S01]  /*69d0*/  FFMA.FTZ R45, R14.reuse, R49, R51 ;  /* 0x000000310e2d7223 */ /* 0x040fe20000010033 */
[----:B------:R-:W-:Y:S02]  /*69e0*/  HADD2.F32 R13, -RZ, R26.H0_H0 ;  /* 0x2000001aff0d7230 */ /* 0x000fe40000004100 */
[C---:B------:R-:W-:Y:S01]  /*69f0*/  FFMA.FTZ R41, R14.reuse, R46, R41 ;  /* 0x0000002e0e297223 */ /* 0x040fe20000010029 */
[----:B------:R-:W-:Y:S02]  /*6a00*/  HADD2.F32 R15, -RZ, R15.H1_H1 ;  /* 0x3000000fff0f7230 */ /* 0x000fe40000004100 */
[----:B------:R-:W-:Y:S01]  /*6a10*/  FFMA.FTZ R47, R14, R47, R48 ;  /* 0x0000002f0e2f7223 */ /* 0x000fe20000010030 */
[----:B------:R-:W-:-:S02]  /*6a20*/  HADD2.F32 R44, -RZ, R25.H0_H0 ;  /* 0x20000019ff2c7230 */ /* 0x000fc40000004100 */
[C---:B------:R-:W-:Y:S01]  /*6a30*/  FFMA.FTZ R14, R40.reuse, R13, R45 ;  /* 0x0000000d280e7223 */ /* 0x040fe2000001002d */
[----:B------:R-:W-:Y:S02]  /*6a40*/  HADD2.F32 R13, -RZ, R27.H1_H1 ;  /* 0x3000001bff0d7230 */ /* 0x000fe40000004100 */
[--C-:B------:R-:W-:Y:S02]  /*6a50*/  HADD2.F32 R46, -RZ, R32.reuse.H0_H0 ;  /* 0x20000020ff2e7230 */ /* 0x100fe40000004100 */
[C---:B------:R-:W-:Y:S01]  /*6a60*/  FFMA.FTZ R41, R40.reuse, R44, R41 ;  /* 0x0000002c28297223 */ /* 0x040fe20000010029 */
[----:B------:R-:W-:Y:S02]  /*6a70*/  HADD2.F32 R44, -RZ, R32.H1_H1 ;  /* 0x30000020ff2c7230 */ /* 0x000fe40000004100 */
[----:B------:R-:W-:Y:S01]  /*6a80*/  FFMA.FTZ R13, R13, R15, R12 ;  /* 0x0000000f0d0d7223 */ /* 0x000fe2000001000c */
[----:B------:R-:W-:Y:S02]  /*6a90*/  HADD2.F32 R12, -RZ, R26.H1_H1 ;  /* 0x3000001aff0c7230 */ /* 0x000fe40000004100 */
[----:B------:R-:W-:Y:S01]  /*6aa0*/  FFMA.FTZ R47, R40, R46, R47 ;  /* 0x0000002e282f7223 */ /* 0x000fe2000001002f */
[----:B------:R-:W-:-:S02]  /*6ab0*/  HADD2.F32 R40, -RZ, R25.H1_H1 ;  /* 0x30000019ff287230 */ /* 0x000fc40000004100 */
[----:B------:R-:W-:Y:S01]  /*6ac0*/  FMUL.FTZ R13, R20, R13 ;  /* 0x0000000d140d7220 */ /* 0x000fe20000410000 */
[C---:B------:R-:W-:Y:S01]  /*6ad0*/  FFMA.FTZ R12, R15.reuse, R12, R14 ;  /* 0x0000000c0f0c7223 */ /* 0x040fe2000001000e */
[C---:B------:R-:W-:Y:S01]  /*6ae0*/  FFMA.FTZ R44, R15.reuse, R44, R47 ;  /* 0x0000002c0f2c7223 */ /* 0x040fe2000001002f */
[----:B------:R-:W-:Y:S02]  /*6af0*/  FFMA.FTZ R41, R15, R40, R41 ;  /* 0x000000280f297223 */ /* 0x000fe40000010029 */
[----:B------:R-:W-:Y:S01]  /*6b00*/  F2FP.F16.F32.PACK_AB R13, RZ, R13 ;  /* 0x0000000dff0d723e */ /* 0x000fe200000000ff */
[----:B------:R-:W-:Y:S01]  /*6b10*/  FMUL.FTZ R12, R21, R12 ;  /* 0x0000000c150c7220 */ /* 0x000fe20000410000 */
[----:B------:R-:W-:Y:S01]  /*6b20*/  FMUL.FTZ R44, R23, R44 ;  /* 0x0000002c172c7220 */ /* 0x000fe20000410000 */
[----:B------:R-:W-:-:S03]  /*6b30*/  FMUL.FTZ R41, R22, R41 ;  /* 0x0000002916297220 */ /* 0x000fc60000410000 */
[----:B------:R-:W-:Y:S02]  /*6b40*/  F2FP.F16.F32.PACK_AB R12, RZ, R12 ;  /* 0x0000000cff0c723e */ /* 0x000fe400000000ff */
[----:B------:R-:W-:Y:S02]  /*6b50*/  F2FP.F16.F32.PACK_AB R41, RZ, R41 ;  /* 0x00000029ff29723e */ /* 0x000fe400000000ff */
[----:B------:R-:W-:Y:S02]  /*6b60*/  F2FP.F16.F32.PACK_AB R44, RZ, R44 ;  /* 0x0000002cff2c723e */ /* 0x000fe400000000ff */
[----:B------:R-:W-:Y:S02]  /*6b70*/  PRMT R13, R13, 0x5410, R12 ;  /* 0x000054100d0d7816 */ /* 0x000fe4000000000c */
[----:B------:R-:W-:-:S04]  /*6b80*/  PRMT R41, R41, 0x5410, R44 ;  /* 0x0000541029297816 */ /* 0x000fc8000000002c */
[----:B------:R-:W-:Y:S01]  /*6b90*/  HFMA2.MMA R19, R13, 1, 1, R19 ;  /* 0x3c003c000d137835 */ /* 0x000fe20000000013 */
[----:B------:R-:W-:-:S10]  /*6ba0*/  HADD2 R18, R41, R18 ;  /* 0x0000001229127230 */ /* 0x000fd40000000000 */
.L_x_944:
        /* <DEDUP_REMOVED lines=9> */
[----:B------:R-:W-:Y:S02]  /*6c40*/  HADD2.F32 R41, -RZ, R34.H0_H0 ;  /* 0x20000022ff297230 */ /* 0x000fe40000004100 */
[----:B------:R-:W-:Y:S02]  /*6c50*/  HADD2.F32 R45, -RZ, R36.H0_H0 ;  /* 0x20000024ff2d7230 */ /* 0x000fe40000004100 */
[----:B------:R-:W-:Y:S02]  /*6c60*/  HADD2.F32 R48, -RZ, R33.H1_H1 ;  /* 0x30000021ff307230 */ /* 0x000fe40000004100 */
[----:B0-----:R-:W-:-:S02]  /*6c70*/  HADD2.F32 R46, -RZ, R12.H0_H0 ;  /* 0x2000000cff2e7230 */ /* 0x001fc40000004100 */
[----:B------:R-:W-:-:S03]  /*6c80*/  HADD2.F32 R12, -RZ, R12.H1_H1 ;  /* 0x3000000cff0c7230 */ /* 0x000fc60000004100 */
[-C--:B------:R-:W-:Y:S01]  /*6c90*/  FFMA.FTZ R47, R40, R46.reuse, RZ ;  /* 0x0000002e282f7223 */ /* 0x080fe200000100ff */
[-C--:B------:R-:W-:Y:S01]  /*6ca0*/  FFMA.FTZ R51, R44, R46.reuse, RZ ;  /* 0x0000002e2c337223 */ /* 0x080fe200000100ff */
[-C--:B------:R-:W-:Y:S01]  /*6cb0*/  FFMA.FTZ R49, R41, R46.reuse, RZ ;  /* 0x0000002e29317223 */ /* 0x080fe200000100ff */
[----:B------:R-:W-:Y:S01]  /*6cc0*/  FFMA.FTZ R45, R45, R46, RZ ;  /* 0x0000002e2d2d7223 */ /* 0x000fe200000100ff */
[----:B------:R-:W-:Y:S02]  /*6cd0*/  HADD2.F32 R44, -RZ, R34.H1_H1 ;  /* 0x30000022ff2c7230 */ /* 0x000fe40000004100 */
        /* <DEDUP_REMOVED lines=8> */
[----:B------:R-:W-:Y:S02]  /*6d60*/  HADD2.F32 R46, -RZ, R31.H0_H0 ;  /* 0x2000001fff2e7230 */ /* 0x000fe40000004100 */
[--C-:B------:R-:W-:Y:S02]  /*6d70*/  HADD2.F32 R45, -RZ, R13.reuse.H0_H0 ;  /* 0x2000000dff2d7230 */ /* 0x100fe40000004100 */
[----:B------:R-:W-:Y:S02]  /*6d80*/  HADD2.F32 R13, -RZ, R13.H1_H1 ;  /* 0x3000000dff0d7230 */ /* 0x000fe40000004100 */
[----:B------:R-:W-:-:S02]  /*6d90*/  HADD2.F32 R48, -RZ, R0.H1_H1 ;  /* 0x30000000ff307230 */ /* 0x000fc40000004100 */
[-C--:B------:R-:W-:Y:S01]  /*6da0*/  FFMA.FTZ R46, R46, R45.reuse, R41 ;  /* 0x0000002d2e2e7223 */ /* 0x080fe20000010029 */
[-C--:B------:R-:W-:Y:S01]  /*6db0*/  FFMA.FTZ R44, R47, R45.reuse, R44 ;  /* 0x0000002d2f2c7223 */ /* 0x080fe2000001002c */
[----:B------:R-:W-:Y:S02]  /*6dc0*/  HADD2.F32 R47, -RZ, R29.H0_H0 ;  /* 0x2000001dff2f7230 */ /* 0x000fe40000004100 */
[-C--:B------:R-:W-:Y:S01]  /*6dd0*/  FFMA.FTZ R12, R49, R45.reuse, R12 ;  /* 0x0000002d310c7223 */ /* 0x080fe2000001000c */
[----:B------:R-:W-:Y:S02]  /*6de0*/  HADD2.F32 R41, -RZ, R31.H1_H1 ;  /* 0x3000001fff297230 */ /* 0x000fe40000004100 */
[----:B------:R-:W-:Y:S02]  /*6df0*/  HADD2.F32 R49, -RZ, R38.H0_H0 ;  /* 0x20000026ff317230 */ /* 0x000fe40000004100 */
[----:B------:R-:W-:Y:S01]  /*6e00*/  FFMA.FTZ R40, R47, R45, R40 ;  /* 0x0000002d2f287223 */ /* 0x000fe20000010028 */
[----:B------:R-:W-:-:S02]  /*6e10*/  HADD2.F32 R45, -RZ, R29.H1_H1 ;  /* 0x3000001dff2d7230 */ /* 0x000fc40000004100 */
[-C--:B------:R-:W-:Y:S01]  /*6e20*/  FFMA.FTZ R46, R41, R13.reuse, R46 ;  /* 0x0000000d292e7223 */ /* 0x080fe2000001002e */
[----:B------:R-:W-:Y:S02]  /*6e30*/  HADD2.F32 R41, -RZ, R30.H1_H1 ;  /* 0x3000001eff297230 */ /* 0x000fe40000004100 */
[----:B------:R-:W-:Y:S02]  /*6e40*/  HADD2.F32 R47, -RZ, R28.H1_H1 ;  /* 0x3000001cff2f7230 */ /* 0x000fe40000004100 */
[-C--:B------:R-:W-:Y:S01]  /*6e50*/  FFMA.FTZ R40, R45, R13.reuse, R40 ;  /* 0x0000000d2d287223 */ /* 0x080fe20000010028 */
[----:B------:R-:W-:Y:S02]  /*6e60*/  HADD2.F32 R45, -RZ, R37.H0_H0 ;  /* 0x20000025ff2d7230 */ /* 0x000fe40000004100 */
[-C--:B------:R-:W-:Y:S01]  /*6e70*/  FFMA.FTZ R44, R41, R13.reuse, R44 ;  /* 0x0000000d292c7223 */ /* 0x080fe2000001002c */
[----:B------:R-:W-:Y:S02]  /*6e80*/  HADD2.F32 R41, -RZ, R39.H0_H0 ;  /* 0x20000027ff297230 */ /* 0x000fe40000004100 */
[----:B------:R-:W-:Y:S01]  /*6e90*/  FFMA.FTZ R12, R47, R13, R12 ;  /* 0x0000000d2f0c7223 */ /* 0x000fe2000001000c */
[----:B-1----:R-:W-:-:S02]  /*6ea0*/  HADD2.F32 R13, -RZ, R14.H0_H0 ;  /* 0x2000000eff0d7230 */ /* 0x002fc40000004100 */
[----:B------:R-:W-:-:S03]  /*6eb0*/  HADD2.F32 R14, -RZ, R14.H1_H1 ;  /* 0x3000000eff0e7230 */ /* 0x000fc60000004100 */
[-C--:B------:R-:W-:Y:S01]  /*6ec0*/  FFMA.FTZ R49, R49, R13.reuse, R44 ;  /* 0x0000000d31317223 */ /* 0x080fe2000001002c */
[-C--:B------:R-:W-:Y:S01]  /*6ed0*/  FFMA.FTZ R45, R45, R13.reuse, R46 ;  /* 0x0000000d2d2d7223 */ /* 0x080fe2000001002e */
[----:B------:R-:W-:Y:S02]  /*6ee0*/  HADD2.F32 R44, -RZ, R37.H1_H1 ;  /* 0x30000025ff2c7230 */ /* 0x000fe40000004100 */
[----:B------:R-:W-:Y:S01]  /*6ef0*/  FFMA.FTZ R41, R41, R13, R40 ;  /* 0x0000000d29297223 */ /* 0x000fe20000010028 */
[----:B------:R-:W-:Y:S02]  /*6f00*/  HADD2.F32 R46, -RZ, R38.H1_H1 ;  /* 0x30000026ff2e7230 */ /* 0x000fe40000004100 */
[----:B------:R-:W-:Y:S02]  /*6f10*/  HADD2.F32 R40, -RZ, R15.H0_H0 ;  /* 0x2000000fff287230 */ /* 0x000fe40000004100 */
[----:B------:R-:W-:Y:S01]  /*6f20*/  FFMA.FTZ R47, R44, R14, R45 ;  /* 0x0000000e2c2f7223 */ /* 0x000fe2000001002d */
[----:B------:R-:W-:-:S02]  /*6f30*/  HADD2.F32 R44, -RZ, R27.H0_H0 ;  /* 0x2000001bff2c7230 */ /* 0x000fc40000004100 */
[----:B------:R-:W-:Y:S01]  /*6f40*/  FFMA.FTZ R45, R46, R14, R49 ;  /* 0x0000000e2e2d7223 */ /* 0x000fe20000010031 */
[----:B------:R-:W-:Y:S02]  /*6f50*/  HADD2.F32 R49, -RZ, R0.H0_H0 ;  /* 0x20000000ff317230 */ /* 0x000fe40000004100 */
[----:B------:R-:W-:Y:S02]  /*6f60*/  HADD2.F32 R46, -RZ, R39.H1_H1 ;  /* 0x30000027ff2e7230 */ /* 0x000fe40000004100 */
[----:B------:R-:W-:Y:S02]  /*6f70*/  HADD2.F32 R15, -RZ, R15.H1_H1 ;  /* 0x3000000fff0f7230 */ /* 0x000fe40000004100 */
[----:B------:R-:W-:Y:S01]  /*6f80*/  FFMA.FTZ R13, R49, R13, R12 ;  /* 0x0000000d310d7223 */ /* 0x000fe2000001000c */
[----:B------:R-:W-:Y:S01]  /*6f90*/  FFMA.FTZ R12, R44, R40, R47 ;  /* 0x000000282c0c7223 */ /* 0x000fe2000001002f */
[----:B------:R-:W-:Y:S02]  /*6fa0*/  HADD2.F32 R44, -RZ, R26.H0_H0 ;  /* 0x2000001aff2c7230 */ /* 0x000fe40000004100 */
[-C--:B------:R-:W-:Y:S01]  /*6fb0*/  FFMA.FTZ R41, R46, R14.reuse, R41 ;  /* 0x0000000e2e297223 */ /* 0x080fe20000010029 */
[----:B------:R-:W-:Y:S01]  /*6fc0*/  FFMA.FTZ R13, R48, R14, R13 ;  /* 0x0000000e300d7223 */ /* 0x000fe2000001000d */
[----:B------:R-:W-:-:S02]  /*6fd0*/  HADD2.F32 R46, -RZ, R32.H0_H0 ;  /* 0x20000020ff2e7230 */ /* 0x000fc40000004100 */
[-C--:B------:R-:W-:Y:S01]  /*6fe0*/  FFMA.FTZ R14, R44, R40.reuse, R45 ;  /* 0x000000282c0e7223 */ /* 0x080fe2000001002d */
[----:B------:R-:W-:Y:S02]  /*6ff0*/  HADD2.F32 R44, -RZ, R25.H0_H0 ;  /* 0x20000019ff2c7230 */ /* 0x000fe40000004100 */
[----:B------:R-:W-:Y:S02]  /*7000*/  HADD2.F32 R45, -RZ, R27.H1_H1 ;  /* 0x3000001bff2d7230 */ /* 0x000fe40000004100 */
[----:B------:R-:W-:Y:S02]  /*7010*/  HADD2.F32 R47, -RZ, R32.H1_H1 ;  /* 0x30000020ff2f7230 */ /* 0x000fe40000004100 */
[-C--:B------:R-:W-:Y:S01]  /*7020*/  FFMA.FTZ R44, R44, R40.reuse, R41 ;  /* 0x000000282c2c7223 */ /* 0x080fe20000010029 */
[----:B------:R-:W-:Y:S02]  /*7030*/  HADD2.F32 R41, -RZ, R26.H1_H1 ;  /* 0x3000001aff297230 */ /* 0x000fe40000004100 */
[----:B------:R-:W-:Y:S01]  /*7040*/  FFMA.FTZ R40, R46, R40, R13 ;  /* 0x000000282e287223 */ /* 0x000fe2000001000d */
[----:B------:R-:W-:Y:S01]  /*7050*/  FFMA.FTZ R13, R45, R15, R12 ;  /* 0x0000000f2d0d7223 */ /* 0x000fe2000001000c */
[----:B------:R-:W-:-:S02]  /*7060*/  HADD2.F32 R45, -RZ, R25.H1_H1 ;  /* 0x30000019ff2d7230 */ /* 0x000fc40000004100 */
[-C--:B------:R-:W-:Y:S01]  /*7070*/  FFMA.FTZ R14, R41, R15.reuse, R14 ;  /* 0x0000000f290e7223 */ /* 0x080fe2000001000e */
        /* <DEDUP_REMOVED lines=14> */
.L_x_945:
        /* <DEDUP_REMOVED lines=90> */
.L_x_946:
[----:B------:R-:W-:Y:S05]  /*7700*/  @P0 BRA `(.L_x_931) ;  /* 0x0000000400580947 */ /* 0x000fea0003800000 */
[----:B------:R-:W0:Y:S01]  /*7710*/  LDS.64 R12, [UR4+0xf0] ;  /* 0x0000f004ff0c7984 */ /* 0x000e220008000a00 */
[----:B------:R-:W-:Y:S02]  /*7720*/  HADD2.F32 R49, -RZ, R33.H1_H1 ;  /* 0x30000021ff317230 */ /* 0x000fe40000004100 */
[----:B------:R-:W-:Y:S01]  /*7730*/  HADD2.F32 R40, -RZ, R36.H0_H0 ;  /* 0x20000024ff287230 */ /* 0x000fe20000004100 */
[----:B------:R-:W1:Y:S01]  /*7740*/  LDS.64 R14, [UR4+0xf8] ;  /* 0x0000f804ff0e7984 */ /* 0x000e620008000a00 */
[--C-:B0-----:R-:W-:Y:S02]  /*7750*/  HADD2.F32 R46, -RZ, R12.reuse.H0_H0 ;  /* 0x2000000cff2e7230 */ /* 0x101fe40000004100 */
[----:B------:R-:W-:Y:S02]  /*7760*/  HADD2.F32 R45, -RZ, R12.H1_H1 ;  /* 0x3000000cff2d7230 */ /* 0x000fe40000004100 */
[--C-:B------:R-:W-:Y:S02]  /*7770*/  HADD2.F32 R44, -RZ, R13.reuse.H0_H0 ;  /* 0x2000000dff2c7230 */ /* 0x100fe40000004100 */
[----:B------:R-:W-:Y:S01]  /*7780*/  FFMA.FTZ R40, R40, R46, RZ ;  /* 0x0000002e28287223 */ /* 0x000fe200000100ff */
[----:B------:R-:W-:-:S02]  /*7790*/  HADD2.F32 R41, -RZ, R13.H1_H1 ;  /* 0x3000000dff297230 */ /* 0x000fc40000004100 */
[----:B------:R-:W-:Y:S02]  /*77a0*/  HADD2.F32 R12, -RZ, R33.H0_H0 ;  /* 0x20000021ff0c7230 */ /* 0x000fe40000004100 */
[--C-:B------:R-:W-:Y:S02]  /*77b0*/  HADD2.F32 R13, -RZ, R34.reuse.H0_H0 ;  /* 0x20000022ff0d7230 */ /* 0x100fe40000004100 */
[--C-:B------:R-:W-:Y:S02]  /*77c0*/  HADD2.F32 R33, -RZ, R35.reuse.H0_H0 ;  /* 0x20000023ff217230 */ /* 0x100fe40000004100 */
[-C--:B------:R-:W-:Y:S01]  /*77d0*/  FFMA.FTZ R48, R12, R46.reuse, RZ ;  /* 0x0000002e0c307223 */ /* 0x080fe200000100ff */
[----:B------:R-:W-:Y:S02]  /*77e0*/  HADD2.F32 R34, -RZ, R34.H1_H1 ;  /* 0x30000022ff227230 */ /* 0x000fe40000004100 */
[-C--:B------:R-:W-:Y:S01]  /*77f0*/  FFMA.FTZ R47, R13, R46.reuse, RZ ;  /* 0x0000002e0d2f7223 */ /* 0x080fe200000100ff */
[----:B------:R-:W-:Y:S01]  /*7800*/  FFMA.FTZ R12, R33, R46, RZ ;  /* 0x0000002e210c7223 */ /* 0x000fe200000100ff */
[----:B------:R-:W-:-:S02]  /*7810*/  HADD2.F32 R33, -RZ, R35.H1_H1 ;  /* 0x30000023ff217230 */ /* 0x000fc40000004100 */
        /* <DEDUP_REMOVED lines=8> */
[-C--:B------:R-:W-:Y:S01]  /*78a0*/  FFMA.FTZ R12, R34, R44.reuse, R13 ;  /* 0x0000002c220c7223 */ /* 0x080fe2000001000d */
[----:B------:R-:W-:Y:S02]  /*78b0*/  HADD2.F32 R13, -RZ, R31.H1_H1 ;  /* 0x3000001fff0d7230 */ /* 0x000fe40000004100 */
        /* <DEDUP_REMOVED lines=11> */
[----:B-1----:R-:W-:Y:S02]  /*7970*/  HADD2.F32 R28, -RZ, R14.H0_H0 ;  /* 0x2000000eff1c7230 */ /* 0x002fe40000004100 */
        /* <DEDUP_REMOVED lines=15> */
[----:B------:R-:W-:Y:S02]  /*7a70*/  HADD2.F32 R30, -RZ, R39.H1_H1 ;  /* 0x30000027ff1e7230 */ /* 0x000fe40000004100 */
[----:B------:R-:W-:Y:S01]  /*7a80*/  FFMA.FTZ R41, R36, R14, R41 ;  /* 0x0000000e24297223 */ /* 0x000fe20000010029 */
[----:B------:R-:W-:-:S02]  /*7a90*/  HADD2.F32 R0, -RZ, R27.H0_H0 ;  /* 0x2000001bff007230 */ /* 0x000fc40000004100 */
[----:B------:R-:W-:Y:S02]  /*7aa0*/  HADD2.F32 R28, -RZ, R26.H0_H0 ;  /* 0x2000001aff1c7230 */ /* 0x000fe40000004100 */
        /* <DEDUP_REMOVED lines=28> */
.L_x_931:
[----:B------:R-:W0:Y:S01]  /*7c70*/  LDC R13, c[0x0][0x23c] ;  /* 0x00008f00ff0d7b82 */ /* 0x000e220000000800 */
[----:B------:R-:W-:Y:S01]  /*7c80*/  IADD3 R6, R6, 0x20, RZ ;  /* 0x0000002006067810 */ /* 0x000fe20007ffe0ff */
[----:B------:R-:W-:-:S03]  /*7c90*/  UIADD3 UR4, UR4, 0x40, URZ ;  /* 0x0000004004047890 */ /* 0x000fc6000fffe03f */
[C---:B------:R-:W-:Y:S02]  /*7ca0*/  ISETP.GE.AND P2, PT, R6.reuse, UR5, PT ;  /* 0x0000000506007c0c */ /* 0x040fe4000bf46270 */
[----:B------:R-:W-:Y:S01]  /*7cb0*/  ISETP.LT.AND P3, PT, R6, R9, PT ;  /* 0x000000090600720c */ /* 0x000fe20003f61270 */
[----:B0-----:R-:W-:-:S12]  /*7cc0*/  IMAD.WIDE R42, R13, 0x10, R42 ;  /* 0x000000100d2a7825 */ /* 0x001fd800078e022a */
[----:B------:R-:W-:Y:S05]  /*7cd0*/  @!P2 BRA P3, `(.L_x_947) ;  /* 0xffffff980040a947 */ /* 0x000fea000183ffff */
.L_x_930:
        /* <DEDUP_REMOVED lines=19> */
.L_x_951:
[----:B------:R-:W0:Y:S02]  /*7e10*/  LDS R18, [R0] ;  /* 0x0000000000127984 */ /* 0x000e240000000800 */
[----:B0-----:R-:W-:-:S10]  /*7e20*/  HFMA2.MMA R19, R18, 1, 1, R21 ;  /* 0x3c003c0012137835 */ /* 0x001fd40000000015 */
[----:B------:R-:W0:Y:S02]  /*7e30*/  ATOMS.CAST.SPIN R19, [R0], R18, R19 ;  /* 0x000000120013738d */ /* 0x000e240001800013 */
[----:B0-----:R-:W-:-:S13]  /*7e40*/  ISETP.EQ.U32.AND P0, PT, R19, 0x1, PT ;  /* 0x000000011300780c */ /* 0x001fda0003f02070 */
[----:B------:R-:W-:Y:S05]  /*7e50*/  @!P0 BRA `(.L_x_951) ;  /* 0xfffffffc00ec8947 */ /* 0x000fea000383ffff */
[----:B------:R-:W-:Y:S05]  /*7e60*/  BRA `(.L_x_949) ;  /* 0x00000000000c7947 */ /* 0x000fea0003800000 */
.L_x_950:
[----:B------:R-:W2:Y:S02]  /*7e70*/  LD.E R0, desc[UR6][R14.64] ;  /* 0x000000060e007980 */ /* 0x000ea4000c101900 */
[----:B--2---:R-:W-:-:S05]  /*7e80*/  IADD3 R5, R21, R0, RZ ;  /* 0x0000000015057210 */ /* 0x004fca0007ffe0ff */
[----:B------:R0:W-:Y:S02]  /*7e90*/  ST.E desc[UR6][R14.64], R5 ;  /* 0x000000050e007985 */ /* 0x0001e4000c101906 */
.L_x_949:
[----:B------:R-:W-:Y:S05]  /*7ea0*/  BSYNC B0 ;  /* 0x0000000000007941 */ /* 0x000fea0003800000 */
.L_x_948:
[----:B------:R1:W-:Y:S01]  /*7eb0*/  ATOM.E.ADD.F16x2.RN.STRONG.GPU P0, RZ, desc[UR6][R14.64+0x4], R9 ;  /* 0x000004090eff79a2 */ /* 0x0003e2000810e1c6 */
[----:B------:R-:W-:Y:S04]  /*7ec0*/  BSSY B0, `(.L_x_952) ;  /* 0x000000f000007945 */ /* 0x000fe80003800000 */
[----:B-1----:R-:W-:Y:S05]  /*7ed0*/  @P0 BRA `(.L_x_953) ;  /* 0x0000000000340947 */ /* 0x002fea0003800000 */
[----:B------:R-:W1:Y:S02]  /*7ee0*/  QSPC.E.S P0, RZ, [R14+0x4] ;  /* 0x000004000eff73aa */ /* 0x000e640000000500 */
[----:B-1----:R-:W-:Y:S05]  /*7ef0*/  @!P0 BRA `(.L_x_954) ;  /* 0x0000000000208947 */ /* 0x002fea0003800000 */
[----:B------:R-:W-:-:S04]  /*7f00*/  MOV R18, R14 ;  /* 0x0000000e00127202 */ /* 0x000fc80000000f00 */
[----:B------:R-:W-:-:S07]  /*7f10*/  MOV R0, R18 ;  /* 0x0000001200007202 */ /* 0x000fce0000000f00 */
.L_x_955:
[----:B------:R-:W1:Y:S02]  /*7f20*/  LDS R18, [R0+0x4] ;  /* 0x0000040000127984 */ /* 0x000e640000000800 */
[----:B-1----:R-:W-:-:S06]  /*7f30*/  HADD2 R19, R18, R9 ;  /* 0x0000000912137230 */ /* 0x002fcc0000000000 */
[----:B------:R-:W1:Y:S02]  /*7f40*/  ATOMS.CAST.SPIN R19, [R0+0x4], R18, R19 ;  /* 0x000004120013738d */ /* 0x000e640001800013 */
[----:B-1----:R-:W-:-:S13]  /*7f50*/  ISETP.EQ.U32.AND P0, PT, R19, 0x1, PT ;  /* 0x000000011300780c */ /* 0x002fda0003f02070 */
[----:B------:R-:W-:Y:S05]  /*7f60*/  @!P0 BRA `(.L_x_955) ;  /* 0xfffffffc00ec8947 */ /* 0x000fea000383ffff */
[----:B------:R-:W-:Y:S05]  /*7f70*/  BRA `(.L_x_953) ;  /* 0x00000000000c7947 */ /* 0x000fea0003800000 */
.L_x_954:
[----:B------:R-:W0:Y:S02]  /*7f80*/  LD.E R0, desc[UR6][R14.64+0x4] ;  /* 0x000004060e007980 */ /* 0x000e24000c101900 */
[----:B0-----:R-:W-:-:S05]  /*7f90*/  IADD3 R5, R9, R0, RZ ;  /* 0x0000000009057210 */ /* 0x001fca0007ffe0ff */
[----:B------:R1:W-:Y:S02]  /*7fa0*/  ST.E desc[UR6][R14.64+0x4], R5 ;  /* 0x000004050e007985 */ /* 0x0003e4000c101906 */
.L_x_953:
[----:B------:R-:W-:Y:S05]  /*7fb0*/  BSYNC B0 ;  /* 0x0000000000007941 */ /* 0x000fea0003800000 */
.L_x_952:
        /* <DEDUP_REMOVED lines=12> */
.L_x_959:
[----:B------:R-:W0:Y:S02]  /*8080*/  LDS R4, [R0] ;  /* 0x0000000000047984 */ /* 0x000e240000000800 */
[----:B0-----:R-:W-:-:S10]  /*8090*/  HFMA2.MMA R5, R4, 1, 1, R17 ;  /* 0x3c003c0004057835 */ /* 0x001fd40000000011 */
[----:B------:R-:W0:Y:S02]  /*80a0*/  ATOMS.CAST.SPIN R5, [R0], R4, R5 ;  /* 0x000000040005738d */ /* 0x000e240001800005 */
[----:B0-----:R-:W-:-:S13]  /*80b0*/  ISETP.EQ.U32.AND P0, PT, R5, 0x1, PT ;  /* 0x000000010500780c */ /* 0x001fda0003f02070 */
[----:B------:R-:W-:Y:S05]  /*80c0*/  @!P0 BRA `(.L_x_959) ;  /* 0xfffffffc00ec8947 */ /* 0x000fea000383ffff */
[----:B------:R-:W-:Y:S05]  /*80d0*/  BRA `(.L_x_957) ;  /* 0x00000000000c7947 */ /* 0x000fea0003800000 */
.L_x_958:
[----:B------:R-:W2:Y:S02]  /*80e0*/  LD.E R0, desc[UR6][R14.64] ;  /* 0x000000060e007980 */ /* 0x000ea4000c101900 */
[----:B--2---:R-:W-:-:S05]  /*80f0*/  IADD3 R5, R17, R0, RZ ;  /* 0x0000000011057210 */ /* 0x004fca0007ffe0ff */
[----:B------:R0:W-:Y:S02]  /*8100*/  ST.E desc[UR6][R14.64], R5 ;  /* 0x000000050e007985 */ /* 0x0001e4000c101906 */
.L_x_957:
[----:B------:R-:W-:Y:S05]  /*8110*/  BSYNC B0 ;  /* 0x0000000000007941 */ /* 0x000fea0003800000 */
.L_x_956:
[----:B------:R1:W-:Y:S01]  /*8120*/  ATOM.E.ADD.F16x2.RN.STRONG.GPU P0, RZ, desc[UR6][R14.64+0x4], R9 ;  /* 0x000004090eff79a2 */ /* 0x0003e2000810e1c6 */
[----:B------:R-:W-:Y:S04]  /*8130*/  BSSY B0, `(.L_x_960) ;  /* 0x000000f000007945 */ /* 0x000fe80003800000 */
[----:B-1----:R-:W-:Y:S05]  /*8140*/  @P0 BRA `(.L_x_961) ;  /* 0x0000000000340947 */ /* 0x002fea0003800000 */
[----:B------:R-:W1:Y:S02]  /*8150*/  QSPC.E.S P0, RZ, [R14+0x4] ;  /* 0x000004000eff73aa */ /* 0x000e640000000500 */
[----:B-1----:R-:W-:Y:S05]  /*8160*/  @!P0 BRA `(.L_x_962) ;  /* 0x0000000000208947 */ /* 0x002fea0003800000 */
[----:B------:R-:W-:-:S04]  /*8170*/  MOV R4, R14 ;  /* 0x0000000e00047202 */ /* 0x000fc80000000f00 */
[----:B------:R-:W-:-:S07]  /*8180*/  MOV R0, R4 ;  /* 0x0000000400007202 */ /* 0x000fce0000000f00 */
.L_x_963:
[----:B------:R-:W0:Y:S02]  /*8190*/  LDS R4, [R0+0x4] ;  /* 0x0000040000047984 */ /* 0x000e240000000800 */
[----:B0-----:R-:W-:-:S06]  /*81a0*/  HADD2 R5, R4, R9 ;  /* 0x0000000904057230 */ /* 0x001fcc0000000000 */
[----:B------:R-:W0:Y:S02]  /*81b0*/  ATOMS.CAST.SPIN R5, [R0+0x4], R4, R5 ;  /* 0x000004040005738d */ /* 0x000e240001800005 */
[----:B0-----:R-:W-:-:S13]  /*81c0*/  ISETP.EQ.U32.AND P0, PT, R5, 0x1, PT ;  /* 0x000000010500780c */ /* 0x001fda0003f02070 */
[----:B------:R-:W-:Y:S05]  /*81d0*/  @!P0 BRA `(.L_x_963) ;  /* 0xfffffffc00ec8947 */ /* 0x000fea000383ffff */
[----:B------:R-:W-:Y:S05]  /*81e0*/  BRA `(.L_x_961) ;  /* 0x00000000000c7947 */ /* 0x000fea0003800000 */
.L_x_962:
[----:B------:R-:W0:Y:S02]  /*81f0*/  LD.E R0, desc[UR6][R14.64+0x4] ;  /* 0x000004060e007980 */ /* 0x000e24000c101900 */
[----:B0-----:R-:W-:-:S05]  /*8200*/  IADD3 R5, R9, R0, RZ ;  /* 0x0000000009057210 */ /* 0x001fca0007ffe0ff */
[----:B------:R1:W-:Y:S02]  /*8210*/  ST.E desc[UR6][R14.64+0x4], R5 ;  /* 0x000004050e007985 */ /* 0x0003e4000c101906 */
.L_x_961:
[----:B------:R-:W-:Y:S05]  /*8220*/  BSYNC B0 ;  /* 0x0000000000007941 */ /* 0x000fea0003800000 */
.L_x_960:
        /* <DEDUP_REMOVED lines=12> */
.L_x_967:
[----:B------:R-:W0:Y:S02]  /*82f0*/  LDS R4, [R0] ;  /* 0x0000000000047984 */ /* 0x000e240000000800 */
[----:B0-----:R-:W-:-:S10]  /*8300*/  HFMA2.MMA R5, R4, 1, 1, R11 ;  /* 0x3c003c0004057835 */ /* 0x001fd4000000000b */
[----:B------:R-:W0:Y:S02]  /*8310*/  ATOMS.CAST.SPIN R5, [R0], R4, R5 ;  /* 0x000000040005738d */ /* 0x000e240001800005 */
[----:B0-----:R-:W-:-:S13]  /*8320*/  ISETP.EQ.U32.AND P0, PT, R5, 0x1, PT ;  /* 0x000000010500780c */ /* 0x001fda0003f02070 */
[----:B------:R-:W-:Y:S05]  /*8330*/  @!P0 BRA `(.L_x_967) ;  /* 0xfffffffc00ec8947 */ /* 0x000fea000383ffff */
[----:B------:R-:W-:Y:S05]  /*8340*/  BRA `(.L_x_965) ;  /* 0x00000000000c7947 */ /* 0x000fea0003800000 */
.L_x_966:
[----:B------:R-:W2:Y:S02]  /*8350*/  LD.E R0, desc[UR6][R14.64] ;  /* 0x000000060e007980 */ /* 0x000ea4000c101900 */
[----:B--2---:R-:W-:-:S05]  /*8360*/  IADD3 R3, R11, R0, RZ ;  /* 0x000000000b037210 */ /* 0x004fca0007ffe0ff */
[----:B------:R0:W-:Y:S02]  /*8370*/  ST.E desc[UR6][R14.64], R3 ;  /* 0x000000030e007985 */ /* 0x0001e4000c101906 */
.L_x_965:
[----:B------:R-:W-:Y:S05]  /*8380*/  BSYNC B0 ;  /* 0x0000000000007941 */ /* 0x000fea0003800000 */
.L_x_964:
[----:B------:R1:W-:Y:S01]  /*8390*/  ATOM.E.ADD.F16x2.RN.STRONG.GPU P0, RZ, desc[UR6][R14.64+0x4], R9 ;  /* 0x000004090eff79a2 */ /* 0x0003e2000810e1c6 */
[----:B------:R-:W-:Y:S04]  /*83a0*/  BSSY B0, `(.L_x_968) ;  /* 0x000000f000007945 */ /* 0x000fe80003800000 */
[----:B-1----:R-:W-:Y:S05]  /*83b0*/  @P0 BRA `(.L_x_969) ;  /* 0x0000000000340947 */ /* 0x002fea0003800000 */
[----:B------:R-:W1:Y:S02]  /*83c0*/  QSPC.E.S P0, RZ, [R14+0x4] ;  /* 0x000004000eff73aa */ /* 0x000e640000000500 */
[----:B-1----:R-:W-:Y:S05]  /*83d0*/  @!P0 BRA `(.L_x_970) ;  /* 0x0000000000208947 */ /* 0x002fea0003800000 */
[----:B------:R-:W-:-:S04]  /*83e0*/  MOV R4, R14 ;  /* 0x0000000e00047202 */ /* 0x000fc80000000f00 */
[----:B------:R-:W-:-:S07]  /*83f0*/  MOV R0, R4 ;  /* 0x0000000400007202 */ /* 0x000fce0000000f00 */
.L_x_971:
[----:B------:R-:W1:Y:S02]  /*8400*/  LDS R4, [R0+0x4] ;  /* 0x0000040000047984 */ /* 0x000e640000000800 */
[----:B-1----:R-:W-:-:S06]  /*8410*/  HADD2 R5, R4, R9 ;  /* 0x0000000904057230 */ /* 0x002fcc0000000000 */
[----:B------:R-:W1:Y:S02]  /*8420*/  ATOMS.CAST.SPIN R5, [R0+0x4], R4, R5 ;  /* 0x000004040005738d */ /* 0x000e640001800005 */
[----:B-1----:R-:W-:-:S13]  /*8430*/  ISETP.EQ.U32.AND P0, PT, R5, 0x1, PT ;  /* 0x000000010500780c */ /* 0x002fda0003f02070 */
[----:B------:R-:W-:Y:S05]  /*8440*/  @!P0 BRA `(.L_x_971) ;  /* 0xfffffffc00ec8947 */ /* 0x000fea000383ffff */
[----:B------:R-:W-:Y:S05]  /*8450*/  BRA `(.L_x_969) ;  /* 0x00000000000c7947 */ /* 0x000fea0003800000 */
.L_x_970:
[----:B------:R-:W0:Y:S02]  /*8460*/  LD.E R0, desc[UR6][R14.64+0x4] ;  /* 0x000004060e007980 */ /* 0x000e24000c101900 */
[----:B0-----:R-:W-:-:S05]  /*8470*/  IADD3 R3, R9, R0, RZ ;  /* 0x0000000009037210 */ /* 0x001fca0007ffe0ff */
[----:B------:R1:W-:Y:S02]  /*8480*/  ST.E desc[UR6][R14.64+0x4], R3 ;  /* 0x000004030e007985 */ /* 0x0003e4000c101906 */
.L_x_969:
[----:B------:R-:W-:Y:S05]  /*8490*/  BSYNC B0 ;  /* 0x0000000000007941 */ /* 0x000fea0003800000 */
.L_x_968:
        /* <DEDUP_REMOVED lines=12> */
.L_x_975:
[----:B------:R-:W0:Y:S02]  /*8560*/  LDS R2, [R0] ;  /* 0x0000000000027984 */ /* 0x000e240000000800 */
[----:B0-----:R-:W-:-:S10]  /*8570*/  HFMA2.MMA R3, R2, 1, 1, R5 ;  /* 0x3c003c0002037835 */ /* 0x001fd40000000005 */
[----:B------:R-:W0:Y:S02]  /*8580*/  ATOMS.CAST.SPIN R3, [R0], R2, R3 ;  /* 0x000000020003738d */ /* 0x000e240001800003 */
[----:B0-----:R-:W-:-:S13]  /*8590*/  ISETP.EQ.U32.AND P0, PT, R3, 0x1, PT ;  /* 0x000000010300780c */ /* 0x001fda0003f02070 */
[----:B------:R-:W-:Y:S05]  /*85a0*/  @!P0 BRA `(.L_x_975) ;  /* 0xfffffffc00ec8947 */ /* 0x000fea000383ffff */
[----:B------:R-:W-:Y:S05]  /*85b0*/  BRA `(.L_x_973) ;  /* 0x00000000000c7947 */ /* 0x000fea0003800000 */
.L_x_974:
[----:B------:R-:W2:Y:S02]  /*85c0*/  LD.E R0, desc[UR6][R14.64] ;  /* 0x000000060e007980 */ /* 0x000ea4000c101900 */
[----:B--2---:R-:W-:-:S05]  /*85d0*/  IADD3 R3, R5, R0, RZ ;  /* 0x0000000005037210 */ /* 0x004fca0007ffe0ff */
[----:B------:R0:W-:Y:S02]  /*85e0*/  ST.E desc[UR6][R14.64], R3 ;  /* 0x000000030e007985 */ /* 0x0001e4000c101906 */
.L_x_973:
[----:B------:R-:W-:Y:S05]  /*85f0*/  BSYNC B0 ;  /* 0x0000000000007941 */ /* 0x000fea0003800000 */
.L_x_972:
[----:B------:R1:W-:Y:S02]  /*8600*/  ATOM.E.ADD.F16x2.RN.STRONG.GPU P0, RZ, desc[UR6][R14.64+0x4], R7 ;  /* 0x000004070eff79a2 */ /* 0x0003e4000810e1c6 */
[----:B-1----:R-:W-:Y:S05]  /*8610*/  @P0 EXIT ;  /* 0x000000000000094d */ /* 0x002fea0003800000 */
[----:B------:R-:W1:Y:S02]  /*8620*/  QSPC.E.S P0, RZ, [R14+0x4] ;  /* 0x000004000eff73aa */ /* 0x000e640000000500 */
[----:B-1----:R-:W-:Y:S05]  /*8630*/  @!P0 BRA `(.L_x_976) ;  /* 0x0000000000208947 */ /* 0x002fea0003800000 */
[----:B------:R-:W-:-:S04]  /*8640*/  MOV R2, R14 ;  /* 0x0000000e00027202 */ /* 0x000fc80000000f00 */
[----:B------:R-:W-:-:S07]  /*8650*/  MOV R0, R2 ;  /* 0x0000000200007202 */ /* 0x000fce0000000f00 */
.L_x_977:
[----:B------:R-:W0:Y:S02]  /*8660*/  LDS R2, [R0+0x4] ;  /* 0x0000040000027984 */ /* 0x000e240000000800 */
[----:B0-----:R-:W-:-:S06]  /*8670*/  HADD2 R3, R2, R7 ;  /* 0x0000000702037230 */ /* 0x001fcc0000000000 */
[----:B------:R-:W0:Y:S02]  /*8680*/  ATOMS.CAST.SPIN R3, [R0+0x4], R2, R3 ;  /* 0x000004020003738d */ /* 0x000e240001800003 */
[----:B0-----:R-:W-:-:S13]  /*8690*/  ISETP.EQ.U32.AND P0, PT, R3, 0x1, PT ;  /* 0x000000010300780c */ /* 0x001fda0003f02070 */
[----:B------:R-:W-:Y:S05]  /*86a0*/  @!P0 BRA `(.L_x_977) ;  /* 0xfffffffc00ec8947 */ /* 0x000fea000383ffff */
[----:B------:R-:W-:Y:S05]  /*86b0*/  EXIT ;  /* 0x000000000000794d */ /* 0x000fea0003800000 */
.L_x_976:
[----:B------:R-:W0:Y:S02]  /*86c0*/  LD.E R0, desc[UR6][R14.64+0x4] ;  /* 0x000004060e007980 */ /* 0x000e24000c101900 */
[----:B0-----:R-:W-:-:S05]  /*86d0*/  IADD3 R3, R7, R0, RZ ;  /* 0x0000000007037210 */ /* 0x001fca0007ffe0ff */
[----:B------:R-:W-:Y:S01]  /*86e0*/  ST.E desc[UR6][R14.64+0x4], R3 ;  /* 0x000004030e007985 */ /* 0x000fe2000c101906 */
[----:B------:R-:W-:Y:S05]  /*86f0*/  EXIT ;  /* 0x000000000000794d */ /* 0x000fea0003800000 */
.L_x_978:
        /* <DEDUP_REMOVED lines=16> */
.L_x_3674:


//--------------------- .text._Z23gemm_half_q_half_kernelILi4ELi12ELb1ELb1ELi32EEvPK6__halfPKjS4_S2_PS0_iiiiPKtS7_iiiiiibS2_i --------------------------
	.section	.text._Z23gemm_half_q_half_kernelILi4ELi12ELb1ELb1ELi32EEvPK6__halfPKjS4_S2_PS0_iiiiPKtS7_iiiiiibS2_i,"ax",@progbits
	.align	128
        .global         _Z23gemm_half_q_half_kernelILi4ELi12ELb1ELb1ELi32EEvPK6__halfPKjS4_S2_PS0_iiiiPKtS7_iiiiiibS2_i
        .type           _Z23gemm_half_q_half_kernelILi4ELi12ELb1ELb1ELi32EEvPK6__halfPKjS4_S2_PS0_iiiiPKtS7_iiiiiibS2_i,@function
        .size           _Z23gemm_half_q_half_kernelILi4ELi12ELb1ELb1ELi32EEvPK6__halfPKjS4_S2_PS0_iiiiPKtS7_iiiiiibS2_i,(.L_x_3675 - _Z23gemm_half_q_half_kernelILi4ELi12ELb1ELb1ELi32EEvPK6__halfPKjS4_S2_PS0_iiiiPKtS7_iiiiiibS2_i)
        .other          _Z23gemm_half_q_half_kernelILi4ELi12ELb1ELb1ELi32EEvPK6__halfPKjS4_S2_PS0_iiiiPKtS7_iiiiiibS2_i,@"STO_CUDA_ENTRY STV_DEFAULT"
_Z23gemm_half_q_half_kernelILi4ELi12ELb1ELb1ELi32EEvPK6__halfPKjS4_S2_PS0_iiiiPKtS7_iiiiiibS2_i:
.text._Z23gemm_half_q_half_kernelILi4ELi12ELb1ELb1ELi32EEvPK6__halfPKjS4_S2_PS0_iiiiPKtS7_iiiiiibS2_i:
        /* <DEDUP_REMOVED lines=48> */
.L_x_979:
        /* <DEDUP_REMOVED lines=15> */
[----:B------:R-:W-:Y:S02]  /*03f0*/  ISETP.GT.AND P2, PT, R96, 0x3, PT ;  /* 0x000000036000780c */ /* 0x000fe40003f44270 */
[----:B------:R-:W-:Y:S01]  /*0400*/  MOV R4, 0x400 ;  /* 0x0000040000047802 */ /* 0x000fe20000000f00 */
[----:B------:R-:W1:Y:S01]  /*0410*/  S2R R9, SR_CgaCtaId ;  /* 0x0000000000097919 */ /* 0x000e620000008800 */
[----:B------:R-:W-:Y:S02]  /*0420*/  PLOP3.LUT P0, PT, PT, PT, PT, 0x80, 0x0 ;  /* 0x000000000000781c */ /* 0x000fe40003f0f070 */
[----:B-1----:R-:W-:Y:S01]  /*0430*/  LEA R4, R9, R4, 0x18 ;  /* 0x0000000409047211 */ /* 0x002fe200078ec0ff */
[----:B------:R-:W-:-:S06]  /*0440*/  HFMA2.MMA R9, -RZ, RZ, 0, 0 ;  /* 0x00000000ff097435 */ /* 0x000fcc00000001ff */
[----:B0-----:R-:W-:Y:S05]  /*0450*/  @!P2 BRA `(.L_x_983) ;  /* 0x0000000000a0a947 */ /* 0x001fea0003800000 */
[----:B------:R-:W-:Y:S01]  /*0460*/  PLOP3.LUT P0, PT, PT, PT, PT, 0x8, 0x0 ;  /* 0x000000000000781c */ /* 0x000fe20003f0e170 */
[----:B------:R-:W-:Y:S01]  /*0470*/  ULDC.64 UR4, c[0x0][0x210] ;  /* 0x0000840000047ab9 */ /* 0x000fe20000000a00 */
[----:B------:R-:W-:-:S11]  /*0480*/  IADD3 R18, R96, -0x3, RZ ;  /* 0xfffffffd60127810 */ /* 0x000fd60007ffe0ff */
.L_x_984:
        /* <DEDUP_REMOVED lines=37> */
.L_x_983:
        /* <DEDUP_REMOVED lines=24> */
.L_x_985:
        /* <DEDUP_REMOVED lines=14> */
.L_x_982:
        /* <DEDUP_REMOVED lines=10> */
.L_x_987:
[----:B------:R-:W-:-:S04]  /*09e0*/  LEA R6, R3, R4, 0x2 ;  /* 0x0000000403067211 */ /* 0x000fc800078e10ff */
[C---:B0-----:R-:W-:Y:S01]  /*09f0*/  IADD3 R10, R6.reuse, 0x1, RZ ;  /* 0x00000001060a7810 */ /* 0x041fe20007ffe0ff */
[CC--:B------:R-:W-:Y:S01]  /*0a00*/  IMAD R9, R6.reuse, R7.reuse, RZ ;  /* 0x0000000706097224 */ /* 0x0c0fe200078e02ff */
[C---:B------:R-:W-:Y:S02]  /*0a10*/  IADD3 R12, R6.reuse, 0x2, RZ ;  /* 0x00000002060c7810 */ /* 0x040fe40007ffe0ff */
[----:B------:R-:W-:Y:S01]  /*0a20*/  IADD3 R14, R6, 0x3, RZ ;  /* 0x00000003060e7810 */ /* 0x000fe20007ffe0ff */
[----:B------:R-:W-:Y:S01]  /*0a30*/  IMAD R6, R10, R7, RZ ;  /* 0x000000070a067224 */ /* 0x000fe200078e02ff */
        /* <DEDUP_REMOVED lines=11> */
[----:B------:R-:W-:Y:S01]  /*0af0*/  LEA.HI.X.SX32 R6, R14, R21, 0x1, P5 ;  /* 0x000000150e067211 */ /* 0x000fe200028f0eff */
[----:B------:R-:W2:Y:S01]  /*0b00*/  LDG.E.U16.CONSTANT R10, desc[UR6][R10.64] ;  /* 0x000000060a0a7981 */ /* 0x000ea2000c1e9500 */
        /* <DEDUP_REMOVED lines=18> */
.L_x_986:
        /* <DEDUP_REMOVED lines=24> */
.L_x_988:
        /* <DEDUP_REMOVED lines=13> */
.L_x_981:
[----:B------:R-:W-:Y:S05]  /*0e80*/  BSYNC B0 ;  /* 0x0000000000007941 */ /* 0x000fea0003800000 */
.L_x_980:
[----:B------:R-:W-:Y:S02]  /*0e90*/  ULDC UR4, c[0x0][0x23c] ;  /* 0x00008f0000047ab9 */ /* 0x000fe40000000800 */
[----:B------:R-:W-:-:S04]  /*0ea0*/  MOV R89, UR4 ;  /* 0x0000000400597c02 */ /* 0x000fc80008000f00 */
[----:B------:R-:W-:-:S13]  /*0eb0*/  ISETP.GE.AND P0, PT, R0, R89, PT ;  /* 0x000000590000720c */ /* 0x000fda0003f06270 */
[----:B------:R-:W-:Y:S05]  /*0ec0*/  @P0 EXIT ;  /* 0x000000000000094d */ /* 0x000fea0003800000 */
[----:B------:R-:W4:Y:S02]  /*0ed0*/  LDC.U8 R4, c[0x0][0x270] ;  /* 0x00009c00ff047b82 */ /* 0x000f240000000000 */
[----:B----4-:R-:W-:-:S04]  /*0ee0*/  PRMT R4, R4, 0x8880, RZ ;  /* 0x0000888004047816 */ /* 0x010fc800000000ff */
        /* <DEDUP_REMOVED lines=8> */
[----:B-1----:R-:W0:Y:S01]  /*0f70*/  LDC.64 R14, c[0x0][0x230] ;  /* 0x00008c00ff0e7b82 */ /* 0x002e220000000a00 */
[----:B------:R-:W-:Y:S02]  /*0f80*/  PLOP3.LUT P0, PT, PT, PT, PT, 0x8, 0x0 ;  /* 0x000000000000781c */ /* 0x000fe40003f0e170 */
[----:B------:R-:W-:-:S11]  /*0f90*/  IADD3 R17, R96, -0x3, RZ ;  /* 0xfffffffd60117810 */ /* 0x000fd60007ffe0ff */
.L_x_991:
[----:B----4-:R-:W-:Y:S02]  /*0fa0*/  LEA R4, R3, R16, 0x2 ;  /* 0x0000001003047211 */ /* 0x010fe400078e10ff */
[----:B------:R-:W-:Y:S02]  /*0fb0*/  IADD3 R16, R16, 0x4, RZ ;  /* 0x0000000410107810 */ /* 0x000fe40007ffe0ff */
[C---:B--23--:R-:W-:Y:S01]  /*0fc0*/  IADD3 R6, R4.reuse, 0x1, RZ ;  /* 0x0000000104067810 */ /* 0x04cfe20007ffe0ff */
[CCC-:B------:R-:W-:Y:S01]  /*0fd0*/  IMAD R5, R4.reuse, R89.reuse, R0.reuse ;  /* 0x0000005904057224 */ /* 0x1c0fe200078e0200 */
[C---:B------:R-:W-:Y:S02]  /*0fe0*/  IADD3 R9, R4.reuse, 0x2, RZ ;  /* 0x0000000204097810 */ /* 0x040fe40007ffe0ff */
[----:B------:R-:W-:Y:S01]  /*0ff0*/  IADD3 R10, R4, 0x3, RZ ;  /* 0x00000003040a7810 */ /* 0x000fe20007ffe0ff */
[--C-:B------:R-:W-:Y:S01]  /*1000*/  IMAD R7, R6, R89, R0.reuse ;  /* 0x0000005906077224 */ /* 0x100fe200078e0200 */
        /* <DEDUP_REMOVED lines=12> */
.L_x_990:
[----:B----4-:R-:W-:-:S04]  /*10d0*/  IADD3 R4, R96, -R16, RZ ;  /* 0x8000001060047210 */ /* 0x010fc80007ffe0ff */
[----:B------:R-:W-:-:S13]  /*10e0*/  ISETP.GT.AND P2, PT, R4, 0x1, PT ;  /* 0x000000010400780c */ /* 0x000fda0003f44270 */
[----:B------:R-:W-:Y:S05]  /*10f0*/  @!P2 BRA `(.L_x_992) ;  /* 0x00000000002ca947 */ /* 0x000fea0003800000 */
[----:B--23--:R-:W0:Y:S01]  /*1100*/  LDC.64 R6, c[0x0][0x230] ;  /* 0x00008c00ff067b82 */ /* 0x00ce220000000a00 */
[----:B------:R-:W-:Y:S02]  /*1110*/  LEA R4, R3, R16, 0x2 ;  /* 0x0000001003047211 */ /* 0x000fe400078e10ff */
[----:B------:R-:W-:Y:S02]  /*1120*/  PLOP3.LUT P0, PT, PT, PT, PT, 0x8, 0x0 ;  /* 0x000000000000781c */ /* 0x000fe40003f0e170 */
[C---:B-1----:R-:W-:Y:S01]  /*1130*/  IADD3 R9, R4.reuse, 0x1, RZ ;  /* 0x0000000104097810 */ /* 0x042fe20007ffe0ff */
[----:B------:R-:W-:Y:S01]  /*1140*/  IMAD R5, R4, R89, R0 ;  /* 0x0000005904057224 */ /* 0x000fe200078e0200 */
[----:B------:R-:W-:-:S03]  /*1150*/  IADD3 R16, R16, 0x2, RZ ;  /* 0x0000000210107810 */ /* 0x000fc60007ffe0ff */
[----:B------:R-:W-:Y:S02]  /*1160*/  IMAD R9, R9, R89, R0 ;  /* 0x0000005909097224 */ /* 0x000fe400078e0200 */
[----:B0-----:R-:W-:-:S04]  /*1170*/  IMAD.WIDE R4, R5, 0x2, R6 ;  /* 0x0000000205047825 */ /* 0x001fc800078e0206 */
[----:B------:R-:W-:Y:S01]  /*1180*/  IMAD.WIDE R6, R9, 0x2, R6 ;  /* 0x0000000209067825 */ /* 0x000fe200078e0206 */
[----:B------:R0:W-:Y:S04]  /*1190*/  STG.E.64 desc[UR6][R4.64], RZ ;  /* 0x000000ff04007986 */ /* 0x0001e8000c101b06 */
[----:B------:R0:W-:Y:S02]  /*11a0*/  STG.E.64 desc[UR6][R6.64], RZ ;  /* 0x000000ff06007986 */ /* 0x0001e4000c101b06 */
.L_x_992:
[----:B------:R-:W-:-:S13]  /*11b0*/  ISETP.LT.OR P0, PT, R16, R96, P0 ;  /* 0x000000601000720c */ /* 0x000fda0000701670 */
[----:B0-23--:R-:W0:Y:S01]  /*11c0*/  @P0 LDC.64 R4, c[0x0][0x230] ;  /* 0x00008c00ff040b82 */ /* 0x00de220000000a00 */
[----:B------:R-:W-:-:S05]  /*11d0*/  @P0 LEA R3, R3, R16, 0x2 ;  /* 0x0000001003030211 */ /* 0x000fca00078e10ff */
[----:B------:R-:W-:-:S04]  /*11e0*/  @P0 IMAD R3, R3, R89, R0 ;  /* 0x0000005903030224 */ /* 0x000fc800078e0200 */
[----:B0-----:R-:W-:-:S05]  /*11f0*/  @P0 IMAD.WIDE R4, R3, 0x2, R4 ;  /* 0x0000000203040825 */ /* 0x001fca00078e0204 */
[----:B------:R4:W-:Y:S02]  /*1200*/  @P0 STG.E.64 desc[UR6][R4.64], RZ ;  /* 0x000000ff04000986 */ /* 0x0009e4000c101b06 */
.L_x_989:
[----:B-----5:R-:W0:Y:S08]  /*1210*/  LDC R21, c[0x0][0x25c] ;  /* 0x00009700ff157b82 */ /* 0x020e300000000800 */
[----:B------:R-:W-:Y:S01]  /*1220*/  BAR.SYNC.DEFER_BLOCKING 0x0 ;  /* 0x0000000000007b1d */ /* 0x000fe20000010000 */
[----:B------:R-:W-:-:S07]  /*1230*/  ISETP.GE.AND P0, PT, R94, R95, PT ;  /* 0x0000005f5e00720c */ /* 0x000fce0003f06270 */
[----:B------:R-:W0:Y:S06]  /*1240*/  LDC R23, c[0x0][0x264] ;  /* 0x00009900ff177b82 */ /* 0x000e2c0000000800 */
[----:B------:R-:W-:Y:S05]  /*1250*/  @P0 BRA `(.L_x_993) ;  /* 0x0000000000d40947 */ /* 0x000fea0003800000 */
[----:B01----:R-:W0:Y:S01]  /*1260*/  LDC.64 R10, c[0x0][0x248] ;  /* 0x00009200ff0a7b82 */ /* 0x003e220000000a00 */
[----:B------:R-:W-:-:S07]  /*1270*/  SHF.L.U32 R3, R2, 0x6, RZ ;  /* 0x0000000602037819 */ /* 0x000fce00000006ff */
[----:B------:R-:W1:Y:S01]  /*1280*/  LDC.64 R12, c[0x0][0x220] ;  /* 0x00008800ff0c7b82 */ /* 0x000e620000000a00 */
[----:B0-----:R-:W-:-:S05]  /*1290*/  IMAD.WIDE R2, R3, 0x2, R10 ;  /* 0x0000000203027825 */ /* 0x001fca00078e020a */
[----:B------:R0:W5:Y:S01]  /*12a0*/  LDG.E.U16.CONSTANT R9, desc[UR6][R2.64] ;  /* 0x0000000602097981 */ /* 0x000162000c1e9500 */
[----:B--234-:R-:W-:Y:S01]  /*12b0*/  SHF.R.S32.HI R5, RZ, 0x1f, R0 ;  /* 0x0000001fff057819 */ /* 0x01cfe20000011400 */
[----:B------:R-:W-:Y:S01]  /*12c0*/  UMOV UR4, URZ ;  /* 0x0000003f00047c82 */ /* 0x000fe20008000000 */
[----:B------:R-:W-:Y:S02]  /*12d0*/  SHF.L.U32 R4, R0, 0x2, RZ ;  /* 0x0000000200047819 */ /* 0x000fe400000006ff */
[----:B------:R-:W-:Y:S02]  /*12e0*/  LEA.HI R5, R5, R0, RZ, 0x3 ;  /* 0x0000000005057211 */ /* 0x000fe400078f18ff */
[----:B------:R-:W-:Y:S02]  /*12f0*/  MOV R16, R94 ;  /* 0x0000005e00107202 */ /* 0x000fe40000000f00 */
[----:B------:R-:W-:Y:S02]  /*1300*/  LOP3.LUT R14, R4, 0x10, RZ, 0xc0, !PT ;  /* 0x00000010040e7812 */ /* 0x000fe400078ec0ff */
[----:B01----:R-:W-:-:S07]  /*1310*/  SHF.R.S32.HI R15, RZ, 0x3, R5 ;  /* 0x00000003ff0f7819 */ /* 0x003fce0000011405 */
.L_x_994:
        /* <DEDUP_REMOVED lines=29> */
[----:B------:R-:W-:Y:S01]  /*14f0*/  IMAD R2, R2, R2, RZ ;  /* 0x0000000202027224 */ /* 0x000fe200078e02ff */
[----:B------:R-:W4:Y:S01]  /*1500*/  I2F.F16 R3, R18 ;  /* 0x0000001200037306 */ /* 0x000f220000200c00 */
[----:B------:R-:W-:Y:S01]  /*1510*/  IMAD R17, R17, R17, RZ ;  /* 0x0000001111117224 */ /* 0x000fe200078e02ff */
[----:B------:R-:W-:-:S06]  /*1520*/  ISETP.GE.AND P2, PT, R16, R95, PT ;  /* 0x0000005f1000720c */ /* 0x000fcc0003f46270 */
        /* <DEDUP_REMOVED lines=8> */
.L_x_993:
        /* <DEDUP_REMOVED lines=8> */
[----:B--23--:R-:W-:Y:S02]  /*1630*/  LEA.HI R6, R3, R2, RZ, 0x5 ;  /* 0x0000000203067211 */ /* 0x00cfe400078f28ff */
[----:B------:R-:W-:Y:S02]  /*1640*/  CS2R R2, SRZ ;  /* 0x0000000000027805 */ /* 0x000fe4000001ff00 */
[C---:B0-----:R-:W-:Y:S02]  /*1650*/  ISETP.GT.AND P3, PT, R94.reuse, R21, PT ;  /* 0x000000155e00720c */ /* 0x041fe40003f64270 */
[----:B------:R-:W-:Y:S01]  /*1660*/  ISETP.GT.AND P5, PT, R94, R23, PT ;  /* 0x000000175e00720c */ /* 0x000fe20003fa4270 */
[----:B------:R-:W-:-:S12]  /*1670*/  @!P2 BRA `(.L_x_995) ;  /* 0x00000000001ca947 */ /* 0x000fd80003800000 */
[----:B------:R-:W0:Y:S02]  /*1680*/  LDC R3, c[0x0][0x25c] ;  /* 0x00009700ff037b82 */ /* 0x000e240000000800 */
[----:B0-----:R-:W-:-:S04]  /*1690*/  VIMNMX R3, R94, R3, PT ;  /* 0x000000035e037248 */ /* 0x001fc80003fe0100 */
[----:B------:R-:W-:-:S04]  /*16a0*/  IADD3 R3, R3, -UR4, RZ ;  /* 0x8000000403037c10 */ /* 0x000fc8000fffe0ff */
[----:B----4-:R-:W-:-:S04]  /*16b0*/  SHF.R.S32.HI R4, RZ, 0x1f, R3 ;  /* 0x0000001fff047819 */ /* 0x010fc80000011403 */
[----:B------:R-:W-:-:S04]  /*16c0*/  LEA.HI R4, R4, R3, RZ, 0x5 ;  /* 0x0000000304047211 */ /* 0x000fc800078f28ff */
[----:B------:R-:W-:-:S05]  /*16d0*/  SHF.R.S32.HI R4, RZ, 0x5, R4 ;  /* 0x00000005ff047819 */ /* 0x000fca0000011404 */
[----:B------:R-:W-:-:S07]  /*16e0*/  IMAD R3, R4, 0x6, RZ ;  /* 0x0000000604037824 */ /* 0x000fce00078e02ff */
.L_x_995:
[----:B------:R-:W-:Y:S05]  /*16f0*/  @!P3 BRA `(.L_x_996) ;  /* 0x00000000001cb947 */ /* 0x000fea0003800000 */
[----:B----4-:R-:W0:Y:S02]  /*1700*/  LDC R5, c[0x0][0x260] ;  /* 0x00009800ff057b82 */ /* 0x010e240000000800 */
[----:B0-----:R-:W-:-:S04]  /*1710*/  VIMNMX R2, R94, R5, PT ;  /* 0x000000055e027248 */ /* 0x001fc80003fe0100 */
[----:B------:R-:W-:-:S04]  /*1720*/  IADD3 R2, R2, -R21, RZ ;  /* 0x8000001502027210 */ /* 0x000fc80007ffe0ff */
[----:B------:R-:W-:-:S04]  /*1730*/  SHF.R.S32.HI R5, RZ, 0x1f, R2 ;  /* 0x0000001fff057819 */ /* 0x000fc80000011402 */
[----:B------:R-:W-:-:S04]  /*1740*/  LEA.HI R5, R5, R2, RZ, 0x5 ;  /* 0x0000000205057211 */ /* 0x000fc800078f28ff */
[----:B------:R-:W-:-:S04]  /*1750*/  SHF.R.S32.HI R5, RZ, 0x5, R5 ;  /* 0x00000005ff057819 */ /* 0x000fc80000011405 */
[----:B------:R-:W-:-:S07]  /*1760*/  LEA R2, R5, R5, 0x2 ;  /* 0x0000000505027211 */ /* 0x000fce00078e10ff */
.L_x_996:
[----:B-1----:R-:W-:Y:S01]  /*1770*/  HFMA2.MMA R9, -RZ, RZ, 0, 0 ;  /* 0x00000000ff097435 */ /* 0x002fe200000001ff */
[----:B----4-:R-:W-:Y:S02]  /*1780*/  CS2R R4, SRZ ;  /* 0x0000000000047805 */ /* 0x010fe4000001ff00 */
[----:B------:R-:W-:Y:S01]  /*1790*/  SHF.R.S32.HI R10, RZ, 0x5, R6 ;  /* 0x00000005ff0a7819 */ /* 0x000fe20000011406 */
[----:B------:R-:W-:Y:S07]  /*17a0*/  @!P4 BRA `(.L_x_997) ;  /* 0x00000000001cc947 */ /* 0x000fee0003800000 */
[----:B------:R-:W0:Y:S02]  /*17b0*/  LDC R5, c[0x0][0x264] ;  /* 0x00009900ff057b82 */ /* 0x000e240000000800 */
[----:B0-----:R-:W-:-:S04]  /*17c0*/  VIMNMX R5, R94, R5, PT ;  /* 0x000000055e057248 */ /* 0x001fc80003fe0100 */
[----:B------:R-:W-:-:S04]  /*17d0*/  IADD3 R5, R5, -UR5, RZ ;  /* 0x8000000505057c10 */ /* 0x000fc8000fffe0ff */
[----:B------:R-:W-:-:S04]  /*17e0*/  SHF.R.S32.HI R6, RZ, 0x1f, R5 ;  /* 0x0000001fff067819 */ /* 0x000fc80000011405 */
[----:B------:R-:W-:-:S04]  /*17f0*/  LEA.HI R6, R6, R5, RZ, 0x5 ;  /* 0x0000000506067211 */ /* 0x000fc800078f28ff */
[----:B------:R-:W-:-:S04]  /*1800*/  SHF.R.S32.HI R6, RZ, 0x5, R6 ;  /* 0x00000005ff067819 */ /* 0x000fc80000011406 */
[----:B------:R-:W-:-:S07]  /*1810*/  SHF.L.U32 R5, R6, 0x2, RZ ;  /* 0x0000000206057819 */ /* 0x000fce00000006ff */
.L_x_997:
        /* <DEDUP_REMOVED lines=8> */
.L_x_998:
        /* <DEDUP_REMOVED lines=8> */
.L_x_999:
[----:B------:R-:W-:Y:S01]  /*1920*/  LEA R3, R10, R3, 0x3 ;  /* 0x000000030a037211 */ /* 0x000fe200078e18ff */
[----:B------:R-:W0:Y:S01]  /*1930*/  S2UR UR5, SR_CgaCtaId ;  /* 0x00000000000579c3 */ /* 0x000e220000008800 */
[----:B------:R-:W-:Y:S01]  /*1940*/  ISETP.GE.OR P0, PT, R94, R23, P0 ;  /* 0x000000175e00720c */ /* 0x000fe20000706670 */
        /* <DEDUP_REMOVED lines=20> */
[----:B------:R-:W-:Y:S01]  /*1a90*/  HADD2.F32 R9, -RZ, R44.H0_H0 ;  /* 0x2000002cff097230 */ /* 0x000fe20000004100 */
[----:B------:R-:W-:Y:S01]  /*1aa0*/  PRMT R40, RZ, 0x7610, R40 ;  /* 0x00007610ff287816 */ /* 0x000fe20000000028 */
[----:B------:R-:W-:Y:S01]  /*1ab0*/  HADD2.F32 R10, -RZ, R43.H0_H0 ;  /* 0x2000002bff0a7230 */ /* 0x000fe20000004100 */
[----:B------:R-:W-:Y:S01]  /*1ac0*/  ULDC UR8, c[0x0][0x264] ;  /* 0x0000990000087ab9 */ /* 0x000fe20000000800 */
[----:B------:R-:W-:Y:S01]  /*1ad0*/  HADD2.F32 R11, -RZ, R42.H0_H0 ;  /* 0x2000002aff0b7230 */ /* 0x000fe20000004100 */
[----:B------:R-:W-:Y:S01]  /*1ae0*/  ULDC UR9, c[0x0][0x240] ;  /* 0x0000900000097ab9 */ /* 0x000fe20000000800 */
[----:B------:R-:W-:-:S07]  /*1af0*/  HADD2.F32 R12, -RZ, R41.H0_H0 ;  /* 0x20000029ff0c7230 */ /* 0x000fce0000004100 */
.L_x_1017:
        /* <DEDUP_REMOVED lines=12> */
[C---:B------:R-:W-:Y:S02]  /*1bc0*/  LOP3.LUT R0, R16.reuse, 0xf000f, RZ, 0xc0, !PT ;  /* 0x000f000f10007812 */ /* 0x040fe400078ec0ff */
[----:B------:R-:W-:-:S02]  /*1bd0*/  LOP3.LUT R2, R16, 0xf000f0, RZ, 0xc0, !PT ;  /* 0x00f000f010027812 */ /* 0x000fc400078ec0ff */
[----:B------:R-:W-:Y:S02]  /*1be0*/  LOP3.LUT R18, R13, 0x64006400, RZ, 0xfc, !PT ;  /* 0x640064000d127812 */ /* 0x000fe400078efcff */
[----:B------:R-:W-:Y:S02]  /*1bf0*/  SHF.R.U32.HI R16, RZ, 0x8, R16 ;  /* 0x00000008ff107819 */ /* 0x000fe40000011610 */
[----:B------:R-:W-:Y:S01]  /*1c00*/  SHF.R.U32.HI R31, RZ, 0x8, R19 ;  /* 0x00000008ff1f7819 */ /* 0x000fe20000011613 */
[----:B------:R-:W-:Y:S01]  /*1c10*/  HFMA2 R18, R18, R5.H0_H0, -72, -72 ;  /* 0xd480d48012127431 */ /* 0x000fe20000040005 */
[----:B------:R-:W-:Y:S02]  /*1c20*/  LOP3.LUT R13, R17, 0xf000f, RZ, 0xc0, !PT ;  /* 0x000f000f110d7812 */ /* 0x000fe400078ec0ff */
[C---:B------:R-:W-:Y:S02]  /*1c30*/  LOP3.LUT R29, R19.reuse, 0xf000f, RZ, 0xc0, !PT ;  /* 0x000f000f131d7812 */ /* 0x040fe400078ec0ff */
[----:B------:R-:W-:-:S02]  /*1c40*/  LOP3.LUT R30, R19, 0xf000f0, RZ, 0xc0, !PT ;  /* 0x00f000f0131e7812 */ /* 0x000fc400078ec0ff */
[----:B------:R-:W-:Y:S02]  /*1c50*/  LOP3.LUT R17, R17, 0xf000f0, RZ, 0xc0, !PT ;  /* 0x00f000f011117812 */ /* 0x000fe400078ec0ff */
[C---:B------:R-:W-:Y:S02]  /*1c60*/  LOP3.LUT R19, R28.reuse, 0xf000f, RZ, 0xc0, !PT ;  /* 0x000f000f1c137812 */ /* 0x040fe400078ec0ff */
[----:B------:R-:W-:Y:S02]  /*1c70*/  LOP3.LUT R28, R28, 0xf000f0, RZ, 0xc0, !PT ;  /* 0x00f000f01c1c7812 */ /* 0x000fe400078ec0ff */
[C---:B------:R-:W-:Y:S02]  /*1c80*/  LOP3.LUT R3, R16.reuse, 0xf000f, RZ, 0xc0, !PT ;  /* 0x000f000f10037812 */ /* 0x040fe400078ec0ff */
        /* <DEDUP_REMOVED lines=28> */
[-C--:B------:R-:W-:Y:S02]  /*1e50*/  HFMA2 R20, R20, R5.reuse.H0_H0, -72, -72 ;  /* 0xd480d48014147431 */ /* 0x080fe40000040005 */
[----:B------:R-:W-:Y:S02]  /*1e60*/  HADD2 R30, R3, -1032, -1032 ;  /* 0xe408e408031e7430 */ /* 0x000fe40000000000 */
[-C--:B------:R-:W-:Y:S02]  /*1e70*/  HFMA2 R31, R4, R5.reuse.H0_H0, -72, -72 ;  /* 0xd480d480041f7431 */ /* 0x080fe40000040005 */
[----:B------:R-:W-:Y:S02]  /*1e80*/  HADD2 R32, R32, -1032, -1032 ;  /* 0xe408e40820207430 */ /* 0x000fe40000000000 */
[----:B------:R-:W-:Y:S01]  /*1e90*/  HFMA2 R37, R38, R5.H0_H0, -72, -72 ;  /* 0xd480d48026257431 */ /* 0x000fe20000040005 */
[----:B------:R-:W-:Y:S06]  /*1ea0*/  @!P2 BRA `(.L_x_1002) ;  /* 0x000000040058a947 */ /* 0x000fec0003800000 */
[----:B------:R-:W0:Y:S01]  /*1eb0*/  LDS.64 R38, [UR4] ;  /* 0x00000004ff267984 */ /* 0x000e220008000a00 */
[----:B------:R-:W-:Y:S02]  /*1ec0*/  HADD2.F32 R2, -RZ, R19.H0_H0 ;  /* 0x20000013ff027230 */ /* 0x000fe40000004100 */
[----:B------:R-:W-:Y:S01]  /*1ed0*/  HADD2.F32 R0, -RZ, R17.H0_H0 ;  /* 0x20000011ff007230 */ /* 0x000fe20000004100 */
[----:B------:R-:W1:Y:S01]  /*1ee0*/  LDS.64 R14, [UR4+0x8] ;  /* 0x00000804ff0e7984 */ /* 0x000e620008000a00 */
[----:B------:R-:W-:Y:S02]  /*1ef0*/  HADD2.F32 R48, -RZ, R16.H0_H0 ;  /* 0x20000010ff307230 */ /* 0x000fe40000004100 */
[----:B------:R-:W-:Y:S02]  /*1f00*/  HADD2.F32 R4, -RZ, R28.H0_H0 ;  /* 0x2000001cff047230 */ /* 0x000fe40000004100 */
[----:B------:R-:W-:Y:S02]  /*1f10*/  HADD2.F32 R50, -RZ, R16.H1_H1 ;  /* 0x30000010ff327230 */ /* 0x000fe40000004100 */
[----:B0-----:R-:W-:-:S02]  /*1f20*/  HADD2.F32 R3, -RZ, R38.H0_H0 ;  /* 0x20000026ff037230 */ /* 0x001fc40000004100 */
[----:B------:R-:W-:Y:S02]  /*1f30*/  HADD2.F32 R45, -RZ, R38.H1_H1 ;  /* 0x30000026ff2d7230 */ /* 0x000fe40000004100 */
[----:B------:R-:W-:Y:S02]  /*1f40*/  HADD2.F32 R46, -RZ, R39.H0_H0 ;  /* 0x20000027ff2e7230 */ /* 0x000fe40000004100 */
        /* <DEDUP_REMOVED lines=76> */
.L_x_1002:
        /* <DEDUP_REMOVED lines=91> */
.L_x_1004:
        /* <DEDUP_REMOVED lines=93> */
.L_x_1005:
[----:B------:R-:W-:Y:S05]  /*2f90*/  @P0 BRA `(.L_x_1003) ;  /* 0x0000000400580947 */ /* 0x000fea0003800000 */
[----:B------:R-:W0:Y:S01]  /*2fa0*/  LDS.64 R2, [UR4+0xc0] ;  /* 0x0000c004ff027984 */ /* 0x000e220008000a00 */
[--C-:B------:R-:W-:Y:S02]  /*2fb0*/  HADD2.F32 R0, -RZ, R17.reuse.H0_H0 ;  /* 0x20000011ff007230 */ /* 0x100fe40000004100 */
[--C-:B------:R-:W-:Y:S01]  /*2fc0*/  HADD2.F32 R4, -RZ, R28.reuse.H0_H0 ;  /* 0x2000001cff047230 */ /* 0x100fe20000004100 */
        /* <DEDUP_REMOVED lines=8> */
[--C-:B------:R-:W-:Y:S02]  /*3050*/  HADD2.F32 R2, -RZ, R16.reuse.H0_H0 ;  /* 0x20000010ff027230 */ /* 0x100fe40000004100 */
        /* <DEDUP_REMOVED lines=60> */
[-C--:B------:R-:W-:Y:S01]  /*3420*/  FFMA.FTZ R14, R35, R15.reuse, R14 ;  /* 0x0000000f230e7223 */ /* 0x080fe2000001000e */
        /* <DEDUP_REMOVED lines=13> */
.L_x_1003:
[----:B------:R-:W0:Y:S02]  /*3500*/  LDC R13, c[0x0][0x23c] ;  /* 0x00008f00ff0d7b82 */ /* 0x000e240000000800 */
[----:B0-----:R-:W-:-:S05]  /*3510*/  IMAD.WIDE R14, R13, 0x4, R6 ;  /* 0x000000040d0e7825 */ /* 0x001fca00078e0206 */
[----:B------:R-:W2:Y:S02]  /*3520*/  LDG.E.128.CONSTANT R16, desc[UR6][R14.64] ;  /* 0x000000060e107981 */ /* 0x000ea4000c1e9d00 */
[C---:B--2---:R-:W-:Y:S02]  /*3530*/  LOP3.LUT R0, R16.reuse, 0xf000f, RZ, 0xc0, !PT ;  /* 0x000f000f10007812 */ /* 0x044fe400078ec0ff */
[----:B------:R-:W-:Y:S02]  /*3540*/  LOP3.LUT R2, R16, 0xf000f0, RZ, 0xc0, !PT ;  /* 0x00f000f010027812 */ /* 0x000fe400078ec0ff */
[C---:B------:R-:W-:Y:S02]  /*3550*/  LOP3.LUT R4, R17.reuse, 0xf000f, RZ, 0xc0, !PT ;  /* 0x000f000f11047812 */ /* 0x040fe400078ec0ff */
[----:B------:R-:W-:Y:S02]  /*3560*/  LOP3.LUT R20, R17, 0xf000f0, RZ, 0xc0, !PT ;  /* 0x00f000f011147812 */ /* 0x000fe400078ec0ff */
[----:B------:R-:W-:-:S02]  /*3570*/  SHF.R.U32.HI R16, RZ, 0x8, R16 ;  /* 0x00000008ff107819 */ /* 0x000fc40000011610 */
        /* <DEDUP_REMOVED lines=44> */
[-C--:B------:R-:W-:Y:S02]  /*3840*/  HFMA2 R38, R38, R5.reuse.H0_H0, -72, -72 ;  /* 0xd480d48026267431 */ /* 0x080fe40000040005 */
[----:B------:R-:W-:Y:S02]  /*3850*/  HADD2 R39, R39, -1032, -1032 ;  /* 0xe408e40827277430 */ /* 0x000fe40000000000 */
[----:B------:R-:W-:Y:S01]  /*3860*/  HFMA2 R45, R46, R5.H0_H0, -72, -72 ;  /* 0xd480d4802e2d7431 */ /* 0x000fe20000040005 */
        /* <DEDUP_REMOVED lines=37> */
[----:B-1----:R-:W-:Y:S02]  /*3ac0*/  HADD2.F32 R2, -RZ, R16.H0_H0 ;  /* 0x20000010ff027230 */ /* 0x002fe40000004100 */
        /* <DEDUP_REMOVED lines=49> */
.L_x_1006:
        /* <DEDUP_REMOVED lines=91> */
.L_x_1008:
        /* <DEDUP_REMOVED lines=93> */
.L_x_1009:
[----:B------:R-:W-:Y:S05]  /*4960*/  @P0 BRA `(.L_x_1007) ;  /* 0x0000000400580947 */ /* 0x000fea0003800000 */
        /* <DEDUP_REMOVED lines=9> */
[----:B------:R-:W-:Y:S02]  /*4a00*/  HADD2.F32 R49, -RZ, R3.H1_H1 ;  /* 0x30000003ff317230 */ /* 0x000fe40000004100 */
[----:B------:R-:W-:Y:S02]  /*4a10*/  HADD2.F32 R2, -RZ, R19.H0_H0 ;  /* 0x20000013ff027230 */ /* 0x000fe40000004100 */
[-C--:B------:R-:W-:Y:S01]  /*4a20*/  FFMA.FTZ R19, R0, R47.reuse, RZ ;  /* 0x0000002f00137223 */ /* 0x080fe200000100ff */
[--C-:B------:R-:W-:Y:S02]  /*4a30*/  HADD2.F32 R3, -RZ, R29.reuse.H0_H0 ;  /* 0x2000001dff037230 */ /* 0x100fe40000004100 */
[----:B------:R-:W-:Y:S02]  /*4a40*/  HADD2.F32 R0, -RZ, R18.H0_H0 ;  /* 0x20000012ff007230 */ /* 0x000fe40000004100 */
[-C--:B------:R-:W-:Y:S01]  /*4a50*/  FFMA.FTZ R51, R2, R47.reuse, RZ ;  /* 0x0000002f02337223 */ /* 0x080fe200000100ff */
[----:B------:R-:W-:Y:S01]  /*4a60*/  FFMA.FTZ R19, R20, R46, R19 ;  /* 0x0000002e14137223 */ /* 0x000fe20000010013 */
[-C--:B------:R-:W-:Y:S01]  /*4a70*/  FFMA.FTZ R3, R3, R47.reuse, RZ ;  /* 0x0000002f03037223 */ /* 0x080fe200000100ff */
[----:B------:R-:W-:Y:S01]  /*4a80*/  FFMA.FTZ R47, R4, R47, RZ ;  /* 0x0000002f042f7223 */ /* 0x000fe200000100ff */
        /* <DEDUP_REMOVED lines=11> */
[-C--:B------:R-:W-:Y:S01]  /*4b40*/  FFMA.FTZ R4, R4, R48.reuse, R3 ;  /* 0x0000003004047223 */ /* 0x080fe20000010003 */
[----:B------:R-:W-:Y:S02]  /*4b50*/  HADD2.F32 R3, -RZ, R28.H1_H1 ;  /* 0x3000001cff037230 */ /* 0x000fe40000004100 */
[----:B------:R-:W-:Y:S01]  /*4b60*/  FFMA.FTZ R0, R19, R49, R0 ;  /* 0x0000003113007223 */ /* 0x000fe20000010000 */
[----:B------:R-:W-:Y:S02]  /*4b70*/  HADD2.F32 R29, -RZ, R30.H1_H1 ;  /* 0x3000001eff1d7230 */ /* 0x000fe40000004100 */
[----:B------:R-:W-:Y:S01]  /*4b80*/  FFMA.FTZ R48, R20, R48, R47 ;  /* 0x0000003014307223 */ /* 0x000fe2000001002f */
[----:B------:R-:W-:-:S02]  /*4b90*/  HADD2.F32 R19, -RZ, R33.H0_H0 ;  /* 0x20000021ff137230 */ /* 0x000fc40000004100 */
[-C--:B------:R-:W-:Y:S01]  /*4ba0*/  FFMA.FTZ R18, R3, R49.reuse, R2 ;  /* 0x0000003103127223 */ /* 0x080fe20000010002 */
        /* <DEDUP_REMOVED lines=50> */
.L_x_1007:
[----:B------:R-:W-:-:S05]  /*4ed0*/  IMAD.WIDE R14, R13, 0x4, R14 ;  /* 0x000000040d0e7825 */ /* 0x000fca00078e020e */
        /* <DEDUP_REMOVED lines=140> */
.L_x_1010:
        /* <DEDUP_REMOVED lines=91> */
.L_x_1012:
        /* <DEDUP_REMOVED lines=93> */
.L_x_1013:
        /* <DEDUP_REMOVED lines=87> */
.L_x_1011:
        /* <DEDUP_REMOVED lines=10> */
[C---:B------:R-:W-:Y:S02]  /*6930*/  LOP3.LUT R0, R16.reuse, 0xf000f, RZ, 0xc0, !PT ;  /* 0x000f000f10007812 */ /* 0x040fe400078ec0ff */
[----:B------:R-:W-:Y:S02]  /*6940*/  LOP3.LUT R2, R16, 0xf000f0, RZ, 0xc0, !PT ;  /* 0x00f000f010027812 */ /* 0x000fe400078ec0ff */
        /* <DEDUP_REMOVED lines=77> */
[----:B------:R-:W-:-:S02]  /*6e20*/  HADD2.F32 R3, -RZ, R33.H0_H0 ;  /* 0x20000021ff037230 */ /* 0x000fc40000004100 */
[C---:B------:R-:W-:Y:S01]  /*6e30*/  FFMA.FTZ R45, R39.reuse, R2, R4 ;  /* 0x00000002272d7223 */ /* 0x040fe20000010004 */
        /* <DEDUP_REMOVED lines=50> */
.L_x_1014:
        /* <DEDUP_REMOVED lines=91> */
.L_x_1015:
        /* <DEDUP_REMOVED lines=93> */
.L_x_1016:
        /* <DEDUP_REMOVED lines=10> */
[----:B------:R-:W-:Y:S02]  /*7d80*/  HADD2.F32 R37, -RZ, R2.H0_H0 ;  /* 0x20000002ff257230 */ /* 0x000fe40000004100 */
[----:B------:R-:W-:Y:S02]  /*7d90*/  HADD2.F32 R3, -RZ, R30.H0_H0 ;  /* 0x2000001eff037230 */ /* 0x000fe40000004100 */
[----:B------:R-:W-:Y:S02]  /*7da0*/  HADD2.F32 R38, -RZ, R2.H1_H1 ;  /* 0x30000002ff267230 */ /* 0x000fe40000004100 */
[----:B------:R-:W-:Y:S02]  /*7db0*/  HADD2.F32 R2, -RZ, R29.H0_H0 ;  /* 0x2000001dff027230 */ /* 0x000fe40000004100 */
[----:B------:R-:W-:Y:S01]  /*7dc0*/  FFMA.FTZ R3, R3, R37, RZ ;  /* 0x0000002503037223 */ /* 0x000fe200000100ff */
[----:B------:R-:W-:-:S02]  /*7dd0*/  HADD2.F32 R30, -RZ, R30.H1_H1 ;  /* 0x3000001eff1e7230 */ /* 0x000fc40000004100 */
[-C--:B------:R-:W-:Y:S01]  /*7de0*/  FFMA.FTZ R29, R0, R37.reuse, RZ ;  /* 0x00000025001d7223 */ /* 0x080fe200000100ff */
[----:B------:R-:W-:Y:S02]  /*7df0*/  HADD2.F32 R0, -RZ, R13.H0_H0 ;  /* 0x2000000dff007230 */ /* 0x000fe40000004100 */
        /* <DEDUP_REMOVED lines=9> */
[----:B------:R-:W-:Y:S01]  /*7e90*/  FFMA.FTZ R37, R32, R38, R37 ;  /* 0x0000002620257223 */ /* 0x000fe20000010025 */
[----:B------:R-:W-:Y:S02]  /*7ea0*/  HADD2.F32 R13, -RZ, R13.H1_H1 ;  /* 0x3000000dff0d7230 */ /* 0x000fe40000004100 */
[-C--:B------:R-:W-:Y:S01]  /*7eb0*/  FFMA.FTZ R0, R0, R46.reuse, R29 ;  /* 0x0000002e00007223 */ /* 0x080fe2000001001d */
[----:B------:R-:W-:Y:S02]  /*7ec0*/  HADD2.F32 R3, -RZ, R16.H1_H1 ;  /* 0x30000010ff037230 */ /* 0x000fe40000004100 */
[-C--:B------:R-:W-:Y:S01]  /*7ed0*/  FFMA.FTZ R2, R2, R46.reuse, R31 ;  /* 0x0000002e02027223 */ /* 0x080fe2000001001f */
[----:B------:R-:W-:Y:S01]  /*7ee0*/  FFMA.FTZ R46, R4, R46, R37 ;  /* 0x0000002e042e7223 */ /* 0x000fe20000010025 */
[----:B------:R-:W-:Y:S01]  /*7ef0*/  FFMA.FTZ R0, R13, R39, R0 ;  /* 0x000000270d007223 */ /* 0x000fe20000010000 */
[----:B------:R-:W-:-:S02]  /*7f00*/  HADD2.F32 R17, -RZ, R17.H1_H1 ;  /* 0x30000011ff117230 */ /* 0x000fc40000004100 */
[-C--:B------:R-:W-:Y:S01]  /*7f10*/  FFMA.FTZ R4, R3, R39.reuse, R2 ;  /* 0x0000002703047223 */ /* 0x080fe20000010002 */
[----:B------:R-:W-:Y:S02]  /*7f20*/  HADD2.F32 R13, -RZ, R33.H0_H0 ;  /* 0x20000021ff0d7230 */ /* 0x000fe40000004100 */
[----:B-1----:R-:W-:Y:S02]  /*7f30*/  HADD2.F32 R3, -RZ, R14.H0_H0 ;  /* 0x2000000eff037230 */ /* 0x002fe40000004100 */
[----:B------:R-:W-:Y:S01]  /*7f40*/  FFMA.FTZ R30, R17, R39, R30 ;  /* 0x00000027111e7223 */ /* 0x000fe2000001001e */
[----:B------:R-:W-:Y:S02]  /*7f50*/  HADD2.F32 R29, -RZ, R18.H1_H1 ;  /* 0x30000012ff1d7230 */ /* 0x000fe40000004100 */
[----:B------:R-:W-:Y:S02]  /*7f60*/  HADD2.F32 R14, -RZ, R14.H1_H1 ;  /* 0x3000000eff0e7230 */ /* 0x000fe40000004100 */
[----:B------:R-:W-:Y:S01]  /*7f70*/  FFMA.FTZ R13, R13, R3, R0 ;  /* 0x000000030d0d7223 */ /* 0x000fe20000010000 */
[----:B------:R-:W-:-:S02]  /*7f80*/  HADD2.F32 R17, -RZ, R34.H0_H0 ;  /* 0x20000022ff117230 */ /* 0x000fc40000004100 */
[----:B------:R-:W-:Y:S01]  /*7f90*/  FFMA.FTZ R46, R29, R39, R46 ;  /* 0x000000271d2e7223 */ /* 0x000fe2000001002e */
[----:B------:R-:W-:Y:S02]  /*7fa0*/  HADD2.F32 R0, -RZ, R33.H1_H1 ;  /* 0x30000021ff007230 */ /* 0x000fe40000004100 */
[--C-:B------:R-:W-:Y:S02]  /*7fb0*/  HADD2.F32 R29, -RZ, R35.reuse.H0_H0 ;  /* 0x20000023ff1d7230 */ /* 0x100fe40000004100 */
        /* <DEDUP_REMOVED lines=11> */
[----:B------:R-:W-:Y:S02]  /*8070*/  HADD2.F32 R36, -RZ, R36.H1_H1 ;  /* 0x30000024ff247230 */ /* 0x000fe40000004100 */
        /* <DEDUP_REMOVED lines=29> */
.L_x_1001:
        /* <DEDUP_REMOVED lines=11> */
.L_x_1000:
        /* <DEDUP_REMOVED lines=8> */
.L_x_1023:
[----:B------:R-:W0:Y:S01]  /*8380*/  LDC R89, c[0x0][0x23c] ;  /* 0x00008f00ff597b82 */ /* 0x000e220000000800 */
[----:B-----5:R1:W5:Y:S01]  /*8390*/  LDG.E.128.CONSTANT R12, desc[UR6][R6.64] ;  /* 0x00000006060c7981 */ /* 0x020362000c1e9d00 */
[----:B0-----:R-:W-:-:S05]  /*83a0*/  IMAD.WIDE R2, R89, 0x4, R6 ;  /* 0x0000000459027825 */ /* 0x001fca00078e0206 */
[----:B------:R1:W5:Y:S01]  /*83b0*/  LDG.E.128.CONSTANT R8, desc[UR6][R2.64] ;  /* 0x0000000602087981 */ /* 0x000362000c1e9d00 */
[----:B------:R-:W-:Y:S01]  /*83c0*/  IMAD.WIDE R98, R89, 0x4, R2 ;  /* 0x0000000459627825 */ /* 0x000fe200078e0202 */
[----:B------:R-:W-:Y:S06]  /*83d0*/  @!P1 BRA `(.L_x_1019) ;  /* 0x0000002000a89947 */ /* 0x000fec0003800000 */
[----:B-1----:R-:W2:Y:S01]  /*83e0*/  LDG.E.128.CONSTANT R4, desc[UR6][R98.64] ;  /* 0x0000000662047981 */ /* 0x002ea2000c1e9d00 */
[--C-:B-----5:R-:W-:Y:S02]  /*83f0*/  SHF.R.U32.HI R28, RZ, 0xf, R15.reuse ;  /* 0x0000000fff1c7819 */ /* 0x120fe4000001160f */
[C---:B------:R-:W-:Y:S02]  /*8400*/  LOP3.LUT R61, R15.reuse, 0x380038, RZ, 0xc0, !PT ;  /* 0x003800380f3d7812 */ /* 0x040fe400078ec0ff */
[----:B------:R-:W-:Y:S02]  /*8410*/  SHF.R.U32.HI R35, RZ, 0x6, R15 ;  /* 0x00000006ff237819 */ /* 0x000fe4000001160f */
[----:B------:R-:W-:Y:S02]  /*8420*/  LOP3.LUT R47, R15, 0x70007, RZ, 0xc0, !PT ;  /* 0x000700070f2f7812 */ /* 0x000fe400078ec0ff */
[----:B------:R-:W-:Y:S02]  /*8430*/  SHF.R.U32.HI R20, RZ, 0xe, R10 ;  /* 0x0000000eff147819 */ /* 0x000fe4000001160a */
[----:B------:R-:W-:-:S02]  /*8440*/  LOP3.LUT R15, R10, 0x380038, RZ, 0xc0, !PT ;  /* 0x003800380a0f7812 */ /* 0x000fc400078ec0ff */
[----:B------:R-:W-:Y:S02]  /*8450*/  SHF.R.U32.HI R37, RZ, 0x6, R10 ;  /* 0x00000006ff257819 */ /* 0x000fe4000001160a */
[----:B------:R-:W-:Y:S01]  /*8460*/  LOP3.LUT R57, R10, 0x70007, RZ, 0xc0, !PT ;  /* 0x000700070a397812 */ /* 0x000fe200078ec0ff */
[----:B------:R-:W-:Y:S01]  /*8470*/  HFMA2.MMA R10, -RZ, RZ, 0, 0.015625 ;  /* 0x00002400ff0a7435 */ /* 0x000fe200000001ff */
[----:B------:R-:W-:Y:S02]  /*8480*/  SHF.R.U32.HI R19, RZ, 0xf, R14 ;  /* 0x0000000fff137819 */ /* 0x000fe4000001160e */
[----:B------:R-:W-:Y:S02]  /*8490*/  SHF.R.U32.HI R0, RZ, 0xf, R12 ;  /* 0x0000000fff007819 */ /* 0x000fe4000001160c */
[----:B------:R-:W-:Y:S02]  /*84a0*/  SHF.R.U32.HI R29, RZ, 0xe, R11 ;  /* 0x0000000eff1d7819 */ /* 0x000fe4000001160b */
[----:B------:R-:W-:-:S02]  /*84b0*/  LOP3.LUT R62, R11, 0x380038, RZ, 0xc0, !PT ;  /* 0x003800380b3e7812 */ /* 0x000fc400078ec0ff */
[----:B------:R-:W-:Y:S02]  /*84c0*/  SHF.R.U32.HI R49, RZ, 0x6, R11 ;  /* 0x00000006ff317819 */ /* 0x000fe4000001160b */
[----:B------:R-:W-:Y:S02]  /*84d0*/  LOP3.LUT R58, R11, 0x70007, RZ, 0xc0, !PT ;  /* 0x000700070b3a7812 */ /* 0x000fe400078ec0ff */
[----:B------:R-:W-:Y:S02]  /*84e0*/  PRMT R11, R92, 0x9910, RZ ;  /* 0x000099105c0b7816 */ /* 0x000fe400000000ff */
[----:B------:R-:W-:Y:S02]  /*84f0*/  LOP3.LUT R28, R28, 0x10001, RZ, 0xc0, !PT ;  /* 0x000100011c1c7812 */ /* 0x000fe400078ec0ff */
[----:B------:R-:W-:Y:S02]  /*8500*/  LOP3.LUT R19, R19, 0x10001, RZ, 0xc0, !PT ;  /* 0x0001000113137812 */ /* 0x000fe400078ec0ff */
[----:B------:R-:W-:-:S02]  /*8510*/  SHF.R.U32.HI R39, RZ, 0x6, R8 ;  /* 0x00000006ff277819 */ /* 0x000fc40000011608 */
[----:B------:R-:W-:Y:S02]  /*8520*/  LOP3.LUT R3, R0, 0x10001, RZ, 0xc0, !PT ;  /* 0x0001000100037812 */ /* 0x000fe400078ec0ff */
[----:B------:R-:W-:Y:S02]  /*8530*/  PRMT R0, R10, 0x7610, R0 ;  /* 0x000076100a007816 */ /* 0x000fe40000000000 */
[----:B------:R-:W-:Y:S02]  /*8540*/  SHF.R.U32.HI R17, RZ, 0xf, R13 ;  /* 0x0000000fff117819 */ /* 0x000fe4000001160d */
[----:B------:R-:W-:Y:S02]  /*8550*/  LOP3.LUT R10, R28, 0x20002, R29, 0xf8, !PT ;  /* 0x000200021c0a7812 */ /* 0x000fe400078ef81d */
[----:B------:R-:W-:Y:S02]  /*8560*/  ISETP.NE.AND P2, PT, R11, RZ, PT ;  /* 0x000000ff0b00720c */ /* 0x000fe40003f45270 */
        /* <DEDUP_REMOVED lines=8> */
[C---:B------:R-:W-:Y:S02]  /*85f0*/  LOP3.LUT R16, R13.reuse, 0x380038, RZ, 0xc0, !PT ;  /* 0x003800380d107812 */ /* 0x040fe400078ec0ff */
[----:B------:R-:W-:Y:S02]  /*8600*/  SHF.R.U32.HI R32, RZ, 0x6, R13 ;  /* 0x00000006ff207819 */ /* 0x000fe4000001160d */
[----:B------:R-:W-:Y:S02]  /*8610*/  LOP3.LUT R45, R13, 0x70007, RZ, 0xc0, !PT ;  /* 0x000700070d2d7812 */ /* 0x000fe400078ec0ff */
[C---:B------:R-:W-:Y:S02]  /*8620*/  LOP3.LUT R12, R8.reuse, 0x380038, RZ, 0xc0, !PT ;  /* 0x00380038080c7812 */ /* 0x040fe400078ec0ff */
[----:B------:R-:W-:-:S02]  /*8630*/  LOP3.LUT R56, R8, 0x70007, RZ, 0xc0, !PT ;  /* 0x0007000708387812 */ /* 0x000fc400078ec0ff */
[--C-:B------:R-:W-:Y:S02]  /*8640*/  SHF.R.U32.HI R8, RZ, 0xe, R9.reuse ;  /* 0x0000000eff087819 */ /* 0x100fe40000011609 */
[C---:B------:R-:W-:Y:S02]  /*8650*/  LOP3.LUT R13, R9.reuse, 0x380038, RZ, 0xc0, !PT ;  /* 0x00380038090d7812 */ /* 0x040fe400078ec0ff */
[----:B------:R-:W-:Y:S02]  /*8660*/  SHF.R.U32.HI R36, RZ, 0x6, R9 ;  /* 0x00000006ff247819 */ /* 0x000fe40000011609 */
[----:B------:R-:W-:Y:S02]  /*8670*/  LOP3.LUT R53, R9, 0x70007, RZ, 0xc0, !PT ;  /* 0x0007000709357812 */ /* 0x000fe400078ec0ff */
[----:B------:R-:W-:Y:S02]  /*8680*/  LOP3.LUT R17, R17, 0x10001, RZ, 0xc0, !PT ;  /* 0x0001000111117812 */ /* 0x000fe400078ec0ff */
[----:B------:R-:W-:-:S02]  /*8690*/  MOV R9, 0x3000 ;  /* 0x0000300000097802 */ /* 0x000fc40000000f00 */
[----:B------:R-:W-:Y:S02]  /*86a0*/  LOP3.LUT R2, R2, 0x64006400, RZ, 0xfc, !PT ;  /* 0x6400640002027812 */ /* 0x000fe400078efcff */
[----:B------:R-:W-:Y:S02]  /*86b0*/  LOP3.LUT R3, R3, 0x20002, R14, 0xf8, !PT ;  /* 0x0002000203037812 */ /* 0x000fe400078ef80e */
[----:B------:R-:W-:Y:S01]  /*86c0*/  LOP3.LUT R17, R17, 0x20002, R8, 0xf8, !PT ;  /* 0x0002000211117812 */ /* 0x000fe200078ef808 */
[-C--:B------:R-:W-:Y:S01]  /*86d0*/  HFMA2 R87, R2, R9.reuse.H0_H0, -132, -132 ;  /* 0xd820d82002577431 */ /* 0x080fe20000040009 */
        /* <DEDUP_REMOVED lines=31> */
[----:B------:R-:W-:Y:S02]  /*88d0*/  ISETP.GE.AND P3, PT, R96, 0x2, PT ;  /* 0x000000026000780c */ /* 0x000fe40003f66270 */
[--C-:B--2---:R-:W-:Y:S02]  /*88e0*/  SHF.R.U32.HI R30, RZ, 0xd, R5.reuse ;  /* 0x0000000dff1e7819 */ /* 0x104fe40000011605 */
[C---:B------:R-:W-:Y:S02]  /*88f0*/  LOP3.LUT R11, R5.reuse, 0x380038, RZ, 0xc0, !PT ;  /* 0x00380038050b7812 */ /* 0x040fe400078ec0ff */
[----:B------:R-:W-:Y:S02]  /*8900*/  SHF.R.U32.HI R48, RZ, 0x6, R5 ;  /* 0x00000006ff307819 */ /* 0x000fe40000011605 */
[----:B------:R-:W-:Y:S02]  /*8910*/  LOP3.LUT R55, R5, 0x70007, RZ, 0xc0, !PT ;  /* 0x0007000705377812 */ /* 0x000fe400078ec0ff */
[----:B------:R-:W-:-:S02]  /*8920*/  SHF.R.U32.HI R29, RZ, 0xd, R6 ;  /* 0x0000000dff1d7819 */ /* 0x000fc40000011606 */
[----:B------:R-:W-:Y:S02]  /*8930*/  LOP3.LUT R5, R39, 0x380038, RZ, 0xc0, !PT ;  /* 0x0038003827057812 */ /* 0x000fe400078ec0ff */
[----:B------:R-:W-:Y:S02]  /*8940*/  LOP3.LUT R29, R20, 0x40004, R29, 0xf8, !PT ;  /* 0x00040004141d7812 */ /* 0x000fe400078ef81d */
[----:B------:R-:W-:Y:S02]  /*8950*/  SHF.R.U32.HI R28, RZ, 0xd, R4 ;  /* 0x0000000dff1c7819 */ /* 0x000fe40000011604 */
[C---:B------:R-:W-:Y:S02]  /*8960*/  LOP3.LUT R19, R6.reuse, 0x380038, RZ, 0xc0, !PT ;  /* 0x0038003806137812 */ /* 0x040fe400078ec0ff */
[----:B------:R-:W-:Y:S02]  /*8970*/  SHF.R.U32.HI R51, RZ, 0x6, R6 ;  /* 0x00000006ff337819 */ /* 0x000fe40000011606 */
[----:B------:R-:W-:-:S02]  /*8980*/  LOP3.LUT R59, R6, 0x70007, RZ, 0xc0, !PT ;  /* 0x00070007063b7812 */ /* 0x000fc400078ec0ff */
[----:B------:R-:W-:Y:S02]  /*8990*/  LOP3.LUT R20, R5, 0x64006400, RZ, 0xfc, !PT ;  /* 0x6400640005147812 */ /* 0x000fe400078efcff */
[----:B------:R-:W-:Y:S02]  /*89a0*/  SHF.R.U32.HI R52, RZ, 0x6, R7 ;  /* 0x00000006ff347819 */ /* 0x000fe40000011607 */
[----:B------:R-:W-:Y:S01]  /*89b0*/  LOP3.LUT R6, R32, 0x380038, RZ, 0xc0, !PT ;  /* 0x0038003820067812 */ /* 0x000fe200078ec0ff */
[----:B------:R-:W-:Y:S01]  /*89c0*/  HFMA2 R20, R20, R9.H0_H0, -132, -132 ;  /* 0xd820d82014147431 */ /* 0x000fe20000040009 */
[----:B------:R-:W-:Y:S02]  /*89d0*/  LOP3.LUT R5, R48, 0x380038, RZ, 0xc0, !PT ;  /* 0x0038003830057812 */ /* 0x000fe400078ec0ff */
[----:B------:R-:W-:Y:S02]  /*89e0*/  LOP3.LUT R8, R4, 0x380038, RZ, 0xc0, !PT ;  /* 0x0038003804087812 */ /* 0x000fe400078ec0ff */
[----:B------:R-:W-:-:S02]  /*89f0*/  LOP3.LUT R63, R7, 0x380038, RZ, 0xc0, !PT ;  /* 0x00380038073f7812 */ /* 0x000fc400078ec0ff */
[----:B------:R-:W-:Y:S02]  /*8a00*/  LOP3.LUT R28, R3, 0x40004, R28, 0xf8, !PT ;  /* 0x00040004031c7812 */ /* 0x000fe400078ef81c */
[----:B------:R-:W-:Y:S02]  /*8a10*/  LOP3.LUT R66, R11, 0x64006400, RZ, 0xfc, !PT ;  /* 0x640064000b427812 */ /* 0x000fe400078efcff */
[----:B------:R-:W-:Y:S02]  /*8a20*/  LOP3.LUT R3, R33, 0x380038, RZ, 0xc0, !PT ;  /* 0x0038003821037812 */ /* 0x000fe400078ec0ff */
[----:B------:R-:W-:Y:S01]  /*8a30*/  LOP3.LUT R6, R6, 0x64006400, RZ, 0xfc, !PT ;  /* 0x6400640006067812 */ /* 0x000fe200078efcff */
[-C--:B------:R-:W-:Y:S01]  /*8a40*/  HFMA2 R15, R66, R9.reuse.H0_H0, -132, -132 ;  /* 0xd820d820420f7431 */ /* 0x080fe20000040009 */
[----:B------:R-:W-:Y:S02]  /*8a50*/  LOP3.LUT R11, R52, 0x380038, RZ, 0xc0, !PT ;  /* 0x00380038340b7812 */ /* 0x000fe400078ec0ff */
[----:B------:R-:W-:Y:S01]  /*8a60*/  LOP3.LUT R2, R5, 0x64006400, RZ, 0xfc, !PT ;  /* 0x6400640005027812 */ /* 0x000fe200078efcff */
[----:B------:R-:W-:Y:S01]  /*8a70*/  HFMA2 R77, R6, R9.H0_H0, -132, -132 ;  /* 0xd820d820064d7431 */ /* 0x000fe20000040009 */
[----:B------:R-:W-:-:S02]  /*8a80*/  SHF.R.U32.HI R46, RZ, 0x6, R4 ;  /* 0x00000006ff2e7819 */ /* 0x000fc40000011604 */
[----:B------:R-:W-:Y:S02]  /*8a90*/  LOP3.LUT R8, R8, 0x64006400, RZ, 0xfc, !PT ;  /* 0x6400640008087812 */ /* 0x000fe400078efcff */
[----:B------:R-:W-:Y:S01]  /*8aa0*/  LOP3.LUT R82, R63, 0x64006400, RZ, 0xfc, !PT ;  /* 0x640064003f527812 */ /* 0x000fe200078efcff */
[-C--:B------:R-:W-:Y:S01]  /*8ab0*/  HFMA2 R63, R76, R9.reuse.H0_H0, -132, -132 ;  /* 0xd820d8204c3f7431 */ /* 0x080fe20000040009 */
[----:B------:R-:W-:Y:S01]  /*8ac0*/  LOP3.LUT R54, R4, 0x70007, RZ, 0xc0, !PT ;  /* 0x0007000704367812 */ /* 0x000fe200078ec0ff */
[----:B------:R-:W-:Y:S01]  /*8ad0*/  HFMA2 R16, R8, R9.H0_H0, -132, -132 ;  /* 0xd820d82008107431 */ /* 0x000fe20000040009 */
[----:B------:R-:W-:Y:S02]  /*8ae0*/  SHF.R.U32.HI R31, RZ, 0xd, R7 ;  /* 0x0000000dff1f7819 */ /* 0x000fe40000011607 */
[----:B------:R-:W-:Y:S02]  /*8af0*/  LOP3.LUT R70, R7, 0x70007, RZ, 0xc0, !PT ;  /* 0x0007000707467812 */ /* 0x000fe400078ec0ff */
[----:B------:R-:W-:-:S02]  /*8b00*/  LOP3.LUT R4, R3, 0x64006400, RZ, 0xfc, !PT ;  /* 0x6400640003047812 */ /* 0x000fc400078efcff */
[----:B------:R-:W-:Y:S01]  /*8b10*/  LOP3.LUT R76, R11, 0x64006400, RZ, 0xfc, !PT ;  /* 0x640064000b4c7812 */ /* 0x000fe200078efcff */
[-C--:B------:R-:W-:Y:S01]  /*8b20*/  HFMA2 R11, R2, R9.reuse.H0_H0, -132, -132 ;  /* 0xd820d820020b7431 */ /* 0x080fe20000040009 */
[----:B------:R-:W-:Y:S01]  /*8b30*/  LOP3.LUT R7, R36, 0x380038, RZ, 0xc0, !PT ;  /* 0x0038003824077812 */ /* 0x000fe200078ec0ff */
[----:B------:R-:W-:Y:S01]  /*8b40*/  HFMA2 R85, R4, R9.H0_H0, -132, -132 ;  /* 0xd820d82004557431 */ /* 0x000fe20000040009 */
[----:B------:R-:W-:Y:S02]  /*8b50*/  LOP3.LUT R3, R46, 0x380038, RZ, 0xc0, !PT ;  /* 0x003800382e037812 */ /* 0x000fe400078ec0ff */
[----:B------:R-:W-:Y:S02]  /*8b60*/  LOP3.LUT R2, R33, 0x1c001c0, RZ, 0xc0, !PT ;  /* 0x01c001c021027812 */ /* 0x000fe400078ec0ff */
[----:B------:R-:W-:Y:S02]  /*8b70*/  LOP3.LUT R6, R32, 0x1c001c0, RZ, 0xc0, !PT ;  /* 0x01c001c020067812 */ /* 0x000fe400078ec0ff */
[----:B------:R-:W-:-:S02]  /*8b80*/  LOP3.LUT R30, R17, 0x40004, R30, 0xf8, !PT ;  /* 0x00040004111e7812 */ /* 0x000fc400078ef81e */
[----:B------:R-:W-:Y:S02]  /*8b90*/  LOP3.LUT R31, R10, 0x40004, R31, 0xf8, !PT ;  /* 0x000400040a1f7812 */ /* 0x000fe400078ef81f */
[----:B------:R-:W-:Y:S02]  /*8ba0*/  LOP3.LUT R10, R13, 0x64006400, RZ, 0xfc, !PT ;  /* 0x640064000d0a7812 */ /* 0x000fe400078efcff */
[----:B------:R-:W-:Y:S02]  /*8bb0*/  LOP3.LUT R17, R35, 0x380038, RZ, 0xc0, !PT ;  /* 0x0038003823117812 */ /* 0x000fe400078ec0ff */
[----:B------:R-:W-:Y:S01]  /*8bc0*/  LOP3.LUT R8, R34, 0x1c001c0, RZ, 0xc0, !PT ;  /* 0x01c001c022087812 */ /* 0x000fe200078ec0ff */
[----:B------:R-:W-:Y:S01]  /*8bd0*/  HFMA2 R61, R10, R9.H0_H0, -132, -132 ;  /* 0xd820d8200a3d7431 */ /* 0x000fe20000040009 */
[----:B------:R-:W-:Y:S02]  /*8be0*/  LOP3.LUT R14, R7, 0x64006400, RZ, 0xfc, !PT ;  /* 0x64006400070e7812 */ /* 0x000fe400078efcff */
        /* <DEDUP_REMOVED lines=181> */
.L_x_1020:
        /* <DEDUP_REMOVED lines=83> */
.L_x_1021:
        /* <DEDUP_REMOVED lines=82> */
.L_x_1022:
        /* <DEDUP_REMOVED lines=79> */
.L_x_1019:
[----:B------:R-:W-:Y:S01]  /*a680*/  IADD3 R94, R94, 0x20, RZ ;  /* 0x000000205e5e7810 */ /* 0x000fe20007ffe0ff */
[----:B------:R-:W-:Y:S01]  /*a690*/  UIADD3 UR4, UR4, 0x40, URZ ;  /* 0x0000004004047890 */ /* 0x000fe2000fffe03f */
[----:B-1----:R-:W-:Y:S02]  /*a6a0*/  IMAD.WIDE R6, R89, 0x4, R98 ;  /* 0x0000000459067825 */ /* 0x002fe400078e0262 */
[C---:B------:R-:W-:Y:S02]  /*a6b0*/  ISETP.GE.AND P2, PT, R94.reuse, UR5, PT ;  /* 0x000000055e007c0c */ /* 0x040fe4000bf46270 */
[----:B------:R-:W-:-:S13]  /*a6c0*/  ISETP.LT.AND P3, PT, R94, R95, PT ;  /* 0x0000005f5e00720c */ /* 0x000fda0003f61270 */
[----:B------:R-:W-:Y:S05]  /*a6d0*/  @!P2 BRA P3, `(.L_x_1023) ;  /* 0xffffffdc0028a947 */ /* 0x000fea000183ffff */
.L_x_1018:
        /* <DEDUP_REMOVED lines=19> */
.L_x_1027:
[----:B------:R-:W0:Y:S02]  /*a810*/  LDS R2, [R0] ;  /* 0x0000000000027984 */ /* 0x000e240000000800 */
[----:B0-----:R-:W-:-:S06]  /*a820*/  HADD2 R3, R2, R7 ;  /* 0x0000000702037230 */ /* 0x001fcc0000000000 */
[----:B------:R-:W0:Y:S02]  /*a830*/  ATOMS.CAST.SPIN R3, [R0], R2, R3 ;  /* 0x000000020003738d */ /* 0x000e240001800003 */
[----:B0-----:R-:W-:-:S13]  /*a840*/  ISETP.EQ.U32.AND P0, PT, R3, 0x1, PT ;  /* 0x000000010300780c */ /* 0x001fda0003f02070 */
[----:B------:R-:W-:Y:S05]  /*a850*/  @!P0 BRA `(.L_x_1027) ;  /* 0xfffffffc00ec8947 */ /* 0x000fea000383ffff */
[----:B------:R-:W-:Y:S05]  /*a860*/  BRA `(.L_x_1025) ;  /* 0x00000000000c7947 */ /* 0x000fea0003800000 */
.L_x_1026:
[----:B------:R-:W2:Y:S02]  /*a870*/  LD.E R0, desc[UR6][R4.64] ;  /* 0x0000000604007980 */ /* 0x000ea4000c101900 */
[----:B--2---:R-:W-:-:S05]  /*a880*/  IADD3 R3, R7, R0, RZ ;  /* 0x0000000007037210 */ /* 0x004fca0007ffe0ff */
[----:B------:R0:W-:Y:S02]  /*a890*/  ST.E desc[UR6][R4.64], R3 ;  /* 0x0000000304007985 */ /* 0x0001e4000c101906 */
.L_x_1025:
[----:B------:R-:W-:Y:S05]  /*a8a0*/  BSYNC B0 ;  /* 0x0000000000007941 */ /* 0x000fea0003800000 */
.L_x_1024:
[----:B------:R1:W-:Y:S01]  /*a8b0*/  ATOM.E.ADD.F16x2.RN.STRONG.GPU P0, RZ, desc[UR6][R4.64+0x4], R27 ;  /* 0x0000041b04ff79a2 */ /* 0x0003e2000810e1c6 */
[----:B------:R-:W-:Y:S04]  /*a8c0*/  BSSY B0, `(.L_x_1028) ;  /* 0x000000f000007945 */ /* 0x000fe80003800000 */
[----:B-1----:R-:W-:Y:S05]  /*a8d0*/  @P0 BRA `(.L_x_1029) ;  /* 0x0000000000340947 */ /* 0x002fea0003800000 */
[----:B------:R-:W1:Y:S02]  /*a8e0*/  QSPC.E.S P0, RZ, [R4+0x4] ;  /* 0x0000040004ff73aa */ /* 0x000e640000000500 */
[----:B-1----:R-:W-:Y:S05]  /*a8f0*/  @!P0 BRA `(.L_x_1030) ;  /* 0x0000000000208947 */ /* 0x002fea0003800000 */
[----:B------:R-:W-:-:S04]  /*a900*/  MOV R2, R4 ;  /* 0x0000000400027202 */ /* 0x000fc80000000f00 */
[----:B------:R-:W-:-:S07]  /*a910*/  MOV R0, R2 ;  /* 0x0000000200007202 */ /* 0x000fce0000000f00 */
.L_x_1031:
[----:B------:R-:W0:Y:S02]  /*a920*/  LDS R2, [R0+0x4] ;  /* 0x0000040000027984 */ /* 0x000e240000000800 */
[----:B0-----:R-:W-:-:S10]  /*a930*/  HFMA2.MMA R3, R2, 1, 1, R27 ;  /* 0x3c003c0002037835 */ /* 0x001fd4000000001b */
[----:B------:R-:W0:Y:S02]  /*a940*/  ATOMS.CAST.SPIN R3, [R0+0x4], R2, R3 ;  /* 0x000004020003738d */ /* 0x000e240001800003 */
[----:B0-----:R-:W-:-:S13]  /*a950*/  ISETP.EQ.U32.AND P0, PT, R3, 0x1, PT ;  /* 0x000000010300780c */ /* 0x001fda0003f02070 */
[----:B------:R-:W-:Y:S05]  /*a960*/  @!P0 BRA `(.L_x_1031) ;  /* 0xfffffffc00ec8947 */ /* 0x000fea000383ffff */
[----:B------:R-:W-:Y:S05]  /*a970*/  BRA `(.L_x_1029) ;  /* 0x00000000000c7947 */ /* 0x000fea0003800000 */
.L_x_1030:
[----:B------:R-:W0:Y:S02]  /*a980*/  LD.E R0, desc[UR6][R4.64+0x4] ;  /* 0x0000040604007980 */ /* 0x000e24000c101900 */
[----:B0-----:R-:W-:-:S05]  /*a990*/  IADD3 R3, R27, R0, RZ ;  /* 0x000000001b037210 */ /* 0x001fca0007ffe0ff */
[----:B------:R1:W-:Y:S02]  /*a9a0*/  ST.E desc[UR6][R4.64+0x4], R3 ;  /* 0x0000040304007985 */ /* 0x0003e4000c101906 */
.L_x_1029:
[----:B------:R-:W-:Y:S05]  /*a9b0*/  BSYNC B0 ;  /* 0x0000000000007941 */ /* 0x000fea0003800000 */
.L_x_1028:
        /* <DEDUP_REMOVED lines=12> */
.L_x_1035:
[----:B------:R-:W0:Y:S02]  /*aa80*/  LDS R2, [R0] ;  /* 0x0000000000027984 */ /* 0x000e240000000800 */
[----:B0-----:R-:W-:-:S06]  /*aa90*/  HADD2 R3, R2, R7 ;  /* 0x0000000702037230 */ /* 0x001fcc0000000000 */
[----:B------:R-:W0:Y:S02]  /*aaa0*/  ATOMS.CAST.SPIN R3, [R0], R2, R3 ;  /* 0x000000020003738d */ /* 0x000e240001800003 */
[----:B0-----:R-:W-:-:S13]  /*aab0*/  ISETP.EQ.U32.AND P0, PT, R3, 0x1, PT ;  /* 0x000000010300780c */ /* 0x001fda0003f02070 */
[----:B------:R-:W-:Y:S05]  /*aac0*/  @!P0 BRA `(.L_x_1035) ;  /* 0xfffffffc00ec8947 */ /* 0x000fea000383ffff */
[----:B------:R-:W-:Y:S05]  /*aad0*/  BRA `(.L_x_1033) ;  /* 0x00000000000c7947 */ /* 0x000fea0003800000 */
.L_x_1034:
[----:B------:R-:W2:Y:S02]  /*aae0*/  LD.E R0, desc[UR6][R4.64] ;  /* 0x0000000604007980 */ /* 0x000ea4000c101900 */
[----:B--2---:R-:W-:-:S05]  /*aaf0*/  IADD3 R3, R7, R0, RZ ;  /* 0x0000000007037210 */ /* 0x004fca0007ffe0ff */
[----:B------:R0:W-:Y:S02]  /*ab00*/  ST.E desc[UR6][R4.64], R3 ;  /* 0x0000000304007985 */ /* 0x0001e4000c101906 */
.L_x_1033:
[----:B------:R-:W-:Y:S05]  /*ab10*/  BSYNC B0 ;  /* 0x0000000000007941 */ /* 0x000fea0003800000 */
.L_x_1032:
[----:B------:R1:W-:Y:S01]  /*ab20*/  ATOM.E.ADD.F16x2.RN.STRONG.GPU P0, RZ, desc[UR6][R4.64+0x4], R25 ;  /* 0x0000041904ff79a2 */ /* 0x0003e2000810e1c6 */
[----:B------:R-:W-:Y:S04]  /*ab30*/  BSSY B0, `(.L_x_1036) ;  /* 0x000000f000007945 */ /* 0x000fe80003800000 */
[----:B-1----:R-:W-:Y:S05]  /*ab40*/  @P0 BRA `(.L_x_1037) ;  /* 0x0000000000340947 */ /* 0x002fea0003800000 */
[----:B------:R-:W1:Y:S02]  /*ab50*/  QSPC.E.S P0, RZ, [R4+0x4] ;  /* 0x0000040004ff73aa */ /* 0x000e640000000500 */
[----:B-1----:R-:W-:Y:S05]  /*ab60*/  @!P0 BRA `(.L_x_1038) ;  /* 0x0000000000208947 */ /* 0x002fea0003800000 */
[----:B------:R-:W-:-:S04]  /*ab70*/  MOV R2, R4 ;  /* 0x0000000400027202 */ /* 0x000fc80000000f00 */
[----:B------:R-:W-:-:S07]  /*ab80*/  MOV R0, R2 ;  /* 0x0000000200007202 */ /* 0x000fce0000000f00 */
.L_x_1039:
[----:B------:R-:W0:Y:S02]  /*ab90*/  LDS R2, [R0+0x4] ;  /* 0x0000040000027984 */ /* 0x000e240000000800 */
[----:B0-----:R-:W-:-:S10]  /*aba0*/  HFMA2.MMA R3, R2, 1, 1, R25 ;  /* 0x3c003c0002037835 */ /* 0x001fd40000000019 */
[----:B------:R-:W0:Y:S02]  /*abb0*/  ATOMS.CAST.SPIN R3, [R0+0x4], R2, R3 ;  /* 0x000004020003738d */ /* 0x000e240001800003 */
[----:B0-----:R-:W-:-:S13]  /*abc0*/  ISETP.EQ.U32.AND P0, PT, R3, 0x1, PT ;  /* 0x000000010300780c */ /* 0x001fda0003f02070 */
[----:B------:R-:W-:Y:S05]  /*abd0*/  @!P0 BRA `(.L_x_1039) ;  /* 0xfffffffc00ec8947 */ /* 0x000fea000383ffff */
[----:B------:R-:W-:Y:S05]  /*abe0*/  BRA `(.L_x_1037) ;  /* 0x00000000000c7947 */ /* 0x000fea0003800000 */
.L_x_1038:
[----:B------:R-:W0:Y:S02]  /*abf0*/  LD.E R0, desc[UR6][R4.64+0x4] ;  /* 0x0000040604007980 */ /* 0x000e24000c101900 */
[----:B0-----:R-:W-:-:S05]  /*ac00*/  IADD3 R3, R25, R0, RZ ;  /* 0x0000000019037210 */ /* 0x001fca0007ffe0ff */
[----:B------:R1:W-:Y:S02]  /*ac10*/  ST.E desc[UR6][R4.64+0x4], R3 ;  /* 0x0000040304007985 */ /* 0x0003e4000c101906 */
.L_x_1037:
[----:B------:R-:W-:Y:S05]  /*ac20*/  BSYNC B0 ;  /* 0x0000000000007941 */ /* 0x000fea0003800000 */
.L_x_1036:
        /* <DEDUP_REMOVED lines=12> */
.L_x_1043:
[----:B------:R-:W0:Y:S02]  /*acf0*/  LDS R2, [R0] ;  /* 0x0000000000027984 */ /* 0x000e240000000800 */
[----:B0-----:R-:W-:-:S06]  /*ad00*/  HADD2 R3, R2, R7 ;  /* 0x0000000702037230 */ /* 0x001fcc0000000000 */
[----:B------:R-:W0:Y:S02]  /*ad10*/  ATOMS.CAST.SPIN R3, [R0], R2, R3 ;  /* 0x000000020003738d */ /* 0x000e240001800003 */
[----:B0-----:R-:W-:-:S13]  /*ad20*/  ISETP.EQ.U32.AND P0, PT, R3, 0x1, PT ;  /* 0x000000010300780c */ /* 0x001fda0003f02070 */
[----:B------:R-:W-:Y:S05]  /*ad30*/  @!P0 BRA `(.L_x_1043) ;  /* 0xfffffffc00ec8947 */ /* 0x000fea000383ffff */
[----:B------:R-:W-:Y:S05]  /*ad40*/  BRA `(.L_x_1041) ;  /* 0x00000000000c7947 */ /* 0x000fea0003800000 */
.L_x_1042:
[----:B------:R-:W2:Y:S02]  /*ad50*/  LD.E R0, desc[UR6][R4.64] ;  /* 0x0000000604007980 */ /* 0x000ea4000c101900 */
[----:B--2---:R-:W-:-:S05]  /*ad60*/  IADD3 R3, R7, R0, RZ ;  /* 0x0000000007037210 */ /* 0x004fca0007ffe0ff */
[----:B------:R0:W-:Y:S02]  /*ad70*/  ST.E desc[UR6][R4.64], R3 ;  /* 0x0000000304007985 */ /* 0x0001e4000c101906 */
.L_x_1041:
[----:B------:R-:W-:Y:S05]  /*ad80*/  BSYNC B0 ;  /* 0x0000000000007941 */ /* 0x000fea0003800000 */
.L_x_1040:
[----:B------:R1:W-:Y:S01]  /*ad90*/  ATOM.E.ADD.F16x2.RN.STRONG.GPU P0, RZ, desc[UR6][R4.64+0x4], R23 ;  /* 0x0000041704ff79a2 */ /* 0x0003e2000810e1c6 */
[----:B------:R-:W-:Y:S04]  /*ada0*/  BSSY B0, `(.L_x_1044) ;  /* 0x000000f000007945 */ /* 0x000fe80003800000 */
[----:B-1----:R-:W-:Y:S05]  /*adb0*/  @P0 BRA `(.L_x_1045) ;  /* 0x0000000000340947 */ /* 0x002fea0003800000 */
[----:B------:R-:W1:Y:S02]  /*adc0*/  QSPC.E.S P0, RZ, [R4+0x4] ;  /* 0x0000040004ff73aa */ /* 0x000e640000000500 */
[----:B-1----:R-:W-:Y:S05]  /*add0*/  @!P0 BRA `(.L_x_1046) ;  /* 0x0000000000208947 */ /* 0x002fea0003800000 */
[----:B------:R-:W-:-:S04]  /*ade0*/  MOV R2, R4 ;  /* 0x0000000400027202 */ /* 0x000fc80000000f00 */
[----:B------:R-:W-:-:S07]  /*adf0*/  MOV R0, R2 ;  /* 0x0000000200007202 */ /* 0x000fce0000000f00 */
.L_x_1047:
[----:B------:R-:W0:Y:S02]  /*ae00*/  LDS R2, [R0+0x4] ;  /* 0x0000040000027984 */ /* 0x000e240000000800 */
[----:B0-----:R-:W-:-:S10]  /*ae10*/  HFMA2.MMA R3, R2, 1, 1, R23 ;  /* 0x3c003c0002037835 */ /* 0x001fd40000000017 */
[----:B------:R-:W0:Y:S02]  /*ae20*/  ATOMS.CAST.SPIN R3, [R0+0x4], R2, R3 ;  /* 0x000004020003738d */ /* 0x000e240001800003 */
[----:B0-----:R-:W-:-:S13]  /*ae30*/  ISETP.EQ.U32.AND P0, PT, R3, 0x1, PT ;  /* 0x000000010300780c */ /* 0x001fda0003f02070 */
[----:B------:R-:W-:Y:S05]  /*ae40*/  @!P0 BRA `(.L_x_1047) ;  /* 0xfffffffc00ec8947 */ /* 0x000fea000383ffff */
[----:B------:R-:W-:Y:S05]  /*ae50*/  BRA `(.L_x_1045) ;  /* 0x00000000000c7947 */ /* 0x000fea0003800000 */
.L_x_1046:
[----:B------:R-:W0:Y:S02]  /*ae60*/  LD.E R0, desc[UR6][R4.64+0x4] ;  /* 0x0000040604007980 */ /* 0x000e24000c101900 */
[----:B0-----:R-:W-:-:S05]  /*ae70*/  IADD3 R3, R23, R0, RZ ;  /* 0x0000000017037210 */ /* 0x001fca0007ffe0ff */
[----:B------:R1:W-:Y:S02]  /*ae80*/  ST.E desc[UR6][R4.64+0x4], R3 ;  /* 0x0000040304007985 */ /* 0x0003e4000c101906 */
.L_x_1045:
[----:B------:R-:W-:Y:S05]  /*ae90*/  BSYNC B0 ;  /* 0x0000000000007941 */ /* 0x000fea0003800000 */
.L_x_1044:
        /* <DEDUP_REMOVED lines=12> */
.L_x_1051:
[----:B------:R-:W0:Y:S02]  /*af60*/  LDS R2, [R0] ;  /* 0x0000000000027984 */ /* 0x000e240000000800 */
[----:B0-----:R-:W-:-:S06]  /*af70*/  HADD2 R3, R2, R7 ;  /* 0x0000000702037230 */ /* 0x001fcc0000000000 */
[----:B------:R-:W0:Y:S02]  /*af80*/  ATOMS.CAST.SPIN R3, [R0], R2, R3 ;  /* 0x000000020003738d */ /* 0x000e240001800003 */
[----:B0-----:R-:W-:-:S13]  /*af90*/  ISETP.EQ.U32.AND P0, PT, R3, 0x1, PT ;  /* 0x000000010300780c */ /* 0x001fda0003f02070 */
[----:B------:R-:W-:Y:S05]  /*afa0*/  @!P0 BRA `(.L_x_1051) ;  /* 0xfffffffc00ec8947 */ /* 0x000fea000383ffff */
[----:B------:R-:W-:Y:S05]  /*afb0*/  BRA `(.L_x_1049) ;  /* 0x00000000000c7947 */ /* 0x000fea0003800000 */
.L_x_1050:
[----:B------:R-:W2:Y:S02]  /*afc0*/  LD.E R0, desc[UR6][R4.64] ;  /* 0x0000000604007980 */ /* 0x000ea4000c101900 */
[----:B--2---:R-:W-:-:S05]  /*afd0*/  IADD3 R3, R7, R0, RZ ;  /* 0x0000000007037210 */ /* 0x004fca0007ffe0ff */
[----:B------:R0:W-:Y:S02]  /*afe0*/  ST.E desc[UR6][R4.64], R3 ;  /* 0x0000000304007985 */ /* 0x0001e4000c101906 */
.L_x_1049:
[----:B------:R-:W-:Y:S05]  /*aff0*/  BSYNC B0 ;  /* 0x0000000000007941 */ /* 0x000fea0003800000 */
.L_x_1048:
[----:B------:R1:W-:Y:S02]  /*b000*/  ATOM.E.ADD.F16x2.RN.STRONG.GPU P0, RZ, desc[UR6][R4.64+0x4], R21 ;  /* 0x0000041504ff79a2 */ /* 0x0003e4000810e1c6 */
[----:B-1----:R-:W-:Y:S05]  /*b010*/  @P0 EXIT ;  /* 0x000000000000094d */ /* 0x002fea0003800000 */
[----:B------:R-:W1:Y:S02]  /*b020*/  QSPC.E.S P0, RZ, [R4+0x4] ;  /* 0x0000040004ff73aa */ /* 0x000e640000000500 */
[----:B-1----:R-:W-:Y:S05]  /*b030*/  @!P0 BRA `(.L_x_1052) ;  /* 0x0000000000208947 */ /* 0x002fea0003800000 */
[----:B------:R-:W-:-:S04]  /*b040*/  MOV R2, R4 ;  /* 0x0000000400027202 */ /* 0x000fc80000000f00 */
[----:B------:R-:W-:-:S07]  /*b050*/  MOV R0, R2 ;  /* 0x0000000200007202 */ /* 0x000fce0000000f00 */
.L_x_1053:
[----:B------:R-:W0:Y:S02]  /*b060*/  LDS R2, [R0+0x4] ;  /* 0x0000040000027984 */ /* 0x000e240000000800 */
[----:B0-----:R-:W-:-:S10]  /*b070*/  HFMA2.MMA R3, R2, 1, 1, R21 ;  /* 0x3c003c0002037835 */ /* 0x001fd40000000015 */
[----:B------:R-:W0:Y:S02]  /*b080*/  ATOMS.CAST.SPIN R3, [R0+0x4], R2, R3 ;  /* 0x000004020003738d */ /* 0x000e240001800003 */
[----:B0-----:R-:W-:-:S13]  /*b090*/  ISETP.EQ.U32.AND P0, PT, R3, 0x1, PT ;  /* 0x000000010300780c */ /* 0x001fda0003f02070 */
[----:B------:R-:W-:Y:S05]  /*b0a0*/  @!P0 BRA `(.L_x_1053) ;  /* 0xfffffffc00ec8947 */ /* 0x000fea000383ffff */
[----:B------:R-:W-:Y:S05]  /*b0b0*/  EXIT ;  /* 0x000000000000794d */ /* 0x000fea0003800000 */
.L_x_1052:
[----:B------:R-:W0:Y:S02]  /*b0c0*/  LD.E R0, desc[UR6][R4.64+0x4] ;  /* 0x0000040604007980 */ /* 0x000e24000c101900 */
[----:B0-----:R-:W-:-:S05]  /*b0d0*/  IADD3 R3, R21, R0, RZ ;  /* 0x0000000015037210 */ /* 0x001fca0007ffe0ff */
[----:B------:R-:W-:Y:S01]  /*b0e0*/  ST.E desc[UR6][R4.64+0x4], R3 ;  /* 0x0000040304007985 */ /* 0x000fe2000c101906 */
[----:B------:R-:W-:Y:S05]  /*b0f0*/  EXIT ;  /* 0x000000000000794d */ /* 0x000fea0003800000 */
.L_x_1054:
        /* <DEDUP_REMOVED lines=16> */
.L_x_3675:


//--------------------- .text._Z23gemm_half_q_half_kernelILi4ELi14ELb1ELb1ELi32EEvPK6__halfPKjS4_S2_PS0_iiiiPKtS7_iiiiiibS2_i --------------------------
	.section	.text._Z23gemm_half_q_half_kernelILi4ELi14ELb1ELb1ELi32EEvPK6__halfPKjS4_S2_PS0_iiiiPKtS7_iiiiiibS2_i,"ax",@progbits
	.align	128
        .global         _Z23gemm_half_q_half_kernelILi4ELi14ELb1ELb1ELi32EEvPK6__halfPKjS4_S2_PS0_iiiiPKtS7_iiiiiibS2_i
        .type           _Z23gemm_half_q_half_kernelILi4ELi14ELb1ELb1ELi32EEvPK6__halfPKjS4_S2_PS0_iiiiPKtS7_iiiiiibS2_i,@function
        .size           _Z23gemm_half_q_half_kernelILi4ELi14ELb1ELb1ELi32EEvPK6__halfPKjS4_S2_PS0_iiiiPKtS7_iiiiiibS2_i,(.L_x_3676 - _Z23gemm_half_q_half_kernelILi4ELi14ELb1ELb1ELi32EEvPK6__halfPKjS4_S2_PS0_iiiiPKtS7_iiiiiibS2_i)
        .other          _Z23gemm_half_q_half_kernelILi4ELi14ELb1ELb1ELi32EEvPK6__halfPKjS4_S2_PS0_iiiiPKtS7_iiiiiibS2_i,@"STO_CUDA_ENTRY STV_DEFAULT"
_Z23gemm_half_q_half_kernelILi4ELi14ELb1ELb1ELi32EEvPK6__halfPKjS4_S2_PS0_iiiiPKtS7_iiiiiibS2_i:
.text._Z23gemm_half_q_half_kernelILi4ELi14ELb1ELb1ELi32EEvPK6__halfPKjS4_S2_PS0_iiiiPKtS7_iiiiiibS2_i:
        /* <DEDUP_REMOVED lines=48> */
.L_x_1055:
        /* <DEDUP_REMOVED lines=25> */
.L_x_1060:
        /* <DEDUP_REMOVED lines=37> */
.L_x_1059:
        /* <DEDUP_REMOVED lines=24> */
.L_x_1061:
        /* <DEDUP_REMOVED lines=14> */
.L_x_1058:
        /* <DEDUP_REMOVED lines=10> */
.L_x_1063:
        /* <DEDUP_REMOVED lines=37> */
.L_x_1062:
        /* <DEDUP_REMOVED lines=24> */
.L_x_1064:
        /* <DEDUP_REMOVED lines=13> */
.L_x_1057:
[----:B------:R-:W-:Y:S05]  /*0e80*/  BSYNC B0 ;  /* 0x0000000000007941 */ /* 0x000fea0003800000 */
.L_x_1056:
        /* <DEDUP_REMOVED lines=17> */
.L_x_1067:
        /* <DEDUP_REMOVED lines=19> */
.L_x_1066:
        /* <DEDUP_REMOVED lines=14> */
.L_x_1068:
[----:B------:R-:W-:-:S13]  /*11b0*/  ISETP.LT.OR P0, PT, R3, R97, P0 ;  /* 0x000000610300720c */ /* 0x000fda0000701670 */
[----:B01----:R-:W0:Y:S01]  /*11c0*/  @P0 LDC.64 R4, c[0x0][0x230] ;  /* 0x00008c00ff040b82 */ /* 0x003e220000000a00 */
[----:B------:R-:W-:-:S05]  /*11d0*/  @P0 LEA R2, R2, R3, 0x2 ;  /* 0x0000000302020211 */ /* 0x000fca00078e10ff */
[----:B------:R-:W-:-:S04]  /*11e0*/  @P0 IMAD R3, R2, R89, R0 ;  /* 0x0000005902030224 */ /* 0x000fc800078e0200 */
[----:B0-----:R-:W-:-:S05]  /*11f0*/  @P0 IMAD.WIDE R2, R3, 0x2, R4 ;  /* 0x0000000203020825 */ /* 0x001fca00078e0204 */
[----:B------:R1:W-:Y:S02]  /*1200*/  @P0 STG.E.64 desc[UR6][R2.64], RZ ;  /* 0x000000ff02000986 */ /* 0x0003e4000c101b06 */
.L_x_1065:
        /* <DEDUP_REMOVED lines=24> */
.L_x_1070:
        /* <DEDUP_REMOVED lines=30> */
[----:B------:R-:W-:-:S02]  /*1570*/  IMAD R2, R2, R2, RZ ;  /* 0x0000000202027224 */ /* 0x000fc400078e02ff */
[----:B------:R-:W-:Y:S01]  /*1580*/  IMAD R14, R14, R14, RZ ;  /* 0x0000000e0e0e7224 */ /* 0x000fe200078e02ff */
[----:B------:R-:W3:Y:S01]  /*1590*/  I2F.F16 R15, R15 ;  /* 0x0000000f000f7306 */ /* 0x000ee20000200c00 */
[----:B------:R-:W-:-:S07]  /*15a0*/  ISETP.GE.AND P6, PT, R13, R96, PT ;  /* 0x000000600d00720c */ /* 0x000fce0003fc6270 */
        /* <DEDUP_REMOVED lines=8> */
.L_x_1069:
        /* <DEDUP_REMOVED lines=12> */
.L_x_1071:
        /* <DEDUP_REMOVED lines=8> */
.L_x_1072:
[----:B------:R-:W-:Y:S01]  /*1770*/  HFMA2.MMA R9, -RZ, RZ, 0, 0 ;  /* 0x00000000ff097435 */ /* 0x000fe200000001ff */
[----:B0-----:R-:W-:Y:S02]  /*1780*/  CS2R R4, SRZ ;  /* 0x0000000000047805 */ /* 0x001fe4000001ff00 */
        /* <DEDUP_REMOVED lines=9> */
.L_x_1073:
        /* <DEDUP_REMOVED lines=8> */
.L_x_1074:
        /* <DEDUP_REMOVED lines=8> */
.L_x_1075:
        /* <DEDUP_REMOVED lines=14> */
[----:B-----5:R-:W-:Y:S02]  /*1a00*/  PRMT R24, RZ, 0x5410, RZ ;  /* 0x00005410ff187816 */ /* 0x020fe400000000ff */
        /* <DEDUP_REMOVED lines=15> */
.L_x_1093:
[----:B------:R-:W-:Y:S02]  /*1b00*/  MOV R6, R0 ;  /* 0x0000000000067202 */ /* 0x000fe40000000f00 */
[----:B------:R-:W-:Y:S01]  /*1b10*/  MOV R7, R3 ;  /* 0x0000000300077202 */ /* 0x000fe20000000f00 */
[----:B------:R-:W-:Y:S06]  /*1b20*/  @!P1 BRA `(.L_x_1077) ;  /* 0x0000006400d09947 */ /* 0x000fec0003800000 */
[----:B------:R-:W2:Y:S01]  /*1b30*/  LDG.E.128.CONSTANT R12, desc[UR6][R6.64] ;  /* 0x00000006060c7981 */ /* 0x000ea2000c1e9d00 */
[----:B------:R-:W-:Y:S01]  /*1b40*/  PRMT R2, R93, 0x9910, RZ ;  /* 0x000099105d027816 */ /* 0x000fe200000000ff */
[----:B------:R-:W-:Y:S01]  /*1b50*/  HFMA2.MMA R5, -RZ, RZ, 0, 0.0625 ;  /* 0x00002c00ff057435 */ /* 0x000fe200000001ff */
[----:B------:R-:W-:Y:S02]  /*1b60*/  ISETP.GE.AND P3, PT, R97, 0x2, PT ;  /* 0x000000026100780c */ /* 0x000fe40003f66270 */
[----:B------:R-:W-:Y:S02]  /*1b70*/  ISETP.NE.AND P2, PT, R2, RZ, PT ;  /* 0x000000ff0200720c */ /* 0x000fe40003f45270 */
[C---:B--2---:R-:W-:Y:S02]  /*1b80*/  LOP3.LUT R0, R12.reuse, 0xf000f, RZ, 0xc0, !PT ;  /* 0x000f000f0c007812 */ /* 0x044fe400078ec0ff */
[----:B------:R-:W-:Y:S02]  /*1b90*/  LOP3.LUT R2, R12, 0xf000f0, RZ, 0xc0, !PT ;  /* 0x00f000f00c027812 */ /* 0x000fe400078ec0ff */
[----:B------:R-:W-:-:S02]  /*1ba0*/  LOP3.LUT R4, R13, 0xf000f, RZ, 0xc0, !PT ;  /* 0x000f000f0d047812 */ /* 0x000fc400078ec0ff */
[----:B------:R-:W-:Y:S02]  /*1bb0*/  LOP3.LUT R16, R13, 0xf000f0, RZ, 0xc0, !PT ;  /* 0x00f000f00d107812 */ /* 0x000fe400078ec0ff */
[----:B------:R-:W-:Y:S02]  /*1bc0*/  SHF.R.U32.HI R12, RZ, 0x8, R12 ;  /* 0x00000008ff0c7819 */ /* 0x000fe4000001160c */
[----:B------:R-:W-:Y:S02]  /*1bd0*/  SHF.R.U32.HI R13, RZ, 0x8, R13 ;  /* 0x00000008ff0d7819 */ /* 0x000fe4000001160d */
[----:B------:R-:W-:Y:S02]  /*1be0*/  LOP3.LUT R17, R14, 0xf000f, RZ, 0xc0, !PT ;  /* 0x000f000f0e117812 */ /* 0x000fe400078ec0ff */
[----:B------:R-:W-:Y:S02]  /*1bf0*/  SHF.R.U32.HI R28, RZ, 0x8, R14 ;  /* 0x00000008ff1c7819 */ /* 0x000fe4000001160e */
[----:B------:R-:W-:-:S02]  /*1c00*/  SHF.R.U32.HI R31, RZ, 0x8, R15 ;  /* 0x00000008ff1f7819 */ /* 0x000fc4000001160f */
        /* <DEDUP_REMOVED lines=80> */
[----:B------:R-:W-:Y:S02]  /*2110*/  HADD2.F32 R3, -RZ, R29.H0_H0 ;  /* 0x2000001dff037230 */ /* 0x000fe40000004100 */
[C---:B------:R-:W-:Y:S01]  /*2120*/  FFMA.FTZ R47, R39.reuse, R38, R37 ;  /* 0x00000026272f7223 */ /* 0x040fe20000010025 */
[--C-:B-1----:R-:W-:Y:S02]  /*2130*/  HADD2.F32 R2, -RZ, R12.reuse.H0_H0 ;  /* 0x2000000cff027230 */ /* 0x102fe40000004100 */
[----:B------:R-:W-:Y:S01]  /*2140*/  FFMA.FTZ R49, R39, R46, R49 ;  /* 0x0000002e27317223 */ /* 0x000fe20000010031 */
[----:B------:R-:W-:Y:S02]  /*2150*/  HADD2.F32 R37, -RZ, R12.H1_H1 ;  /* 0x3000000cff257230 */ /* 0x000fe40000004100 */
[----:B------:R-:W-:Y:S02]  /*2160*/  HADD2.F32 R12, -RZ, R31.H0_H0 ;  /* 0x2000001fff0c7230 */ /* 0x000fe40000004100 */
[----:B------:R-:W-:Y:S01]  /*2170*/  FFMA.FTZ R3, R3, R2, R0 ;  /* 0x0000000203037223 */ /* 0x000fe20000010000 */
[----:B------:R-:W-:-:S02]  /*2180*/  HADD2.F32 R48, -RZ, R35.H0_H0 ;  /* 0x20000023ff307230 */ /* 0x000fc40000004100 */
[----:B------:R-:W-:Y:S02]  /*2190*/  HADD2.F32 R38, -RZ, R31.H1_H1 ;  /* 0x3000001fff267230 */ /* 0x000fe40000004100 */
[C---:B------:R-:W-:Y:S01]  /*21a0*/  FFMA.FTZ R12, R2.reuse, R12, R45 ;  /* 0x0000000c020c7223 */ /* 0x040fe2000001002d */
[----:B------:R-:W-:Y:S02]  /*21b0*/  HADD2.F32 R46, -RZ, R33.H0_H0 ;  /* 0x20000021ff2e7230 */ /* 0x000fe40000004100 */
        /* <DEDUP_REMOVED lines=25> */
[C---:B------:R-:W-:Y:S01]  /*2350*/  FFMA.FTZ R45, R13.reuse, R38, R45 ;  /* 0x000000260d2d7223 */ /* 0x040fe2000001002d */
        /* <DEDUP_REMOVED lines=13> */
.L_x_1078:
        /* <DEDUP_REMOVED lines=49> */
[----:B------:R-:W-:Y:S02]  /*2740*/  HADD2.F32 R12, -RZ, R12.H1_H1 ;  /* 0x3000000cff0c7230 */ /* 0x000fe40000004100 */
[----:B------:R-:W-:Y:S02]  /*2750*/  HADD2.F32 R39, -RZ, R33.H0_H0 ;  /* 0x20000021ff277230 */ /* 0x000fe40000004100 */
[----:B------:R-:W-:Y:S01]  /*2760*/  FFMA.FTZ R37, R37, R3, R38 ;  /* 0x0000000325257223 */ /* 0x000fe20000010026 */
[----:B------:R-:W-:Y:S02]  /*2770*/  HADD2.F32 R0, -RZ, R29.H1_H1 ;  /* 0x3000001dff007230 */ /* 0x000fe40000004100 */
[----:B------:R-:W-:-:S02]  /*2780*/  HADD2.F32 R50, -RZ, R31.H1_H1 ;  /* 0x3000001fff327230 */ /* 0x000fc40000004100 */
[-C--:B------:R-:W-:Y:S01]  /*2790*/  FFMA.FTZ R39, R39, R3.reuse, R46 ;  /* 0x0000000327277223 */ /* 0x080fe2000001002e */
[----:B------:R-:W-:Y:S02]  /*27a0*/  HADD2.F32 R45, -RZ, R35.H0_H0 ;  /* 0x20000023ff2d7230 */ /* 0x000fe40000004100 */
        /* <DEDUP_REMOVED lines=35> */
.L_x_1080:
        /* <DEDUP_REMOVED lines=93> */
.L_x_1081:
        /* <DEDUP_REMOVED lines=21> */
[----:B------:R-:W-:Y:S01]  /*3100*/  FFMA.FTZ R0, R0, R46, R15 ;  /* 0x0000002e00007223 */ /* 0x000fe2000001000f */
[----:B------:R-:W-:Y:S02]  /*3110*/  HADD2.F32 R2, -RZ, R17.H0_H0 ;  /* 0x20000011ff027230 */ /* 0x000fe40000004100 */
        /* <DEDUP_REMOVED lines=64> */
.L_x_1079:
        /* <DEDUP_REMOVED lines=15> */
[----:B------:R-:W-:Y:S02]  /*3610*/  LOP3.LUT R20, R14, 0x64006400, RZ, 0xfc, !PT ;  /* 0x640064000e147812 */ /* 0x000fe400078efcff */
[C---:B------:R-:W-:Y:S02]  /*3620*/  LOP3.LUT R19, R18.reuse, 0xf000f, RZ, 0xc0, !PT ;  /* 0x000f000f12137812 */ /* 0x040fe400078ec0ff */
[----:B------:R-:W-:Y:S01]  /*3630*/  LOP3.LUT R14, R17, 0xf000f, RZ, 0xc0, !PT ;  /* 0x000f000f110e7812 */ /* 0x000fe200078ec0ff */
[----:B------:R-:W-:Y:S01]  /*3640*/  HFMA2 R20, R20, R5.H0_H0, -72, -72 ;  /* 0xd480d48014147431 */ /* 0x000fe20000040005 */
        /* <DEDUP_REMOVED lines=34> */
[----:B------:R-:W-:Y:S02]  /*3870*/  HADD2 R36, R17, -1032, -1032 ;  /* 0xe408e40811247430 */ /* 0x000fe40000000000 */
        /* <DEDUP_REMOVED lines=88> */
.L_x_1082:
        /* <DEDUP_REMOVED lines=30> */
[--C-:B------:R-:W-:Y:S02]  /*3fe0*/  HADD2.F32 R4, -RZ, R29.reuse.H0_H0 ;  /* 0x2000001dff047230 */ /* 0x100fe40000004100 */
        /* <DEDUP_REMOVED lines=60> */
.L_x_1084:
        /* <DEDUP_REMOVED lines=93> */
.L_x_1085:
        /* <DEDUP_REMOVED lines=13> */
[----:B------:R-:W-:Y:S02]  /*4a50*/  HADD2.F32 R2, -RZ, R18.H0_H0 ;  /* 0x20000012ff027230 */ /* 0x000fe40000004100 */
[----:B------:R-:W-:Y:S02]  /*4a60*/  HADD2.F32 R28, -RZ, R28.H1_H1 ;  /* 0x3000001cff1c7230 */ /* 0x000fe40000004100 */
[----:B------:R-:W-:Y:S01]  /*4a70*/  FFMA.FTZ R3, R3, R45, RZ ;  /* 0x0000002d03037223 */ /* 0x000fe200000100ff */
[----:B------:R-:W-:-:S02]  /*4a80*/  HADD2.F32 R18, -RZ, R18.H1_H1 ;  /* 0x30000012ff127230 */ /* 0x000fc40000004100 */
[-C--:B------:R-:W-:Y:S01]  /*4a90*/  FFMA.FTZ R49, R2, R45.reuse, RZ ;  /* 0x0000002d02317223 */ /* 0x080fe200000100ff */
[----:B------:R-:W-:Y:S01]  /*4aa0*/  FFMA.FTZ R45, R4, R45, RZ ;  /* 0x0000002d042d7223 */ /* 0x000fe200000100ff */
[----:B------:R-:W-:Y:S02]  /*4ab0*/  HADD2.F32 R0, -RZ, R14.H0_H0 ;  /* 0x2000000eff007230 */ /* 0x000fe40000004100 */
[-C--:B------:R-:W-:Y:S01]  /*4ac0*/  FFMA.FTZ R19, R50, R46.reuse, R19 ;  /* 0x0000002e32137223 */ /* 0x080fe20000010013 */
[----:B------:R-:W-:Y:S02]  /*4ad0*/  HADD2.F32 R4, -RZ, R29.H0_H0 ;  /* 0x2000001dff047230 */ /* 0x000fe40000004100 */
[-C--:B------:R-:W-:Y:S01]  /*4ae0*/  FFMA.FTZ R3, R28, R46.reuse, R3 ;  /* 0x0000002e1c037223 */ /* 0x080fe20000010003 */
[----:B------:R-:W-:Y:S02]  /*4af0*/  HADD2.F32 R2, -RZ, R20.H0_H0 ;  /* 0x20000014ff027230 */ /* 0x000fe40000004100 */
[----:B------:R-:W-:Y:S01]  /*4b00*/  FFMA.FTZ R49, R18, R46, R49 ;  /* 0x0000002e12317223 */ /* 0x000fe20000010031 */
[-C--:B------:R-:W-:Y:S01]  /*4b10*/  FFMA.FTZ R0, R0, R48.reuse, R19 ;  /* 0x0000003000007223 */ /* 0x080fe20000010013 */
[----:B------:R-:W-:Y:S01]  /*4b20*/  FFMA.FTZ R4, R4, R48, R3 ;  /* 0x0000003004047223 */ /* 0x000fe20000010003 */
[----:B------:R-:W-:-:S02]  /*4b30*/  HADD2.F32 R19, -RZ, R14.H1_H1 ;  /* 0x3000000eff137230 */ /* 0x000fc40000004100 */
[----:B------:R-:W-:Y:S01]  /*4b40*/  FFMA.FTZ R2, R2, R48, R49 ;  /* 0x0000003002027223 */ /* 0x000fe20000010031 */
[----:B------:R-:W-:Y:S02]  /*4b50*/  HADD2.F32 R3, -RZ, R20.H1_H1 ;  /* 0x30000014ff037230 */ /* 0x000fe40000004100 */
[----:B------:R-:W-:Y:S01]  /*4b60*/  FFMA.FTZ R45, R30, R46, R45 ;  /* 0x0000002e1e2d7223 */ /* 0x000fe2000001002d */
[----:B------:R-:W-:Y:S02]  /*4b70*/  HADD2.F32 R18, -RZ, R31.H0_H0 ;  /* 0x2000001fff127230 */ /* 0x000fe40000004100 */
[-C--:B------:R-:W-:Y:S01]  /*4b80*/  FFMA.FTZ R0, R19, R47.reuse, R0 ;  /* 0x0000002f13007223 */ /* 0x080fe20000010000 */
[----:B------:R-:W-:Y:S02]  /*4b90*/  HADD2.F32 R29, -RZ, R29.H1_H1 ;  /* 0x3000001dff1d7230 */ /* 0x000fe40000004100 */
[----:B------:R-:W-:Y:S01]  /*4ba0*/  FFMA.FTZ R14, R3, R47, R2 ;  /* 0x0000002f030e7223 */ /* 0x000fe20000010002 */
[----:B------:R-:W-:-:S02]  /*4bb0*/  HADD2.F32 R19, -RZ, R32.H0_H0 ;  /* 0x20000020ff137230 */ /* 0x000fc40000004100 */
[----:B------:R-:W-:Y:S01]  /*4bc0*/  FFMA.FTZ R48, R18, R48, R45 ;  /* 0x0000003012307223 */ /* 0x000fe2000001002d */
[----:B-1----:R-:W-:Y:S02]  /*4bd0*/  HADD2.F32 R3, -RZ, R16.H0_H0 ;  /* 0x20000010ff037230 */ /* 0x002fe40000004100 */
[----:B------:R-:W-:Y:S01]  /*4be0*/  FFMA.FTZ R18, R29, R47, R4 ;  /* 0x0000002f1d127223 */ /* 0x000fe20000010004 */
[--C-:B------:R-:W-:Y:S02]  /*4bf0*/  HADD2.F32 R2, -RZ, R17.reuse.H0_H0 ;  /* 0x20000011ff027230 */ /* 0x100fe40000004100 */
[----:B------:R-:W-:Y:S02]  /*4c00*/  HADD2.F32 R4, -RZ, R17.H1_H1 ;  /* 0x30000011ff047230 */ /* 0x000fe40000004100 */
[----:B------:R-:W-:Y:S01]  /*4c10*/  FFMA.FTZ R17, R19, R3, R0 ;  /* 0x0000000313117223 */ /* 0x000fe20000010000 */
[----:B------:R-:W-:Y:S02]  /*4c20*/  HADD2.F32 R31, -RZ, R31.H1_H1 ;  /* 0x3000001fff1f7230 */ /* 0x000fe40000004100 */
[----:B------:R-:W-:-:S02]  /*4c30*/  HADD2.F32 R29, -RZ, R36.H0_H0 ;  /* 0x20000024ff1d7230 */ /* 0x000fc40000004100 */
[----:B------:R-:W-:Y:S02]  /*4c40*/  HADD2.F32 R19, -RZ, R34.H0_H0 ;  /* 0x20000022ff137230 */ /* 0x000fe40000004100 */
[----:B------:R-:W-:Y:S01]  /*4c50*/  FFMA.FTZ R48, R31, R47, R48 ;  /* 0x0000002f1f307223 */ /* 0x000fe20000010030 */
[----:B------:R-:W-:Y:S02]  /*4c60*/  HADD2.F32 R16, -RZ, R16.H1_H1 ;  /* 0x30000010ff107230 */ /* 0x000fe40000004100 */
[-C--:B------:R-:W-:Y:S01]  /*4c70*/  FFMA.FTZ R29, R29, R3.reuse, R18 ;  /* 0x000000031d1d7223 */ /* 0x080fe20000010012 */
[----:B------:R-:W-:Y:S02]  /*4c80*/  HADD2.F32 R32, -RZ, R32.H1_H1 ;  /* 0x30000020ff207230 */ /* 0x000fe40000004100 */
[----:B------:R-:W-:Y:S01]  /*4c90*/  FFMA.FTZ R19, R19, R3, R14 ;  /* 0x0000000313137223 */ /* 0x000fe2000001000e */
[----:B------:R-:W-:Y:S02]  /*4ca0*/  HADD2.F32 R36, -RZ, R36.H1_H1 ;  /* 0x30000024ff247230 */ /* 0x000fe40000004100 */
        /* <DEDUP_REMOVED lines=17> */
[----:B------:R-:W-:Y:S02]  /*4dc0*/  HADD2.F32 R16, -RZ, R37.H1_H1 ;  /* 0x30000025ff107230 */ /* 0x000fe40000004100 */
[----:B------:R-:W-:Y:S01]  /*4dd0*/  FFMA.FTZ R3, R18, R2, R3 ;  /* 0x0000000212037223 */ /* 0x000fe20000010003 */
[----:B------:R-:W-:Y:S02]  /*4de0*/  HADD2.F32 R20, -RZ, R39.H1_H1 ;  /* 0x30000027ff147230 */ /* 0x000fe40000004100 */
[-C--:B------:R-:W-:Y:S01]  /*4df0*/  FFMA.FTZ R17, R0, R4.reuse, R17 ;  /* 0x0000000400117223 */ /* 0x080fe20000010011 */
[-C--:B------:R-:W-:Y:S01]  /*4e00*/  FFMA.FTZ R0, R14, R4.reuse, R19 ;  /* 0x000000040e007223 */ /* 0x080fe20000010013 */
        /* <DEDUP_REMOVED lines=14> */
.L_x_1083:
[----:B------:R-:W-:-:S05]  /*4ef0*/  IMAD.WIDE R12, R15, 0x4, R12 ;  /* 0x000000040f0c7825 */ /* 0x000fca00078e020c */
        /* <DEDUP_REMOVED lines=140> */
.L_x_1086:
        /* <DEDUP_REMOVED lines=91> */
.L_x_1088:
        /* <DEDUP_REMOVED lines=93> */
.L_x_1089:
        /* <DEDUP_REMOVED lines=87> */
.L_x_1087:
[----:B------:R-:W-:-:S06]  /*68b0*/  IMAD.WIDE R12, R15, 0x4, R12 ;  /* 0x000000040f0c7825 */ /* 0x000fcc00078e020c */
[----:B------:R-:W2:Y:S02]  /*68c0*/  LDG.E.128.CONSTANT R12, desc[UR6][R12.64] ;  /* 0x000000060c0c7981 */ /* 0x000ea4000c1e9d00 */
[----:B--2---:R-:W-:Y:S02]  /*68d0*/  LOP3.LUT R4, R13, 0xf000f0, RZ, 0xc0, !PT ;  /* 0x00f000f00d047812 */ /* 0x004fe400078ec0ff */
[----:B------:R-:W-:Y:S02]  /*68e0*/  SHF.R.U32.HI R3, RZ, 0x8, R12 ;  /* 0x00000008ff037819 */ /* 0x000fe4000001160c */
[----:B------:R-:W-:Y:S02]  /*68f0*/  SHF.R.U32.HI R34, RZ, 0x8, R15 ;  /* 0x00000008ff227819 */ /* 0x000fe4000001160f */
[C---:B------:R-:W-:Y:S02]  /*6900*/  LOP3.LUT R0, R12.reuse, 0xf000f, RZ, 0xc0, !PT ;  /* 0x000f000f0c007812 */ /* 0x040fe400078ec0ff */
[----:B------:R-:W-:-:S02]  /*6910*/  LOP3.LUT R2, R12, 0xf000f0, RZ, 0xc0, !PT ;  /* 0x00f000f00c027812 */ /* 0x000fc400078ec0ff */
[----:B------:R-:W-:Y:S02]  /*6920*/  LOP3.LUT R28, R13, 0xf000f, RZ, 0xc0, !PT ;  /* 0x000f000f0d1c7812 */ /* 0x000fe400078ec0ff */
[----:B------:R-:W-:Y:S02]  /*6930*/  SHF.R.U32.HI R29, RZ, 0x8, R13 ;  /* 0x00000008ff1d7819 */ /* 0x000fe4000001160d */
[C---:B------:R-:W-:Y:S02]  /*6940*/  LOP3.LUT R13, R15.reuse, 0xf000f0, RZ, 0xc0, !PT ;  /* 0x00f000f00f0d7812 */ /* 0x040fe400078ec0ff */
[----:B------:R-:W-:Y:S02]  /*6950*/  LOP3.LUT R12, R4, 0x64006400, RZ, 0xfc, !PT ;  /* 0x64006400040c7812 */ /* 0x000fe400078efcff */
[----:B------:R-:W-:Y:S02]  /*6960*/  LOP3.LUT R33, R15, 0xf000f, RZ, 0xc0, !PT ;  /* 0x000f000f0f217812 */ /* 0x000fe400078ec0ff */
[----:B------:R-:W-:-:S02]  /*6970*/  LOP3.LUT R4, R3, 0xf000f0, RZ, 0xc0, !PT ;  /* 0x00f000f003047812 */ /* 0x000fc400078ec0ff */
[----:B------:R-:W-:Y:S02]  /*6980*/  SHF.R.U32.HI R31, RZ, 0x8, R14 ;  /* 0x00000008ff1f7819 */ /* 0x000fe4000001160e */
[----:B------:R-:W-:Y:S02]  /*6990*/  LOP3.LUT R15, R34, 0xf000f0, RZ, 0xc0, !PT ;  /* 0x00f000f0220f7812 */ /* 0x000fe400078ec0ff */
[----:B------:R-:W-:Y:S02]  /*69a0*/  LOP3.LUT R18, R13, 0x64006400, RZ, 0xfc, !PT ;  /* 0x640064000d127812 */ /* 0x000fe400078efcff */
[C---:B------:R-:W-:Y:S02]  /*69b0*/  LOP3.LUT R30, R14.reuse, 0xf000f, RZ, 0xc0, !PT ;  /* 0x000f000f0e1e7812 */ /* 0x040fe400078ec0ff */
[----:B------:R-:W-:Y:S01]  /*69c0*/  LOP3.LUT R16, R14, 0xf000f0, RZ, 0xc0, !PT ;  /* 0x00f000f00e107812 */ /* 0x000fe200078ec0ff */
[----:B------:R-:W-:Y:S01]  /*69d0*/  HFMA2 R17, R18, R5.H0_H0, -72, -72 ;  /* 0xd480d48012117431 */ /* 0x000fe20000040005 */
[----:B------:R-:W-:-:S02]  /*69e0*/  LOP3.LUT R4, R4, 0x64006400, RZ, 0xfc, !PT ;  /* 0x6400640004047812 */ /* 0x000fc400078efcff */
[----:B------:R-:W-:Y:S02]  /*69f0*/  LOP3.LUT R2, R2, 0x64006400, RZ, 0xfc, !PT ;  /* 0x6400640002027812 */ /* 0x000fe400078efcff */
[----:B------:R-:W-:Y:S01]  /*6a00*/  LOP3.LUT R13, R29, 0xf000f0, RZ, 0xc0, !PT ;  /* 0x00f000f01d0d7812 */ /* 0x000fe200078ec0ff */
[-C--:B------:R-:W-:Y:S01]  /*6a10*/  HFMA2 R18, R4, R5.reuse.H0_H0, -72, -72 ;  /* 0xd480d48004127431 */ /* 0x080fe20000040005 */
        /* <DEDUP_REMOVED lines=70> */
[--C-:B-1----:R-:W-:Y:S02]  /*6e80*/  HADD2.F32 R2, -RZ, R12.reuse.H0_H0 ;  /* 0x2000000cff027230 */ /* 0x102fe40000004100 */
[----:B------:R-:W-:Y:S01]  /*6e90*/  FFMA.FTZ R49, R45, R38, R49 ;  /* 0x000000262d317223 */ /* 0x000fe20000010031 */
[----:B------:R-:W-:-:S02]  /*6ea0*/  HADD2.F32 R37, -RZ, R12.H1_H1 ;  /* 0x3000000cff257230 */ /* 0x000fc40000004100 */
[----:B------:R-:W-:Y:S02]  /*6eb0*/  HADD2.F32 R12, -RZ, R33.H0_H0 ;  /* 0x20000021ff0c7230 */ /* 0x000fe40000004100 */
[----:B------:R-:W-:Y:S01]  /*6ec0*/  FFMA.FTZ R3, R3, R2, R0 ;  /* 0x0000000203037223 */ /* 0x000fe20000010000 */
[----:B------:R-:W-:Y:S02]  /*6ed0*/  HADD2.F32 R46, -RZ, R35.H0_H0 ;  /* 0x20000023ff2e7230 */ /* 0x000fe40000004100 */
[----:B------:R-:W-:Y:S02]  /*6ee0*/  HADD2.F32 R36, -RZ, R33.H1_H1 ;  /* 0x30000021ff247230 */ /* 0x000fe40000004100 */
[C---:B------:R-:W-:Y:S01]  /*6ef0*/  FFMA.FTZ R12, R2.reuse, R12, R39 ;  /* 0x0000000c020c7223 */ /* 0x040fe20000010027 */
        /* <DEDUP_REMOVED lines=12> */
[----:B------:R-:W-:Y:S02]  /*6fc0*/  HADD2.F32 R2, -RZ, R19.H0_H0 ;  /* 0x20000013ff027230 */ /* 0x000fe40000004100 */
[----:B------:R-:W-:Y:S02]  /*6fd0*/  HADD2.F32 R36, -RZ, R20.H0_H0 ;  /* 0x20000014ff247230 */ /* 0x000fe40000004100 */
        /* <DEDUP_REMOVED lines=8> */
[----:B------:R-:W-:Y:S02]  /*7060*/  HADD2.F32 R36, -RZ, R20.H1_H1 ;  /* 0x30000014ff247230 */ /* 0x000fe40000004100 */
[----:B------:R-:W-:Y:S01]  /*7070*/  FFMA.FTZ R3, R0, R13, R3 ;  /* 0x0000000d00037223 */ /* 0x000fe20000010003 */
[----:B------:R-:W-:Y:S02]  /*7080*/  HADD2.F32 R38, -RZ, R5.H1_H1 ;  /* 0x30000005ff267230 */ /* 0x000fe40000004100 */
[C---:B------:R-:W-:Y:S01]  /*7090*/  FFMA.FTZ R2, R13.reuse, R2, R12 ;  /* 0x000000020d027223 */ /* 0x040fe2000001000c */
[C---:B------:R-:W-:Y:S01]  /*70a0*/  FFMA.FTZ R45, R13.reuse, R36, R45 ;  /* 0x000000240d2d7223 */ /* 0x040fe2000001002d */
        /* <DEDUP_REMOVED lines=13> */
.L_x_1090:
        /* <DEDUP_REMOVED lines=47> */
[--C-:B------:R-:W-:Y:S02]  /*7470*/  HADD2.F32 R37, -RZ, R33.reuse.H0_H0 ;  /* 0x20000021ff257230 */ /* 0x100fe40000004100 */
[----:B------:R-:W-:Y:S01]  /*7480*/  FFMA.FTZ R46, R39, R45, R46 ;  /* 0x0000002d272e7223 */ /* 0x000fe2000001002e */
[----:B------:R-:W-:Y:S02]  /*7490*/  HADD2.F32 R12, -RZ, R12.H1_H1 ;  /* 0x3000000cff0c7230 */ /* 0x000fe40000004100 */
[----:B------:R-:W-:Y:S02]  /*74a0*/  HADD2.F32 R39, -RZ, R34.H0_H0 ;  /* 0x20000022ff277230 */ /* 0x000fe40000004100 */
[----:B------:R-:W-:Y:S01]  /*74b0*/  FFMA.FTZ R37, R37, R3, R36 ;  /* 0x0000000325257223 */ /* 0x000fe20000010024 */
[----:B------:R-:W-:Y:S02]  /*74c0*/  HADD2.F32 R0, -RZ, R32.H1_H1 ;  /* 0x30000020ff007230 */ /* 0x000fe40000004100 */
[----:B------:R-:W-:-:S02]  /*74d0*/  HADD2.F32 R48, -RZ, R33.H1_H1 ;  /* 0x30000021ff307230 */ /* 0x000fc40000004100 */
[-C--:B------:R-:W-:Y:S01]  /*74e0*/  FFMA.FTZ R39, R39, R3.reuse, R38 ;  /* 0x0000000327277223 */ /* 0x080fe20000010026 */
[--C-:B------:R-:W-:Y:S02]  /*74f0*/  HADD2.F32 R45, -RZ, R35.reuse.H0_H0 ;  /* 0x20000023ff2d7230 */ /* 0x100fe40000004100 */
        /* <DEDUP_REMOVED lines=35> */
.L_x_1091:
        /* <DEDUP_REMOVED lines=93> */
.L_x_1092:
        /* <DEDUP_REMOVED lines=20> */
[-C--:B------:R-:W-:Y:S01]  /*7e40*/  FFMA.FTZ R47, R28, R36.reuse, R47 ;  /* 0x000000241c2f7223 */ /* 0x080fe2000001002f */
[----:B------:R-:W-:Y:S02]  /*7e50*/  HADD2.F32 R0, -RZ, R14.H0_H0 ;  /* 0x2000000eff007230 */ /* 0x000fe40000004100 */
[----:B------:R-:W-:Y:S02]  /*7e60*/  HADD2.F32 R15, -RZ, R15.H1_H1 ;  /* 0x3000000fff0f7230 */ /* 0x000fe40000004100 */
[----:B------:R-:W-:Y:S01]  /*7e70*/  FFMA.FTZ R3, R4, R36, R3 ;  /* 0x0000002404037223 */ /* 0x000fe20000010003 */
[----:B------:R-:W-:-:S02]  /*7e80*/  HADD2.F32 R4, -RZ, R16.H0_H0 ;  /* 0x20000010ff047230 */ /* 0x000fc40000004100 */
        /* <DEDUP_REMOVED lines=8> */
[----:B------:R-:W-:Y:S01]  /*7f10*/  FFMA.FTZ R37, R30, R36, R37 ;  /* 0x000000241e257223 */ /* 0x000fe20000010025 */
[----:B------:R-:W-:Y:S02]  /*7f20*/  HADD2.F32 R15, -RZ, R32.H0_H0 ;  /* 0x20000020ff0f7230 */ /* 0x000fe40000004100 */
[-C--:B------:R-:W-:Y:S01]  /*7f30*/  FFMA.FTZ R16, R3, R45.reuse, R4 ;  /* 0x0000002d03107223 */ /* 0x080fe20000010004 */
[----:B-1----:R-:W-:Y:S02]  /*7f40*/  HADD2.F32 R3, -RZ, R12.H0_H0 ;  /* 0x2000000cff037230 */ /* 0x002fe40000004100 */
[----:B------:R-:W-:Y:S01]  /*7f50*/  FFMA.FTZ R0, R29, R45, R0 ;  /* 0x0000002d1d007223 */ /* 0x000fe20000010000 */
[----:B------:R-:W-:Y:S02]  /*7f60*/  HADD2.F32 R17, -RZ, R17.H1_H1 ;  /* 0x30000011ff117230 */ /* 0x000fe40000004100 */
[----:B------:R-:W-:Y:S01]  /*7f70*/  FFMA.FTZ R38, R28, R38, R37 ;  /* 0x000000261c267223 */ /* 0x000fe20000010025 */
[----:B------:R-:W-:-:S02]  /*7f80*/  HADD2.F32 R2, -RZ, R13.H0_H0 ;  /* 0x2000000dff027230 */ /* 0x000fc40000004100 */
[----:B------:R-:W-:Y:S02]  /*7f90*/  HADD2.F32 R4, -RZ, R13.H1_H1 ;  /* 0x3000000dff047230 */ /* 0x000fe40000004100 */
[----:B------:R-:W-:Y:S01]  /*7fa0*/  FFMA.FTZ R13, R15, R3, R0 ;  /* 0x000000030f0d7223 */ /* 0x000fe20000010000 */
[--C-:B------:R-:W-:Y:S02]  /*7fb0*/  HADD2.F32 R15, -RZ, R33.reuse.H0_H0 ;  /* 0x20000021ff0f7230 */ /* 0x100fe40000004100 */
[----:B------:R-:W-:Y:S01]  /*7fc0*/  FFMA.FTZ R38, R17, R45, R38 ;  /* 0x0000002d11267223 */ /* 0x000fe20000010026 */
[----:B------:R-:W-:Y:S02]  /*7fd0*/  HADD2.F32 R12, -RZ, R12.H1_H1 ;  /* 0x3000000cff0c7230 */ /* 0x000fe40000004100 */
[----:B------:R-:W-:Y:S02]  /*7fe0*/  HADD2.F32 R17, -RZ, R34.H0_H0 ;  /* 0x20000022ff117230 */ /* 0x000fe40000004100 */
        /* <DEDUP_REMOVED lines=40> */
.L_x_1077:
        /* <DEDUP_REMOVED lines=10> */
.L_x_1076:
        /* <DEDUP_REMOVED lines=8> */
.L_x_1099:
[----:B------:R-:W0:Y:S01]  /*8390*/  LDC R89, c[0x0][0x23c] ;  /* 0x00008f00ff597b82 */ /* 0x000e220000000800 */
[----:B-----5:R-:W-:Y:S02]  /*83a0*/  MOV R12, R0 ;  /* 0x00000000000c7202 */ /* 0x020fe40000000f00 */
[----:B------:R-:W-:-:S03]  /*83b0*/  MOV R13, R3 ;  /* 0x00000003000d7202 */ /* 0x000fc60000000f00 */
[----:B0-----:R-:W-:-:S03]  /*83c0*/  IMAD.WIDE R2, R89, 0x4, R12 ;  /* 0x0000000459027825 */ /* 0x001fc600078e020c */
[----:B------:R-:W5:Y:S04]  /*83d0*/  LDG.E.128.CONSTANT R12, desc[UR6][R12.64] ;  /* 0x000000060c0c7981 */ /* 0x000f68000c1e9d00 */
[----:B------:R0:W5:Y:S01]  /*83e0*/  LDG.E.128.CONSTANT R8, desc[UR6][R2.64] ;  /* 0x0000000602087981 */ /* 0x000162000c1e9d00 */
[----:B------:R-:W-:Y:S01]  /*83f0*/  IMAD.WIDE R100, R89, 0x4, R2 ;  /* 0x0000000459647825 */ /* 0x000fe200078e0202 */
[----:B------:R-:W-:Y:S06]  /*8400*/  @!P1 BRA `(.L_x_1095) ;  /* 0x0000002000a89947 */ /* 0x000fec0003800000 */
[----:B------:R-:W2:Y:S01]  /*8410*/  LDG.E.128.CONSTANT R4, desc[UR6][R100.64] ;  /* 0x0000000664047981 */ /* 0x000ea2000c1e9d00 */
[----:B-----5:R-:W-:Y:S02]  /*8420*/  SHF.R.U32.HI R0, RZ, 0xf, R12 ;  /* 0x0000000fff007819 */ /* 0x020fe4000001160c */
[----:B------:R-:W-:Y:S02]  /*8430*/  SHF.R.U32.HI R28, RZ, 0xf, R15 ;  /* 0x0000000fff1c7819 */ /* 0x000fe4000001160f */
[--C-:B------:R-:W-:Y:S02]  /*8440*/  SHF.R.U32.HI R29, RZ, 0xe, R11.reuse ;  /* 0x0000000eff1d7819 */ /* 0x100fe4000001160b */
[C---:B------:R-:W-:Y:S02]  /*8450*/  LOP3.LUT R62, R11.reuse, 0x380038, RZ, 0xc0, !PT ;  /* 0x003800380b3e7812 */ /* 0x040fe400078ec0ff */
[----:B------:R-:W-:Y:S02]  /*8460*/  SHF.R.U32.HI R48, RZ, 0x6, R11 ;  /* 0x00000006ff307819 */ /* 0x000fe4000001160b */
[----:B------:R-:W-:-:S02]  /*8470*/  LOP3.LUT R70, R11, 0x70007, RZ, 0xc0, !PT ;  /* 0x000700070b467812 */ /* 0x000fc400078ec0ff */
[----:B------:R-:W-:Y:S02]  /*8480*/  SHF.R.U32.HI R17, RZ, 0xf, R13 ;  /* 0x0000000fff117819 */ /* 0x000fe4000001160d */
[--C-:B------:R-:W-:Y:S02]  /*8490*/  SHF.R.U32.HI R19, RZ, 0xf, R14.reuse ;  /* 0x0000000fff137819 */ /* 0x100fe4000001160e */
[C---:B------:R-:W-:Y:S02]  /*84a0*/  LOP3.LUT R18, R14.reuse, 0x380038, RZ, 0xc0, !PT ;  /* 0x003800380e127812 */ /* 0x040fe400078ec0ff */
[----:B------:R-:W-:Y:S02]  /*84b0*/  SHF.R.U32.HI R33, RZ, 0x6, R14 ;  /* 0x00000006ff217819 */ /* 0x000fe4000001160e */
[----:B------:R-:W-:Y:S02]  /*84c0*/  LOP3.LUT R37, R14, 0x70007, RZ, 0xc0, !PT ;  /* 0x000700070e257812 */ /* 0x000fe400078ec0ff */
[----:B------:R-:W-:-:S02]  /*84d0*/  PRMT R11, R93, 0x9910, RZ ;  /* 0x000099105d0b7816 */ /* 0x000fc400000000ff */
[C---:B0-----:R-:W-:Y:S02]  /*84e0*/  LOP3.LUT R2, R12.reuse, 0x380038, RZ, 0xc0, !PT ;  /* 0x003800380c027812 */ /* 0x041fe400078ec0ff */
[----:B------:R-:W-:Y:S02]  /*84f0*/  SHF.R.U32.HI R34, RZ, 0x6, R12 ;  /* 0x00000006ff227819 */ /* 0x000fe4000001160c */
[----:B------:R-:W-:Y:S02]  /*8500*/  LOP3.LUT R47, R12, 0x70007, RZ, 0xc0, !PT ;  /* 0x000700070c2f7812 */ /* 0x000fe400078ec0ff */
[C---:B------:R-:W-:Y:S02]  /*8510*/  LOP3.LUT R61, R15.reuse, 0x380038, RZ, 0xc0, !PT ;  /* 0x003800380f3d7812 */ /* 0x040fe400078ec0ff */
[----:B------:R-:W-:Y:S02]  /*8520*/  SHF.R.U32.HI R35, RZ, 0x6, R15 ;  /* 0x00000006ff237819 */ /* 0x000fe4000001160f */
[----:B------:R-:W-:-:S02]  /*8530*/  LOP3.LUT R46, R15, 0x70007, RZ, 0xc0, !PT ;  /* 0x000700070f2e7812 */ /* 0x000fc400078ec0ff */
[----:B------:R-:W-:Y:S02]  /*8540*/  SHF.R.U32.HI R14, RZ, 0xe, R8 ;  /* 0x0000000eff0e7819 */ /* 0x000fe40000011608 */
[----:B------:R-:W-:Y:S02]  /*8550*/  LOP3.LUT R3, R0, 0x10001, RZ, 0xc0, !PT ;  /* 0x0001000100037812 */ /* 0x000fe400078ec0ff */
[C---:B------:R-:W-:Y:S02]  /*8560*/  LOP3.LUT R16, R13.reuse, 0x380038, RZ, 0xc0, !PT ;  /* 0x003800380d107812 */ /* 0x040fe400078ec0ff */
[----:B------:R-:W-:Y:S02]  /*8570*/  SHF.R.U32.HI R32, RZ, 0x6, R13 ;  /* 0x00000006ff207819 */ /* 0x000fe4000001160d */
[----:B------:R-:W-:Y:S02]  /*8580*/  LOP3.LUT R36, R13, 0x70007, RZ, 0xc0, !PT ;  /* 0x000700070d247812 */ /* 0x000fe400078ec0ff */
        /* <DEDUP_REMOVED lines=8> */
[--C-:B------:R-:W-:Y:S02]  /*8610*/  SHF.R.U32.HI R8, RZ, 0xe, R9.reuse ;  /* 0x0000000eff087819 */ /* 0x100fe40000011609 */
[C---:B------:R-:W-:Y:S02]  /*8620*/  LOP3.LUT R13, R9.reuse, 0x380038, RZ, 0xc0, !PT ;  /* 0x00380038090d7812 */ /* 0x040fe400078ec0ff */
[----:B------:R-:W-:Y:S02]  /*8630*/  SHF.R.U32.HI R39, RZ, 0x6, R9 ;  /* 0x00000006ff277819 */ /* 0x000fe40000011609 */
[----:B------:R-:W-:Y:S01]  /*8640*/  LOP3.LUT R53, R9, 0x70007, RZ, 0xc0, !PT ;  /* 0x0007000709357812 */ /* 0x000fe200078ec0ff */
[----:B------:R-:W-:Y:S01]  /*8650*/  HFMA2.MMA R9, -RZ, RZ, 0, 0.125 ;  /* 0x00003000ff097435 */ /* 0x000fe200000001ff */
[----:B------:R-:W-:-:S02]  /*8660*/  MOV R10, 0x2400 ;  /* 0x00002400000a7802 */ /* 0x000fc40000000f00 */
[----:B------:R-:W-:Y:S02]  /*8670*/  LOP3.LUT R17, R17, 0x10001, RZ, 0xc0, !PT ;  /* 0x0001000111117812 */ /* 0x000fe400078ec0ff */
[----:B------:R-:W-:Y:S02]  /*8680*/  ISETP.NE.AND P2, PT, R11, RZ, PT ;  /* 0x000000ff0b00720c */ /* 0x000fe40003f45270 */
[----:B------:R-:W-:Y:S02]  /*8690*/  LOP3.LUT R14, R3, 0x20002, R14, 0xf8, !PT ;  /* 0x00020002030e7812 */ /* 0x000fe400078ef80e */
[----:B------:R-:W-:Y:S02]  /*86a0*/  LOP3.LUT R19, R19, 0x10001, RZ, 0xc0, !PT ;  /* 0x0001000113137812 */ /* 0x000fe400078ec0ff */
[----:B------:R-:W-:Y:S02]  /*86b0*/  LOP3.LUT R3, R28, 0x20002, R29, 0xf8, !PT ;  /* 0x000200021c037812 */ /* 0x000fe400078ef81d */
[----:B------:R-:W-:-:S02]  /*86c0*/  PRMT R0, R10, 0x7610, R0 ;  /* 0x000076100a007816 */ /* 0x000fc40000000000 */
[----:B------:R-:W-:Y:S02]  /*86d0*/  LOP3.LUT R10, R17, 0x20002, R8, 0xf8, !PT ;  /* 0x00020002110a7812 */ /* 0x000fe400078ef808 */
[----:B------:R-:W-:Y:S02]  /*86e0*/  LOP3.LUT R19, R19, 0x20002, R20, 0xf8, !PT ;  /* 0x0002000213137812 */ /* 0x000fe400078ef814 */
[----:B------:R-:W-:Y:S02]  /*86f0*/  LOP3.LUT R2, R2, 0x64006400, RZ, 0xfc, !PT ;  /* 0x6400640002027812 */ /* 0x000fe400078efcff */
[----:B------:R-:W-:Y:S02]  /*8700*/  LOP3.LUT R76, R62, 0x64006400, RZ, 0xfc, !PT ;  /* 0x640064003e4c7812 */ /* 0x000fe400078efcff */
[----:B------:R-:W-:Y:S01]  /*8710*/  LOP3.LUT R60, R15, 0x64006400, RZ, 0xfc, !PT ;  /* 0x640064000f3c7812 */ /* 0x000fe200078efcff */
[----:B------:R-:W-:Y:S01]  /*8720*/  HFMA2 R87, R2, R9.H0_H0, -132, -132 ;  /* 0xd820d82002577431 */ /* 0x000fe20000040009 */
[----:B------:R-:W-:-:S02]  /*8730*/  LOP3.LUT R15, R45, 0x380038, RZ, 0xc0, !PT ;  /* 0x003800382d0f7812 */ /* 0x000fc400078ec0ff */
        /* <DEDUP_REMOVED lines=9> */
[C---:B------:R-:W-:Y:S01]  /*87d0*/  LOP3.LUT R61, R48.reuse, 0x380038, RZ, 0xc0, !PT ;  /* 0x00380038303d7812 */ /* 0x040fe200078ec0ff */
        /* <DEDUP_REMOVED lines=14> */
[----:B------:R-:W-:Y:S01]  /*88c0*/  HADD2 R88, R47, -1028, -1028 ;  /* 0xe404e4042f587430 */ /* 0x000fe20000000000 */
[----:B------:R-:W-:Y:S02]  /*88d0*/  LOP3.LUT R37, R37, 0x64006400, RZ, 0xfc, !PT ;  /* 0x6400640025257812 */ /* 0x000fe400078efcff */
[----:B------:R-:W-:Y:S02]  /*88e0*/  ISETP.GE.AND P3, PT, R97, 0x2, PT ;  /* 0x000000026100780c */ /* 0x000fe40003f66270 */
[----:B--2---:R-:W-:Y:S02]  /*88f0*/  SHF.R.U32.HI R31, RZ, 0xd, R5 ;  /* 0x0000000dff1f7819 */ /* 0x004fe40000011605 */
[----:B------:R-:W-:-:S02]  /*8900*/  LOP3.LUT R11, R5, 0x380038, RZ, 0xc0, !PT ;  /* 0x00380038050b7812 */ /* 0x000fc400078ec0ff */
[----:B------:R-:W-:Y:S02]  /*8910*/  SHF.R.U32.HI R49, RZ, 0x6, R5 ;  /* 0x00000006ff317819 */ /* 0x000fe40000011605 */
[----:B------:R-:W-:Y:S02]  /*8920*/  LOP3.LUT R55, R5, 0x70007, RZ, 0xc0, !PT ;  /* 0x0007000705377812 */ /* 0x000fe400078ec0ff */
[----:B------:R-:W-:Y:S02]  /*8930*/  LOP3.LUT R5, R38, 0x380038, RZ, 0xc0, !PT ;  /* 0x0038003826057812 */ /* 0x000fe400078ec0ff */
[----:B------:R-:W-:Y:S02]  /*8940*/  SHF.R.U32.HI R28, RZ, 0xd, R7 ;  /* 0x0000000dff1c7819 */ /* 0x000fe40000011607 */
[----:B------:R-:W-:Y:S02]  /*8950*/  SHF.R.U32.HI R30, RZ, 0xd, R6 ;  /* 0x0000000dff1e7819 */ /* 0x000fe40000011606 */
[----:B------:R-:W-:-:S02]  /*8960*/  LOP3.LUT R17, R6, 0x380038, RZ, 0xc0, !PT ;  /* 0x0038003806117812 */ /* 0x000fc400078ec0ff */
[----:B------:R-:W-:Y:S02]  /*8970*/  SHF.R.U32.HI R51, RZ, 0x6, R6 ;  /* 0x00000006ff337819 */ /* 0x000fe40000011606 */
[----:B------:R-:W-:Y:S02]  /*8980*/  LOP3.LUT R57, R6, 0x70007, RZ, 0xc0, !PT ;  /* 0x0007000706397812 */ /* 0x000fe400078ec0ff */
[----:B------:R-:W-:Y:S02]  /*8990*/  LOP3.LUT R6, R32, 0x380038, RZ, 0xc0, !PT ;  /* 0x0038003820067812 */ /* 0x000fe400078ec0ff */
[----:B------:R-:W-:Y:S02]  /*89a0*/  LOP3.LUT R20, R5, 0x64006400, RZ, 0xfc, !PT ;  /* 0x6400640005147812 */ /* 0x000fe400078efcff */
[----:B------:R-:W-:Y:S02]  /*89b0*/  SHF.R.U32.HI R52, RZ, 0x6, R7 ;  /* 0x00000006ff347819 */ /* 0x000fe40000011607 */
[----:B------:R-:W-:Y:S01]  /*89c0*/  LOP3.LUT R28, R3, 0x40004, R28, 0xf8, !PT ;  /* 0x00040004031c7812 */ /* 0x000fe200078ef81c */
[----:B------:R-:W-:Y:S01]  /*89d0*/  HFMA2 R20, R20, R9.H0_H0, -132, -132 ;  /* 0xd820d82014147431 */ /* 0x000fe20000040009 */
[----:B------:R-:W-:-:S02]  /*89e0*/  LOP3.LUT R5, R49, 0x380038, RZ, 0xc0, !PT ;  /* 0x0038003831057812 */ /* 0x000fc400078ec0ff */
[----:B------:R-:W-:Y:S02]  /*89f0*/  LOP3.LUT R3, R34, 0x380038, RZ, 0xc0, !PT ;  /* 0x0038003822037812 */ /* 0x000fe400078ec0ff */
[----:B------:R-:W-:Y:S02]  /*8a00*/  LOP3.LUT R63, R7, 0x380038, RZ, 0xc0, !PT ;  /* 0x00380038073f7812 */ /* 0x000fe400078ec0ff */
[----:B------:R-:W-:Y:S02]  /*8a10*/  LOP3.LUT R8, R4, 0x380038, RZ, 0xc0, !PT ;  /* 0x0038003804087812 */ /* 0x000fe400078ec0ff */
[----:B------:R-:W-:Y:S02]  /*8a20*/  LOP3.LUT R6, R6, 0x64006400, RZ, 0xfc, !PT ;  /* 0x6400640006067812 */ /* 0x000fe400078efcff */
[----:B------:R-:W-:Y:S02]  /*8a30*/  LOP3.LUT R66, R11, 0x64006400, RZ, 0xfc, !PT ;  /* 0x640064000b427812 */ /* 0x000fe400078efcff */
[--C-:B------:R-:W-:Y:S01]  /*8a40*/  SHF.R.U32.HI R29, RZ, 0xd, R4.reuse ;  /* 0x0000000dff1d7819 */ /* 0x100fe20000011604 */
[-C--:B------:R-:W-:Y:S01]  /*8a50*/  HFMA2 R77, R6, R9.reuse.H0_H0, -132, -132 ;  /* 0xd820d820064d7431 */ /* 0x080fe20000040009 */
[----:B------:R-:W-:Y:S01]  /*8a60*/  SHF.R.U32.HI R50, RZ, 0x6, R4 ;  /* 0x00000006ff327819 */ /* 0x000fe20000011604 */
        /* <DEDUP_REMOVED lines=19> */
[----:B------:R-:W-:-:S02]  /*8ba0*/  LOP3.LUT R31, R10, 0x40004, R31, 0xf8, !PT ;  /* 0x000400040a1f7812 */ /* 0x000fc400078ef81f */
[----:B------:R-:W-:Y:S02]  /*8bb0*/  LOP3.LUT R12, R3, 0x64006400, RZ, 0xfc, !PT ;  /* 0x64006400030c7812 */ /* 0x000fe400078efcff */
[----:B------:R-:W-:Y:S02]  /*8bc0*/  LOP3.LUT R8, R33, 0x1c001c0, RZ, 0xc0, !PT ;  /* 0x01c001c021087812 */ /* 0x000fe400078ec0ff */
[----:B------:R-:W-:Y:S01]  /*8bd0*/  LOP3.LUT R67, R6, 0x64006400, RZ, 0xfc, !PT ;  /* 0x6400640006437812 */ /* 0x000fe200078efcff */
[----:B------:R-:W-:Y:S01]  /*8be0*/  HFMA2 R12, R12, R9.H0_H0, -132, -132 ;  /* 0xd820d8200c0c7431 */ /* 0x000fe20000040009 */
[----:B------:R-:W-:Y:S02]  /*8bf0*/  LOP3.LUT R29, R14, 0x40004, R29, 0xf8, !PT ;  /* 0x000400040e1d7812 */ /* 0x000fe400078ef81d */
[----:B------:R-:W-:Y:S01]  /*8c00*/  LOP3.LUT R10, R13, 0x64006400, RZ, 0xfc, !PT ;  /* 0x640064000d0a7812 */ /* 0x000fe200078efcff */
[----:B------:R-:W-:Y:S01]  /*8c10*/  HFMA2 R67, R67, R0.H0_H0, -20, -20 ;  /* 0xcd00cd0043437431 */ /* 0x000fe20000040000 */
[----:B------:R-:W-:-:S02]  /*8c20*/  LOP3.LUT R3, R2, 0x64006400, RZ, 0xfc, !PT ;  /* 0x6400640002037812 */ /* 0x000fc400078efcff */
[----:B------:R-:W-:Y:S01]  /*8c30*/  LOP3.LUT R75, R66, 0x64006400, RZ, 0xfc, !PT ;  /* 0x64006400424b7812 */ /* 0x000fe200078efcff */
[----:B------:R-:W-:Y:S01]  /*8c40*/  HFMA2 R61, R10, R9.H0_H0, -132, -132 ;  /* 0xd820d8200a3d7431 */ /* 0x000fe20000040009 */
        /* <DEDUP_REMOVED lines=11> */
[----:B------:R-:W-:Y:S01]  /*8d00*/  LOP3.LUT R30, R19, 0x40004, R30, 0xf8, !PT ;  /* 0x00040004131e7812 */ /* 0x000fe200078ef81e */
        /* <DEDUP_REMOVED lines=166> */
.L_x_1096:
        /* <DEDUP_REMOVED lines=83> */
.L_x_1097:
        /* <DEDUP_REMOVED lines=82> */
.L_x_1098:
        /* <DEDUP_REMOVED lines=79> */
.L_x_1095:
[----:B------:R-:W-:Y:S01]  /*a6b0*/  IADD3 R95, R95, 0x20, RZ ;  /* 0x000000205f5f7810 */ /* 0x000fe20007ffe0ff */
[----:B0-----:R-:W-:Y:S01]  /*a6c0*/  IMAD.WIDE R2, R89, 0x4, R100 ;  /* 0x0000000459027825 */ /* 0x001fe200078e0264 */
[----:B------:R-:W-:Y:S02]  /*a6d0*/  UIADD3 UR4, UR4, 0x40, URZ ;  /* 0x0000004004047890 */ /* 0x000fe4000fffe03f */
[C---:B------:R-:W-:Y:S02]  /*a6e0*/  ISETP.GE.AND P2, PT, R95.reuse, UR5, PT ;  /* 0x000000055f007c0c */ /* 0x040fe4000bf46270 */
[----:B------:R-:W-:Y:S02]  /*a6f0*/  ISETP.LT.AND P3, PT, R95, R96, PT ;  /* 0x000000605f00720c */ /* 0x000fe40003f61270 */
[----:B------:R-:W-:-:S11]  /*a700*/  MOV R0, R2 ;  /* 0x0000000200007202 */ /* 0x000fd60000000f00 */
[----:B------:R-:W-:Y:S05]  /*a710*/  @!P2 BRA P3, `(.L_x_1099) ;  /* 0xffffffdc001ca947 */ /* 0x000fea000183ffff */
.L_x_1094:
        /* <DEDUP_REMOVED lines=14> */
.L_x_1105:
[----:B------:R-:W-:Y:S05]  /*a800*/  @!P1 BRA `(.L_x_1101) ;  /* 0x0000001000a89947 */ /* 0x000fea0003800000 */
        /* <DEDUP_REMOVED lines=26> */
[----:B------:R-:W-:Y:S02]  /*a9b0*/  LOP3.LUT R15, R6, 0x64006400, RZ, 0xfc, !PT ;  /* 0x64006400060f7812 */ /* 0x000fe400078efcff */
[----:B------:R-:W-:Y:S01]  /*a9c0*/  LOP3.LUT R6, R51, 0xc000c, RZ, 0xc0, !PT ;  /* 0x000c000c33067812 */ /* 0x000fe200078ec0ff */
[-C--:B------:R-:W-:Y:S01]  /*a9d0*/  HFMA2 R17, R5, R8.reuse.H1_H1, -258, -258 ;  /* 0xdc08dc0805117431 */ /* 0x080fe20000060008 */
[----:B------:R-:W-:Y:S01]  /*a9e0*/  LOP3.LUT R5, R49, 0x300030, RZ, 0xc0, !PT ;  /* 0x0030003031057812 */ /* 0x000fe200078ec0ff */
[----:B------:R-:W-:Y:S01]  /*a9f0*/  HFMA2 R15, R15, R8.H1_H1, -258, -258 ;  /* 0xdc08dc080f0f7431 */ /* 0x000fe20000060008 */
[----:B------:R-:W-:-:S02]  /*aa00*/  SHF.R.U32.HI R55, RZ, 0x8, R7 ;  /* 0x00000008ff377819 */ /* 0x000fc40000011607 */
[C---:B------:R-:W-:Y:S02]  /*aa10*/  LOP3.LUT R31, R7.reuse, 0x300030, RZ, 0xc0, !PT ;  /* 0x00300030071f7812 */ /* 0x040fe400078ec0ff */
[C---:B------:R-:W-:Y:S02]  /*aa20*/  LOP3.LUT R39, R7.reuse, 0xc000c0, RZ, 0xc0, !PT ;  /* 0x00c000c007277812 */ /* 0x040fe400078ec0ff */
[----:B------:R-:W-:Y:S02]  /*aa30*/  LOP3.LUT R54, R7, 0x30003, RZ, 0xc0, !PT ;  /* 0x0003000307367812 */ /* 0x000fe400078ec0ff */
[----:B------:R-:W-:Y:S02]  /*aa40*/  LOP3.LUT R7, R53, 0xc000c, RZ, 0xc0, !PT ;  /* 0x000c000c35077812 */ /* 0x000fe400078ec0ff */
[----:B------:R-:W-:Y:S02]  /*aa50*/  LOP3.LUT R6, R6, 0x64006400, RZ, 0xfc, !PT ;  /* 0x6400640006067812 */ /* 0x000fe400078efcff */
[----:B------:R-:W-:-:S02]  /*aa60*/  LOP3.LUT R9, R4, 0xc000c, RZ, 0xc0, !PT ;  /* 0x000c000c04097812 */ /* 0x000fc400078ec0ff */
[----:B------:R-:W-:Y:S01]  /*aa70*/  LOP3.LUT R5, R5, 0x64006400, RZ, 0xfc, !PT ;  /* 0x6400640005057812 */ /* 0x000fe200078efcff */
[-C--:B------:R-:W-:Y:S01]  /*aa80*/  HFMA2 R18, R6, R8.reuse.H1_H1, -258, -258 ;  /* 0xdc08dc0806127431 */ /* 0x080fe20000060008 */
[----:B------:R-:W-:Y:S02]  /*aa90*/  LOP3.LUT R7, R7, 0x64006400, RZ, 0xfc, !PT ;  /* 0x6400640007077812 */ /* 0x000fe400078efcff */
[----:B------:R-:W-:Y:S01]  /*aaa0*/  LOP3.LUT R14, R12, 0x64006400, RZ, 0xfc, !PT ;  /* 0x640064000c0e7812 */ /* 0x000fe200078efcff */
[----:B------:R-:W-:Y:S01]  /*aab0*/  HFMA2 R32, R5, R35.H0_H0, -66, -66 ;  /* 0xd420d42005207431 */ /* 0x000fe20000040023 */
[----:B------:R-:W-:Y:S01]  /*aac0*/  LOP3.LUT R9, R9, 0x64006400, RZ, 0xfc, !PT ;  /* 0x6400640009097812 */ /* 0x000fe200078efcff */
[-C--:B------:R-:W-:Y:S01]  /*aad0*/  HFMA2 R19, R7, R8.reuse.H1_H1, -258, -258 ;  /* 0xdc08dc0807137431 */ /* 0x080fe20000060008 */
        /* <DEDUP_REMOVED lines=27> */
[C---:B------:R-:W-:Y:S01]  /*ac90*/  LOP3.LUT R11, R4.reuse, 0xc000c0, RZ, 0xc0, !PT ;  /* 0x00c000c0040b7812 */ /* 0x040fe200078ec0ff */
[----:B------:R-:W-:Y:S01]  /*aca0*/  HFMA2 R35, R9, R35.H0_H0, -66, -66 ;  /* 0xd420d42009237431 */ /* 0x000fe20000040023 */
        /* <DEDUP_REMOVED lines=81> */
.L_x_1102:
        /* <DEDUP_REMOVED lines=49> */
.L_x_1103:
        /* <DEDUP_REMOVED lines=48> */
.L_x_1104:
[----:B------:R-:W-:Y:S05]  /*b7d0*/  @P0 BRA `(.L_x_1101) ;  /* 0x0000000000b40947 */ /* 0x000fea0003800000 */
[----:B------:R-:W0:Y:S01]  /*b7e0*/  LDS.128 R4, [UR4+0xc0] ;  /* 0x0000c004ff047984 */ /* 0x000e220008000c00 */
[----:B------:R-:W-:Y:S02]  /*b7f0*/  MOV R57, R12 ;  /* 0x0000000c00397202 */ /* 0x000fe40000000f00 */
[----:B------:R-:W-:Y:S01]  /*b800*/  PRMT R44, R44, 0x5410, R43 ;  /* 0x000054102c2c7816 */ /* 0x000fe2000000002b */
[----:B------:R-:W1:Y:S01]  /*b810*/  LDS.128 R8, [UR4+0xd0] ;  /* 0x0000d004ff087984 */ /* 0x000e620008000c00 */
        /* <DEDUP_REMOVED lines=41> */
.L_x_1101:
[----:B------:R-:W-:Y:S01]  /*bab0*/  IADD3 R95, R95, 0x10, RZ ;  /* 0x000000105f5f7810 */ /* 0x000fe20007ffe0ff */
[----:B------:R-:W-:Y:S01]  /*bac0*/  UIADD3 UR4, UR4, 0x20, URZ ;  /* 0x0000002004047890 */ /* 0x000fe2000fffe03f */
[----:B------:R-:W-:Y:S02]  /*bad0*/  IADD3 R0, P3, R0, R13, RZ ;  /* 0x0000000d00007210 */ /* 0x000fe40007f7e0ff */
[C---:B------:R-:W-:Y:S02]  /*bae0*/  ISETP.GE.AND P2, PT, R95.reuse, UR5, PT ;  /* 0x000000055f007c0c */ /* 0x040fe4000bf46270 */
[----:B------:R-:W-:Y:S02]  /*baf0*/  ISETP.LT.AND P4, PT, R95, R96, PT ;  /* 0x000000605f00720c */ /* 0x000fe40003f81270 */
[----:B------:R-:W-:-:S11]  /*bb00*/  IADD3.X R3, R3, R2, RZ, P3, !PT ;  /* 0x0000000203037210 */ /* 0x000fd60001ffe4ff */
[----:B------:R-:W-:Y:S05]  /*bb10*/  @!P2 BRA P4, `(.L_x_1105) ;  /* 0xffffffec0038a947 */ /* 0x000fea000203ffff */
.L_x_1100:
[----:B------:R-:W-:Y:S05]  /*bb20*/  @!P1 EXIT ;  /* 0x000000000000994d */ /* 0x000fea0003800000 */
[----:B------:R-:W0:Y:S01]  /*bb30*/  S2R R0, SR_CTAID.X ;  /* 0x0000000000007919 */ /* 0x000e220000002500 */
[----:B------:R-:W1:Y:S01]  /*bb40*/  S2UR UR4, SR_CTAID.Y ;  /* 0x00000000000479c3 */ /* 0x000e620000002600 */
[----:B-----5:R-:W-:Y:S01]  /*bb50*/  HMUL2 R9, R40, R93.H0_H0 ;  /* 0x2000005d28097232 */ /* 0x020fe20000000000 */
[----:B------:R-:W0:Y:S06]  /*bb60*/  S2R R5, SR_TID.X ;  /* 0x0000000000057919 */ /* 0x000e2c0000002100 */
[----:B------:R-:W2:Y:S08]  /*bb70*/  LDC R11, c[0x0][0x23c] ;  /* 0x00008f00ff0b7b82 */ /* 0x000eb00000000800 */
        /* <DEDUP_REMOVED lines=14> */
.L_x_1109:
[----:B------:R-:W0:Y:S02]  /*bc60*/  LDS R6, [R4] ;  /* 0x0000000004067984 */ /* 0x000e240000000800 */
[----:B0-----:R-:W-:-:S06]  /*bc70*/  HADD2 R7, R6, R9 ;  /* 0x0000000906077230 */ /* 0x001fcc0000000000 */
[----:B------:R-:W0:Y:S02]  /*bc80*/  ATOMS.CAST.SPIN R7, [R4], R6, R7 ;  /* 0x000000060407738d */ /* 0x000e240001800007 */
[----:B0-----:R-:W-:-:S13]  /*bc90*/  ISETP.EQ.U32.AND P0, PT, R7, 0x1, PT ;  /* 0x000000010700780c */ /* 0x001fda0003f02070 */
[----:B------:R-:W-:Y:S05]  /*bca0*/  @!P0 BRA `(.L_x_1109) ;  /* 0xfffffffc00ec8947 */ /* 0x000fea000383ffff */
[----:B------:R-:W-:Y:S05]  /*bcb0*/  BRA `(.L_x_1107) ;  /* 0x00000000000c7947 */ /* 0x000fea0003800000 */
.L_x_1108:
[----:B------:R-:W2:Y:S02]  /*bcc0*/  LD.E R0, desc[UR6][R2.64] ;  /* 0x0000000602007980 */ /* 0x000ea4000c101900 */
[----:B--2---:R-:W-:-:S05]  /*bcd0*/  IADD3 R5, R9, R0, RZ ;  /* 0x0000000009057210 */ /* 0x004fca0007ffe0ff */
[----:B------:R0:W-:Y:S02]  /*bce0*/  ST.E desc[UR6][R2.64], R5 ;  /* 0x0000000502007985 */ /* 0x0001e4000c101906 */
.L_x_1107:
[----:B------:R-:W-:Y:S05]  /*bcf0*/  BSYNC B0 ;  /* 0x0000000000007941 */ /* 0x000fea0003800000 */
.L_x_1106:
[----:B------:R1:W-:Y:S01]  /*bd00*/  ATOM.E.ADD.F16x2.RN.STRONG.GPU P0, RZ, desc[UR6][R2.64+0x4], R27 ;  /* 0x0000041b02ff79a2 */ /* 0x0003e2000810e1c6 */
[----:B------:R-:W-:Y:S04]  /*bd10*/  BSSY B0, `(.L_x_1110) ;  /* 0x000000f000007945 */ /* 0x000fe80003800000 */
[----:B-1----:R-:W-:Y:S05]  /*bd20*/  @P0 BRA `(.L_x_1111) ;  /* 0x0000000000340947 */ /* 0x002fea0003800000 */
[----:B------:R-:W1:Y:S02]  /*bd30*/  QSPC.E.S P0, RZ, [R2+0x4] ;  /* 0x0000040002ff73aa */ /* 0x000e640000000500 */
[----:B-1----:R-:W-:Y:S05]  /*bd40*/  @!P0 BRA `(.L_x_1112) ;  /* 0x0000000000208947 */ /* 0x002fea0003800000 */
[----:B------:R-:W-:-:S04]  /*bd50*/  MOV R4, R2 ;  /* 0x0000000200047202 */ /* 0x000fc80000000f00 */
[----:B------:R-:W-:-:S07]  /*bd60*/  MOV R4, R4 ;  /* 0x0000000400047202 */ /* 0x000fce0000000f00 */
.L_x_1113:
[----:B------:R-:W1:Y:S02]  /*bd70*/  LDS R6, [R4+0x4] ;  /* 0x0000040004067984 */ /* 0x000e640000000800 */
[----:B-1----:R-:W-:-:S10]  /*bd80*/  HFMA2.MMA R7, R6, 1, 1, R27 ;  /* 0x3c003c0006077835 */ /* 0x002fd4000000001b */
[----:B------:R-:W1:Y:S02]  /*bd90*/  ATOMS.CAST.SPIN R7, [R4+0x4], R6, R7 ;  /* 0x000004060407738d */ /* 0x000e640001800007 */
[----:B-1----:R-:W-:-:S13]  /*bda0*/  ISETP.EQ.U32.AND P0, PT, R7, 0x1, PT ;  /* 0x000000010700780c */ /* 0x002fda0003f02070 */
[----:B------:R-:W-:Y:S05]  /*bdb0*/  @!P0 BRA `(.L_x_1113) ;  /* 0xfffffffc00ec8947 */ /* 0x000fea000383ffff */
[----:B------:R-:W-:Y:S05]  /*bdc0*/  BRA `(.L_x_1111) ;  /* 0x00000000000c7947 */ /* 0x000fea0003800000 */
.L_x_1112:
[----:B------:R-:W0:Y:S02]  /*bdd0*/  LD.E R0, desc[UR6][R2.64+0x4] ;  /* 0x0000040602007980 */ /* 0x000e24000c101900 */
[----:B0-----:R-:W-:-:S05]  /*bde0*/  IADD3 R5, R27, R0, RZ ;  /* 0x000000001b057210 */ /* 0x001fca0007ffe0ff */
[----:B------:R1:W-:Y:S02]  /*bdf0*/  ST.E desc[UR6][R2.64+0x4], R5 ;  /* 0x0000040502007985 */ /* 0x0003e4000c101906 */
.L_x_1111:
[----:B------:R-:W-:Y:S05]  /*be00*/  BSYNC B0 ;  /* 0x0000000000007941 */ /* 0x000fea0003800000 */
.L_x_1110:
        /* <DEDUP_REMOVED lines=12> */
.L_x_1117:
[----:B------:R-:W0:Y:S02]  /*bed0*/  LDS R6, [R4] ;  /* 0x0000000004067984 */ /* 0x000e240000000800 */
[----:B0-----:R-:W-:-:S06]  /*bee0*/  HADD2 R7, R6, R9 ;  /* 0x0000000906077230 */ /* 0x001fcc0000000000 */
[----:B------:R-:W0:Y:S02]  /*bef0*/  ATOMS.CAST.SPIN R7, [R4], R6, R7 ;  /* 0x000000060407738d */ /* 0x000e240001800007 */
[----:B0-----:R-:W-:-:S13]  /*bf00*/  ISETP.EQ.U32.AND P0, PT, R7, 0x1, PT ;  /* 0x000000010700780c */ /* 0x001fda0003f02070 */
[----:B------:R-:W-:Y:S05]  /*bf10*/  @!P0 BRA `(.L_x_1117) ;  /* 0xfffffffc00ec8947 */ /* 0x000fea000383ffff */
[----:B------:R-:W-:Y:S05]  /*bf20*/  BRA `(.L_x_1115) ;  /* 0x00000000000c7947 */ /* 0x000fea0003800000 */
.L_x_1116:
[----:B------:R-:W2:Y:S02]  /*bf30*/  LD.E R0, desc[UR6][R2.64] ;  /* 0x0000000602007980 */ /* 0x000ea4000c101900 */
[----:B--2---:R-:W-:-:S05]  /*bf40*/  IADD3 R5, R9, R0, RZ ;  /* 0x0000000009057210 */ /* 0x004fca0007ffe0ff */
[----:B------:R0:W-:Y:S02]  /*bf50*/  ST.E desc[UR6][R2.64], R5 ;  /* 0x0000000502007985 */ /* 0x0001e4000c101906 */
.L_x_1115:
[----:B------:R-:W-:Y:S05]  /*bf60*/  BSYNC B0 ;  /* 0x0000000000007941 */ /* 0x000fea0003800000 */
.L_x_1114:
[----:B------:R1:W-:Y:S01]  /*bf70*/  ATOM.E.ADD.F16x2.RN.STRONG.GPU P0, RZ, desc[UR6][R2.64+0x4], R25 ;  /* 0x0000041902ff79a2 */ /* 0x0003e2000810e1c6 */
[----:B------:R-:W-:Y:S04]  /*bf80*/  BSSY B0, `(.L_x_1118) ;  /* 0x000000f000007945 */ /* 0x000fe80003800000 */
[----:B-1----:R-:W-:Y:S05]  /*bf90*/  @P0 BRA `(.L_x_1119) ;  /* 0x0000000000340947 */ /* 0x002fea0003800000 */
[----:B------:R-:W1:Y:S02]  /*bfa0*/  QSPC.E.S P0, RZ, [R2+0x4] ;  /* 0x0000040002ff73aa */ /* 0x000e640000000500 */
[----:B-1----:R-:W-:Y:S05]  /*bfb0*/  @!P0 BRA `(.L_x_1120) ;  /* 0x0000000000208947 */ /* 0x002fea0003800000 */
[----:B------:R-:W-:-:S04]  /*bfc0*/  MOV R4, R2 ;  /* 0x0000000200047202 */ /* 0x000fc80000000f00 */
[----:B------:R-:W-:-:S07]  /*bfd0*/  MOV R4, R4 ;  /* 0x0000000400047202 */ /* 0x000fce0000000f00 */
.L_x_1121:
[----:B------:R-:W1:Y:S02]  /*bfe0*/  LDS R6, [R4+0x4] ;  /* 0x0000040004067984 */ /* 0x000e640000000800 */
[----:B-1----:R-:W-:-:S10]  /*bff0*/  HFMA2.MMA R7, R6, 1, 1, R25 ;  /* 0x3c003c0006077835 */ /* 0x002fd40000000019 */
[----:B------:R-:W1:Y:S02]  /*c000*/  ATOMS.CAST.SPIN R7, [R4+0x4], R6, R7 ;  /* 0x000004060407738d */ /* 0x000e640001800007 */
[----:B-1----:R-:W-:-:S13]  /*c010*/  ISETP.EQ.U32.AND P0, PT, R7, 0x1, PT ;  /* 0x000000010700780c */ /* 0x002fda0003f02070 */
[----:B------:R-:W-:Y:S05]  /*c020*/  @!P0 BRA `(.L_x_1121) ;  /* 0xfffffffc00ec8947 */ /* 0x000fea000383ffff */
[----:B------:R-:W-:Y:S05]  /*c030*/  BRA `(.L_x_1119) ;  /* 0x00000000000c7947 */ /* 0x000fea0003800000 */
.L_x_1120:
[----:B------:R-:W0:Y:S02]  /*c040*/  LD.E R0, desc[UR6][R2.64+0x4] ;  /* 0x0000040602007980 */ /* 0x000e24000c101900 */
[----:B0-----:R-:W-:-:S05]  /*c050*/  IADD3 R5, R25, R0, RZ ;  /* 0x0000000019057210 */ /* 0x001fca0007ffe0ff */
[----:B------:R1:W-:Y:S02]  /*c060*/  ST.E desc[UR6][R2.64+0x4], R5 ;  /* 0x0000040502007985 */ /* 0x0003e4000c101906 */
.L_x_1119:
[----:B------:R-:W-:Y:S05]  /*c070*/  BSYNC B0 ;  /* 0x0000000000007941 */ /* 0x000fea0003800000 */
.L_x_1118:
        /* <DEDUP_REMOVED lines=12> */
.L_x_1125:
[----:B------:R-:W0:Y:S02]  /*c140*/  LDS R6, [R4] ;  /* 0x0000000004067984 */ /* 0x000e240000000800 */
[----:B0-----:R-:W-:-:S06]  /*c150*/  HADD2 R7, R6, R9 ;  /* 0x0000000906077230 */ /* 0x001fcc0000000000 */
[----:B------:R-:W0:Y:S02]  /*c160*/  ATOMS.CAST.SPIN R7, [R4], R6, R7 ;  /* 0x000000060407738d */ /* 0x000e240001800007 */
[----:B0-----:R-:W-:-:S13]  /*c170*/  ISETP.EQ.U32.AND P0, PT, R7, 0x1, PT ;  /* 0x000000010700780c */ /* 0x001fda0003f02070 */
[----:B------:R-:W-:Y:S05]  /*c180*/  @!P0 BRA `(.L_x_1125) ;  /* 0xfffffffc00ec8947 */ /* 0x000fea000383ffff */
[----:B------:R-:W-:Y:S05]  /*c190*/  BRA `(.L_x_1123) ;  /* 0x00000000000c7947 */ /* 0x000fea0003800000 */
.L_x_1124:
[----:B------:R-:W2:Y:S02]  /*c1a0*/  LD.E R0, desc[UR6][R2.64] ;  /* 0x0000000602007980 */ /* 0x000ea4000c101900 */
[----:B--2---:R-:W-:-:S05]  /*c1b0*/  IADD3 R5, R9, R0, RZ ;  /* 0x0000000009057210 */ /* 0x004fca0007ffe0ff */
[----:B------:R0:W-:Y:S02]  /*c1c0*/  ST.E desc[UR6][R2.64], R5 ;  /* 0x0000000502007985 */ /* 0x0001e4000c101906 */
.L_x_1123:
[----:B------:R-:W-:Y:S05]  /*c1d0*/  BSYNC B0 ;  /* 0x0000000000007941 */ /* 0x000fea0003800000 */
.L_x_1122:
[----:B------:R1:W-:Y:S01]  /*c1e0*/  ATOM.E.ADD.F16x2.RN.STRONG.GPU P0, RZ, desc[UR6][R2.64+0x4], R23 ;  /* 0x0000041702ff79a2 */ /* 0x0003e2000810e1c6 */
[----:B------:R-:W-:Y:S04]  /*c1f0*/  BSSY B0, `(.L_x_1126) ;  /* 0x000000f000007945 */ /* 0x000fe80003800000 */
[----:B-1----:R-:W-:Y:S05]  /*c200*/  @P0 BRA `(.L_x_1127) ;  /* 0x0000000000340947 */ /* 0x002fea0003800000 */
[----:B------:R-:W1:Y:S02]  /*c210*/  QSPC.E.S P0, RZ, [R2+0x4] ;  /* 0x0000040002ff73aa */ /* 0x000e640000000500 */
[----:B-1----:R-:W-:Y:S05]  /*c220*/  @!P0 BRA `(.L_x_1128) ;  /* 0x0000000000208947 */ /* 0x002fea0003800000 */
[----:B------:R-:W-:-:S04]  /*c230*/  MOV R4, R2 ;  /* 0x0000000200047202 */ /* 0x000fc80000000f00 */
[----:B------:R-:W-:-:S07]  /*c240*/  MOV R4, R4 ;  /* 0x0000000400047202 */ /* 0x000fce0000000f00 */
.L_x_1129:
[----:B------:R-:W1:Y:S02]  /*c250*/  LDS R6, [R4+0x4] ;  /* 0x0000040004067984 */ /* 0x000e640000000800 */
[----:B-1----:R-:W-:-:S10]  /*c260*/  HFMA2.MMA R7, R6, 1, 1, R23 ;  /* 0x3c003c0006077835 */ /* 0x002fd40000000017 */
[----:B------:R-:W1:Y:S02]  /*c270*/  ATOMS.CAST.SPIN R7, [R4+0x4], R6, R7 ;  /* 0x000004060407738d */ /* 0x000e640001800007 */
[----:B-1----:R-:W-:-:S13]  /*c280*/  ISETP.EQ.U32.AND P0, PT, R7, 0x1, PT ;  /* 0x000000010700780c */ /* 0x002fda0003f02070 */
[----:B------:R-:W-:Y:S05]  /*c290*/  @!P0 BRA `(.L_x_1129) ;  /* 0xfffffffc00ec8947 */ /* 0x000fea000383ffff */
[----:B------:R-:W-:Y:S05]  /*c2a0*/  BRA `(.L_x_1127) ;  /* 0x00000000000c7947 */ /* 0x000fea0003800000 */
.L_x_1128:
[----:B------:R-:W0:Y:S02]  /*c2b0*/  LD.E R0, desc[UR6][R2.64+0x4] ;  /* 0x0000040602007980 */ /* 0x000e24000c101900 */
[----:B0-----:R-:W-:-:S05]  /*c2c0*/  IADD3 R5, R23, R0, RZ ;  /* 0x0000000017057210 */ /* 0x001fca0007ffe0ff */
[----:B------:R1:W-:Y:S02]  /*c2d0*/  ST.E desc[UR6][R2.64+0x4], R5 ;  /* 0x0000040502007985 */ /* 0x0003e4000c101906 */
.L_x_1127:
[----:B------:R-:W-:Y:S05]  /*c2e0*/  BSYNC B0 ;  /* 0x0000000000007941 */ /* 0x000fea0003800000 */
.L_x_1126:
        /* <DEDUP_REMOVED lines=12> */
.L_x_1133:
[----:B------:R-:W0:Y:S02]  /*c3b0*/  LDS R6, [R4] ;  /* 0x0000000004067984 */ /* 0x000e240000000800 */
[----:B0-----:R-:W-:-:S06]  /*c3c0*/  HADD2 R7, R6, R9 ;  /* 0x0000000906077230 */ /* 0x001fcc0000000000 */
[----:B------:R-:W0:Y:S02]  /*c3d0*/  ATOMS.CAST.SPIN R7, [R4], R6, R7 ;  /* 0x000000060407738d */ /* 0x000e240001800007 */
[----:B0-----:R-:W-:-:S13]  /*c3e0*/  ISETP.EQ.U32.AND P0, PT, R7, 0x1, PT ;  /* 0x000000010700780c */ /* 0x001fda0003f02070 */
[----:B------:R-:W-:Y:S05]  /*c3f0*/  @!P0 BRA `(.L_x_1133) ;  /* 0xfffffffc00ec8947 */ /* 0x000fea000383ffff */
[----:B------:R-:W-:Y:S05]  /*c400*/  BRA `(.L_x_1131) ;  /* 0x00000000000c7947 */ /* 0x000fea0003800000 */
.L_x_1132:
[----:B------:R-:W2:Y:S02]  /*c410*/  LD.E R0, desc[UR6][R2.64] ;  /* 0x0000000602007980 */ /* 0x000ea4000c101900 */
[----:B--2---:R-:W-:-:S05]  /*c420*/  IADD3 R5, R9, R0, RZ ;  /* 0x0000000009057210 */ /* 0x004fca0007ffe0ff */
[----:B------:R0:W-:Y:S02]  /*c430*/  ST.E desc[UR6][R2.64], R5 ;  /* 0x0000000502007985 */ /* 0x0001e4000c101906 */
.L_x_1131:
[----:B------:R-:W-:Y:S05]  /*c440*/  BSYNC B0 ;  /* 0x0000000000007941 */ /* 0x000fea0003800000 */
.L_x_1130:
[----:B------:R1:W-:Y:S02]  /*c450*/  ATOM.E.ADD.F16x2.RN.STRONG.GPU P0, RZ, desc[UR6][R2.64+0x4], R21 ;  /* 0x0000041502ff79a2 */ /* 0x0003e4000810e1c6 */
[----:B-1----:R-:W-:Y:S05]  /*c460*/  @P0 EXIT ;  /* 0x000000000000094d */ /* 0x002fea0003800000 */
[----:B------:R-:W1:Y:S02]  /*c470*/  QSPC.E.S P0, RZ, [R2+0x4] ;  /* 0x0000040002ff73aa */ /* 0x000e640000000500 */
[----:B-1----:R-:W-:Y:S05]  /*c480*/  @!P0 BRA `(.L_x_1134) ;  /* 0x00000000001c8947 */ /* 0x002fea0003800000 */
[----:B0-----:R-:W-:-:S07]  /*c490*/  MOV R2, R2 ;  /* 0x0000000200027202 */ /* 0x001fce0000000f00 */
.L_x_1135:
[----:B------:R-:W0:Y:S02]  /*c4a0*/  LDS R4, [R2+0x4] ;  /* 0x0000040002047984 */ /* 0x000e240000000800 */
[----:B0-----:R-:W-:-:S10]  /*c4b0*/  HFMA2.MMA R5, R4, 1, 1, R21 ;  /* 0x3c003c0004057835 */ /* 0x001fd40000000015 */
[----:B------:R-:W0:Y:S02]  /*c4c0*/  ATOMS.CAST.SPIN R5, [R2+0x4], R4, R5 ;  /* 0x000004040205738d */ /* 0x000e240001800005 */
[----:B0-----:R-:W-:-:S13]  /*c4d0*/  ISETP.EQ.U32.AND P0, PT, R5, 0x1, PT ;  /* 0x000000010500780c */ /* 0x001fda0003f02070 */
[----:B------:R-:W-:Y:S05]  /*c4e0*/  @!P0 BRA `(.L_x_1135) ;  /* 0xfffffffc00ec8947 */ /* 0x000fea000383ffff */
[----:B------:R-:W-:Y:S05]  /*c4f0*/  EXIT ;  /* 0x000000000000794d */ /* 0x000fea0003800000 */
.L_x_1134:
[----:B------:R-:W0:Y:S02]  /*c500*/  LD.E R0, desc[UR6][R2.64+0x4] ;  /* 0x0000040602007980 */ /* 0x000e24000c101900 */
[----:B0-----:R-:W-:-:S05]  /*c510*/  IADD3 R5, R21, R0, RZ ;  /* 0x0000000015057210 */ /* 0x001fca0007ffe0ff */
[----:B------:R-:W-:Y:S01]  /*c520*/  ST.E desc[UR6][R2.64+0x4], R5 ;  /* 0x0000040502007985 */ /* 0x000fe2000c101906 */
[----:B------:R-:W-:Y:S05]  /*c530*/  EXIT ;  /* 0x000000000000794d */ /* 0x000fea0003800000 */
.L_x_1136:
        /* <DEDUP_REMOVED lines=12> */
.L_x_3676:


//--------------------- .text._Z23gemm_half_q_half_kernelILi4ELi4ELb1ELb1ELi32EEvPK6__halfPKjS4_S2_PS0_iiiiPKtS7_iiiiiibS2_i --------------------------
	.section	.text._Z23gemm_half_q_half_kernelILi4ELi4ELb1ELb1ELi32EEvPK6__halfPKjS4_S2_PS0_iiiiPKtS7_iiiiiibS2_i,"ax",@progbits
	.align	128
        .global         _Z23gemm_half_q_half_kernelILi4ELi4ELb1ELb1ELi32EEvPK6__halfPKjS4_S2_PS0_iiiiPKtS7_iiiiiibS2_i
        .type           _Z23gemm_half_q_half_kernelILi4ELi4ELb1ELb1ELi32EEvPK6__halfPKjS4_S2_PS0_iiiiPKtS7_iiiiiibS2_i,@function
        .size           _Z23gemm_half_q_half_kernelILi4ELi4ELb1ELb1ELi32EEvPK6__halfPKjS4_S2_PS0_iiiiPKtS7_iiiiiibS2_i,(.L_x_3677 - _Z23gemm_half_q_half_kernelILi4ELi4ELb1ELb1ELi32EEvPK6__halfPKjS4_S2_PS0_iiiiPKtS7_iiiiiibS2_i)
        .other          _Z23gemm_half_q_half_kernelILi4ELi4ELb1ELb1ELi32EEvPK6__halfPKjS4_S2_PS0_iiiiPKtS7_iiiiiibS2_i,@"STO_CUDA_ENTRY STV_DEFAULT"
_Z23gemm_half_q_half_kernelILi4ELi4ELb1ELb1ELi32EEvPK6__halfPKjS4_S2_PS0_iiiiPKtS7_iiiiiibS2_i:
.text._Z23gemm_half_q_half_kernelILi4ELi4ELb1ELb1ELi32EEvPK6__halfPKjS4_S2_PS0_iiiiPKtS7_iiiiiibS2_i:
        /* <DEDUP_REMOVED lines=48> */
.L_x_1137:
        /* <DEDUP_REMOVED lines=32> */
.L_x_1142:
        /* <DEDUP_REMOVED lines=16> */
.L_x_1141:
        /* <DEDUP_REMOVED lines=16> */
.L_x_1140:
        /* <DEDUP_REMOVED lines=17> */
.L_x_1144:
        /* <DEDUP_REMOVED lines=16> */
.L_x_1143:
        /* <DEDUP_REMOVED lines=14> */
.L_x_1139:
[----:B------:R-:W-:Y:S05]  /*09f0*/  BSYNC B0 ;  /* 0x0000000000007941 */ /* 0x000fea0003800000 */
.L_x_1138:
        /* <DEDUP_REMOVED lines=16> */
[----:B0-----:R-:W-:-:S04]  /*0b00*/  IMAD.WIDE R4, R3, 0x2, R4 ;  /* 0x0000000203047825 */ /* 0x001fc800078e0204 */
[----:B------:R-:W-:Y:S01]  /*0b10*/  IMAD.MOV.U32 R3, RZ, RZ, RZ ;  /* 0x000000ffff037224 */ /* 0x000fe200078e00ff */
[----:B------:R-:W-:Y:S06]  /*0b20*/  @!P2 BRA `(.L_x_1146) ;  /* 0x000000000034a947 */ /* 0x000fec0003800000 */
[----:B------:R-:W-:Y:S02]  /*0b30*/  PLOP3.LUT P0, PT, PT, PT, PT, 0x8, 0x0 ;  /* 0x000000000000781c */ /* 0x000fe40003f0e170 */
[----:B------:R-:W-:-:S11]  /*0b40*/  IADD3 R12, R96, -0x3, RZ ;  /* 0xfffffffd600c7810 */ /* 0x000fd60007ffe0ff */
.L_x_1147:
        /* <DEDUP_REMOVED lines=11> */
.L_x_1146:
[----:B-1----:R-:W-:-:S04]  /*0c00*/  IADD3 R6, R96, -R3, RZ ;  /* 0x8000000360067210 */ /* 0x002fc80007ffe0ff */
        /* <DEDUP_REMOVED lines=9> */
.L_x_1145:
        /* <DEDUP_REMOVED lines=17> */
.L_x_1149:
        /* <DEDUP_REMOVED lines=30> */
[----:B------:R-:W2:Y:S01]  /*0f90*/  I2F.F16 R5, R18 ;  /* 0x0000001200057306 */ /* 0x000ea20000200c00 */
[----:B------:R-:W-:Y:S01]  /*0fa0*/  IMAD R17, R17, R17, RZ ;  /* 0x0000001111117224 */ /* 0x000fe200078e02ff */
[----:B------:R-:W-:-:S06]  /*0fb0*/  ISETP.GE.AND P2, PT, R16, R95, PT ;  /* 0x0000005f1000720c */ /* 0x000fcc0003f46270 */
        /* <DEDUP_REMOVED lines=8> */
.L_x_1148:
        /* <DEDUP_REMOVED lines=21> */
.L_x_1150:
        /* <DEDUP_REMOVED lines=8> */
.L_x_1151:
[----:B------:R-:W-:Y:S01]  /*1210*/  HFMA2.MMA R5, -RZ, RZ, 0, 0 ;  /* 0x00000000ff057435 */ /* 0x000fe200000001ff */
[----:B------:R-:W-:Y:S02]  /*1220*/  SHF.R.S32.HI R9, RZ, 0x5, R7 ;  /* 0x00000005ff097819 */ /* 0x000fe40000011407 */
[----:B------:R-:W-:Y:S01]  /*1230*/  MOV R6, RZ ;  /* 0x000000ff00067202 */ /* 0x000fe20000000f00 */
        /* <DEDUP_REMOVED lines=8> */
.L_x_1152:
        /* <DEDUP_REMOVED lines=8> */
.L_x_1153:
        /* <DEDUP_REMOVED lines=9> */
.L_x_1154:
        /* <DEDUP_REMOVED lines=28> */
.L_x_1160:
[----:B0-----:R-:W0:Y:S02]  /*1590*/  LDC R89, c[0x0][0x23c] ;  /* 0x00008f00ff597b82 */ /* 0x001e240000000800 */
[C---:B0-----:R-:W-:Y:S02]  /*15a0*/  IMAD.WIDE R2, R89.reuse, 0x4, R12 ;  /* 0x0000000459027825 */ /* 0x041fe400078e020c */
[----:B------:R-:W5:Y:S04]  /*15b0*/  LDG.E.128.CONSTANT R12, desc[UR8][R12.64] ;  /* 0x000000080c0c7981 */ /* 0x000f68000c1e9d00 */
[----:B------:R0:W5:Y:S01]  /*15c0*/  LDG.E.128.CONSTANT R8, desc[UR8][R2.64] ;  /* 0x0000000802087981 */ /* 0x000162000c1e9d00 */
[----:B------:R-:W-:Y:S01]  /*15d0*/  IMAD.WIDE R98, R89, 0x4, R2 ;  /* 0x0000000459627825 */ /* 0x000fe200078e0202 */
[----:B------:R-:W-:Y:S06]  /*15e0*/  @!P1 BRA `(.L_x_1156) ;  /* 0x0000002000a89947 */ /* 0x000fec0003800000 */
[----:B------:R-:W2:Y:S01]  /*15f0*/  LDG.E.128.CONSTANT R4, desc[UR8][R98.64] ;  /* 0x0000000862047981 */ /* 0x000ea2000c1e9d00 */
        /* <DEDUP_REMOVED lines=19> */
[----:B0-----:R-:W-:Y:S02]  /*1730*/  LOP3.LUT R3, R0, 0x10001, RZ, 0xc0, !PT ;  /* 0x0001000100037812 */ /* 0x001fe400078ec0ff */
        /* <DEDUP_REMOVED lines=289> */
.L_x_1157:
        /* <DEDUP_REMOVED lines=83> */
.L_x_1158:
        /* <DEDUP_REMOVED lines=82> */
.L_x_1159:
        /* <DEDUP_REMOVED lines=79> */
.L_x_1156:
        /* <DEDUP_REMOVED lines=8> */
.L_x_1155:
[----:B------:R-:W-:Y:S05]  /*3910*/  @!P1 EXIT ;  /* 0x000000000000994d */ /* 0x000fea0003800000 */
[----:B------:R-:W1:Y:S01]  /*3920*/  S2R R0, SR_CTAID.X ;  /* 0x0000000000007919 */ /* 0x000e620000002500 */
[----:B------:R-:W2:Y:S01]  /*3930*/  S2UR UR4, SR_CTAID.Y ;  /* 0x00000000000479c3 */ /* 0x000ea20000002600 */
[----:B------:R-:W-:Y:S01]  /*3940*/  HMUL2 R7, R40, R92.H0_H0 ;  /* 0x2000005c28077232 */ /* 0x000fe20000000000 */
[----:B0-----:R-:W1:Y:S06]  /*3950*/  S2R R3, SR_TID.X ;  /* 0x0000000000037919 */ /* 0x001e6c0000002100 */
[----:B------:R-:W0:Y:S01]  /*3960*/  LDC.64 R4, c[0x0][0x230] ;  /* 0x00008c00ff047b82 */ /* 0x000e220000000a00 */
[----:B--2---:R-:W-:Y:S01]  /*3970*/  USHF.L.U32 UR4, UR4, 0x2, URZ ;  /* 0x0000000204047899 */ /* 0x004fe2000800063f */
[----:B-1----:R-:W-:-:S05]  /*3980*/  LEA R0, R0, R3, 0x5 ;  /* 0x0000000300007211 */ /* 0x002fca00078e28ff */
[----:B------:R-:W-:-:S04]  /*3990*/  IMAD.SHL.U32 R0, R0, 0x4, RZ ;  /* 0x0000000400007824 */ /* 0x000fc800078e00ff */
        /* <DEDUP_REMOVED lines=10> */
.L_x_1164:
[----:B------:R-:W0:Y:S02]  /*3a40*/  LDS R2, [R0] ;  /* 0x0000000000027984 */ /* 0x000e240000000800 */
[----:B0-----:R-:W-:-:S06]  /*3a50*/  HADD2 R3, R2, R7 ;  /* 0x0000000702037230 */ /* 0x001fcc0000000000 */
[----:B------:R-:W0:Y:S02]  /*3a60*/  ATOMS.CAST.SPIN R3, [R0], R2, R3 ;  /* 0x000000020003738d */ /* 0x000e240001800003 */
[----:B0-----:R-:W-:-:S13]  /*3a70*/  ISETP.EQ.U32.AND P0, PT, R3, 0x1, PT ;  /* 0x000000010300780c */ /* 0x001fda0003f02070 */
[----:B------:R-:W-:Y:S05]  /*3a80*/  @!P0 BRA `(.L_x_1164) ;  /* 0xfffffffc00ec8947 */ /* 0x000fea000383ffff */
[----:B------:R-:W-:Y:S05]  /*3a90*/  BRA `(.L_x_1162) ;  /* 0x00000000000c7947 */ /* 0x000fea0003800000 */
.L_x_1163:
[----:B------:R-:W2:Y:S02]  /*3aa0*/  LD.E R0, desc[UR8][R4.64] ;  /* 0x0000000804007980 */ /* 0x000ea4000c101900 */
[----:B--2---:R-:W-:-:S05]  /*3ab0*/  IADD3 R3, R7, R0, RZ ;  /* 0x0000000007037210 */ /* 0x004fca0007ffe0ff */
[----:B------:R0:W-:Y:S02]  /*3ac0*/  ST.E desc[UR8][R4.64], R3 ;  /* 0x0000000304007985 */ /* 0x0001e4000c101908 */
.L_x_1162:
[----:B------:R-:W-:Y:S05]  /*3ad0*/  BSYNC B0 ;  /* 0x0000000000007941 */ /* 0x000fea0003800000 */
.L_x_1161:
[----:B------:R1:W-:Y:S01]  /*3ae0*/  ATOM.E.ADD.F16x2.RN.STRONG.GPU P0, RZ, desc[UR8][R4.64+0x4], R27 ;  /* 0x0000041b04ff79a2 */ /* 0x0003e2000810e1c8 */
[----:B------:R-:W-:Y:S04]  /*3af0*/  BSSY B0, `(.L_x_1165) ;  /* 0x000000f000007945 */ /* 0x000fe80003800000 */
[----:B-1----:R-:W-:Y:S05]  /*3b00*/  @P0 BRA `(.L_x_1166) ;  /* 0x0000000000340947 */ /* 0x002fea0003800000 */
[----:B------:R-:W1:Y:S02]  /*3b10*/  QSPC.E.S P0, RZ, [R4+0x4] ;  /* 0x0000040004ff73aa */ /* 0x000e640000000500 */
[----:B-1----:R-:W-:Y:S05]  /*3b20*/  @!P0 BRA `(.L_x_1167) ;  /* 0x0000000000208947 */ /* 0x002fea0003800000 */
[----:B------:R-:W-:-:S04]  /*3b30*/  MOV R2, R4 ;  /* 0x0000000400027202 */ /* 0x000fc80000000f00 */
[----:B------:R-:W-:-:S07]  /*3b40*/  MOV R0, R2 ;  /* 0x0000000200007202 */ /* 0x000fce0000000f00 */
.L_x_1168:
[----:B------:R-:W0:Y:S02]  /*3b50*/  LDS R2, [R0+0x4] ;  /* 0x0000040000027984 */ /* 0x000e240000000800 */
[----:B0-----:R-:W-:-:S10]  /*3b60*/  HFMA2.MMA R3, R2, 1, 1, R27 ;  /* 0x3c003c0002037835 */ /* 0x001fd4000000001b */
[----:B------:R-:W0:Y:S02]  /*3b70*/  ATOMS.CAST.SPIN R3, [R0+0x4], R2, R3 ;  /* 0x000004020003738d */ /* 0x000e240001800003 */
[----:B0-----:R-:W-:-:S13]  /*3b80*/  ISETP.EQ.U32.AND P0, PT, R3, 0x1, PT ;  /* 0x000000010300780c */ /* 0x001fda0003f02070 */
[----:B------:R-:W-:Y:S05]  /*3b90*/  @!P0 BRA `(.L_x_1168) ;  /* 0xfffffffc00ec8947 */ /* 0x000fea000383ffff */
[----:B------:R-:W-:Y:S05]  /*3ba0*/  BRA `(.L_x_1166) ;  /* 0x00000000000c7947 */ /* 0x000fea0003800000 */
.L_x_1167:
[----:B------:R-:W0:Y:S02]  /*3bb0*/  LD.E R0, desc[UR8][R4.64+0x4] ;  /* 0x0000040804007980 */ /* 0x000e24000c101900 */
[----:B0-----:R-:W-:-:S05]  /*3bc0*/  IADD3 R3, R27, R0, RZ ;  /* 0x000000001b037210 */ /* 0x001fca0007ffe0ff */
[----:B------:R1:W-:Y:S02]  /*3bd0*/  ST.E desc[UR8][R4.64+0x4], R3 ;  /* 0x0000040304007985 */ /* 0x0003e4000c101908 */
.L_x_1166:
[----:B------:R-:W-:Y:S05]  /*3be0*/  BSYNC B0 ;  /* 0x0000000000007941 */ /* 0x000fea0003800000 */
.L_x_1165:
        /* <DEDUP_REMOVED lines=12> */
.L_x_1172:
[----:B------:R-:W0:Y:S02]  /*3cb0*/  LDS R2, [R0] ;  /* 0x0000000000027984 */ /* 0x000e240000000800 */
[----:B0-----:R-:W-:-:S06]  /*3cc0*/  HADD2 R3, R2, R7 ;  /* 0x0000000702037230 */ /* 0x001fcc0000000000 */
[----:B------:R-:W0:Y:S02]  /*3cd0*/  ATOMS.CAST.SPIN R3, [R0], R2, R3 ;  /* 0x000000020003738d */ /* 0x000e240001800003 */
[----:B0-----:R-:W-:-:S13]  /*3ce0*/  ISETP.EQ.U32.AND P0, PT, R3, 0x1, PT ;  /* 0x000000010300780c */ /* 0x001fda0003f02070 */
[----:B------:R-:W-:Y:S05]  /*3cf0*/  @!P0 BRA `(.L_x_1172) ;  /* 0xfffffffc00ec8947 */ /* 0x000fea000383ffff */
[----:B------:R-:W-:Y:S05]  /*3d00*/  BRA `(.L_x_1170) ;  /* 0x00000000000c7947 */ /* 0x000fea0003800000 */
.L_x_1171:
[----:B------:R-:W2:Y:S02]  /*3d10*/  LD.E R0, desc[UR8][R4.64] ;  /* 0x0000000804007980 */ /* 0x000ea4000c101900 */
[----:B--2---:R-:W-:-:S05]  /*3d20*/  IADD3 R3, R7, R0, RZ ;  /* 0x0000000007037210 */ /* 0x004fca0007ffe0ff */
[----:B------:R0:W-:Y:S02]  /*3d30*/  ST.E desc[UR8][R4.64], R3 ;  /* 0x0000000304007985 */ /* 0x0001e4000c101908 */
.L_x_1170:
[----:B------:R-:W-:Y:S05]  /*3d40*/  BSYNC B0 ;  /* 0x0000000000007941 */ /* 0x000fea0003800000 */
.L_x_1169:
[----:B------:R1:W-:Y:S01]  /*3d50*/  ATOM.E.ADD.F16x2.RN.STRONG.GPU P0, RZ, desc[UR8][R4.64+0x4], R25 ;  /* 0x0000041904ff79a2 */ /* 0x0003e2000810e1c8 */
[----:B------:R-:W-:Y:S04]  /*3d60*/  BSSY B0, `(.L_x_1173) ;  /* 0x000000f000007945 */ /* 0x000fe80003800000 */
[----:B-1----:R-:W-:Y:S05]  /*3d70*/  @P0 BRA `(.L_x_1174) ;  /* 0x0000000000340947 */ /* 0x002fea0003800000 */
[----:B------:R-:W1:Y:S02]  /*3d80*/  QSPC.E.S P0, RZ, [R4+0x4] ;  /* 0x0000040004ff73aa */ /* 0x000e640000000500 */
[----:B-1----:R-:W-:Y:S05]  /*3d90*/  @!P0 BRA `(.L_x_1175) ;  /* 0x0000000000208947 */ /* 0x002fea0003800000 */
[----:B------:R-:W-:-:S04]  /*3da0*/  MOV R2, R4 ;  /* 0x0000000400027202 */ /* 0x000fc80000000f00 */
[----:B------:R-:W-:-:S07]  /*3db0*/  MOV R0, R2 ;  /* 0x0000000200007202 */ /* 0x000fce0000000f00 */
.L_x_1176:
[----:B------:R-:W0:Y:S02]  /*3dc0*/  LDS R2, [R0+0x4] ;  /* 0x0000040000027984 */ /* 0x000e240000000800 */
[----:B0-----:R-:W-:-:S10]  /*3dd0*/  HFMA2.MMA R3, R2, 1, 1, R25 ;  /* 0x3c003c0002037835 */ /* 0x001fd40000000019 */
[----:B------:R-:W0:Y:S02]  /*3de0*/  ATOMS.CAST.SPIN R3, [R0+0x4], R2, R3 ;  /* 0x000004020003738d */ /* 0x000e240001800003 */
[----:B0-----:R-:W-:-:S13]  /*3df0*/  ISETP.EQ.U32.AND P0, PT, R3, 0x1, PT ;  /* 0x000000010300780c */ /* 0x001fda0003f02070 */
[----:B------:R-:W-:Y:S05]  /*3e00*/  @!P0 BRA `(.L_x_1176) ;  /* 0xfffffffc00ec8947 */ /* 0x000fea000383ffff */
[----:B------:R-:W-:Y:S05]  /*3e10*/  BRA `(.L_x_1174) ;  /* 0x00000000000c7947 */ /* 0x000fea0003800000 */
.L_x_1175:
[----:B------:R-:W0:Y:S02]  /*3e20*/  LD.E R0, desc[UR8][R4.64+0x4] ;  /* 0x0000040804007980 */ /* 0x000e24000c101900 */
[----:B0-----:R-:W-:-:S05]  /*3e30*/  IADD3 R3, R25, R0, RZ ;  /* 0x0000000019037210 */ /* 0x001fca0007ffe0ff */
[----:B------:R1:W-:Y:S02]  /*3e40*/  ST.E desc[UR8][R4.64+0x4], R3 ;  /* 0x0000040304007985 */ /* 0x0003e4000c101908 */
.L_x_1174:
[----:B------:R-:W-:Y:S05]  /*3e50*/  BSYNC B0 ;  /* 0x0000000000007941 */ /* 0x000fea0003800000 */
.L_x_1173:
        /* <DEDUP_REMOVED lines=12> */
.L_x_1180:
[----:B------:R-:W0:Y:S02]  /*3f20*/  LDS R2, [R0] ;  /* 0x0000000000027984 */ /* 0x000e240000000800 */
[----:B0-----:R-:W-:-:S06]  /*3f30*/  HADD2 R3, R2, R7 ;  /* 0x0000000702037230 */ /* 0x001fcc0000000000 */
[----:B------:R-:W0:Y:S02]  /*3f40*/  ATOMS.CAST.SPIN R3, [R0], R2, R3 ;  /* 0x000000020003738d */ /* 0x000e240001800003 */
[----:B0-----:R-:W-:-:S13]  /*3f50*/  ISETP.EQ.U32.AND P0, PT, R3, 0x1, PT ;  /* 0x000000010300780c */ /* 0x001fda0003f02070 */
[----:B------:R-:W-:Y:S05]  /*3f60*/  @!P0 BRA `(.L_x_1180) ;  /* 0xfffffffc00ec8947 */ /* 0x000fea000383ffff */
[----:B------:R-:W-:Y:S05]  /*3f70*/  BRA `(.L_x_1178) ;  /* 0x00000000000c7947 */ /* 0x000fea0003800000 */
.L_x_1179:
[----:B------:R-:W2:Y:S02]  /*3f80*/  LD.E R0, desc[UR8][R4.64] ;  /* 0x0000000804007980 */ /* 0x000ea4000c101900 */
[----:B--2---:R-:W-:-:S05]  /*3f90*/  IADD3 R3, R7, R0, RZ ;  /* 0x0000000007037210 */ /* 0x004fca0007ffe0ff */
[----:B------:R0:W-:Y:S02]  /*3fa0*/  ST.E desc[UR8][R4.64], R3 ;  /* 0x0000000304007985 */ /* 0x0001e4000c101908 */
.L_x_1178:
[----:B------:R-:W-:Y:S05]  /*3fb0*/  BSYNC B0 ;  /* 0x0000000000007941 */ /* 0x000fea0003800000 */
.L_x_1177:
[----:B------:R1:W-:Y:S01]  /*3fc0*/  ATOM.E.ADD.F16x2.RN.STRONG.GPU P0, RZ, desc[UR8][R4.64+0x4], R23 ;  /* 0x0000041704ff79a2 */ /* 0x0003e2000810e1c8 */
[----:B------:R-:W-:Y:S04]  /*3fd0*/  BSSY B0, `(.L_x_1181) ;  /* 0x000000f000007945 */ /* 0x000fe80003800000 */
[----:B-1----:R-:W-:Y:S05]  /*3fe0*/  @P0 BRA `(.L_x_1182) ;  /* 0x0000000000340947 */ /* 0x002fea0003800000 */
[----:B------:R-:W1:Y:S02]  /*3ff0*/  QSPC.E.S P0, RZ, [R4+0x4] ;  /* 0x0000040004ff73aa */ /* 0x000e640000000500 */
[----:B-1----:R-:W-:Y:S05]  /*4000*/  @!P0 BRA `(.L_x_1183) ;  /* 0x0000000000208947 */ /* 0x002fea0003800000 */
[----:B------:R-:W-:-:S04]  /*4010*/  MOV R2, R4 ;  /* 0x0000000400027202 */ /* 0x000fc80000000f00 */
[----:B------:R-:W-:-:S07]  /*4020*/  MOV R0, R2 ;  /* 0x0000000200007202 */ /* 0x000fce0000000f00 */
.L_x_1184:
[----:B------:R-:W0:Y:S02]  /*4030*/  LDS R2, [R0+0x4] ;  /* 0x0000040000027984 */ /* 0x000e240000000800 */
[----:B0-----:R-:W-:-:S10]  /*4040*/  HFMA2.MMA R3, R2, 1, 1, R23 ;  /* 0x3c003c0002037835 */ /* 0x001fd40000000017 */
[----:B------:R-:W0:Y:S02]  /*4050*/  ATOMS.CAST.SPIN R3, [R0+0x4], R2, R3 ;  /* 0x000004020003738d */ /* 0x000e240001800003 */
[----:B0-----:R-:W-:-:S13]  /*4060*/  ISETP.EQ.U32.AND P0, PT, R3, 0x1, PT ;  /* 0x000000010300780c */ /* 0x001fda0003f02070 */
[----:B------:R-:W-:Y:S05]  /*4070*/  @!P0 BRA `(.L_x_1184) ;  /* 0xfffffffc00ec8947 */ /* 0x000fea000383ffff */
[----:B------:R-:W-:Y:S05]  /*4080*/  BRA `(.L_x_1182) ;  /* 0x00000000000c7947 */ /* 0x000fea0003800000 */
.L_x_1183:
[----:B------:R-:W0:Y:S02]  /*4090*/  LD.E R0, desc[UR8][R4.64+0x4] ;  /* 0x0000040804007980 */ /* 0x000e24000c101900 */
[----:B0-----:R-:W-:-:S05]  /*40a0*/  IADD3 R3, R23, R0, RZ ;  /* 0x0000000017037210 */ /* 0x001fca0007ffe0ff */
[----:B------:R1:W-:Y:S02]  /*40b0*/  ST.E desc[UR8][R4.64+0x4], R3 ;  /* 0x0000040304007985 */ /* 0x0003e4000c101908 */
.L_x_1182:
[----:B------:R-:W-:Y:S05]  /*40c0*/  BSYNC B0 ;  /* 0x0000000000007941 */ /* 0x000fea0003800000 */
.L_x_1181:
        /* <DEDUP_REMOVED lines=12> */
.L_x_1188:
[----:B------:R-:W0:Y:S02]  /*4190*/  LDS R2, [R0] ;  /* 0x0000000000027984 */ /* 0x000e240000000800 */
[----:B0-----:R-:W-:-:S06]  /*41a0*/  HADD2 R3, R2, R7 ;  /* 0x0000000702037230 */ /* 0x001fcc0000000000 */
[----:B------:R-:W0:Y:S02]  /*41b0*/  ATOMS.CAST.SPIN R3, [R0], R2, R3 ;  /* 0x000000020003738d */ /* 0x000e240001800003 */
[----:B0-----:R-:W-:-:S13]  /*41c0*/  ISETP.EQ.U32.AND P0, PT, R3, 0x1, PT ;  /* 0x000000010300780c */ /* 0x001fda0003f02070 */
[----:B------:R-:W-:Y:S05]  /*41d0*/  @!P0 BRA `(.L_x_1188) ;  /* 0xfffffffc00ec8947 */ /* 0x000fea000383ffff */
[----:B------:R-:W-:Y:S05]  /*41e0*/  BRA `(.L_x_1186) ;  /* 0x00000000000c7947 */ /* 0x000fea0003800000 */
.L_x_1187:
[----:B------:R-:W2:Y:S02]  /*41f0*/  LD.E R0, desc[UR8][R4.64] ;  /* 0x0000000804007980 */ /* 0x000ea4000c101900 */
[----:B--2---:R-:W-:-:S05]  /*4200*/  IADD3 R3, R7, R0, RZ ;  /* 0x0000000007037210 */ /* 0x004fca0007ffe0ff */
[----:B------:R0:W-:Y:S02]  /*4210*/  ST.E desc[UR8][R4.64], R3 ;  /* 0x0000000304007985 */ /* 0x0001e4000c101908 */
.L_x_1186:
[----:B------:R-:W-:Y:S05]  /*4220*/  BSYNC B0 ;  /* 0x0000000000007941 */ /* 0x000fea0003800000 */
.L_x_1185:
[----:B------:R1:W-:Y:S02]  /*4230*/  ATOM.E.ADD.F16x2.RN.STRONG.GPU P0, RZ, desc[UR8][R4.64+0x4], R21 ;  /* 0x0000041504ff79a2 */ /* 0x0003e4000810e1c8 */
[----:B-1----:R-:W-:Y:S05]  /*4240*/  @P0 EXIT ;  /* 0x000000000000094d */ /* 0x002fea0003800000 */
[----:B------:R-:W1:Y:S02]  /*4250*/  QSPC.E.S P0, RZ, [R4+0x4] ;  /* 0x0000040004ff73aa */ /* 0x000e640000000500 */
[----:B-1----:R-:W-:Y:S05]  /*4260*/  @!P0 BRA `(.L_x_1189) ;  /* 0x0000000000208947 */ /* 0x002fea0003800000 */
[----:B------:R-:W-:-:S04]  /*4270*/  MOV R2, R4 ;  /* 0x0000000400027202 */ /* 0x000fc80000000f00 */
[----:B------:R-:W-:-:S07]  /*4280*/  MOV R0, R2 ;  /* 0x0000000200007202 */ /* 0x000fce0000000f00 */
.L_x_1190:
[----:B------:R-:W0:Y:S02]  /*4290*/  LDS R2, [R0+0x4] ;  /* 0x0000040000027984 */ /* 0x000e240000000800 */
[----:B0-----:R-:W-:-:S10]  /*42a0*/  HFMA2.MMA R3, R2, 1, 1, R21 ;  /* 0x3c003c0002037835 */ /* 0x001fd40000000015 */
[----:B------:R-:W0:Y:S02]  /*42b0*/  ATOMS.CAST.SPIN R3, [R0+0x4], R2, R3 ;  /* 0x000004020003738d */ /* 0x000e240001800003 */
[----:B0-----:R-:W-:-:S13]  /*42c0*/  ISETP.EQ.U32.AND P0, PT, R3, 0x1, PT ;  /* 0x000000010300780c */ /* 0x001fda0003f02070 */
[----:B------:R-:W-:Y:S05]  /*42d0*/  @!P0 BRA `(.L_x_1190) ;  /* 0xfffffffc00ec8947 */ /* 0x000fea000383ffff */
[----:B------:R-:W-:Y:S05]  /*42e0*/  EXIT ;  /* 0x000000000000794d */ /* 0x000fea0003800000 */
.L_x_1189:
[----:B------:R-:W0:Y:S02]  /*42f0*/  LD.E R0, desc[UR8][R4.64+0x4] ;  /* 0x0000040804007980 */ /* 0x000e24000c101900 */
[----:B0-----:R-:W-:-:S05]  /*4300*/  IADD3 R3, R21, R0, RZ ;  /* 0x0000000015037210 */ /* 0x001fca0007ffe0ff */
[----:B------:R-:W-:Y:S01]  /*4310*/  ST.E desc[UR8][R4.64+0x4], R3 ;  /* 0x0000040304007985 */ /* 0x000fe2000c101908 */
[----:B------:R-:W-:Y:S05]  /*4320*/  EXIT ;  /* 0x000000000000794d */ /* 0x000fea0003800000 */
.L_x_1191:
        /* <DEDUP_REMOVED lines=13> */
.L_x_3677:


//--------------------- .text._Z23gemm_half_q_half_kernelILi4ELi6ELb1ELb1ELi32EEvPK6__halfPKjS4_S2_PS0_iiiiPKtS7_iiiiiibS2_i --------------------------
	.section	.text._Z23gemm_half_q_half_kernelILi4ELi6ELb1ELb1ELi32EEvPK6__halfPKjS4_S2_PS0_iiiiPKtS7_iiiiiibS2_i,"ax",@progbits
	.align	128
        .global         _Z23gemm_half_q_half_kernelILi4ELi6ELb1ELb1ELi32EEvPK6__halfPKjS4_S2_PS0_iiiiPKtS7_iiiiiibS2_i
        .type           _Z23gemm_half_q_half_kernelILi4ELi6ELb1ELb1ELi32EEvPK6__halfPKjS4_S2_PS0_iiiiPKtS7_iiiiiibS2_i,@function
        .size           _Z23gemm_half_q_half_kernelILi4ELi6ELb1ELb1ELi32EEvPK6__halfPKjS4_S2_PS0_iiiiPKtS7_iiiiiibS2_i,(.L_x_3678 - _Z23gemm_half_q_half_kernelILi4ELi6ELb1ELb1ELi32EEvPK6__halfPKjS4_S2_PS0_iiiiPKtS7_iiiiiibS2_i)
        .other          _Z23gemm_half_q_half_kernelILi4ELi6ELb1ELb1ELi32EEvPK6__halfPKjS4_S2_PS0_iiiiPKtS7_iiiiiibS2_i,@"STO_CUDA_ENTRY STV_DEFAULT"
_Z23gemm_half_q_half_kernelILi4ELi6ELb1ELb1ELi32EEvPK6__halfPKjS4_S2_PS0_iiiiPKtS7_iiiiiibS2_i:
.text._Z23gemm_half_q_half_kernelILi4ELi6ELb1ELb1ELi32EEvPK6__halfPKjS4_S2_PS0_iiiiPKtS7_iiiiiibS2_i:
        /* <DEDUP_REMOVED lines=48> */
.L_x_1192:
        /* <DEDUP_REMOVED lines=32> */
.L_x_1197:
        /* <DEDUP_REMOVED lines=16> */
.L_x_1196:
        /* <DEDUP_REMOVED lines=16> */
.L_x_1195:
        /* <DEDUP_REMOVED lines=17> */
.L_x_1199:
        /* <DEDUP_REMOVED lines=16> */
.L_x_1198:
        /* <DEDUP_REMOVED lines=14> */
.L_x_1194:
[----:B------:R-:W-:Y:S05]  /*09f0*/  BSYNC B0 ;  /* 0x0000000000007941 */ /* 0x000fea0003800000 */
.L_x_1193:
        /* <DEDUP_REMOVED lines=13> */
[----:B-1----:R-:W-:Y:S01]  /*0ad0*/  HFMA2.MMA R10, -RZ, RZ, 0, 0 ;  /* 0x00000000ff0a7435 */ /* 0x002fe200000001ff */
[----:B------:R-:W-:-:S03]  /*0ae0*/  PLOP3.LUT P0, PT, PT, PT, PT, 0x80, 0x0 ;  /* 0x000000000000781c */ /* 0x000fc60003f0f070 */
[----:B------:R-:W-:-:S04]  /*0af0*/  LEA R4, R4, UR4, 0x2 ;  /* 0x0000000404047c11 */ /* 0x000fc8000f8e10ff */
[----:B------:R-:W-:-:S05]  /*0b00*/  LEA R5, R11, R4, 0x2 ;  /* 0x000000040b057211 */ /* 0x000fca00078e10ff */
[----:B0-----:R-:W-:Y:S01]  /*0b10*/  IMAD.WIDE R2, R5, 0x2, R2 ;  /* 0x0000000205027825 */ /* 0x001fe200078e0202 */
[----:B------:R-:W-:Y:S06]  /*0b20*/  @!P2 BRA `(.L_x_1201) ;  /* 0x000000000034a947 */ /* 0x000fec0003800000 */
[----:B------:R-:W-:Y:S02]  /*0b30*/  PLOP3.LUT P0, PT, PT, PT, PT, 0x8, 0x0 ;  /* 0x000000000000781c */ /* 0x000fe40003f0e170 */
[----:B------:R-:W-:-:S11]  /*0b40*/  IADD3 R11, R97, -0x3, RZ ;  /* 0xfffffffd610b7810 */ /* 0x000fd60007ffe0ff */
.L_x_1202:
        /* <DEDUP_REMOVED lines=11> */
.L_x_1201:
        /* <DEDUP_REMOVED lines=10> */
.L_x_1200:
[----:B------:R-:W3:Y:S08]  /*0ca0*/  LDC R18, c[0x0][0x25c] ;  /* 0x00009700ff127b82 */ /* 0x000ef00000000800 */
[----:B------:R-:W-:Y:S01]  /*0cb0*/  BAR.SYNC.DEFER_BLOCKING 0x0 ;  /* 0x0000000000007b1d */ /* 0x000fe20000010000 */
[----:B------:R-:W-:-:S05]  /*0cc0*/  ISETP.GE.AND P0, PT, R95, R96, PT ;  /* 0x000000605f00720c */ /* 0x000fca0003f06270 */
[----:B------:R-:W-:Y:S02]  /*0cd0*/  ULDC UR5, c[0x0][0x258] ;  /* 0x0000960000057ab9 */ /* 0x000fe40000000800 */
[----:B------:R-:W4:Y:S01]  /*0ce0*/  LDC R19, c[0x0][0x264] ;  /* 0x00009900ff137b82 */ /* 0x000f220000000800 */
[----:B------:R-:W-:Y:S01]  /*0cf0*/  ULDC UR6, c[0x0][0x260] ;  /* 0x0000980000067ab9 */ /* 0x000fe20000000800 */
[----:B------:R-:W-:Y:S01]  /*0d00*/  ULDC UR10, c[0x0][0x268] ;  /* 0x00009a00000a7ab9 */ /* 0x000fe20000000800 */
[C---:B------:R-:W-:Y:S02]  /*0d10*/  ISETP.GT.AND P5, PT, R95.reuse, UR5, PT ;  /* 0x000000055f007c0c */ /* 0x040fe4000bfa4270 */
[C---:B------:R-:W-:Y:S02]  /*0d20*/  ISETP.GT.AND P4, PT, R95.reuse, UR6, PT ;  /* 0x000000065f007c0c */ /* 0x040fe4000bf84270 */
[C---:B------:R-:W-:Y:S02]  /*0d30*/  ISETP.GT.AND P3, PT, R95.reuse, UR10, PT ;  /* 0x0000000a5f007c0c */ /* 0x040fe4000bf64270 */
[----:B------:R-:W-:-:S02]  /*0d40*/  VIMNMX R17, R95, UR5, PT ;  /* 0x000000055f117c48 */ /* 0x000fc4000bfe0100 */
[----:B---3--:R-:W-:Y:S01]  /*0d50*/  ISETP.GT.AND P2, PT, R95, R18, PT ;  /* 0x000000125f00720c */ /* 0x008fe20003f44270 */
[----:B------:R-:W-:-:S12]  /*0d60*/  @P0 BRA `(.L_x_1203) ;  /* 0x0000000000d40947 */ /* 0x000fd80003800000 */
[----:B------:R-:W3:Y:S01]  /*0d70*/  LDC.64 R8, c[0x0][0x248] ;  /* 0x00009200ff087b82 */ /* 0x000ee20000000a00 */
[----:B0-2---:R-:W-:-:S05]  /*0d80*/  SHF.L.U32 R3, R90, 0x6, RZ ;  /* 0x000000065a037819 */ /* 0x005fca00000006ff */
[----:B---3--:R-:W-:-:S05]  /*0d90*/  IMAD.WIDE R2, R3, 0x2, R8 ;  /* 0x0000000203027825 */ /* 0x008fca00078e0208 */
[----:B-1----:R0:W5:Y:S01]  /*0da0*/  LDG.E.U16.CONSTANT R10, desc[UR8][R2.64] ;  /* 0x00000008020a7981 */ /* 0x002162000c1e9500 */
[----:B------:R-:W-:Y:S01]  /*0db0*/  SHF.R.S32.HI R5, RZ, 0x1f, R0 ;  /* 0x0000001fff057819 */ /* 0x000fe20000011400 */
[----:B------:R-:W-:Y:S01]  /*0dc0*/  UMOV UR4, URZ ;  /* 0x0000003f00047c82 */ /* 0x000fe20008000000 */
[----:B------:R-:W-:Y:S02]  /*0dd0*/  SHF.L.U32 R4, R0, 0x2, RZ ;  /* 0x0000000200047819 */ /* 0x000fe400000006ff */
[----:B------:R-:W-:Y:S02]  /*0de0*/  LEA.HI R5, R5, R0, RZ, 0x3 ;  /* 0x0000000005057211 */ /* 0x000fe400078f18ff */
[----:B------:R-:W-:Y:S02]  /*0df0*/  MOV R13, R95 ;  /* 0x0000005f000d7202 */ /* 0x000fe40000000f00 */
[----:B------:R-:W-:Y:S02]  /*0e00*/  LOP3.LUT R11, R4, 0x10, RZ, 0xc0, !PT ;  /* 0x00000010040b7812 */ /* 0x000fe400078ec0ff */
[----:B0-----:R-:W-:-:S07]  /*0e10*/  SHF.R.S32.HI R12, RZ, 0x3, R5 ;  /* 0x00000003ff0c7819 */ /* 0x001fce0000011405 */
.L_x_1204:
        /* <DEDUP_REMOVED lines=42> */
.L_x_1203:
[----:B--2---:R-:W-:Y:S02]  /*10c0*/  SHF.R.S32.HI R2, RZ, 0x1f, R17 ;  /* 0x0000001fff027819 */ /* 0x004fe40000011411 */
[----:B----4-:R-:W-:Y:S02]  /*10d0*/  ISETP.GT.AND P6, PT, R95, R19, PT ;  /* 0x000000135f00720c */ /* 0x010fe40003fc4270 */
[----:B------:R-:W-:Y:S02]  /*10e0*/  LEA.HI R17, R2, R17, RZ, 0x5 ;  /* 0x0000001102117211 */ /* 0x000fe400078f28ff */
[----:B0-----:R-:W-:Y:S01]  /*10f0*/  CS2R R2, SRZ ;  /* 0x0000000000027805 */ /* 0x001fe2000001ff00 */
        /* <DEDUP_REMOVED lines=8> */
.L_x_1205:
        /* <DEDUP_REMOVED lines=8> */
.L_x_1206:
[----:B------:R-:W-:Y:S02]  /*1200*/  CS2R R4, SRZ ;  /* 0x0000000000047805 */ /* 0x000fe4000001ff00 */
        /* <DEDUP_REMOVED lines=9> */
.L_x_1207:
[----:B------:R-:W-:Y:S05]  /*12a0*/  @!P6 BRA `(.L_x_1208) ;  /* 0x00000000001ce947 */ /* 0x000fea0003800000 */
[----:B------:R-:W0:Y:S02]  /*12b0*/  LDC R4, c[0x0][0x268] ;  /* 0x00009a00ff047b82 */ /* 0x000e240000000800 */
[----:B0-----:R-:W-:-:S04]  /*12c0*/  VIMNMX R4, R95, R4, PT ;  /* 0x000000045f047248 */ /* 0x001fc80003fe0100 */
[----:B------:R-:W-:-:S04]  /*12d0*/  IADD3 R4, R4, -R19, RZ ;  /* 0x8000001304047210 */ /* 0x000fc80007ffe0ff */
[----:B-1----:R-:W-:-:S04]  /*12e0*/  SHF.R.S32.HI R7, RZ, 0x1f, R4 ;  /* 0x0000001fff077819 */ /* 0x002fc80000011404 */
[----:B------:R-:W-:-:S04]  /*12f0*/  LEA.HI R7, R7, R4, RZ, 0x5 ;  /* 0x0000000407077211 */ /* 0x000fc800078f28ff */
[----:B------:R-:W-:-:S04]  /*1300*/  SHF.R.S32.HI R7, RZ, 0x5, R7 ;  /* 0x00000005ff077819 */ /* 0x000fc80000011407 */
[----:B------:R-:W-:-:S07]  /*1310*/  LEA R4, R7, R7, 0x1 ;  /* 0x0000000707047211 */ /* 0x000fce00078e08ff */
.L_x_1208:
[----:B-1----:R-:W-:Y:S01]  /*1320*/  HFMA2.MMA R7, -RZ, RZ, 0, 0 ;  /* 0x00000000ff077435 */ /* 0x002fe200000001ff */
        /* <DEDUP_REMOVED lines=8> */
.L_x_1209:
        /* <DEDUP_REMOVED lines=23> */
[----:B------:R-:W-:Y:S01]  /*1520*/  PRMT R40, RZ, 0x7610, R40 ;  /* 0x00007610ff287816 */ /* 0x000fe20000000028 */
[----:B------:R-:W-:Y:S01]  /*1530*/  ULDC UR5, c[0x0][0x268] ;  /* 0x00009a0000057ab9 */ /* 0x000fe20000000800 */
[----:B------:R-:W-:-:S05]  /*1540*/  ULDC UR6, c[0x0][0x240] ;  /* 0x0000900000067ab9 */ /* 0x000fca0000000800 */
.L_x_1215:
        /* <DEDUP_REMOVED lines=318> */
.L_x_1212:
        /* <DEDUP_REMOVED lines=83> */
.L_x_1213:
        /* <DEDUP_REMOVED lines=85> */
.L_x_1214:
        /* <DEDUP_REMOVED lines=79> */
.L_x_1211:
[----:B------:R-:W-:Y:S01]  /*38a0*/  LEA R0, R90, 0x20, 0x5 ;  /* 0x000000205a007811 */ /* 0x000fe200078e28ff */
[----:B0-----:R-:W-:Y:S01]  /*38b0*/  IMAD.WIDE R2, R89, 0x4, R100 ;  /* 0x0000000459027825 */ /* 0x001fe200078e0264 */
[----:B------:R-:W-:Y:S01]  /*38c0*/  IADD3 R95, R95, 0x20, RZ ;  /* 0x000000205f5f7810 */ /* 0x000fe20007ffe0ff */
[----:B------:R-:W-:Y:S01]  /*38d0*/  UIADD3 UR4, UR4, 0x40, URZ ;  /* 0x0000004004047890 */ /* 0x000fe2000fffe03f */
[----:B------:R-:W-:Y:S02]  /*38e0*/  VIMNMX R0, R0, UR6, PT ;  /* 0x0000000600007c48 */ /* 0x000fe4000bfe0100 */
[C---:B------:R-:W-:Y:S02]  /*38f0*/  ISETP.GE.AND P0, PT, R95.reuse, UR5, PT ;  /* 0x000000055f007c0c */ /* 0x040fe4000bf06270 */
[----:B------:R-:W-:Y:S02]  /*3900*/  ISETP.LT.AND P2, PT, R95, R0, PT ;  /* 0x000000005f00720c */ /* 0x000fe40003f41270 */
[----:B------:R-:W-:-:S11]  /*3910*/  MOV R0, R2 ;  /* 0x0000000200007202 */ /* 0x000fd60000000f00 */
[----:B------:R-:W-:Y:S05]  /*3920*/  @!P0 BRA P2, `(.L_x_1215) ;  /* 0xffffffdc00088947 */ /* 0x000fea000103ffff */
.L_x_1210:
        /* <DEDUP_REMOVED lines=11> */
.L_x_1221:
        /* <DEDUP_REMOVED lines=156> */
.L_x_1218:
        /* <DEDUP_REMOVED lines=49> */
.L_x_1219:
        /* <DEDUP_REMOVED lines=48> */
.L_x_1220:
        /* <DEDUP_REMOVED lines=46> */
.L_x_1217:
[----:B------:R-:W-:Y:S01]  /*4c90*/  IADD3 R95, R95, 0x10, RZ ;  /* 0x000000105f5f7810 */ /* 0x000fe20007ffe0ff */
[----:B------:R-:W-:Y:S01]  /*4ca0*/  UIADD3 UR4, UR4, 0x20, URZ ;  /* 0x0000002004047890 */ /* 0x000fe2000fffe03f */
[----:B------:R-:W-:Y:S02]  /*4cb0*/  IADD3 R0, P3, R0, R13, RZ ;  /* 0x0000000d00007210 */ /* 0x000fe40007f7e0ff */
[C---:B------:R-:W-:Y:S02]  /*4cc0*/  ISETP.GE.AND P2, PT, R95.reuse, UR5, PT ;  /* 0x000000055f007c0c */ /* 0x040fe4000bf46270 */
[----:B------:R-:W-:Y:S02]  /*4cd0*/  ISETP.LT.AND P4, PT, R95, R96, PT ;  /* 0x000000605f00720c */ /* 0x000fe40003f81270 */
[----:B------:R-:W-:-:S11]  /*4ce0*/  IADD3.X R3, R3, R2, RZ, P3, !PT ;  /* 0x0000000203037210 */ /* 0x000fd60001ffe4ff */
[----:B------:R-:W-:Y:S05]  /*4cf0*/  @!P2 BRA P4, `(.L_x_1221) ;  /* 0xffffffec0038a947 */ /* 0x000fea000203ffff */
.L_x_1216:
        /* <DEDUP_REMOVED lines=20> */
.L_x_1225:
[----:B------:R-:W0:Y:S02]  /*4e40*/  LDS R6, [R4] ;  /* 0x0000000004067984 */ /* 0x000e240000000800 */
[----:B0-----:R-:W-:-:S06]  /*4e50*/  HADD2 R7, R6, R9 ;  /* 0x0000000906077230 */ /* 0x001fcc0000000000 */
[----:B------:R-:W0:Y:S02]  /*4e60*/  ATOMS.CAST.SPIN R7, [R4], R6, R7 ;  /* 0x000000060407738d */ /* 0x000e240001800007 */
[----:B0-----:R-:W-:-:S13]  /*4e70*/  ISETP.EQ.U32.AND P0, PT, R7, 0x1, PT ;  /* 0x000000010700780c */ /* 0x001fda0003f02070 */
[----:B------:R-:W-:Y:S05]  /*4e80*/  @!P0 BRA `(.L_x_1225) ;  /* 0xfffffffc00ec8947 */ /* 0x000fea000383ffff */
[----:B------:R-:W-:Y:S05]  /*4e90*/  BRA `(.L_x_1223) ;  /* 0x00000000000c7947 */ /* 0x000fea0003800000 */
.L_x_1224:
[----:B------:R-:W2:Y:S02]  /*4ea0*/  LD.E R0, desc[UR8][R2.64] ;  /* 0x0000000802007980 */ /* 0x000ea4000c101900 */
[----:B--2---:R-:W-:-:S05]  /*4eb0*/  IADD3 R5, R9, R0, RZ ;  /* 0x0000000009057210 */ /* 0x004fca0007ffe0ff */
[----:B------:R0:W-:Y:S02]  /*4ec0*/  ST.E desc[UR8][R2.64], R5 ;  /* 0x0000000502007985 */ /* 0x0001e4000c101908 */
.L_x_1223:
[----:B------:R-:W-:Y:S05]  /*4ed0*/  BSYNC B0 ;  /* 0x0000000000007941 */ /* 0x000fea0003800000 */
.L_x_1222:
[----:B------:R1:W-:Y:S01]  /*4ee0*/  ATOM.E.ADD.F16x2.RN.STRONG.GPU P0, RZ, desc[UR8][R2.64+0x4], R27 ;  /* 0x0000041b02ff79a2 */ /* 0x0003e2000810e1c8 */
[----:B------:R-:W-:Y:S04]  /*4ef0*/  BSSY B0, `(.L_x_1226) ;  /* 0x000000f000007945 */ /* 0x000fe80003800000 */
[----:B-1----:R-:W-:Y:S05]  /*4f00*/  @P0 BRA `(.L_x_1227) ;  /* 0x0000000000340947 */ /* 0x002fea0003800000 */
[----:B------:R-:W1:Y:S02]  /*4f10*/  QSPC.E.S P0, RZ, [R2+0x4] ;  /* 0x0000040002ff73aa */ /* 0x000e640000000500 */
[----:B-1----:R-:W-:Y:S05]  /*4f20*/  @!P0 BRA `(.L_x_1228) ;  /* 0x0000000000208947 */ /* 0x002fea0003800000 */
[----:B------:R-:W-:-:S04]  /*4f30*/  MOV R4, R2 ;  /* 0x0000000200047202 */ /* 0x000fc80000000f00 */
[----:B------:R-:W-:-:S07]  /*4f40*/  MOV R4, R4 ;  /* 0x0000000400047202 */ /* 0x000fce0000000f00 */
.L_x_1229:
[----:B------:R-:W1:Y:S02]  /*4f50*/  LDS R6, [R4+0x4] ;  /* 0x0000040004067984 */ /* 0x000e640000000800 */
[----:B-1----:R-:W-:-:S10]  /*4f60*/  HFMA2.MMA R7, R6, 1, 1, R27 ;  /* 0x3c003c0006077835 */ /* 0x002fd4000000001b */
[----:B------:R-:W1:Y:S02]  /*4f70*/  ATOMS.CAST.SPIN R7, [R4+0x4], R6, R7 ;  /* 0x000004060407738d */ /* 0x000e640001800007 */
[----:B-1----:R-:W-:-:S13]  /*4f80*/  ISETP.EQ.U32.AND P0, PT, R7, 0x1, PT ;  /* 0x000000010700780c */ /* 0x002fda0003f02070 */
[----:B------:R-:W-:Y:S05]  /*4f90*/  @!P0 BRA `(.L_x_1229) ;  /* 0xfffffffc00ec8947 */ /* 0x000fea000383ffff */
[----:B------:R-:W-:Y:S05]  /*4fa0*/  BRA `(.L_x_1227) ;  /* 0x00000000000c7947 */ /* 0x000fea0003800000 */
.L_x_1228:
[----:B------:R-:W0:Y:S02]  /*4fb0*/  LD.E R0, desc[UR8][R2.64+0x4] ;  /* 0x0000040802007980 */ /* 0x000e24000c101900 */
[----:B0-----:R-:W-:-:S05]  /*4fc0*/  IADD3 R5, R27, R0, RZ ;  /* 0x000000001b057210 */ /* 0x001fca0007ffe0ff */
[----:B------:R1:W-:Y:S02]  /*4fd0*/  ST.E desc[UR8][R2.64+0x4], R5 ;  /* 0x0000040502007985 */ /* 0x0003e4000c101908 */
.L_x_1227:
[----:B------:R-:W-:Y:S05]  /*4fe0*/  BSYNC B0 ;  /* 0x0000000000007941 */ /* 0x000fea0003800000 */
.L_x_1226:
        /* <DEDUP_REMOVED lines=12> */
.L_x_1233:
[----:B------:R-:W0:Y:S02]  /*50b0*/  LDS R6, [R4] ;  /* 0x0000000004067984 */ /* 0x000e240000000800 */
[----:B0-----:R-:W-:-:S06]  /*50c0*/  HADD2 R7, R6, R9 ;  /* 0x0000000906077230 */ /* 0x001fcc0000000000 */
[----:B------:R-:W0:Y:S02]  /*50d0*/  ATOMS.CAST.SPIN R7, [R4], R6, R7 ;  /* 0x000000060407738d */ /* 0x000e240001800007 */
[----:B0-----:R-:W-:-:S13]  /*50e0*/  ISETP.EQ.U32.AND P0, PT, R7, 0x1, PT ;  /* 0x000000010700780c */ /* 0x001fda0003f02070 */
[----:B------:R-:W-:Y:S05]  /*50f0*/  @!P0 BRA `(.L_x_1233) ;  /* 0xfffffffc00ec8947 */ /* 0x000fea000383ffff */
[----:B------:R-:W-:Y:S05]  /*5100*/  BRA `(.L_x_1231) ;  /* 0x00000000000c7947 */ /* 0x000fea0003800000 */
.L_x_1232:
[----:B------:R-:W2:Y:S02]  /*5110*/  LD.E R0, desc[UR8][R2.64] ;  /* 0x0000000802007980 */ /* 0x000ea4000c101900 */
[----:B--2---:R-:W-:-:S05]  /*5120*/  IADD3 R5, R9, R0, RZ ;  /* 0x0000000009057210 */ /* 0x004fca0007ffe0ff */
[----:B------:R0:W-:Y:S02]  /*5130*/  ST.E desc[UR8][R2.64], R5 ;  /* 0x0000000502007985 */ /* 0x0001e4000c101908 */
.L_x_1231:
[----:B------:R-:W-:Y:S05]  /*5140*/  BSYNC B0 ;  /* 0x0000000000007941 */ /* 0x000fea0003800000 */
.L_x_1230:
[----:B------:R1:W-:Y:S01]  /*5150*/  ATOM.E.ADD.F16x2.RN.STRONG.GPU P0, RZ, desc[UR8][R2.64+0x4], R25 ;  /* 0x0000041902ff79a2 */ /* 0x0003e2000810e1c8 */
[----:B------:R-:W-:Y:S04]  /*5160*/  BSSY B0, `(.L_x_1234) ;  /* 0x000000f000007945 */ /* 0x000fe80003800000 */
[----:B-1----:R-:W-:Y:S05]  /*5170*/  @P0 BRA `(.L_x_1235) ;  /* 0x0000000000340947 */ /* 0x002fea0003800000 */
[----:B------:R-:W1:Y:S02]  /*5180*/  QSPC.E.S P0, RZ, [R2+0x4] ;  /* 0x0000040002ff73aa */ /* 0x000e640000000500 */
[----:B-1----:R-:W-:Y:S05]  /*5190*/  @!P0 BRA `(.L_x_1236) ;  /* 0x0000000000208947 */ /* 0x002fea0003800000 */
[----:B------:R-:W-:-:S04]  /*51a0*/  MOV R4, R2 ;  /* 0x0000000200047202 */ /* 0x000fc80000000f00 */
[----:B------:R-:W-:-:S07]  /*51b0*/  MOV R4, R4 ;  /* 0x0000000400047202 */ /* 0x000fce0000000f00 */
.L_x_1237:
[----:B------:R-:W1:Y:S02]  /*51c0*/  LDS R6, [R4+0x4] ;  /* 0x0000040004067984 */ /* 0x000e640000000800 */
[----:B-1----:R-:W-:-:S10]  /*51d0*/  HFMA2.MMA R7, R6, 1, 1, R25 ;  /* 0x3c003c0006077835 */ /* 0x002fd40000000019 */
[----:B------:R-:W1:Y:S02]  /*51e0*/  ATOMS.CAST.SPIN R7, [R4+0x4], R6, R7 ;  /* 0x000004060407738d */ /* 0x000e640001800007 */
[----:B-1----:R-:W-:-:S13]  /*51f0*/  ISETP.EQ.U32.AND P0, PT, R7, 0x1, PT ;  /* 0x000000010700780c */ /* 0x002fda0003f02070 */
[----:B------:R-:W-:Y:S05]  /*5200*/  @!P0 BRA `(.L_x_1237) ;  /* 0xfffffffc00ec8947 */ /* 0x000fea000383ffff */
[----:B------:R-:W-:Y:S05]  /*5210*/  BRA `(.L_x_1235) ;  /* 0x00000000000c7947 */ /* 0x000fea0003800000 */
.L_x_1236:
[----:B------:R-:W0:Y:S02]  /*5220*/  LD.E R0, desc[UR8][R2.64+0x4] ;  /* 0x0000040802007980 */ /* 0x000e24000c101900 */
[----:B0-----:R-:W-:-:S05]  /*5230*/  IADD3 R5, R25, R0, RZ ;  /* 0x0000000019057210 */ /* 0x001fca0007ffe0ff */
[----:B------:R1:W-:Y:S02]  /*5240*/  ST.E desc[UR8][R2.64+0x4], R5 ;  /* 0x0000040502007985 */ /* 0x0003e4000c101908 */
.L_x_1235:
[----:B------:R-:W-:Y:S05]  /*5250*/  BSYNC B0 ;  /* 0x0000000000007941 */ /* 0x000fea0003800000 */
.L_x_1234:
        /* <DEDUP_REMOVED lines=12> */
.L_x_1241:
[----:B------:R-:W0:Y:S02]  /*5320*/  LDS R6, [R4] ;  /* 0x0000000004067984 */ /* 0x000e240000000800 */
[----:B0-----:R-:W-:-:S06]  /*5330*/  HADD2 R7, R6, R9 ;  /* 0x0000000906077230 */ /* 0x001fcc0000000000 */
[----:B------:R-:W0:Y:S02]  /*5340*/  ATOMS.CAST.SPIN R7, [R4], R6, R7 ;  /* 0x000000060407738d */ /* 0x000e240001800007 */
[----:B0-----:R-:W-:-:S13]  /*5350*/  ISETP.EQ.U32.AND P0, PT, R7, 0x1, PT ;  /* 0x000000010700780c */ /* 0x001fda0003f02070 */
[----:B------:R-:W-:Y:S05]  /*5360*/  @!P0 BRA `(.L_x_1241) ;  /* 0xfffffffc00ec8947 */ /* 0x000fea000383ffff */
[----:B------:R-:W-:Y:S05]  /*5370*/  BRA `(.L_x_1239) ;  /* 0x00000000000c7947 */ /* 0x000fea0003800000 */
.L_x_1240:
[----:B------:R-:W2:Y:S02]  /*5380*/  LD.E R0, desc[UR8][R2.64] ;  /* 0x0000000802007980 */ /* 0x000ea4000c101900 */
[----:B--2---:R-:W-:-:S05]  /*5390*/  IADD3 R5, R9, R0, RZ ;  /* 0x0000000009057210 */ /* 0x004fca0007ffe0ff */
[----:B------:R0:W-:Y:S02]  /*53a0*/  ST.E desc[UR8][R2.64], R5 ;  /* 0x0000000502007985 */ /* 0x0001e4000c101908 */
.L_x_1239:
[----:B------:R-:W-:Y:S05]  /*53b0*/  BSYNC B0 ;  /* 0x0000000000007941 */ /* 0x000fea0003800000 */
.L_x_1238:
[----:B------:R1:W-:Y:S01]  /*53c0*/  ATOM.E.ADD.F16x2.RN.STRONG.GPU P0, RZ, desc[UR8][R2.64+0x4], R23 ;  /* 0x0000041702ff79a2 */ /* 0x0003e2000810e1c8 */
[----:B------:R-:W-:Y:S04]  /*53d0*/  BSSY B0, `(.L_x_1242) ;  /* 0x000000f000007945 */ /* 0x000fe80003800000 */
[----:B-1----:R-:W-:Y:S05]  /*53e0*/  @P0 BRA `(.L_x_1243) ;  /* 0x0000000000340947 */ /* 0x002fea0003800000 */
[----:B------:R-:W1:Y:S02]  /*53f0*/  QSPC.E.S P0, RZ, [R2+0x4] ;  /* 0x0000040002ff73aa */ /* 0x000e640000000500 */
[----:B-1----:R-:W-:Y:S05]  /*5400*/  @!P0 BRA `(.L_x_1244) ;  /* 0x0000000000208947 */ /* 0x002fea0003800000 */
[----:B------:R-:W-:-:S04]  /*5410*/  MOV R4, R2 ;  /* 0x0000000200047202 */ /* 0x000fc80000000f00 */
[----:B------:R-:W-:-:S07]  /*5420*/  MOV R4, R4 ;  /* 0x0000000400047202 */ /* 0x000fce0000000f00 */
.L_x_1245:
[----:B------:R-:W1:Y:S02]  /*5430*/  LDS R6, [R4+0x4] ;  /* 0x0000040004067984 */ /* 0x000e640000000800 */
[----:B-1----:R-:W-:-:S10]  /*5440*/  HFMA2.MMA R7, R6, 1, 1, R23 ;  /* 0x3c003c0006077835 */ /* 0x002fd40000000017 */
[----:B------:R-:W1:Y:S02]  /*5450*/  ATOMS.CAST.SPIN R7, [R4+0x4], R6, R7 ;  /* 0x000004060407738d */ /* 0x000e640001800007 */
[----:B-1----:R-:W-:-:S13]  /*5460*/  ISETP.EQ.U32.AND P0, PT, R7, 0x1, PT ;  /* 0x000000010700780c */ /* 0x002fda0003f02070 */
[----:B------:R-:W-:Y:S05]  /*5470*/  @!P0 BRA `(.L_x_1245) ;  /* 0xfffffffc00ec8947 */ /* 0x000fea000383ffff */
[----:B------:R-:W-:Y:S05]  /*5480*/  BRA `(.L_x_1243) ;  /* 0x00000000000c7947 */ /* 0x000fea0003800000 */
.L_x_1244:
[----:B------:R-:W0:Y:S02]  /*5490*/  LD.E R0, desc[UR8][R2.64+0x4] ;  /* 0x0000040802007980 */ /* 0x000e24000c101900 */
[----:B0-----:R-:W-:-:S05]  /*54a0*/  IADD3 R5, R23, R0, RZ ;  /* 0x0000000017057210 */ /* 0x001fca0007ffe0ff */
[----:B------:R1:W-:Y:S02]  /*54b0*/  ST.E desc[UR8][R2.64+0x4], R5 ;  /* 0x0000040502007985 */ /* 0x0003e4000c101908 */
.L_x_1243:
[----:B------:R-:W-:Y:S05]  /*54c0*/  BSYNC B0 ;  /* 0x0000000000007941 */ /* 0x000fea0003800000 */
.L_x_1242:
        /* <DEDUP_REMOVED lines=12> */
.L_x_1249:
[----:B------:R-:W0:Y:S02]  /*5590*/  LDS R6, [R4] ;  /* 0x0000000004067984 */ /* 0x000e240000000800 */
[----:B0-----:R-:W-:-:S06]  /*55a0*/  HADD2 R7, R6, R9 ;  /* 0x0000000906077230 */ /* 0x001fcc0000000000 */
[----:B------:R-:W0:Y:S02]  /*55b0*/  ATOMS.CAST.SPIN R7, [R4], R6, R7 ;  /* 0x000000060407738d */ /* 0x000e240001800007 */
[----:B0-----:R-:W-:-:S13]  /*55c0*/  ISETP.EQ.U32.AND P0, PT, R7, 0x1, PT ;  /* 0x000000010700780c */ /* 0x001fda0003f02070 */
[----:B------:R-:W-:Y:S05]  /*55d0*/  @!P0 BRA `(.L_x_1249) ;  /* 0xfffffffc00ec8947 */ /* 0x000fea000383ffff */
[----:B------:R-:W-:Y:S05]  /*55e0*/  BRA `(.L_x_1247) ;  /* 0x00000000000c7947 */ /* 0x000fea0003800000 */
.L_x_1248:
[----:B------:R-:W2:Y:S02]  /*55f0*/  LD.E R0, desc[UR8][R2.64] ;  /* 0x0000000802007980 */ /* 0x000ea4000c101900 */
[----:B--2---:R-:W-:-:S05]  /*5600*/  IADD3 R5, R9, R0, RZ ;  /* 0x0000000009057210 */ /* 0x004fca0007ffe0ff */
[----:B------:R0:W-:Y:S02]  /*5610*/  ST.E desc[UR8][R2.64], R5 ;  /* 0x0000000502007985 */ /* 0x0001e4000c101908 */
.L_x_1247:
[----:B------:R-:W-:Y:S05]  /*5620*/  BSYNC B0 ;  /* 0x0000000000007941 */ /* 0x000fea0003800000 */
.L_x_1246:
[----:B------:R1:W-:Y:S02]  /*5630*/  ATOM.E.ADD.F16x2.RN.STRONG.GPU P0, RZ, desc[UR8][R2.64+0x4], R21 ;  /* 0x0000041502ff79a2 */ /* 0x0003e4000810e1c8 */
[----:B-1----:R-:W-:Y:S05]  /*5640*/  @P0 EXIT ;  /* 0x000000000000094d */ /* 0x002fea0003800000 */
[----:B------:R-:W1:Y:S02]  /*5650*/  QSPC.E.S P0, RZ, [R2+0x4] ;  /* 0x0000040002ff73aa */ /* 0x000e640000000500 */
[----:B-1----:R-:W-:Y:S05]  /*5660*/  @!P0 BRA `(.L_x_1250) ;  /* 0x00000000001c8947 */ /* 0x002fea0003800000 */
[----:B0-----:R-:W-:-:S07]  /*5670*/  MOV R2, R2 ;  /* 0x0000000200027202 */ /* 0x001fce0000000f00 */
.L_x_1251:
[----:B------:R-:W0:Y:S02]  /*5680*/  LDS R4, [R2+0x4] ;  /* 0x0000040002047984 */ /* 0x000e240000000800 */
[----:B0-----:R-:W-:-:S10]  /*5690*/  HFMA2.MMA R5, R4, 1, 1, R21 ;  /* 0x3c003c0004057835 */ /* 0x001fd40000000015 */
[----:B------:R-:W0:Y:S02]  /*56a0*/  ATOMS.CAST.SPIN R5, [R2+0x4], R4, R5 ;  /* 0x000004040205738d */ /* 0x000e240001800005 */
[----:B0-----:R-:W-:-:S13]  /*56b0*/  ISETP.EQ.U32.AND P0, PT, R5, 0x1, PT ;  /* 0x000000010500780c */ /* 0x001fda0003f02070 */
[----:B------:R-:W-:Y:S05]  /*56c0*/  @!P0 BRA `(.L_x_1251) ;  /* 0xfffffffc00ec8947 */ /* 0x000fea000383ffff */
[----:B------:R-:W-:Y:S05]  /*56d0*/  EXIT ;  /* 0x000000000000794d */ /* 0x000fea0003800000 */
.L_x_1250:
[----:B------:R-:W0:Y:S02]  /*56e0*/  LD.E R0, desc[UR8][R2.64+0x4] ;  /* 0x0000040802007980 */ /* 0x000e24000c101900 */
[----:B0-----:R-:W-:-:S05]  /*56f0*/  IADD3 R5, R21, R0, RZ ;  /* 0x0000000015057210 */ /* 0x001fca0007ffe0ff */
[----:B------:R-:W-:Y:S01]  /*5700*/  ST.E desc[UR8][R2.64+0x4], R5 ;  /* 0x0000040502007985 */ /* 0x000fe2000c101908 */
[----:B------:R-:W-:Y:S05]  /*5710*/  EXIT ;  /* 0x000000000000794d */ /* 0x000fea0003800000 */
.L_x_1252:
        /* <DEDUP_REMOVED lines=14> */
.L_x_3678:


//--------------------- .text._Z23gemm_half_q_half_kernelILi4ELi2ELb1ELb1ELi32EEvPK6__halfPKjS4_S2_PS0_iiiiPKtS7_iiiiiibS2_i --------------------------
	.section	.text._Z23gemm_half_q_half_kernelILi4ELi2ELb1ELb1ELi32EEvPK6__halfPKjS4_S2_PS0_iiiiPKtS7_iiiiiibS2_i,"ax",@progbits
	.align	128
        .global         _Z23gemm_half_q_half_kernelILi4ELi2ELb1ELb1ELi32EEvPK6__halfPKjS4_S2_PS0_iiiiPKtS7_iiiiiibS2_i
        .type           _Z23gemm_half_q_half_kernelILi4ELi2ELb1ELb1ELi32EEvPK6__halfPKjS4_S2_PS0_iiiiPKtS7_iiiiiibS2_i,@function
        .size           _Z23gemm_half_q_half_kernelILi4ELi2ELb1ELb1ELi32EEvPK6__halfPKjS4_S2_PS0_iiiiPKtS7_iiiiiibS2_i,(.L_x_3679 - _Z23gemm_half_q_half_kernelILi4ELi2ELb1ELb1ELi32EEvPK6__halfPKjS4_S2_PS0_iiiiPKtS7_iiiiiibS2_i)
        .other          _Z23gemm_half_q_half_kernelILi4ELi2ELb1ELb1ELi32EEvPK6__halfPKjS4_S2_PS0_iiiiPKtS7_iiiiiibS2_i,@"STO_CUDA_ENTRY STV_DEFAULT"
_Z23gemm_half_q_half_kernelILi4ELi2ELb1ELb1ELi32EEvPK6__halfPKjS4_S2_PS0_iiiiPKtS7_iiiiiibS2_i:
.text._Z23gemm_half_q_half_kernelILi4ELi2ELb1ELb1ELi32EEvPK6__halfPKjS4_S2_PS0_iiiiPKtS7_iiiiiibS2_i:
        /* <DEDUP_REMOVED lines=14> */
[----:B------:R-:W-:Y:S01]  /*00e0*/  PRMT R5, RZ, 0x7610, R5 ;  /* 0x00007610ff057816 */ /* 0x000fe20000000005 */
[----:B-1----:R-:W-:Y:S02]  /*00f0*/  IMAD.SHL.U32 R61, R0, 0x20, RZ ;  /* 0x00000020003d7824 */ /* 0x002fe400078e00ff */
[C---:B------:R-:W-:Y:S02]  /*0100*/  ISETP.GE.AND P1, PT, R6.reuse, 0x1, PT ;  /* 0x000000010600780c */ /* 0x040fe40003f26270 */
[----:B------:R-:W-:Y:S02]  /*0110*/  VIMNMX R63, R6, 0x4, PT ;  /* 0x00000004063f7848 */ /* 0x000fe40003fe0100 */
[----:B--2---:R-:W-:-:S02]  /*0120*/  LEA R8, R2, UR4, 0x2 ;  /* 0x0000000402087c11 */ /* 0x004fc4000f8e10ff */
        /* <DEDUP_REMOVED lines=29> */
.L_x_1253:
        /* <DEDUP_REMOVED lines=20> */
[----:B------:R-:W-:-:S03]  /*0440*/  IMAD.MOV.U32 R18, RZ, RZ, RZ ;  /* 0x000000ffff127224 */ /* 0x000fc600078e00ff */
        /* <DEDUP_REMOVED lines=11> */
.L_x_1258:
        /* <DEDUP_REMOVED lines=16> */
.L_x_1257:
[----:B------:R-:W-:-:S05]  /*0600*/  IMAD.IADD R7, R63, 0x1, -R18 ;  /* 0x000000013f077824 */ /* 0x000fca00078e0a12 */
        /* <DEDUP_REMOVED lines=15> */
.L_x_1256:
        /* <DEDUP_REMOVED lines=17> */
.L_x_1260:
        /* <DEDUP_REMOVED lines=16> */
.L_x_1259:
        /* <DEDUP_REMOVED lines=14> */
.L_x_1255:
[----:B------:R-:W-:Y:S05]  /*09f0*/  BSYNC B0 ;  /* 0x0000000000007941 */ /* 0x000fea0003800000 */
.L_x_1254:
[----:B------:R-:W2:Y:S02]  /*0a00*/  LDC R53, c[0x0][0x23c] ;  /* 0x00008f00ff357b82 */ /* 0x000ea40000000800 */
[----:B--2---:R-:W-:-:S13]  /*0a10*/  ISETP.GE.AND P0, PT, R8, R53, PT ;  /* 0x000000350800720c */ /* 0x004fda0003f06270 */
        /* <DEDUP_REMOVED lines=12> */
[----:B------:R-:W-:-:S05]  /*0ae0*/  LEA R3, R4, UR4, 0x2 ;  /* 0x0000000404037c11 */ /* 0x000fca000f8e10ff */
[----:B------:R-:W-:-:S04]  /*0af0*/  IMAD R3, R2, 0x4, R3 ;  /* 0x0000000402037824 */ /* 0x000fc800078e0203 */
[----:B0-----:R-:W-:Y:S01]  /*0b00*/  IMAD.WIDE R2, R3, 0x2, R10 ;  /* 0x0000000203027825 */ /* 0x001fe200078e020a */
[----:B------:R-:W-:Y:S06]  /*0b10*/  @!P2 BRA `(.L_x_1262) ;  /* 0x000000000034a947 */ /* 0x000fec0003800000 */
[----:B------:R-:W-:Y:S01]  /*0b20*/  PLOP3.LUT P0, PT, PT, PT, PT, 0x8, 0x0 ;  /* 0x000000000000781c */ /* 0x000fe20003f0e170 */
[----:B------:R-:W-:-:S12]  /*0b30*/  VIADD R7, R63, 0xfffffffd ;  /* 0xfffffffd3f077836 */ /* 0x000fd80000000000 */
.L_x_1263:
        /* <DEDUP_REMOVED lines=11> */
.L_x_1262:
        /* <DEDUP_REMOVED lines=10> */
.L_x_1261:
[----:B------:R-:W3:Y:S08]  /*0c90*/  LDC R16, c[0x0][0x25c] ;  /* 0x00009700ff107b82 */ /* 0x000ef00000000800 */
[----:B------:R-:W-:Y:S01]  /*0ca0*/  BAR.SYNC.DEFER_BLOCKING 0x0 ;  /* 0x0000000000007b1d */ /* 0x000fe20000010000 */
[----:B------:R-:W-:-:S07]  /*0cb0*/  ISETP.GE.AND P0, PT, R61, R62, PT ;  /* 0x0000003e3d00720c */ /* 0x000fce0003f06270 */
[----:B-1----:R-:W1:Y:S06]  /*0cc0*/  LDC R14, c[0x0][0x264] ;  /* 0x00009900ff0e7b82 */ /* 0x002e6c0000000800 */
[----:B------:R-:W-:Y:S05]  /*0cd0*/  @P0 BRA `(.L_x_1264) ;  /* 0x0000000000d40947 */ /* 0x000fea0003800000 */
[----:B0-----:R-:W0:Y:S01]  /*0ce0*/  LDC.64 R10, c[0x0][0x248] ;  /* 0x00009200ff0a7b82 */ /* 0x001e220000000a00 */
[----:B--2---:R-:W-:-:S07]  /*0cf0*/  IMAD.SHL.U32 R3, R0, 0x40, RZ ;  /* 0x0000004000037824 */ /* 0x004fce00078e00ff */
[----:B------:R-:W2:Y:S01]  /*0d00*/  LDC.64 R12, c[0x0][0x220] ;  /* 0x00008800ff0c7b82 */ /* 0x000ea20000000a00 */
[----:B0-----:R-:W-:-:S05]  /*0d10*/  IMAD.WIDE R2, R3, 0x2, R10 ;  /* 0x0000000203027825 */ /* 0x001fca00078e020a */
[----:B------:R0:W5:Y:S01]  /*0d20*/  LDG.E.U16.CONSTANT R7, desc[UR8][R2.64] ;  /* 0x0000000802077981 */ /* 0x000162000c1e9500 */
[----:B------:R-:W-:Y:S01]  /*0d30*/  SHF.R.S32.HI R5, RZ, 0x1f, R8 ;  /* 0x0000001fff057819 */ /* 0x000fe20000011408 */
[----:B------:R-:W-:Y:S01]  /*0d40*/  IMAD.MOV.U32 R17, RZ, RZ, R61 ;  /* 0x000000ffff117224 */ /* 0x000fe200078e003d */
[----:B------:R-:W-:Y:S01]  /*0d50*/  SHF.L.U32 R0, R8, 0x2, RZ ;  /* 0x0000000208007819 */ /* 0x000fe200000006ff */
[----:B------:R-:W-:Y:S01]  /*0d60*/  UMOV UR4, URZ ;  /* 0x0000003f00047c82 */ /* 0x000fe20008000000 */
[----:B------:R-:W-:Y:S02]  /*0d70*/  LEA.HI R5, R5, R8, RZ, 0x3 ;  /* 0x0000000805057211 */ /* 0x000fe400078f18ff */
[----:B------:R-:W-:Y:S02]  /*0d80*/  LOP3.LUT R9, R0, 0x10, RZ, 0xc0, !PT ;  /* 0x0000001000097812 */ /* 0x000fe400078ec0ff */
[----:B--2---:R-:W-:-:S07]  /*0d90*/  SHF.R.S32.HI R15, RZ, 0x3, R5 ;  /* 0x00000003ff0f7819 */ /* 0x004fce0000011405 */
.L_x_1265:
[----:B-----5:R-:W-:Y:S01]  /*0da0*/  IADD3 R0, R7, UR4, RZ ;  /* 0x0000000407007c10 */ /* 0x020fe2000fffe0ff */
[----:B------:R-:W2:Y:S04]  /*0db0*/  LDC.64 R4, c[0x0][0x228] ;  /* 0x00008a00ff047b82 */ /* 0x000ea80000000a00 */
[----:B0-----:R-:W-:-:S05]  /*0dc0*/  IMAD R2, R0, R53, RZ ;  /* 0x0000003500027224 */ /* 0x001fca00078e02ff */
[----:B------:R-:W-:-:S04]  /*0dd0*/  SHF.R.S32.HI R3, RZ, 0x1f, R2 ;  /* 0x0000001fff037819 */ /* 0x000fc80000011402 */
[----:B------:R-:W-:-:S04]  /*0de0*/  LEA.HI R2, R3, R2, RZ, 0x3 ;  /* 0x0000000203027211 */ /* 0x000fc800078f18ff */
[----:B------:R-:W-:-:S05]  /*0df0*/  LEA.HI.SX32 R3, R2, R15, 0x1d ;  /* 0x0000000f02037211 */ /* 0x000fca00078feaff */
[----:B------:R-:W-:-:S06]  /*0e00*/  IMAD.WIDE R2, R3, 0x4, R12 ;  /* 0x0000000403027825 */ /* 0x000fcc00078e020c */
[----:B------:R-:W4:Y:S01]  /*0e10*/  LDG.E.CONSTANT R2, desc[UR8][R2.64] ;  /* 0x0000000802027981 */ /* 0x000f22000c1e9900 */
[----:B------:R-:W-:-:S05]  /*0e20*/  LEA R19, R17, 0x1, 0x1 ;  /* 0x0000000111137811 */ /* 0x000fca00078e08ff */
[----:B------:R-:W-:-:S05]  /*0e30*/  IMAD.WIDE R18, R19, 0x2, R10 ;  /* 0x0000000213127825 */ /* 0x000fca00078e020a */
[----:B------:R-:W3:Y:S01]  /*0e40*/  LDG.E.U16.CONSTANT R24, desc[UR8][R18.64] ;  /* 0x0000000812187981 */ /* 0x000ee2000c1e9500 */
[----:B--2---:R-:W-:-:S06]  /*0e50*/  IMAD.WIDE R4, R0, 0x2, R4 ;  /* 0x0000000200047825 */ /* 0x004fcc00078e0204 */
[----:B------:R-:W2:Y:S01]  /*0e60*/  LDG.E.U16.CONSTANT R5, desc[UR8][R4.64] ;  /* 0x0000000804057981 */ /* 0x000ea2000c1e9500 */
[----:B------:R-:W-:Y:S01]  /*0e70*/  UIADD3 UR4, UR4, 0x1, URZ ;  /* 0x0000000104047890 */ /* 0x000fe2000fffe03f */
[----:B----4-:R-:W-:-:S04]  /*0e80*/  SHF.R.U32.HI R0, RZ, R9, R2 ;  /* 0x00000009ff007219 */ /* 0x010fc80000011602 */
[----:B------:R-:W-:Y:S02]  /*0e90*/  LOP3.LUT R20, R0, 0xf, RZ, 0xc0, !PT ;  /* 0x0000000f00147812 */ /* 0x000fe400078ec0ff */
[--C-:B------:R-:W-:Y:S02]  /*0ea0*/  SHF.R.U32.HI R21, RZ, 0x4, R0.reuse ;  /* 0x00000004ff157819 */ /* 0x100fe40000011600 */
[--C-:B------:R-:W-:Y:S01]  /*0eb0*/  SHF.R.U32.HI R2, RZ, 0x8, R0.reuse ;  /* 0x00000008ff027819 */ /* 0x100fe20000011600 */
[----:B------:R-:W-:Y:S01]  /*0ec0*/  VIADD R20, R20, 0x1 ;  /* 0x0000000114147836 */ /* 0x000fe20000000000 */
[----:B------:R-:W-:Y:S01]  /*0ed0*/  SHF.R.U32.HI R0, RZ, 0xc, R0 ;  /* 0x0000000cff007819 */ /* 0x000fe20000011600 */
[----:B---3--:R-:W-:Y:S01]  /*0ee0*/  IMAD.IADD R17, R24, 0x1, R17 ;  /* 0x0000000118117824 */ /* 0x008fe200078e0211 */
[----:B------:R-:W-:Y:S01]  /*0ef0*/  LOP3.LUT R21, R21, 0xf, RZ, 0xc0, !PT ;  /* 0x0000000f15157812 */ /* 0x000fe200078ec0ff */
[----:B------:R-:W-:Y:S01]  /*0f00*/  IMAD R20, R20, R20, RZ ;  /* 0x0000001414147224 */ /* 0x000fe200078e02ff */
[----:B------:R-:W-:-:S02]  /*0f10*/  LOP3.LUT R2, R2, 0xf, RZ, 0xc0, !PT ;  /* 0x0000000f02027812 */ /* 0x000fc400078ec0ff */
[----:B------:R-:W-:Y:S02]  /*0f20*/  LOP3.LUT R0, R0, 0xf, RZ, 0xc0, !PT ;  /* 0x0000000f00007812 */ /* 0x000fe400078ec0ff */
[----:B------:R-:W-:Y:S01]  /*0f30*/  IADD3 R21, R21, 0x1, RZ ;  /* 0x0000000115157810 */ /* 0x000fe20007ffe0ff */
[----:B------:R-:W-:Y:S01]  /*0f40*/  VIADD R2, R2, 0x1 ;  /* 0x0000000102027836 */ /* 0x000fe20000000000 */
[----:B------:R-:W-:Y:S01]  /*0f50*/  IADD3 R0, R0, 0x1, RZ ;  /* 0x0000000100007810 */ /* 0x000fe20007ffe0ff */
[----:B------:R-:W2:Y:S01]  /*0f60*/  I2F.F16 R20, R20 ;  /* 0x0000001400147306 */ /* 0x000ea20000200c00 */
[----:B------:R-:W-:Y:S01]  /*0f70*/  ISETP.GE.AND P2, PT, R17, R62, PT ;  /* 0x0000003e1100720c */ /* 0x000fe20003f46270 */
[----:B------:R-:W-:Y:S02]  /*0f80*/  IMAD R21, R21, R21, RZ ;  /* 0x0000001515157224 */ /* 0x000fe400078e02ff */
[----:B------:R-:W-:Y:S02]  /*0f90*/  IMAD R19, R2, R2, RZ ;  /* 0x0000000202137224 */ /* 0x000fe400078e02ff */
[----:B------:R-:W-:-:S02]  /*0fa0*/  IMAD R22, R0, R0, RZ ;  /* 0x0000000000167224 */ /* 0x000fc400078e02ff */
[----:B------:R-:W0:Y:S01]  /*0fb0*/  I2F.F16 R18, R21 ;  /* 0x0000001500127306 */ /* 0x000e220000200c00 */
[----:B--2---:R-:W-:-:S07]  /*0fc0*/  HMUL2 R4, R20.H0_H0, R5.H0_H0 ;  /* 0x2000000514047232 */ /* 0x004fce0000000800 */
[----:B------:R-:W2:Y:S01]  /*0fd0*/  I2F.F16 R2, R19 ;  /* 0x0000001300027306 */ /* 0x000ea20000200c00 */
[----:B0-----:R-:W-:-:S07]  /*0fe0*/  HMUL2 R3, R18.H0_H0, R5.H0_H0 ;  /* 0x2000000512037232 */ /* 0x001fce0000000800 */
[----:B------:R-:W0:Y:S01]  /*0ff0*/  I2F.F16 R0, R22 ;  /* 0x0000001600007306 */ /* 0x000e220000200c00 */
[-C--:B--2---:R-:W-:Y:S02]  /*1000*/  HMUL2 R2, R2.H0_H0, R5.reuse.H0_H0 ;  /* 0x2000000502027232 */ /* 0x084fe40000000800 */
[----:B0-----:R-:W-:Y:S01]  /*1010*/  HMUL2 R0, R0.H0_H0, R5.H0_H0 ;  /* 0x2000000500007232 */ /* 0x001fe20000000800 */
[----:B------:R-:W-:Y:S06]  /*1020*/  @!P2 BRA `(.L_x_1265) ;  /* 0xfffffffc005ca947 */ /* 0x000fec000383ffff */
.L_x_1264:
[----:B------:R-:W-:Y:S01]  /*1030*/  ULDC UR4, c[0x0][0x258] ;  /* 0x0000960000047ab9 */ /* 0x000fe20000000800 */
[----:B------:R-:W-:Y:S01]  /*1040*/  ULDC UR5, c[0x0][0x260] ;  /* 0x0000980000057ab9 */ /* 0x000fe20000000800 */
[C---:B------:R-:W-:Y:S01]  /*1050*/  ISETP.GT.AND P2, PT, R61.reuse, UR4, PT ;  /* 0x000000043d007c0c */ /* 0x040fe2000bf44270 */
[----:B------:R-:W-:Y:S01]  /*1060*/  ULDC UR6, c[0x0][0x268] ;  /* 0x00009a0000067ab9 */ /* 0x000fe20000000800 */
[C---:B0-2---:R-:W-:Y:S01]  /*1070*/  VIMNMX R5, R61.reuse, UR4, PT ;  /* 0x000000043d057c48 */ /* 0x045fe2000bfe0100 */
[----:B------:R-:W-:Y:S01]  /*1080*/  IMAD.MOV.U32 R7, RZ, RZ, RZ ;  /* 0x000000ffff077224 */ /* 0x000fe200078e00ff */
[C---:B------:R-:W-:Y:S02]  /*1090*/  ISETP.GT.AND P4, PT, R61.reuse, UR5, PT ;  /* 0x000000053d007c0c */ /* 0x040fe4000bf84270 */
[----:B------:R-:W-:Y:S02]  /*10a0*/  SHF.R.S32.HI R10, RZ, 0x1f, R5 ;  /* 0x0000001fff0a7819 */ /* 0x000fe40000011405 */
[----:B------:R-:W-:-:S02]  /*10b0*/  ISETP.GT.AND P6, PT, R61, UR6, PT ;  /* 0x000000063d007c0c */ /* 0x000fc4000bfc4270 */
[----:B------:R-:W-:Y:S01]  /*10c0*/  LEA.HI R11, R10, R5, RZ, 0x5 ;  /* 0x000000050a0b7211 */ /* 0x000fe200078f28ff */
[----:B------:R-:W-:Y:S01]  /*10d0*/  HFMA2.MMA R5, -RZ, RZ, 0, 0 ;  /* 0x00000000ff057435 */ /* 0x000fe200000001ff */
[C---:B---3--:R-:W-:Y:S02]  /*10e0*/  ISETP.GT.AND P3, PT, R61.reuse, R16, PT ;  /* 0x000000103d00720c */ /* 0x048fe40003f64270 */
[----:B-1----:R-:W-:Y:S01]  /*10f0*/  ISETP.GT.AND P5, PT, R61, R14, PT ;  /* 0x0000000e3d00720c */ /* 0x002fe20003fa4270 */
        /* <DEDUP_REMOVED lines=8> */
.L_x_1266:
        /* <DEDUP_REMOVED lines=8> */
.L_x_1267:
        /* <DEDUP_REMOVED lines=11> */
.L_x_1268:
        /* <DEDUP_REMOVED lines=8> */
.L_x_1269:
[----:B------:R-:W-:Y:S01]  /*1330*/  IMAD.MOV.U32 R12, RZ, RZ, RZ ;  /* 0x000000ffff0c7224 */ /* 0x000fe200078e00ff */
        /* <DEDUP_REMOVED lines=8> */
.L_x_1270:
[----:B------:R-:W-:Y:S01]  /*13c0*/  ULDC UR4, c[0x0][0x26c] ;  /* 0x00009b0000047ab9 */ /* 0x000fe20000000800 */
[----:B------:R-:W-:Y:S02]  /*13d0*/  LEA R7, R16, R7, 0x3 ;  /* 0x0000000710077211 */ /* 0x000fe400078e18ff */
[----:B------:R-:W-:Y:S02]  /*13e0*/  ISETP.GE.OR P0, PT, R61, UR4, P0 ;  /* 0x000000043d007c0c */ /* 0x000fe40008706670 */
[----:B------:R-:W-:Y:S02]  /*13f0*/  IADD3 R5, R10, R7, R5 ;  /* 0x000000070a057210 */ /* 0x000fe40007ffe005 */
[----:B------:R-:W-:Y:S02]  /*1400*/  PRMT R52, RZ, 0x5410, RZ ;  /* 0x00005410ff347816 */ /* 0x000fe400000000ff */
[----:B------:R-:W-:Y:S02]  /*1410*/  IADD3 R12, R12, R5, R9 ;  /* 0x000000050c0c7210 */ /* 0x000fe40007ffe009 */
[----:B------:R-:W-:-:S02]  /*1420*/  PRMT R51, RZ, 0x5410, RZ ;  /* 0x00005410ff337816 */ /* 0x000fc400000000ff */
        /* <DEDUP_REMOVED lines=11> */
[----:B------:R-:W-:Y:S01]  /*14e0*/  SHF.R.S32.HI R54, RZ, 0x1f, R53 ;  /* 0x0000001fff367819 */ /* 0x000fe20000011435 */
[----:B------:R-:W-:Y:S01]  /*14f0*/  UMOV UR4, 0x400 ;  /* 0x0000040000047882 */ /* 0x000fe20000000000 */
[----:B------:R-:W-:Y:S02]  /*1500*/  SHF.R.S32.HI R11, RZ, 0x1f, R7 ;  /* 0x0000001fff0b7819 */ /* 0x000fe40000011407 */
[----:B------:R-:W-:Y:S02]  /*1510*/  IADD3 R7, P2, R8, R7, RZ ;  /* 0x0000000708077210 */ /* 0x000fe40007f5e0ff */
[----:B------:R-:W-:-:S02]  /*1520*/  ISETP.NE.AND P0, PT, R9, RZ, PT ;  /* 0x000000ff0900720c */ /* 0x000fc40003f05270 */
[----:B------:R-:W-:Y:S02]  /*1530*/  LEA.HI.X.SX32 R8, R8, R11, 0x1, P2 ;  /* 0x0000000b08087211 */ /* 0x000fe400010f0eff */
[C---:B------:R-:W-:Y:S02]  /*1540*/  LEA R56, P2, R7.reuse, UR6, 0x2 ;  /* 0x0000000607387c11 */ /* 0x040fe4000f8410ff */
[----:B------:R-:W-:Y:S02]  /*1550*/  ISETP.LT.OR P0, PT, R6, 0x4, !P0 ;  /* 0x000000040600780c */ /* 0x000fe40004701670 */
[----:B------:R-:W-:Y:S02]  /*1560*/  LEA.HI.X R55, R7, UR7, R8, 0x2, P2 ;  /* 0x0000000707377c11 */ /* 0x000fe400090f1408 */
[----:B------:R-:W-:Y:S02]  /*1570*/  PRMT R52, RZ, 0x7610, R52 ;  /* 0x00007610ff347816 */ /* 0x000fe40000000034 */
[----:B------:R-:W-:Y:S01]  /*1580*/  SHF.L.U64.HI R54, R53, 0x2, R54 ;  /* 0x0000000235367819 */ /* 0x000fe20000010236 */
[----:B0-----:R-:W-:-:S03]  /*1590*/  ULEA UR4, UR5, UR4, 0x18 ;  /* 0x0000000405047291 */ /* 0x001fc6000f8ec03f */
[----:B------:R-:W-:-:S09]  /*15a0*/  ULDC UR5, c[0x0][0x26c] ;  /* 0x00009b0000057ab9 */ /* 0x000fd20000000800 */
.L_x_1276:
[----:B------:R-:W-:Y:S05]  /*15b0*/  @!P1 BRA `(.L_x_1272) ;  /* 0x0000001000a09947 */ /* 0x000fea0003800000 */
[----:B------:R-:W-:Y:S01]  /*15c0*/  IMAD.MOV.U32 R6, RZ, RZ, R56 ;  /* 0x000000ffff067224 */ /* 0x000fe200078e0038 */
[----:B------:R-:W-:-:S05]  /*15d0*/  MOV R7, R55 ;  /* 0x0000003700077202 */ /* 0x000fca0000000f00 */
[----:B------:R-:W2:Y:S01]  /*15e0*/  LDG.E.128.CONSTANT R8, desc[UR8][R6.64] ;  /* 0x0000000806087981 */ /* 0x000ea2000c1e9d00 */
[----:B------:R-:W-:Y:S01]  /*15f0*/  PRMT R12, R59, 0x9910, RZ ;  /* 0x000099103b0c7816 */ /* 0x000fe200000000ff */
[----:B------:R-:W-:Y:S01]  /*1600*/  IMAD.MOV.U32 R13, RZ, RZ, 0x3400 ;  /* 0x00003400ff0d7424 */ /* 0x000fe200078e00ff */
[----:B------:R-:W-:Y:S01]  /*1610*/  HFMA2.MMA R29, -RZ, RZ, 0, 0.0625 ;  /* 0x00002c00ff1d7435 */ /* 0x000fe200000001ff */
[----:B------:R-:W-:Y:S01]  /*1620*/  IMAD.MOV.U32 R37, RZ, RZ, 0x2400 ;  /* 0x00002400ff257424 */ /* 0x000fe200078e00ff */
[----:B------:R-:W-:Y:S02]  /*1630*/  ISETP.NE.AND P2, PT, R12, RZ, PT ;  /* 0x000000ff0c00720c */ /* 0x000fe40003f45270 */
[----:B------:R-:W-:Y:S02]  /*1640*/  ISETP.GE.AND P3, PT, R63, 0x2, PT ;  /* 0x000000023f00780c */ /* 0x000fe40003f66270 */
[----:B--2---:R-:W-:Y:S02]  /*1650*/  LOP3.LUT R7, R9, 0xc000c, RZ, 0xc0, !PT ;  /* 0x000c000c09077812 */ /* 0x004fe400078ec0ff */
[----:B------:R-:W-:-:S02]  /*1660*/  SHF.R.U32.HI R17, RZ, 0x8, R9 ;  /* 0x00000008ff117819 */ /* 0x000fc40000011609 */
[C---:B------:R-:W-:Y:S02]  /*1670*/  LOP3.LUT R14, R9.reuse, 0x300030, RZ, 0xc0, !PT ;  /* 0x00300030090e7812 */ /* 0x040fe400078ec0ff */
[C---:B------:R-:W-:Y:S02]  /*1680*/  LOP3.LUT R31, R9.reuse, 0xc000c0, RZ, 0xc0, !PT ;  /* 0x00c000c0091f7812 */ /* 0x040fe400078ec0ff */
[----:B------:R-:W-:Y:S02]  /*1690*/  LOP3.LUT R19, R9, 0x30003, RZ, 0xc0, !PT ;  /* 0x0003000309137812 */ /* 0x000fe400078ec0ff */
[----:B------:R-:W-:Y:S02]  /*16a0*/  LOP3.LUT R9, R10, 0xc000c, RZ, 0xc0, !PT ;  /* 0x000c000c0a097812 */ /* 0x000fe400078ec0ff */
[----:B------:R-:W-:Y:S02]  /*16b0*/  SHF.R.U32.HI R16, RZ, 0x8, R8 ;  /* 0x00000008ff107819 */ /* 0x000fe40000011608 */
[----:B------:R-:W-:-:S02]  /*16c0*/  SHF.R.U32.HI R20, RZ, 0x8, R10 ;  /* 0x00000008ff147819 */ /* 0x000fc4000001160a */
[C---:B------:R-:W-:Y:S02]  /*16d0*/  LOP3.LUT R12, R8.reuse, 0xc000c, RZ, 0xc0, !PT ;  /* 0x000c000c080c7812 */ /* 0x040fe400078ec0ff */
[C---:B------:R-:W-:Y:S02]  /*16e0*/  LOP3.LUT R15, R8.reuse, 0x300030, RZ, 0xc0, !PT ;  /* 0x00300030080f7812 */ /* 0x040fe400078ec0ff */
[C---:B------:R-:W-:Y:S02]  /*16f0*/  LOP3.LUT R30, R8.reuse, 0xc000c0, RZ, 0xc0, !PT ;  /* 0x00c000c0081e7812 */ /* 0x040fe400078ec0ff */
[----:B------:R-:W-:Y:S02]  /*1700*/  LOP3.LUT R18, R8, 0x30003, RZ, 0xc0, !PT ;  /* 0x0003000308127812 */ /* 0x000fe400078ec0ff */
[C---:B------:R-:W-:Y:S02]  /*1710*/  LOP3.LUT R24, R10.reuse, 0x300030, RZ, 0xc0, !PT ;  /* 0x003000300a187812 */ /* 0x040fe400078ec0ff */
[----:B------:R-:W-:-:S02]  /*1720*/  LOP3.LUT R32, R10, 0xc000c0, RZ, 0xc0, !PT ;  /* 0x00c000c00a207812 */ /* 0x000fc400078ec0ff */
[----:B------:R-:W-:Y:S02]  /*1730*/  LOP3.LUT R22, R10, 0x30003, RZ, 0xc0, !PT ;  /* 0x000300030a167812 */ /* 0x000fe400078ec0ff */
[----:B------:R-:W-:Y:S02]  /*1740*/  SHF.R.U32.HI R21, RZ, 0x8, R11 ;  /* 0x00000008ff157819 */ /* 0x000fe4000001160b */
[----:B------:R-:W-:Y:S02]  /*1750*/  LOP3.LUT R10, R11, 0xc000c, RZ, 0xc0, !PT ;  /* 0x000c000c0b0a7812 */ /* 0x000fe400078ec0ff */
[----:B------:R-:W-:Y:S02]  /*1760*/  LOP3.LUT R8, R7, 0x64006400, RZ, 0xfc, !PT ;  /* 0x6400640007087812 */ /* 0x000fe400078efcff */
        /* <DEDUP_REMOVED lines=127> */
.L_x_1273:
        /* <DEDUP_REMOVED lines=49> */
.L_x_1274:
        /* <DEDUP_REMOVED lines=48> */
.L_x_1275:
        /* <DEDUP_REMOVED lines=45> */
.L_x_1272:
[----:B------:R-:W-:Y:S01]  /*2840*/  IADD3 R61, R61, 0x10, RZ ;  /* 0x000000103d3d7810 */ /* 0x000fe20007ffe0ff */
[----:B------:R-:W-:Y:S01]  /*2850*/  UIADD3 UR4, UR4, 0x20, URZ ;  /* 0x0000002004047890 */ /* 0x000fe2000fffe03f */
[----:B------:R-:W-:Y:S02]  /*2860*/  LEA R56, P3, R53, R56, 0x2 ;  /* 0x0000003835387211 */ /* 0x000fe400078610ff */
[C---:B------:R-:W-:Y:S02]  /*2870*/  ISETP.GE.AND P2, PT, R61.reuse, UR5, PT ;  /* 0x000000053d007c0c */ /* 0x040fe4000bf46270 */
[----:B------:R-:W-:Y:S01]  /*2880*/  ISETP.LT.AND P4, PT, R61, R62, PT ;  /* 0x0000003e3d00720c */ /* 0x000fe20003f81270 */
[----:B------:R-:W-:-:S12]  /*2890*/  IMAD.X R55, R55, 0x1, R54, P3 ;  /* 0x0000000137377824 */ /* 0x000fd800018e0636 */
[----:B------:R-:W-:Y:S05]  /*28a0*/  @!P2 BRA P4, `(.L_x_1276) ;  /* 0xffffffec0040a947 */ /* 0x000fea000203ffff */
.L_x_1271:
        /* <DEDUP_REMOVED lines=20> */
.L_x_1280:
[----:B------:R-:W0:Y:S02]  /*29f0*/  LDS R8, [R6] ;  /* 0x0000000006087984 */ /* 0x000e240000000800 */
[----:B0-----:R-:W-:-:S06]  /*2a00*/  HADD2 R9, R8, R11 ;  /* 0x0000000b08097230 */ /* 0x001fcc0000000000 */
[----:B------:R-:W0:Y:S02]  /*2a10*/  ATOMS.CAST.SPIN R9, [R6], R8, R9 ;  /* 0x000000080609738d */ /* 0x000e240001800009 */
[----:B0-----:R-:W-:-:S13]  /*2a20*/  ISETP.EQ.U32.AND P0, PT, R9, 0x1, PT ;  /* 0x000000010900780c */ /* 0x001fda0003f02070 */
[----:B------:R-:W-:Y:S05]  /*2a30*/  @!P0 BRA `(.L_x_1280) ;  /* 0xfffffffc00ec8947 */ /* 0x000fea000383ffff */
[----:B------:R-:W-:Y:S05]  /*2a40*/  BRA `(.L_x_1278) ;  /* 0x00000000000c7947 */ /* 0x000fea0003800000 */
.L_x_1279:
[----:B------:R-:W2:Y:S02]  /*2a50*/  LD.E R4, desc[UR8][R2.64] ;  /* 0x0000000802047980 */ /* 0x000ea4000c101900 */
[----:B--2---:R-:W-:-:S05]  /*2a60*/  IMAD.IADD R7, R11, 0x1, R4 ;  /* 0x000000010b077824 */ /* 0x004fca00078e0204 */
[----:B------:R0:W-:Y:S02]  /*2a70*/  ST.E desc[UR8][R2.64], R7 ;  /* 0x0000000702007985 */ /* 0x0001e4000c101908 */
.L_x_1278:
[----:B------:R-:W-:Y:S05]  /*2a80*/  BSYNC B0 ;  /* 0x0000000000007941 */ /* 0x000fea0003800000 */
.L_x_1277:
[----:B------:R1:W-:Y:S01]  /*2a90*/  ATOM.E.ADD.F16x2.RN.STRONG.GPU P0, RZ, desc[UR8][R2.64+0x4], R51 ;  /* 0x0000043302ff79a2 */ /* 0x0003e2000810e1c8 */
[----:B------:R-:W-:Y:S04]  /*2aa0*/  BSSY B0, `(.L_x_1281) ;  /* 0x000000f000007945 */ /* 0x000fe80003800000 */
[----:B-1----:R-:W-:Y:S05]  /*2ab0*/  @P0 BRA `(.L_x_1282) ;  /* 0x0000000000340947 */ /* 0x002fea0003800000 */
[----:B------:R-:W1:Y:S02]  /*2ac0*/  QSPC.E.S P0, RZ, [R2+0x4] ;  /* 0x0000040002ff73aa */ /* 0x000e640000000500 */
[----:B-1----:R-:W-:Y:S05]  /*2ad0*/  @!P0 BRA `(.L_x_1283) ;  /* 0x0000000000208947 */ /* 0x002fea0003800000 */
[----:B------:R-:W-:-:S04]  /*2ae0*/  MOV R6, R2 ;  /* 0x0000000200067202 */ /* 0x000fc80000000f00 */
[----:B------:R-:W-:-:S07]  /*2af0*/  MOV R6, R6 ;  /* 0x0000000600067202 */ /* 0x000fce0000000f00 */
.L_x_1284:
[----:B------:R-:W1:Y:S02]  /*2b00*/  LDS R8, [R6+0x4] ;  /* 0x0000040006087984 */ /* 0x000e640000000800 */
[----:B-1----:R-:W-:-:S10]  /*2b10*/  HFMA2.MMA R9, R8, 1, 1, R51 ;  /* 0x3c003c0008097835 */ /* 0x002fd40000000033 */
[----:B------:R-:W1:Y:S02]  /*2b20*/  ATOMS.CAST.SPIN R9, [R6+0x4], R8, R9 ;  /* 0x000004080609738d */ /* 0x000e640001800009 */
[----:B-1----:R-:W-:-:S13]  /*2b30*/  ISETP.EQ.U32.AND P0, PT, R9, 0x1, PT ;  /* 0x000000010900780c */ /* 0x002fda0003f02070 */
[----:B------:R-:W-:Y:S05]  /*2b40*/  @!P0 BRA `(.L_x_1284) ;  /* 0xfffffffc00ec8947 */ /* 0x000fea000383ffff */
[----:B------:R-:W-:Y:S05]  /*2b50*/  BRA `(.L_x_1282) ;  /* 0x00000000000c7947 */ /* 0x000fea0003800000 */
.L_x_1283:
[----:B------:R-:W0:Y:S02]  /*2b60*/  LD.E R4, desc[UR8][R2.64+0x4] ;  /* 0x0000040802047980 */ /* 0x000e24000c101900 */
[----:B0-----:R-:W-:-:S05]  /*2b70*/  IMAD.IADD R7, R51, 0x1, R4 ;  /* 0x0000000133077824 */ /* 0x001fca00078e0204 */
[----:B------:R1:W-:Y:S02]  /*2b80*/  ST.E desc[UR8][R2.64+0x4], R7 ;  /* 0x0000040702007985 */ /* 0x0003e4000c101908 */
.L_x_1282:
[----:B------:R-:W-:Y:S05]  /*2b90*/  BSYNC B0 ;  /* 0x0000000000007941 */ /* 0x000fea0003800000 */
.L_x_1281:
        /* <DEDUP_REMOVED lines=12> */
.L_x_1288:
[----:B------:R-:W0:Y:S02]  /*2c60*/  LDS R8, [R6] ;  /* 0x0000000006087984 */ /* 0x000e240000000800 */
[----:B0-----:R-:W-:-:S06]  /*2c70*/  HADD2 R9, R8, R11 ;  /* 0x0000000b08097230 */ /* 0x001fcc0000000000 */
[----:B------:R-:W0:Y:S02]  /*2c80*/  ATOMS.CAST.SPIN R9, [R6], R8, R9 ;  /* 0x000000080609738d */ /* 0x000e240001800009 */
[----:B0-----:R-:W-:-:S13]  /*2c90*/  ISETP.EQ.U32.AND P0, PT, R9, 0x1, PT ;  /* 0x000000010900780c */ /* 0x001fda0003f02070 */
[----:B------:R-:W-:Y:S05]  /*2ca0*/  @!P0 BRA `(.L_x_1288) ;  /* 0xfffffffc00ec8947 */ /* 0x000fea000383ffff */
[----:B------:R-:W-:Y:S05]  /*2cb0*/  BRA `(.L_x_1286) ;  /* 0x00000000000c7947 */ /* 0x000fea0003800000 */
.L_x_1287:
[----:B------:R-:W2:Y:S02]  /*2cc0*/  LD.E R4, desc[UR8][R2.64] ;  /* 0x0000000802047980 */ /* 0x000ea4000c101900 */
[----:B--2---:R-:W-:-:S05]  /*2cd0*/  IMAD.IADD R7, R11, 0x1, R4 ;  /* 0x000000010b077824 */ /* 0x004fca00078e0204 */
[----:B------:R0:W-:Y:S02]  /*2ce0*/  ST.E desc[UR8][R2.64], R7 ;  /* 0x0000000702007985 */ /* 0x0001e4000c101908 */
.L_x_1286:
[----:B------:R-:W-:Y:S05]  /*2cf0*/  BSYNC B0 ;  /* 0x0000000000007941 */ /* 0x000fea0003800000 */
.L_x_1285:
[----:B------:R1:W-:Y:S01]  /*2d00*/  ATOM.E.ADD.F16x2.RN.STRONG.GPU P0, RZ, desc[UR8][R2.64+0x4], R49 ;  /* 0x0000043102ff79a2 */ /* 0x0003e2000810e1c8 */
[----:B------:R-:W-:Y:S04]  /*2d10*/  BSSY B0, `(.L_x_1289) ;  /* 0x000000f000007945 */ /* 0x000fe80003800000 */
[----:B-1----:R-:W-:Y:S05]  /*2d20*/  @P0 BRA `(.L_x_1290) ;  /* 0x0000000000340947 */ /* 0x002fea0003800000 */
[----:B------:R-:W1:Y:S02]  /*2d30*/  QSPC.E.S P0, RZ, [R2+0x4] ;  /* 0x0000040002ff73aa */ /* 0x000e640000000500 */
[----:B-1----:R-:W-:Y:S05]  /*2d40*/  @!P0 BRA `(.L_x_1291) ;  /* 0x0000000000208947 */ /* 0x002fea0003800000 */
[----:B------:R-:W-:-:S04]  /*2d50*/  MOV R6, R2 ;  /* 0x0000000200067202 */ /* 0x000fc80000000f00 */
[----:B------:R-:W-:-:S07]  /*2d60*/  MOV R6, R6 ;  /* 0x0000000600067202 */ /* 0x000fce0000000f00 */
.L_x_1292:
[----:B------:R-:W1:Y:S02]  /*2d70*/  LDS R8, [R6+0x4] ;  /* 0x0000040006087984 */ /* 0x000e640000000800 */
[----:B-1----:R-:W-:-:S10]  /*2d80*/  HFMA2.MMA R9, R8, 1, 1, R49 ;  /* 0x3c003c0008097835 */ /* 0x002fd40000000031 */
[----:B------:R-:W1:Y:S02]  /*2d90*/  ATOMS.CAST.SPIN R9, [R6+0x4], R8, R9 ;  /* 0x000004080609738d */ /* 0x000e640001800009 */
[----:B-1----:R-:W-:-:S13]  /*2da0*/  ISETP.EQ.U32.AND P0, PT, R9, 0x1, PT ;  /* 0x000000010900780c */ /* 0x002fda0003f02070 */
[----:B------:R-:W-:Y:S05]  /*2db0*/  @!P0 BRA `(.L_x_1292) ;  /* 0xfffffffc00ec8947 */ /* 0x000fea000383ffff */
[----:B------:R-:W-:Y:S05]  /*2dc0*/  BRA `(.L_x_1290) ;  /* 0x00000000000c7947 */ /* 0x000fea0003800000 */
.L_x_1291:
[----:B------:R-:W0:Y:S02]  /*2dd0*/  LD.E R4, desc[UR8][R2.64+0x4] ;  /* 0x0000040802047980 */ /* 0x000e24000c101900 */
[----:B0-----:R-:W-:-:S05]  /*2de0*/  IMAD.IADD R7, R49, 0x1, R4 ;  /* 0x0000000131077824 */ /* 0x001fca00078e0204 */
[----:B------:R1:W-:Y:S02]  /*2df0*/  ST.E desc[UR8][R2.64+0x4], R7 ;  /* 0x0000040702007985 */ /* 0x0003e4000c101908 */
.L_x_1290:
[----:B------:R-:W-:Y:S05]  /*2e00*/  BSYNC B0 ;  /* 0x0000000000007941 */ /* 0x000fea0003800000 */
.L_x_1289:
        /* <DEDUP_REMOVED lines=12> */
.L_x_1296:
[----:B------:R-:W0:Y:S02]  /*2ed0*/  LDS R8, [R6] ;  /* 0x0000000006087984 */ /* 0x000e240000000800 */
[----:B0-----:R-:W-:-:S06]  /*2ee0*/  HADD2 R9, R8, R11 ;  /* 0x0000000b08097230 */ /* 0x001fcc0000000000 */
[----:B------:R-:W0:Y:S02]  /*2ef0*/  ATOMS.CAST.SPIN R9, [R6], R8, R9 ;  /* 0x000000080609738d */ /* 0x000e240001800009 */
[----:B0-----:R-:W-:-:S13]  /*2f00*/  ISETP.EQ.U32.AND P0, PT, R9, 0x1, PT ;  /* 0x000000010900780c */ /* 0x001fda0003f02070 */
[----:B------:R-:W-:Y:S05]  /*2f10*/  @!P0 BRA `(.L_x_1296) ;  /* 0xfffffffc00ec8947 */ /* 0x000fea000383ffff */
[----:B------:R-:W-:Y:S05]  /*2f20*/  BRA `(.L_x_1294) ;  /* 0x00000000000c7947 */ /* 0x000fea0003800000 */
.L_x_1295:
[----:B------:R-:W2:Y:S02]  /*2f30*/  LD.E R4, desc[UR8][R2.64] ;  /* 0x0000000802047980 */ /* 0x000ea4000c101900 */
[----:B--2---:R-:W-:-:S05]  /*2f40*/  IMAD.IADD R7, R11, 0x1, R4 ;  /* 0x000000010b077824 */ /* 0x004fca00078e0204 */
[----:B------:R0:W-:Y:S02]  /*2f50*/  ST.E desc[UR8][R2.64], R7 ;  /* 0x0000000702007985 */ /* 0x0001e4000c101908 */
.L_x_1294:
[----:B------:R-:W-:Y:S05]  /*2f60*/  BSYNC B0 ;  /* 0x0000000000007941 */ /* 0x000fea0003800000 */
.L_x_1293:
[----:B------:R1:W-:Y:S01]  /*2f70*/  ATOM.E.ADD.F16x2.RN.STRONG.GPU P0, RZ, desc[UR8][R2.64+0x4], R47 ;  /* 0x0000042f02ff79a2 */ /* 0x0003e2000810e1c8 */
[----:B------:R-:W-:Y:S04]  /*2f80*/  BSSY B0, `(.L_x_1297) ;  /* 0x000000f000007945 */ /* 0x000fe80003800000 */
[----:B-1----:R-:W-:Y:S05]  /*2f90*/  @P0 BRA `(.L_x_1298) ;  /* 0x0000000000340947 */ /* 0x002fea0003800000 */
[----:B------:R-:W1:Y:S02]  /*2fa0*/  QSPC.E.S P0, RZ, [R2+0x4] ;  /* 0x0000040002ff73aa */ /* 0x000e640000000500 */
[----:B-1----:R-:W-:Y:S05]  /*2fb0*/  @!P0 BRA `(.L_x_1299) ;  /* 0x0000000000208947 */ /* 0x002fea0003800000 */
[----:B------:R-:W-:-:S04]  /*2fc0*/  MOV R6, R2 ;  /* 0x0000000200067202 */ /* 0x000fc80000000f00 */
[----:B------:R-:W-:-:S07]  /*2fd0*/  MOV R6, R6 ;  /* 0x0000000600067202 */ /* 0x000fce0000000f00 */
.L_x_1300:
[----:B------:R-:W1:Y:S02]  /*2fe0*/  LDS R8, [R6+0x4] ;  /* 0x0000040006087984 */ /* 0x000e640000000800 */
[----:B-1----:R-:W-:-:S10]  /*2ff0*/  HFMA2.MMA R9, R8, 1, 1, R47 ;  /* 0x3c003c0008097835 */ /* 0x002fd4000000002f */
[----:B------:R-:W1:Y:S02]  /*3000*/  ATOMS.CAST.SPIN R9, [R6+0x4], R8, R9 ;  /* 0x000004080609738d */ /* 0x000e640001800009 */
[----:B-1----:R-:W-:-:S13]  /*3010*/  ISETP.EQ.U32.AND P0, PT, R9, 0x1, PT ;  /* 0x000000010900780c */ /* 0x002fda0003f02070 */
[----:B------:R-:W-:Y:S05]  /*3020*/  @!P0 BRA `(.L_x_1300) ;  /* 0xfffffffc00ec8947 */ /* 0x000fea000383ffff */
[----:B------:R-:W-:Y:S05]  /*3030*/  BRA `(.L_x_1298) ;  /* 0x00000000000c7947 */ /* 0x000fea0003800000 */
.L_x_1299:
[----:B------:R-:W0:Y:S02]  /*3040*/  LD.E R4, desc[UR8][R2.64+0x4] ;  /* 0x0000040802047980 */ /* 0x000e24000c101900 */
[----:B0-----:R-:W-:-:S05]  /*3050*/  IMAD.IADD R7, R47, 0x1, R4 ;  /* 0x000000012f077824 */ /* 0x001fca00078e0204 */
[----:B------:R1:W-:Y:S02]  /*3060*/  ST.E desc[UR8][R2.64+0x4], R7 ;  /* 0x0000040702007985 */ /* 0x0003e4000c101908 */
.L_x_1298:
[----:B------:R-:W-:Y:S05]  /*3070*/  BSYNC B0 ;  /* 0x0000000000007941 */ /* 0x000fea0003800000 */
.L_x_1297:
        /* <DEDUP_REMOVED lines=12> */
.L_x_1304:
[----:B------:R-:W0:Y:S02]  /*3140*/  LDS R6, [R4] ;  /* 0x0000000004067984 */ /* 0x000e240000000800 */
[----:B0-----:R-:W-:-:S06]  /*3150*/  HADD2 R7, R6, R9 ;  /* 0x0000000906077230 */ /* 0x001fcc0000000000 */
[----:B------:R-:W0:Y:S02]  /*3160*/  ATOMS.CAST.SPIN R7, [R4], R6, R7 ;  /* 0x000000060407738d */ /* 0x000e240001800007 */
[----:B0-----:R-:W-:-:S13]  /*3170*/  ISETP.EQ.U32.AND P0, PT, R7, 0x1, PT ;  /* 0x000000010700780c */ /* 0x001fda0003f02070 */
[----:B------:R-:W-:Y:S05]  /*3180*/  @!P0 BRA `(.L_x_1304) ;  /* 0xfffffffc00ec8947 */ /* 0x000fea000383ffff */
[----:B------:R-:W-:Y:S05]  /*3190*/  BRA `(.L_x_1302) ;  /* 0x00000000000c7947 */ /* 0x000fea0003800000 */
.L_x_1303:
[----:B------:R-:W2:Y:S02]  /*31a0*/  LD.E R0, desc[UR8][R2.64] ;  /* 0x0000000802007980 */ /* 0x000ea4000c101900 */
[----:B--2---:R-:W-:-:S05]  /*31b0*/  IMAD.IADD R5, R9, 0x1, R0 ;  /* 0x0000000109057824 */ /* 0x004fca00078e0200 */
[----:B------:R0:W-:Y:S02]  /*31c0*/  ST.E desc[UR8][R2.64], R5 ;  /* 0x0000000502007985 */ /* 0x0001e4000c101908 */
.L_x_1302:
[----:B------:R-:W-:Y:S05]  /*31d0*/  BSYNC B0 ;  /* 0x0000000000007941 */ /* 0x000fea0003800000 */
.L_x_1301:
[----:B------:R1:W-:Y:S02]  /*31e0*/  ATOM.E.ADD.F16x2.RN.STRONG.GPU P0, RZ, desc[UR8][R2.64+0x4], R11 ;  /* 0x0000040b02ff79a2 */ /* 0x0003e4000810e1c8 */
[----:B-1----:R-:W-:Y:S05]  /*31f0*/  @P0 EXIT ;  /* 0x000000000000094d */ /* 0x002fea0003800000 */
[----:B------:R-:W1:Y:S02]  /*3200*/  QSPC.E.S P0, RZ, [R2+0x4] ;  /* 0x0000040002ff73aa */ /* 0x000e640000000500 */
[----:B-1----:R-:W-:Y:S05]  /*3210*/  @!P0 BRA `(.L_x_1305) ;  /* 0x00000000001c8947 */ /* 0x002fea0003800000 */
[----:B0-----:R-:W-:-:S07]  /*3220*/  MOV R2, R2 ;  /* 0x0000000200027202 */ /* 0x001fce0000000f00 */
.L_x_1306:
[----:B------:R-:W0:Y:S02]  /*3230*/  LDS R4, [R2+0x4] ;  /* 0x0000040002047984 */ /* 0x000e240000000800 */
[----:B0-----:R-:W-:-:S10]  /*3240*/  HFMA2.MMA R5, R4, 1, 1, R11 ;  /* 0x3c003c0004057835 */ /* 0x001fd4000000000b */
[----:B------:R-:W0:Y:S02]  /*3250*/  ATOMS.CAST.SPIN R5, [R2+0x4], R4, R5 ;  /* 0x000004040205738d */ /* 0x000e240001800005 */
[----:B0-----:R-:W-:-:S13]  /*3260*/  ISETP.EQ.U32.AND P0, PT, R5, 0x1, PT ;  /* 0x000000010500780c */ /* 0x001fda0003f02070 */
[----:B------:R-:W-:Y:S05]  /*3270*/  @!P0 BRA `(.L_x_1306) ;  /* 0xfffffffc00ec8947 */ /* 0x000fea000383ffff */
[----:B------:R-:W-:Y:S05]  /*3280*/  EXIT ;  /* 0x000000000000794d */ /* 0x000fea0003800000 */
.L_x_1305:
[----:B------:R-:W0:Y:S02]  /*3290*/  LD.E R0, desc[UR8][R2.64+0x4] ;  /* 0x0000040802007980 */ /* 0x000e24000c101900 */
[----:B0-----:R-:W-:-:S05]  /*32a0*/  IADD3 R5, R11, R0, RZ ;  /* 0x000000000b057210 */ /* 0x001fca0007ffe0ff */
[----:B------:R-:W-:Y:S01]  /*32b0*/  ST.E desc[UR8][R2.64+0x4], R5 ;  /* 0x0000040502007985 */ /* 0x000fe2000c101908 */
[----:B------:R-:W-:Y:S05]  /*32c0*/  EXIT ;  /* 0x000000000000794d */ /* 0x000fea0003800000 */
.L_x_1307:
        /* <DEDUP_REMOVED lines=11> */
.L_x_3679:


//--------------------- .text._Z23gemm_half_q_half_kernelILi3ELi32ELb1ELb1ELi64EEvPK6__halfPKjS4_S2_PS0_iiiiPKtS7_iiiiiibS2_i --------------------------
	.section	.text._Z23gemm_half_q_half_kernelILi3ELi32ELb1ELb1ELi64EEvPK6__halfPKjS4_S2_PS0_iiiiPKtS7_iiiiiibS2_i,"ax",@progbits
	.align	128
        .global         _Z23gemm_half_q_half_kernelILi3ELi32ELb1ELb1ELi64EEvPK6__halfPKjS4_S2_PS0_iiiiPKtS7_iiiiiibS2_i
        .type           _Z23gemm_half_q_half_kernelILi3ELi32ELb1ELb1ELi64EEvPK6__halfPKjS4_S2_PS0_iiiiPKtS7_iiiiiibS2_i,@function
        .size           _Z23gemm_half_q_half_kernelILi3ELi32ELb1ELb1ELi64EEvPK6__halfPKjS4_S2_PS0_iiiiPKtS7_iiiiiibS2_i,(.L_x_3680 - _Z23gemm_half_q_half_kernelILi3ELi32ELb1ELb1ELi64EEvPK6__halfPKjS4_S2_PS0_iiiiPKtS7_iiiiiibS2_i)
        .other          _Z23gemm_half_q_half_kernelILi3ELi32ELb1ELb1ELi64EEvPK6__halfPKjS4_S2_PS0_iiiiPKtS7_iiiiiibS2_i,@"STO_CUDA_ENTRY STV_DEFAULT"
_Z23gemm_half_q_half_kernelILi3ELi32ELb1ELb1ELi64EEvPK6__halfPKjS4_S2_PS0_iiiiPKtS7_iiiiiibS2_i:
.text._Z23gemm_half_q_half_kernelILi3ELi32ELb1ELb1ELi64EEvPK6__halfPKjS4_S2_PS0_iiiiPKtS7_iiiiiibS2_i:
[----:B------:R-:W0:Y:S01]  /*0000*/  LDC R1, c[0x0][0x28] ;  /* 0x00000a00ff017b82 */ /* 0x000e220000000800 */
[----:B------:R-:W1:Y:S07]  /*0010*/  S2R R4, SR_CTAID.Y ;  /* 0x0000000000047919 */ /* 0x000e6e0000002600 */
[----:B------:R-:W1:Y:S01]  /*0020*/  LDC R5, c[0x0][0x238] ;  /* 0x00008e00ff057b82 */ /* 0x000e620000000800 */
[----:B------:R-:W-:Y:S01]  /*0030*/  ULDC.64 UR6, c[0x0][0x208] ;  /* 0x0000820000067ab9 */ /* 0x000fe20000000a00 */
[----:B0-----:R-:W-:Y:S01]  /*0040*/  VIADD R1, R1, 0xfffffff0 ;  /* 0xfffffff001017836 */ /* 0x001fe20000000000 */
[----:B------:R-:W0:Y:S01]  /*0050*/  S2R R11, SR_CTAID.X ;  /* 0x00000000000b7919 */ /* 0x000e220000002500 */
[----:B------:R-:W-:-:S02]  /*0060*/  PRMT R56, RZ, 0x7610, R56 ;  /* 0x00007610ff387816 */ /* 0x000fc40000000038 */
[----:B------:R-:W-:Y:S01]  /*0070*/  PRMT R55, RZ, 0x7610, R55 ;  /* 0x00007610ff377816 */ /* 0x000fe20000000037 */
[----:B------:R-:W2:Y:S01]  /*0080*/  S2R R2, SR_TID.X ;  /* 0x0000000000027919 */ /* 0x000ea20000002100 */
[----:B------:R-:W3:Y:S01]  /*0090*/  LDC R3, c[0x0][0x240] ;  /* 0x00009000ff037b82 */ /* 0x000ee20000000800 */
[----:B------:R-:W-:Y:S01]  /*00a0*/  PRMT R54, RZ, 0x7610, R54 ;  /* 0x00007610ff367816 */ /* 0x000fe20000000036 */
[----:B------:R-:W4:Y:S01]  /*00b0*/  S2R R0, SR_CTAID.Z ;  /* 0x0000000000007919 */ /* 0x000f220000002700 */
[--C-:B-1----:R-:W-:Y:S01]  /*00c0*/  IMAD R12, R4, -0x3, R5.reuse ;  /* 0xfffffffd040c7824 */ /* 0x102fe200078e0205 */
[----:B------:R-:W-:-:S04]  /*00d0*/  PRMT R5, RZ, 0x7610, R5 ;  /* 0x00007610ff057816 */ /* 0x000fc80000000005 */
[C---:B------:R-:W-:Y:S02]  /*00e0*/  ISETP.GE.AND P1, PT, R12.reuse, 0x1, PT ;  /* 0x000000010c00780c */ /* 0x040fe40003f26270 */
[----:B------:R-:W-:-:S11]  /*00f0*/  VIMNMX R59, R12, 0x3, PT ;  /* 0x000000030c3b7848 */ /* 0x000fd60003fe0100 */
[----:B------:R-:W-:Y:S05]  /*0100*/  @!P1 BRA `(.L_x_1308) ;  /* 0x0000000000509947 */ /* 0x000fea0003800000 */
[----:B------:R-:W1:Y:S02]  /*0110*/  LDC.64 R6, c[0x0][0x278] ;  /* 0x00009e00ff067b82 */ /* 0x000e640000000a00 */
[----:B-1----:R-:W5:Y:S01]  /*0120*/  LDG.E.U16 R54, desc[UR6][R6.64] ;  /* 0x0000000606367981 */ /* 0x002f62000c1e1500 */
[----:B------:R-:W-:Y:S02]  /*0130*/  ISETP.GE.AND P0, PT, R59, 0x2, PT ;  /* 0x000000023b00780c */ /* 0x000fe40003f06270 */
[----:B-----5:R-:W-:-:S11]  /*0140*/  PRMT R5, R54, 0x7610, R5 ;  /* 0x0000761036057816 */ /* 0x020fd60000000005 */
[----:B------:R-:W-:Y:S05]  /*0150*/  @!P0 BRA `(.L_x_1308) ;  /* 0x00000000003c8947 */ /* 0x000fea0003800000 */
[----:B------:R-:W1:Y:S01]  /*0160*/  LDC R6, c[0x0][0x280] ;  /* 0x0000a000ff067b82 */ /* 0x000e620000000800 */
[----:B------:R-:W-:-:S07]  /*0170*/  ISETP.NE.AND P0, PT, R59, 0x2, PT ;  /* 0x000000023b00780c */ /* 0x000fce0003f05270 */
[----:B------:R-:W5:Y:S01]  /*0180*/  LDC.64 R14, c[0x0][0x278] ;  /* 0x00009e00ff0e7b82 */ /* 0x000f620000000a00 */
[----:B-1----:R-:W-:Y:S01]  /*0190*/  SHF.R.S32.HI R5, RZ, 0x1f, R6 ;  /* 0x0000001fff057819 */ /* 0x002fe20000011406 */
[----:B------:R-:W-:-:S03]  /*01a0*/  IMAD.SHL.U32 R9, R6, 0x2, RZ ;  /* 0x0000000206097824 */ /* 0x000fc600078e00ff */
[----:B------:R-:W-:Y:S02]  /*01b0*/  SHF.L.U64.HI R5, R6, 0x1, R5 ;  /* 0x0000000106057819 */ /* 0x000fe40000010205 */
[----:B-----5:R-:W-:-:S04]  /*01c0*/  IADD3 R6, P2, R9, R14, RZ ;  /* 0x0000000e09067210 */ /* 0x020fc80007f5e0ff */
[----:B------:R-:W-:Y:S02]  /*01d0*/  IADD3.X R7, R5, R15, RZ, P2, !PT ;  /* 0x0000000f05077210 */ /* 0x000fe400017fe4ff */
[----:B------:R-:W-:-:S03]  /*01e0*/  @P0 IADD3 R8, P2, R6, R9, RZ ;  /* 0x0000000906080210 */ /* 0x000fc60007f5e0ff */
[----:B------:R-:W5:Y:S02]  /*01f0*/  LDG.E.U16 R55, desc[UR6][R6.64] ;  /* 0x0000000606377981 */ /* 0x000f64000c1e1500 */
[----:B------:R-:W-:-:S05]  /*0200*/  @P0 IMAD.X R9, R7, 0x1, R5, P2 ;  /* 0x0000000107090824 */ /* 0x000fca00010e0605 */
[----:B------:R-:W2:Y:S01]  /*0210*/  @P0 LDG.E.U16 R56, desc[UR6][R8.64] ;  /* 0x0000000608380981 */ /* 0x000ea2000c1e1500 */
[----:B-----5:R-:W-:-:S04]  /*0220*/  LOP3.LUT R5, R55, R54, RZ, 0xfc, !PT ;  /* 0x0000003637057212 */ /* 0x020fc800078efcff */
[----:B--2---:R-:W-:-:S04]  /*0230*/  @P0 LOP3.LUT R10, R56, R5, RZ, 0xfc, !PT ;  /* 0x00000005380a0212 */ /* 0x004fc800078efcff */
[----:B------:R-:W-:-:S07]  /*0240*/  @P0 PRMT R5, R10, 0x7610, R5 ;  /* 0x000076100a050816 */ /* 0x000fce0000000005 */
.L_x_1308:
[----:B------:R-:W-:Y:S01]  /*0250*/  PRMT R5, R5, 0x9910, RZ ;  /* 0x0000991005057816 */ /* 0x000fe200000000ff */
[----:B----4-:R-:W-:-:S03]  /*0260*/  IMAD.SHL.U32 R57, R0, 0x40, RZ ;  /* 0x0000004000397824 */ /* 0x010fc600078e00ff */
[----:B------:R-:W-:Y:S02]  /*0270*/  ISETP.NE.AND P0, PT, R5, RZ, PT ;  /* 0x000000ff0500720c */ /* 0x000fe40003f05270 */
[----:B---3--:R-:W-:-:S11]  /*0280*/  VIADDMNMX R58, R57, 0x40, R3, PT ;  /* 0x00000040393a7846 */ /* 0x008fd60003800103 */
[----:B------:R-:W-:Y:S05]  /*0290*/  @!P0 EXIT ;  /* 0x000000000000894d */ /* 0x000fea0003800000 */
[----:B--2---:R-:W-:Y:S01]  /*02a0*/  IADD3 R7, R57, R2, RZ ;  /* 0x0000000239077210 */ /* 0x004fe20007ffe0ff */
[----:B0-----:R-:W-:Y:S01]  /*02b0*/  IMAD.SHL.U32 R5, R11, 0x100, RZ ;  /* 0x000001000b057824 */ /* 0x001fe200078e00ff */
[----:B------:R-:W-:Y:S02]  /*02c0*/  BSSY B0, `(.L_x_1309) ;  /* 0x000006c000007945 */ /* 0x000fe40003800000 */
[----:B------:R-:W-:Y:S01]  /*02d0*/  ISETP.GE.OR P0, PT, R7, R58, !P1 ;  /* 0x0000003a0700720c */ /* 0x000fe20004f06670 */
[----:B------:R-:W-:-:S12]  /*02e0*/  IMAD R14, R2, 0x4, R5 ;  /* 0x00000004020e7824 */ /* 0x000fd800078e0205 */
        /* <DEDUP_REMOVED lines=14> */
[----:B------:R-:W-:Y:S01]  /*03d0*/  HFMA2.MMA R18, -RZ, RZ, 0, 0 ;  /* 0x00000000ff127435 */ /* 0x000fe200000001ff */
[----:B------:R-:W-:Y:S01]  /*03e0*/  IMAD R7, R6, 0x3, RZ ;  /* 0x0000000306077824 */ /* 0x000fe200078e02ff */
        /* <DEDUP_REMOVED lines=8> */
[----:B------:R-:W-:Y:S01]  /*0470*/  PLOP3.LUT P0, PT, PT, PT, PT, 0x8, 0x0 ;  /* 0x000000000000781c */ /* 0x000fe20003f0e170 */
[----:B------:R-:W-:-:S12]  /*0480*/  VIADD R15, R59, 0xfffffffd ;  /* 0xfffffffd3b0f7836 */ /* 0x000fd80000000000 */
.L_x_1313:
        /* <DEDUP_REMOVED lines=16> */
.L_x_1312:
[----:B------:R-:W-:-:S05]  /*0590*/  IMAD.IADD R8, R59, 0x1, -R18 ;  /* 0x000000013b087824 */ /* 0x000fca00078e0a12 */
        /* <DEDUP_REMOVED lines=15> */
.L_x_1311:
[----:B------:R-:W0:Y:S01]  /*0690*/  S2UR UR5, SR_CgaCtaId ;  /* 0x00000000000579c3 */ /* 0x000e220000008800 */
[----:B------:R-:W-:Y:S01]  /*06a0*/  IMAD R8, R4, R3, RZ ;  /* 0x0000000304087224 */ /* 0x000fe200078e02ff */
[----:B------:R-:W-:Y:S01]  /*06b0*/  ISETP.GT.AND P2, PT, R59, 0x3, PT ;  /* 0x000000033b00780c */ /* 0x000fe20003f44270 */
[----:B------:R-:W-:Y:S01]  /*06c0*/  UMOV UR4, 0x400 ;  /* 0x0000040000047882 */ /* 0x000fe20000000000 */
[----:B------:R-:W-:Y:S01]  /*06d0*/  ULDC.64 UR8, c[0x0][0x210] ;  /* 0x0000840000087ab9 */ /* 0x000fe20000000a00 */
[----:B------:R-:W-:Y:S02]  /*06e0*/  IMAD R8, R8, 0x3, RZ ;  /* 0x0000000308087824 */ /* 0x000fe400078e02ff */
[----:B------:R-:W-:-:S03]  /*06f0*/  IMAD.MOV.U32 R18, RZ, RZ, RZ ;  /* 0x000000ffff127224 */ /* 0x000fc600078e00ff */
        /* <DEDUP_REMOVED lines=10> */
.L_x_1315:
        /* <DEDUP_REMOVED lines=16> */
.L_x_1314:
[----:B------:R-:W-:-:S05]  /*08a0*/  IMAD.IADD R8, R59, 0x1, -R18 ;  /* 0x000000013b087824 */ /* 0x000fca00078e0a12 */
        /* <DEDUP_REMOVED lines=11> */
[----:B0-----:R-:W-:-:S05]  /*0960*/  @P2 VIADD R13, R13, 0x100 ;  /* 0x000001000d0d2836 */ /* 0x001fca0000000000 */
[----:B----4-:R0:W-:Y:S02]  /*0970*/  @P0 STS.U16 [R13], R10 ;  /* 0x0000000a0d000388 */ /* 0x0101e40000000400 */
.L_x_1310:
[----:B------:R-:W-:Y:S05]  /*0980*/  BSYNC B0 ;  /* 0x0000000000007941 */ /* 0x000fea0003800000 */
.L_x_1309:
        /* <DEDUP_REMOVED lines=9> */
[----:B-1----:R-:W1:Y:S01]  /*0a20*/  LDC.64 R6, c[0x0][0x230] ;  /* 0x00008c00ff067b82 */ /* 0x002e620000000a00 */
[----:B------:R-:W-:Y:S01]  /*0a30*/  ISETP.GT.AND P2, PT, R59, 0x3, PT ;  /* 0x000000033b00780c */ /* 0x000fe20003f44270 */
[----:B------:R-:W-:Y:S01]  /*0a40*/  IMAD R4, R4, R11, RZ ;  /* 0x0000000b04047224 */ /* 0x000fe200078e02ff */
[----:B0-----:R-:W-:Y:S01]  /*0a50*/  HFMA2.MMA R10, -RZ, RZ, 0, 0 ;  /* 0x00000000ff0a7435 */ /* 0x001fe200000001ff */
[----:B------:R-:W-:Y:S02]  /*0a60*/  PLOP3.LUT P0, PT, PT, PT, PT, 0x80, 0x0 ;  /* 0x000000000000781c */ /* 0x000fe40003f0f070 */
[----:B------:R-:W-:-:S04]  /*0a70*/  IMAD R5, R4, 0x3, R5 ;  /* 0x0000000304057824 */ /* 0x000fc800078e0205 */
[----:B------:R-:W-:-:S04]  /*0a80*/  IMAD R5, R2, 0x4, R5 ;  /* 0x0000000402057824 */ /* 0x000fc800078e0205 */
[----:B-1----:R-:W-:Y:S01]  /*0a90*/  IMAD.WIDE R2, R5, 0x2, R6 ;  /* 0x0000000205027825 */ /* 0x002fe200078e0206 */
[----:B------:R-:W-:Y:S06]  /*0aa0*/  @!P2 BRA `(.L_x_1317) ;  /* 0x000000000034a947 */ /* 0x000fec0003800000 */
[----:B------:R-:W-:Y:S01]  /*0ab0*/  PLOP3.LUT P0, PT, PT, PT, PT, 0x8, 0x0 ;  /* 0x000000000000781c */ /* 0x000fe20003f0e170 */
[----:B------:R-:W-:-:S12]  /*0ac0*/  VIADD R13, R59, 0xfffffffd ;  /* 0xfffffffd3b0d7836 */ /* 0x000fd80000000000 */
.L_x_1318:
[C---:B-1----:R-:W-:Y:S01]  /*0ad0*/  IMAD.WIDE R4, R11.reuse, 0x2, R2 ;  /* 0x000000020b047825 */ /* 0x042fe200078e0202 */
        /* <DEDUP_REMOVED lines=10> */
.L_x_1317:
[----:B-1----:R-:W-:-:S04]  /*0b80*/  IADD3 R4, R59, -R10, RZ ;  /* 0x8000000a3b047210 */ /* 0x002fc80007ffe0ff */
[----:B------:R-:W-:-:S13]  /*0b90*/  ISETP.GT.AND P2, PT, R4, 0x1, PT ;  /* 0x000000010400780c */ /* 0x000fda0003f44270 */
[----:B------:R-:W-:Y:S01]  /*0ba0*/  @P2 VIADD R10, R10, 0x2 ;  /* 0x000000020a0a2836 */ /* 0x000fe20000000000 */
[----:B------:R-:W-:Y:S01]  /*0bb0*/  @P2 PLOP3.LUT P0, PT, PT, PT, PT, 0x8, 0x0 ;  /* 0x000000000000281c */ /* 0x000fe20003f0e170 */
[C---:B------:R-:W-:Y:S01]  /*0bc0*/  @P2 IMAD.WIDE R4, R11.reuse, 0x2, R2 ;  /* 0x000000020b042825 */ /* 0x040fe200078e0202 */
[----:B------:R0:W-:Y:S02]  /*0bd0*/  @P2 STG.E.64 desc[UR6][R2.64], RZ ;  /* 0x000000ff02002986 */ /* 0x0001e4000c101b06 */
[----:B------:R-:W-:Y:S02]  /*0be0*/  ISETP.LT.OR P0, PT, R10, R59, P0 ;  /* 0x0000003b0a00720c */ /* 0x000fe40000701670 */
[----:B------:R2:W-:Y:S01]  /*0bf0*/  @P2 STG.E.64 desc[UR6][R4.64], RZ ;  /* 0x000000ff04002986 */ /* 0x0005e2000c101b06 */
[----:B0-----:R-:W-:-:S10]  /*0c00*/  @P2 IMAD.WIDE R2, R11, 0x2, R4 ;  /* 0x000000020b022825 */ /* 0x001fd400078e0204 */
[----:B------:R2:W-:Y:S02]  /*0c10*/  @P0 STG.E.64 desc[UR6][R2.64], RZ ;  /* 0x000000ff02000986 */ /* 0x0005e4000c101b06 */
.L_x_1316:
[----:B--2---:R-:W2:Y:S08]  /*0c20*/  LDC.64 R2, c[0x0][0x248] ;  /* 0x00009200ff027b82 */ /* 0x004eb00000000a00 */
[----:B------:R-:W-:Y:S01]  /*0c30*/  BAR.SYNC.DEFER_BLOCKING 0x0 ;  /* 0x0000000000007b1d */ /* 0x000fe20000010000 */
[----:B------:R-:W-:Y:S01]  /*0c40*/  ISETP.GE.AND P0, PT, R57, R58, PT ;  /* 0x0000003a3900720c */ /* 0x000fe20003f06270 */
[----:B------:R-:W-:-:S06]  /*0c50*/  IMAD.SHL.U32 R53, R0, 0x80, RZ ;  /* 0x0000008000357824 */ /* 0x000fcc00078e00ff */
[----:B------:R-:W3:Y:S08]  /*0c60*/  LDC R4, c[0x0][0x25c] ;  /* 0x00009700ff047b82 */ /* 0x000ef00000000800 */
[----:B-1----:R-:W1:Y:S01]  /*0c70*/  LDC R6, c[0x0][0x264] ;  /* 0x00009900ff067b82 */ /* 0x002e620000000800 */
[----:B--2---:R-:W-:Y:S01]  /*0c80*/  IMAD.WIDE R52, R53, 0x2, R2 ;  /* 0x0000000235347825 */ /* 0x004fe200078e0202 */
[----:B------:R-:W-:Y:S06]  /*0c90*/  @P0 BRA `(.L_x_1319) ;  /* 0x0000000000d00947 */ /* 0x000fec0003800000 */
[----:B------:R2:W5:Y:S01]  /*0ca0*/  LDG.E.U16.CONSTANT R0, desc[UR6][R52.64] ;  /* 0x0000000634007981 */ /* 0x000562000c1e9500 */
[----:B------:R-:W-:Y:S01]  /*0cb0*/  SHF.R.S32.HI R7, RZ, 0x1f, R14 ;  /* 0x0000001fff077819 */ /* 0x000fe2000001140e */
[----:B0-----:R-:W-:Y:S01]  /*0cc0*/  IMAD.MOV.U32 R10, RZ, RZ, RZ ;  /* 0x000000ffff0a7224 */ /* 0x001fe200078e00ff */
[----:B------:R-:W-:Y:S01]  /*0cd0*/  SHF.L.U32 R5, R14, 0x2, RZ ;  /* 0x000000020e057819 */ /* 0x000fe200000006ff */
[----:B------:R-:W-:Y:S01]  /*0ce0*/  IMAD.MOV.U32 R13, RZ, RZ, R57 ;  /* 0x000000ffff0d7224 */ /* 0x000fe200078e0039 */
[----:B------:R-:W-:Y:S02]  /*0cf0*/  LEA.HI R7, R7, R14, RZ, 0x3 ;  /* 0x0000000e07077211 */ /* 0x000fe400078f18ff */
[----:B------:R-:W-:Y:S02]  /*0d00*/  LOP3.LUT R5, R5, 0x10, RZ, 0xc0, !PT ;  /* 0x0000001005057812 */ /* 0x000fe400078ec0ff */
[----:B------:R-:W-:-:S07]  /*0d10*/  SHF.R.S32.HI R7, RZ, 0x3, R7 ;  /* 0x00000003ff077819 */ /* 0x000fce0000011407 */
.L_x_1320:
[----:B------:R-:W0:Y:S01]  /*0d20*/  LDC.64 R8, c[0x0][0x220] ;  /* 0x00008800ff087b82 */ /* 0x000e220000000a00 */
[----:B-----5:R-:W-:-:S05]  /*0d30*/  IADD3 R15, R0, R10, RZ ;  /* 0x0000000a000f7210 */ /* 0x020fca0007ffe0ff */
[----:B------:R-:W-:-:S05]  /*0d40*/  IMAD R16, R15, R11, RZ ;  /* 0x0000000b0f107224 */ /* 0x000fca00078e02ff */
[----:B------:R-:W-:-:S04]  /*0d50*/  SHF.R.S32.HI R17, RZ, 0x1f, R16 ;  /* 0x0000001fff117819 */ /* 0x000fc80000011410 */
[----:B------:R-:W-:-:S04]  /*0d60*/  LEA.HI R16, R17, R16, RZ, 0x3 ;  /* 0x0000001011107211 */ /* 0x000fc800078f18ff */
[----:B------:R-:W-:-:S05]  /*0d70*/  LEA.HI.SX32 R17, R16, R7, 0x1d ;  /* 0x0000000710117211 */ /* 0x000fca00078feaff */
[----:B0-----:R-:W-:Y:S02]  /*0d80*/  IMAD.WIDE R8, R17, 0x4, R8 ;  /* 0x0000000411087825 */ /* 0x001fe400078e0208 */
[----:B------:R-:W0:Y:S04]  /*0d90*/  LDC.64 R16, c[0x0][0x228] ;  /* 0x00008a00ff107b82 */ /* 0x000e280000000a00 */
[----:B------:R-:W4:Y:S01]  /*0da0*/  LDG.E.CONSTANT R8, desc[UR6][R8.64] ;  /* 0x0000000608087981 */ /* 0x000f22000c1e9900 */
[----:B------:R-:W-:-:S05]  /*0db0*/  LEA R19, R13, 0x1, 0x1 ;  /* 0x000000010d137811 */ /* 0x000fca00078e08ff */
[----:B------:R-:W-:-:S05]  /*0dc0*/  IMAD.WIDE R18, R19, 0x2, R2 ;  /* 0x0000000213127825 */ /* 0x000fca00078e0202 */
[----:B------:R2:W3:Y:S01]  /*0dd0*/  LDG.E.U16.CONSTANT R22, desc[UR6][R18.64] ;  /* 0x0000000612167981 */ /* 0x0004e2000c1e9500 */
[----:B0-----:R-:W-:-:S06]  /*0de0*/  IMAD.WIDE R16, R15, 0x2, R16 ;  /* 0x000000020f107825 */ /* 0x001fcc00078e0210 */
[----:B------:R0:W3:Y:S01]  /*0df0*/  LDG.E.U16.CONSTANT R16, desc[UR6][R16.64] ;  /* 0x0000000610107981 */ /* 0x0000e2000c1e9500 */
[----:B----4-:R-:W-:-:S04]  /*0e00*/  SHF.R.U32.HI R15, RZ, R5, R8 ;  /* 0x00000005ff0f7219 */ /* 0x010fc80000011608 */
        /* <DEDUP_REMOVED lines=9> */
[----:B------:R-:W-:Y:S02]  /*0ea0*/  VIADD R21, R21, 0x1 ;  /* 0x0000000115157836 */ /* 0x000fe40000000000 */
[----:B------:R-:W-:Y:S02]  /*0eb0*/  VIADD R15, R15, 0x1 ;  /* 0x000000010f0f7836 */ /* 0x000fe40000000000 */
[----:B------:R-:W-:Y:S02]  /*0ec0*/  IMAD R20, R20, R20, RZ ;  /* 0x0000001414147224 */ /* 0x000fe400078e02ff */
[----:B------:R-:W-:Y:S02]  /*0ed0*/  IMAD R21, R21, R21, RZ ;  /* 0x0000001515157224 */ /* 0x000fe400078e02ff */
[----:B--2---:R-:W-:-:S02]  /*0ee0*/  IMAD R18, R8, R8, RZ ;  /* 0x0000000808127224 */ /* 0x004fc400078e02ff */
[----:B0-----:R-:W-:Y:S01]  /*0ef0*/  IMAD R17, R15, R15, RZ ;  /* 0x0000000f0f117224 */ /* 0x001fe200078e02ff */
[----:B------:R-:W-:Y:S08]  /*0f00*/  I2F.F16 R20, R20 ;  /* 0x0000001400147306 */ /* 0x000ff00000200c00 */
[----:B------:R-:W0:Y:S08]  /*0f10*/  I2F.F16 R21, R21 ;  /* 0x0000001500157306 */ /* 0x000e300000200c00 */
[----:B------:R-:W-:Y:S08]  /*0f20*/  I2F.F16 R18, R18 ;  /* 0x0000001200127306 */ /* 0x000ff00000200c00 */
[----:B------:R-:W2:Y:S01]  /*0f30*/  I2F.F16 R17, R17 ;  /* 0x0000001100117306 */ /* 0x000ea20000200c00 */
[----:B0-----:R-:W-:Y:S01]  /*0f40*/  PRMT R21, R20, 0x5410, R21 ;  /* 0x0000541014157816 */ /* 0x001fe20000000015 */
[----:B------:R-:W-:-:S04]  /*0f50*/  IMAD R15, R10, 0x8, R1 ;  /* 0x000000080a0f7824 */ /* 0x000fc800078e0201 */
[----:B---3--:R-:W-:Y:S01]  /*0f60*/  HMUL2 R8, R21, R16.H0_H0 ;  /* 0x2000001015087232 */ /* 0x008fe20000000000 */
[----:B--2---:R-:W-:-:S05]  /*0f70*/  PRMT R9, R17, 0x5410, R18 ;  /* 0x0000541011097816 */ /* 0x004fca0000000012 */
[----:B------:R-:W-:Y:S01]  /*0f80*/  HMUL2 R9, R9, R16.H0_H0 ;  /* 0x2000001009097232 */ /* 0x000fe20000000000 */
[----:B------:R-:W-:-:S04]  /*0f90*/  IADD3 R13, R22, R13, RZ ;  /* 0x0000000d160d7210 */ /* 0x000fc80007ffe0ff */
[----:B------:R4:W-:Y:S01]  /*0fa0*/  STL.64 [R15], R8 ;  /* 0x000000080f007387 */ /* 0x0009e20000100a00 */
[----:B------:R-:W-:Y:S01]  /*0fb0*/  ISETP.GE.AND P2, PT, R13, R58, PT ;  /* 0x0000003a0d00720c */ /* 0x000fe20003f46270 */
[----:B------:R-:W-:-:S12]  /*0fc0*/  VIADD R10, R10, 0x1 ;  /* 0x000000010a0a7836 */ /* 0x000fd80000000000 */
[----:B----4-:R-:W-:Y:S05]  /*0fd0*/  @!P2 BRA `(.L_x_1320) ;  /* 0xfffffffc0050a947 */ /* 0x010fea000383ffff */
.L_x_1319:
[----:B------:R-:W-:Y:S01]  /*0fe0*/  ULDC UR4, c[0x0][0x258] ;  /* 0x0000960000047ab9 */ /* 0x000fe20000000800 */
[----:B------:R-:W-:Y:S01]  /*0ff0*/  ULDC UR5, c[0x0][0x260] ;  /* 0x0000980000057ab9 */ /* 0x000fe20000000800 */
[C---:B------:R-:W-:Y:S01]  /*1000*/  ISETP.GT.AND P2, PT, R57.reuse, UR4, PT ;  /* 0x0000000439007c0c */ /* 0x040fe2000bf44270 */
[----:B------:R-:W-:Y:S01]  /*1010*/  ULDC UR8, c[0x0][0x268] ;  /* 0x00009a0000087ab9 */ /* 0x000fe20000000800 */
[C---:B------:R-:W-:Y:S01]  /*1020*/  VIMNMX R0, R57.reuse, UR4, PT ;  /* 0x0000000439007c48 */ /* 0x040fe2000bfe0100 */
[----:B------:R-:W-:Y:S01]  /*1030*/  HFMA2.MMA R7, -RZ, RZ, 0, 0 ;  /* 0x00000000ff077435 */ /* 0x000fe200000001ff */
[C---:B------:R-:W-:Y:S01]  /*1040*/  ISETP.GT.AND P4, PT, R57.reuse, UR5, PT ;  /* 0x0000000539007c0c */ /* 0x040fe2000bf84270 */
[----:B------:R-:W-:Y:S01]  /*1050*/  IMAD.MOV.U32 R5, RZ, RZ, RZ ;  /* 0x000000ffff057224 */ /* 0x000fe200078e00ff */
[----:B------:R-:W-:Y:S01]  /*1060*/  SHF.R.S32.HI R3, RZ, 0x1f, R0 ;  /* 0x0000001fff037819 */ /* 0x000fe20000011400 */
[----:B------:R-:W-:Y:S01]  /*1070*/  IMAD.MOV.U32 R2, RZ, RZ, RZ ;  /* 0x000000ffff027224 */ /* 0x000fe200078e00ff */
[----:B------:R-:W-:-:S02]  /*1080*/  ISETP.GT.AND P6, PT, R57, UR8, PT ;  /* 0x0000000839007c0c */ /* 0x000fc4000bfc4270 */
[----:B------:R-:W-:Y:S02]  /*1090*/  LEA.HI R3, R3, R0, RZ, 0x5 ;  /* 0x0000000003037211 */ /* 0x000fe400078f28ff */
[C---:B---3--:R-:W-:Y:S02]  /*10a0*/  ISETP.GT.AND P3, PT, R57.reuse, R4, PT ;  /* 0x000000043900720c */ /* 0x048fe40003f64270 */
[----:B-1----:R-:W-:Y:S02]  /*10b0*/  ISETP.GT.AND P5, PT, R57, R6, PT ;  /* 0x000000063900720c */ /* 0x002fe40003fa4270 */
[----:B------:R-:W-:Y:S02]  /*10c0*/  MOV R0, RZ ;  /* 0x000000ff00007202 */ /* 0x000fe40000000f00 */
[----:B------:R-:W-:Y:S01]  /*10d0*/  SHF.R.S32.HI R9, RZ, 0x5, R3 ;  /* 0x00000005ff097819 */ /* 0x000fe20000011403 */
        /* <DEDUP_REMOVED lines=8> */
.L_x_1321:
[----:B------:R-:W-:Y:S05]  /*1160*/  @!P3 BRA `(.L_x_1322) ;  /* 0x00000000001cb947 */ /* 0x000fea0003800000 */
[----:B------:R-:W1:Y:S02]  /*1170*/  LDC R0, c[0x0][0x260] ;  /* 0x00009800ff007b82 */ /* 0x000e640000000800 */
[----:B-1----:R-:W-:-:S05]  /*1180*/  VIMNMX R3, R57, R0, PT ;  /* 0x0000000039037248 */ /* 0x002fca0003fe0100 */
[----:B------:R-:W-:-:S05]  /*1190*/  IMAD.IADD R3, R3, 0x1, -R4 ;  /* 0x0000000103037824 */ /* 0x000fca00078e0a04 */
[----:B------:R-:W-:-:S04]  /*11a0*/  SHF.R.S32.HI R0, RZ, 0x1f, R3 ;  /* 0x0000001fff007819 */ /* 0x000fc80000011403 */
[----:B------:R-:W-:-:S04]  /*11b0*/  LEA.HI R0, R0, R3, RZ, 0x5 ;  /* 0x0000000300007211 */ /* 0x000fc800078f28ff */
[----:B------:R-:W-:-:S05]  /*11c0*/  SHF.R.S32.HI R0, RZ, 0x5, R0 ;  /* 0x00000005ff007819 */ /* 0x000fca0000011400 */
[----:B------:R-:W-:-:S07]  /*11d0*/  IMAD R0, R0, 0x5, RZ ;  /* 0x0000000500007824 */ /* 0x000fce00078e02ff */
.L_x_1322:
[----:B------:R-:W-:Y:S05]  /*11e0*/  @!P4 BRA `(.L_x_1323) ;  /* 0x00000000001cc947 */ /* 0x000fea0003800000 */
[----:B------:R-:W1:Y:S02]  /*11f0*/  LDC R8, c[0x0][0x264] ;  /* 0x00009900ff087b82 */ /* 0x000e640000000800 */
[----:B-1----:R-:W-:-:S04]  /*1200*/  VIMNMX R3, R57, R8, PT ;  /* 0x0000000839037248 */ /* 0x002fc80003fe0100 */
[----:B------:R-:W-:-:S04]  /*1210*/  IADD3 R3, R3, -UR5, RZ ;  /* 0x8000000503037c10 */ /* 0x000fc8000fffe0ff */
[----:B------:R-:W-:-:S04]  /*1220*/  SHF.R.S32.HI R8, RZ, 0x1f, R3 ;  /* 0x0000001fff087819 */ /* 0x000fc80000011403 */
[----:B------:R-:W-:-:S04]  /*1230*/  LEA.HI R8, R8, R3, RZ, 0x5 ;  /* 0x0000000308087211 */ /* 0x000fc800078f28ff */
[----:B------:R-:W-:-:S05]  /*1240*/  SHF.R.S32.HI R8, RZ, 0x5, R8 ;  /* 0x00000005ff087819 */ /* 0x000fca0000011408 */
[----:B------:R-:W-:-:S07]  /*1250*/  IMAD.SHL.U32 R7, R8, 0x4, RZ ;  /* 0x0000000408077824 */ /* 0x000fce00078e00ff */
.L_x_1323:
        /* <DEDUP_REMOVED lines=8> */
.L_x_1324:
[----:B------:R-:W-:Y:S01]  /*12e0*/  IMAD.MOV.U32 R6, RZ, RZ, RZ ;  /* 0x000000ffff067224 */ /* 0x000fe200078e00ff */
[----:B------:R-:W-:Y:S06]  /*12f0*/  @!P6 BRA `(.L_x_1325) ;  /* 0x00000000001ce947 */ /* 0x000fec0003800000 */
[----:B------:R-:W1:Y:S02]  /*1300*/  LDC R6, c[0x0][0x26c] ;  /* 0x00009b00ff067b82 */ /* 0x000e640000000800 */
[----:B-1----:R-:W-:-:S04]  /*1310*/  VIMNMX R3, R57, R6, PT ;  /* 0x0000000639037248 */ /* 0x002fc80003fe0100 */
[----:B------:R-:W-:-:S04]  /*1320*/  IADD3 R3, R3, -UR8, RZ ;  /* 0x8000000803037c10 */ /* 0x000fc8000fffe0ff */
[----:B------:R-:W-:-:S04]  /*1330*/  SHF.R.S32.HI R6, RZ, 0x1f, R3 ;  /* 0x0000001fff067819 */ /* 0x000fc80000011403 */
[----:B------:R-:W-:-:S04]  /*1340*/  LEA.HI R6, R6, R3, RZ, 0x5 ;  /* 0x0000000306067211 */ /* 0x000fc800078f28ff */
[----:B------:R-:W-:-:S05]  /*1350*/  SHF.R.S32.HI R6, RZ, 0x5, R6 ;  /* 0x00000005ff067819 */ /* 0x000fca0000011406 */
[----:B------:R-:W-:-:S07]  /*1360*/  IMAD.SHL.U32 R6, R6, 0x2, RZ ;  /* 0x0000000206067824 */ /* 0x000fce00078e00ff */
.L_x_1325:
[----:B------:R-:W-:Y:S02]  /*1370*/  ISETP.GE.OR P0, PT, R57, R4, P0 ;  /* 0x000000043900720c */ /* 0x000fe40000706670 */
[----:B------:R-:W-:Y:S02]  /*1380*/  LEA R2, R9, R2, 0x3 ;  /* 0x0000000209027211 */ /* 0x000fe400078e18ff */
[----:B0-----:R-:W-:Y:S02]  /*1390*/  PRMT R10, RZ, 0x5410, RZ ;  /* 0x00005410ff0a7816 */ /* 0x001fe400000000ff */
[----:B------:R-:W-:Y:S02]  /*13a0*/  IADD3 R0, R7, R2, R0 ;  /* 0x0000000207007210 */ /* 0x000fe40007ffe000 */
[----:B------:R-:W-:Y:S02]  /*13b0*/  PRMT R9, RZ, 0x5410, RZ ;  /* 0x00005410ff097816 */ /* 0x000fe400000000ff */
[----:B------:R-:W-:-:S02]  /*13c0*/  IADD3 R0, R6, R0, R5 ;  /* 0x0000000006007210 */ /* 0x000fc40007ffe005 */
[----:B------:R-:W-:Y:S02]  /*13d0*/  PRMT R8, RZ, 0x5410, RZ ;  /* 0x00005410ff087816 */ /* 0x000fe400000000ff */
[----:B------:R-:W-:Y:S02]  /*13e0*/  PRMT R7, RZ, 0x5410, RZ ;  /* 0x00005410ff077816 */ /* 0x000fe400000000ff */
[----:B------:R-:W-:Y:S02]  /*13f0*/  PRMT R6, RZ, 0x5410, RZ ;  /* 0x00005410ff067816 */ /* 0x000fe400000000ff */
[----:B------:R-:W-:Y:S01]  /*1400*/  PRMT R5, RZ, 0x5410, RZ ;  /* 0x00005410ff057816 */ /* 0x000fe200000000ff */
[----:B------:R-:W-:Y:S06]  /*1410*/  @P0 BRA `(.L_x_1326) ;  /* 0x0000002400580947 */ /* 0x000fec0003800000 */
[----:B------:R-:W2:Y:S04]  /*1420*/  LDL.64 R16, [R1] ;  /* 0x0000000001107983 */ /* 0x000ea80000100a00 */
[----:B------:R0:W3:Y:S01]  /*1430*/  LDG.E.U16.CONSTANT R52, desc[UR6][R52.64+0x2] ;  /* 0x0000020634347981 */ /* 0x0000e2000c1e9500 */
[----:B------:R-:W-:Y:S01]  /*1440*/  IMAD R0, R0, R11, RZ ;  /* 0x0000000b00007224 */ /* 0x000fe200078e02ff */
[----:B------:R-:W1:Y:S01]  /*1450*/  S2UR UR5, SR_CgaCtaId ;  /* 0x00000000000579c3 */ /* 0x000e620000008800 */
[----:B------:R-:W-:Y:S01]  /*1460*/  PRMT R2, R56, 0x9910, RZ ;  /* 0x0000991038027816 */ /* 0x000fe200000000ff */
[----:B------:R-:W-:Y:S01]  /*1470*/  ULDC.64 UR8, c[0x0][0x218] ;  /* 0x0000860000087ab9 */ /* 0x000fe20000000a00 */
[----:B------:R-:W-:Y:S01]  /*1480*/  UMOV UR4, 0x400 ;  /* 0x0000040000047882 */ /* 0x000fe20000000000 */
[----:B------:R-:W-:-:S02]  /*1490*/  SHF.R.S32.HI R3, RZ, 0x1f, R0 ;  /* 0x0000001fff037819 */ /* 0x000fc40000011400 */
[----:B------:R-:W-:Y:S02]  /*14a0*/  IADD3 R4, P2, R14, R0, RZ ;  /* 0x000000000e047210 */ /* 0x000fe40007f5e0ff */
[----:B------:R-:W4:Y:S01]  /*14b0*/  LDC R0, c[0x0][0x23c] ;  /* 0x00008f00ff007b82 */ /* 0x000f220000000800 */
[----:B------:R-:W-:Y:S01]  /*14c0*/  ISETP.NE.AND P0, PT, R2, RZ, PT ;  /* 0x000000ff0200720c */ /* 0x000fe20003f05270 */
[----:B0-----:R-:W-:Y:S01]  /*14d0*/  IMAD.MOV.U32 R53, RZ, RZ, RZ ;  /* 0x000000ffff357224 */ /* 0x001fe200078e00ff */
[----:B------:R-:W-:Y:S02]  /*14e0*/  LEA.HI.X.SX32 R3, R14, R3, 0x1, P2 ;  /* 0x000000030e037211 */ /* 0x000fe400010f0eff */
[----:B------:R-:W-:Y:S02]  /*14f0*/  LEA R60, P2, R4, UR8, 0x2 ;  /* 0x00000008043c7c11 */ /* 0x000fe4000f8410ff */
[----:B------:R-:W-:Y:S02]  /*1500*/  ISETP.LT.OR P0, PT, R12, 0x3, !P0 ;  /* 0x000000030c00780c */ /* 0x000fe40004701670 */
[----:B------:R-:W-:-:S02]  /*1510*/  LEA.HI.X R61, R4, UR9, R3, 0x2, P2 ;  /* 0x00000009043d7c11 */ /* 0x000fc400090f1403 */
[----:B------:R-:W-:Y:S02]  /*1520*/  SHF.R.S32.HI R4, RZ, 0x1f, R11 ;  /* 0x0000001fff047819 */ /* 0x000fe4000001140b */
[----:B------:R-:W-:Y:S01]  /*1530*/  PRMT R10, R10, 0x5410, RZ ;  /* 0x000054100a0a7816 */ /* 0x000fe200000000ff */
[----:B-1----:R-:W-:-:S03]  /*1540*/  ULEA UR4, UR5, UR4, 0x18 ;  /* 0x0000000405047291 */ /* 0x002fc6000f8ec03f */
[----:B------:R-:W-:Y:S01]  /*1550*/  ULDC UR5, c[0x0][0x25c] ;  /* 0x0000970000057ab9 */ /* 0x000fe20000000800 */
[----:B--2---:R-:W-:Y:S02]  /*1560*/  PRMT R3, R16, 0x7610, R16 ;  /* 0x0000761010037816 */ /* 0x004fe40000000010 */
[----:B------:R-:W-:Y:S02]  /*1570*/  PRMT R2, R17, 0x7610, R17 ;  /* 0x0000761011027816 */ /* 0x000fe40000000011 */
[----:B---34-:R-:W-:-:S07]  /*1580*/  IADD3 R52, R57, R52, RZ ;  /* 0x0000003439347210 */ /* 0x018fce0007ffe0ff */
.L_x_1333:
[----:B------:R-:W-:Y:S01]  /*1590*/  ISETP.NE.AND P2, PT, R57, R52, PT ;  /* 0x000000343900720c */ /* 0x000fe20003f45270 */
[----:B------:R0:W5:-:S12]  /*15a0*/  LDG.E.128.CONSTANT R12, desc[UR6][R60.64] ;  /* 0x000000063c0c7981 */ /* 0x000158000c1e9d00 */
[----:B------:R-:W1:Y:S01]  /*15b0*/  @!P2 LDC.64 R16, c[0x0][0x248] ;  /* 0x00009200ff10ab82 */ /* 0x000e620000000a00 */
[----:B------:R-:W-:Y:S01]  /*15c0*/  @!P2 IADD3 R53, R53, 0x1, RZ ;  /* 0x000000013535a810 */ /* 0x000fe20007ffe0ff */
[----:B------:R-:W-:-:S04]  /*15d0*/  @!P2 IMAD.SHL.U32 R11, R57, 0x2, RZ ;  /* 0x00000002390ba824 */ /* 0x000fc800078e00ff */
[----:B------:R-:W-:-:S06]  /*15e0*/  @!P2 IMAD R18, R53, 0x8, R1 ;  /* 0x000000083512a824 */ /* 0x000fcc00078e0201 */
[----:B------:R-:W2:Y:S01]  /*15f0*/  @!P2 LDL.64 R18, [R18] ;  /* 0x000000001212a983 */ /* 0x000ea20000100a00 */
[----:B-1----:R-:W-:-:S06]  /*1600*/  @!P2 IMAD.WIDE R16, R11, 0x2, R16 ;  /* 0x000000020b10a825 */ /* 0x002fcc00078e0210 */
[----:B------:R-:W3:Y:S01]  /*1610*/  @!P2 LDG.E.U16.CONSTANT R16, desc[UR6][R16.64+0x2] ;  /* 0x000002061010a981 */ /* 0x000ee2000c1e9500 */
[----:B------:R-:W-:Y:S01]  /*1620*/  IMAD.MOV.U32 R11, RZ, RZ, R0 ;  /* 0x000000ffff0b7224 */ /* 0x000fe200078e0000 */
[----:B--2---:R-:W-:Y:S02]  /*1630*/  @!P2 PRMT R3, R18, 0x7610, R3 ;  /* 0x000076101203a816 */ /* 0x004fe40000000003 */
[----:B------:R-:W-:Y:S02]  /*1640*/  @!P2 PRMT R2, R19, 0x7610, R2 ;  /* 0x000076101302a816 */ /* 0x000fe40000000002 */
[----:B------:R-:W-:Y:S02]  /*1650*/  @!P2 PRMT R3, R3, 0x7610, R18 ;  /* 0x000076100303a816 */ /* 0x000fe40000000012 */
[----:B------:R-:W-:Y:S02]  /*1660*/  @!P2 PRMT R2, R2, 0x7610, R19 ;  /* 0x000076100202a816 */ /* 0x000fe40000000013 */
[----:B---3--:R-:W-:Y:S01]  /*1670*/  @!P2 IADD3 R52, R16, R57, RZ ;  /* 0x000000391034a210 */ /* 0x008fe20007ffe0ff */
[----:B0-----:R-:W-:Y:S06]  /*1680*/  @!P1 BRA `(.L_x_1327) ;  /* 0x0000001000449947 */ /* 0x001fec0003800000 */
[----:B------:R-:W-:-:S04]  /*1690*/  IMAD.WIDE R20, R11, 0x4, R60 ;  /* 0x000000040b147825 */ /* 0x000fc800078e023c */
[----:B------:R-:W-:Y:S02]  /*16a0*/  IMAD.WIDE R16, R11, 0x4, R20 ;  /* 0x000000040b107825 */ /* 0x000fe400078e0214 */
[----:B------:R-:W2:Y:S04]  /*16b0*/  LDG.E.128.CONSTANT R20, desc[UR6][R20.64] ;  /* 0x0000000614147981 */ /* 0x000ea8000c1e9d00 */
[----:B------:R-:W3:Y:S01]  /*16c0*/  LDG.E.128.CONSTANT R16, desc[UR6][R16.64] ;  /* 0x0000000610107981 */ /* 0x000ee2000c1e9d00 */
[----:B-----5:R-:W-:Y:S02]  /*16d0*/  SHF.R.U32.HI R28, RZ, 0xc, R12 ;  /* 0x0000000cff1c7819 */ /* 0x020fe4000001160c */
[----:B------:R-:W-:Y:S02]  /*16e0*/  SHF.R.U32.HI R31, RZ, 0xc, R14 ;  /* 0x0000000cff1f7819 */ /* 0x000fe4000001160e */
[----:B------:R-:W-:-:S02]  /*16f0*/  SHF.R.U32.HI R37, RZ, 0xc, R15 ;  /* 0x0000000cff257819 */ /* 0x000fc4000001160f */
[----:B------:R-:W-:Y:S02]  /*1700*/  LOP3.LUT R28, R28, 0xf000f, RZ, 0xc0, !PT ;  /* 0x000f000f1c1c7812 */ /* 0x000fe400078ec0ff */
[----:B------:R-:W-:Y:S02]  /*1710*/  LOP3.LUT R36, R31, 0xf000f, RZ, 0xc0, !PT ;  /* 0x000f000f1f247812 */ /* 0x000fe400078ec0ff */
[----:B------:R-:W-:Y:S02]  /*1720*/  LOP3.LUT R38, R37, 0xf000f, RZ, 0xc0, !PT ;  /* 0x000f000f25267812 */ /* 0x000fe400078ec0ff */
[----:B------:R-:W-:Y:S02]  /*1730*/  PRMT R30, R54, 0x9910, RZ ;  /* 0x00009910361e7816 */ /* 0x000fe400000000ff */
[----:B------:R-:W-:Y:S02]  /*1740*/  SHF.R.U32.HI R29, RZ, 0xc, R13 ;  /* 0x0000000cff1d7819 */ /* 0x000fe4000001160d */
[----:B------:R-:W-:-:S02]  /*1750*/  ISETP.NE.AND P2, PT, R30, RZ, PT ;  /* 0x000000ff1e00720c */ /* 0x000fc40003f45270 */
[----:B------:R-:W-:Y:S02]  /*1760*/  LOP3.LUT R30, R29, 0xf000f, RZ, 0xc0, !PT ;  /* 0x000f000f1d1e7812 */ /* 0x000fe400078ec0ff */
[----:B------:R-:W-:Y:S02]  /*1770*/  LOP3.LUT R24, R12, 0x3f003f, RZ, 0xc0, !PT ;  /* 0x003f003f0c187812 */ /* 0x000fe400078ec0ff */
[----:B------:R-:W-:Y:S02]  /*1780*/  SHF.R.U32.HI R25, RZ, 0x6, R12 ;  /* 0x00000006ff197819 */ /* 0x000fe4000001160c */
[----:B------:R-:W-:Y:S02]  /*1790*/  LOP3.LUT R12, R13, 0x3f003f, RZ, 0xc0, !PT ;  /* 0x003f003f0d0c7812 */ /* 0x000fe400078ec0ff */
        /* <DEDUP_REMOVED lines=8> */
[----:B------:R-:W-:Y:S02]  /*1820*/  ISETP.GE.AND P3, PT, R59, 0x2, PT ;  /* 0x000000023b00780c */ /* 0x000fe40003f66270 */
[----:B---3--:R-:W-:Y:S02]  /*1830*/  SHF.R.U32.HI R41, RZ, 0x8, R16 ;  /* 0x00000008ff297819 */ /* 0x008fe40000011610 */
[----:B------:R-:W-:Y:S02]  /*1840*/  SHF.R.U32.HI R45, RZ, 0x8, R18 ;  /* 0x00000008ff2d7819 */ /* 0x000fe40000011612 */
[----:B------:R-:W-:Y:S02]  /*1850*/  SHF.R.U32.HI R47, RZ, 0x8, R19 ;  /* 0x00000008ff2f7819 */ /* 0x000fe40000011613 */
[----:B------:R-:W-:Y:S02]  /*1860*/  LOP3.LUT R41, R28, 0x300030, R41, 0xf8, !PT ;  /* 0x003000301c297812 */ /* 0x000fe400078ef829 */
[----:B------:R-:W-:-:S02]  /*1870*/  LOP3.LUT R45, R36, 0x300030, R45, 0xf8, !PT ;  /* 0x00300030242d7812 */ /* 0x000fc400078ef82d */
[----:B------:R-:W-:Y:S02]  /*1880*/  LOP3.LUT R47, R38, 0x300030, R47, 0xf8, !PT ;  /* 0x00300030262f7812 */ /* 0x000fe400078ef82f */
[--C-:B--2---:R-:W-:Y:S02]  /*1890*/  SHF.R.U32.HI R37, RZ, 0xc, R20.reuse ;  /* 0x0000000cff257819 */ /* 0x104fe40000011614 */
[----:B------:R-:W-:Y:S02]  /*18a0*/  LOP3.LUT R28, R20, 0x3f003f, RZ, 0xc0, !PT ;  /* 0x003f003f141c7812 */ /* 0x000fe400078ec0ff */
[----:B------:R-:W-:Y:S02]  /*18b0*/  SHF.R.U32.HI R36, RZ, 0x6, R20 ;  /* 0x00000006ff247819 */ /* 0x000fe40000011614 */
[----:B------:R-:W-:Y:S02]  /*18c0*/  SHF.R.U32.HI R38, RZ, 0xc, R22 ;  /* 0x0000000cff267819 */ /* 0x000fe40000011616 */
[----:B------:R-:W-:-:S02]  /*18d0*/  SHF.R.U32.HI R43, RZ, 0x8, R17 ;  /* 0x00000008ff2b7819 */ /* 0x000fc40000011611 */
[----:B------:R-:W-:Y:S02]  /*18e0*/  SHF.R.U32.HI R20, RZ, 0xc, R21 ;  /* 0x0000000cff147819 */ /* 0x000fe40000011615 */
[----:B------:R-:W-:Y:S02]  /*18f0*/  SHF.R.U32.HI R40, RZ, 0xc, R23 ;  /* 0x0000000cff287819 */ /* 0x000fe40000011617 */
[----:B------:R-:W-:Y:S02]  /*1900*/  SHF.R.U32.HI R48, RZ, 0xa, R16 ;  /* 0x0000000aff307819 */ /* 0x000fe40000011610 */
        /* <DEDUP_REMOVED lines=22> */
[----:B------:R-:W-:Y:S02]  /*1a70*/  LOP3.LUT R48, R37, 0x300030, R48, 0xf8, !PT ;  /* 0x0030003025307812 */ /* 0x000fe400078ef830 */
[----:B------:R-:W-:Y:S02]  /*1a80*/  LOP3.LUT R50, R39, 0x300030, R50, 0xf8, !PT ;  /* 0x0030003027327812 */ /* 0x000fe400078ef832 */
[----:B------:R-:W-:Y:S02]  /*1a90*/  LOP3.LUT R49, R20, 0x300030, R49, 0xf8, !PT ;  /* 0x0030003014317812 */ /* 0x000fe400078ef831 */
[----:B------:R-:W-:Y:S02]  /*1aa0*/  LOP3.LUT R37, R12, 0x64006400, RZ, 0xfc, !PT ;  /* 0x640064000c257812 */ /* 0x000fe400078efcff */
[----:B------:R-:W-:-:S02]  /*1ab0*/  LOP3.LUT R38, R26, 0x64006400, RZ, 0xfc, !PT ;  /* 0x640064001a267812 */ /* 0x000fc400078efcff */
        /* <DEDUP_REMOVED lines=73> */
[----:B------:R-:W0:Y:S04]  /*1f50*/  LDS.128 R16, [UR4] ;  /* 0x00000004ff107984 */ /* 0x000e280008000c00 */
[----:B------:R-:W1:Y:S01]  /*1f60*/  LDS.128 R20, [UR4+0x10] ;  /* 0x00001004ff147984 */ /* 0x000e620008000c00 */
[----:B0-----:R-:W-:Y:S01]  /*1f70*/  HFMA2.MMA R62, R12, R16, RZ ;  /* 0x000000100c3e7235 */ /* 0x001fe200000000ff */
[----:B------:R-:W-:-:S04]  /*1f80*/  HFMA2 R63, R13, R16, RZ.H0_H0 ;  /* 0x000000100d3f7231 */ /* 0x000fc800000400ff */
[----:B------:R-:W-:-:S05]  /*1f90*/  HFMA2 R63, R25, R17, R63 ;  /* 0x00000011193f7231 */ /* 0x000fca000000003f */
[----:B------:R-:W-:Y:S01]  /*1fa0*/  HFMA2 R62, R24, R17, R62 ;  /* 0x00000011183e7231 */ /* 0x000fe2000000003e */
[----:B------:R-:W-:-:S05]  /*1fb0*/  HFMA2.MMA R63, R29, R18, R63 ;  /* 0x000000121d3f7235 */ /* 0x000fca000000003f */
[----:B------:R-:W-:-:S05]  /*1fc0*/  HFMA2.MMA R62, R28, R18, R62 ;  /* 0x000000121c3e7235 */ /* 0x000fca000000003e */
[----:B------:R-:W-:-:S05]  /*1fd0*/  HFMA2 R63, R37, R19, R63 ;  /* 0x00000013253f7231 */ /* 0x000fca000000003f */
[----:B------:R-:W-:Y:S01]  /*1fe0*/  HFMA2 R62, R36, R19, R62 ;  /* 0x00000013243e7231 */ /* 0x000fe2000000003e */
[----:B-1----:R-:W-:-:S05]  /*1ff0*/  HFMA2.MMA R63, R33, R20, R63 ;  /* 0x00000014213f7235 */ /* 0x002fca000000003f */
        /* <DEDUP_REMOVED lines=31> */
.L_x_1328:
[----:B------:R-:W-:Y:S05]  /*21f0*/  @!P3 BRA `(.L_x_1327) ;  /* 0x000000040068b947 */ /* 0x000fea0003800000 */
[----:B------:R-:W-:-:S04]  /*2200*/  PRMT R16, R55, 0x9910, RZ ;  /* 0x0000991037107816 */ /* 0x000fc800000000ff */
[----:B------:R-:W-:-:S13]  /*2210*/  ISETP.NE.AND P2, PT, R16, RZ, PT ;  /* 0x000000ff1000720c */ /* 0x000fda0003f45270 */
[----:B------:R-:W-:Y:S05]  /*2220*/  @!P2 BRA `(.L_x_1329) ;  /* 0x0000000000a8a947 */ /* 0x000fea0003800000 */
[----:B------:R-:W0:Y:S04]  /*2230*/  LDS.128 R16, [UR4+0x80] ;  /* 0x00008004ff107984 */ /* 0x000e280008000c00 */
        /* <DEDUP_REMOVED lines=41> */
.L_x_1329:
[----:B------:R-:W-:Y:S05]  /*24d0*/  @P0 BRA `(.L_x_1327) ;  /* 0x0000000000b00947 */ /* 0x000fea0003800000 */
[----:B------:R-:W0:Y:S01]  /*24e0*/  LDS.128 R16, [UR4+0x100] ;  /* 0x00010004ff107984 */ /* 0x000e220008000c00 */
[----:B------:R-:W-:Y:S01]  /*24f0*/  IMAD.MOV.U32 R65, RZ, RZ, R14 ;  /* 0x000000ffff417224 */ /* 0x000fe200078e000e */
[----:B------:R-:W-:Y:S02]  /*2500*/  MOV R63, R13 ;  /* 0x0000000d003f7202 */ /* 0x000fe40000000f00 */
[----:B------:R-:W1:Y:S01]  /*2510*/  LDS.128 R20, [UR4+0x110] ;  /* 0x00011004ff147984 */ /* 0x000e620008000c00 */
[-C--:B0-----:R-:W-:Y:S02]  /*2520*/  HFMA2.MMA R13, R12, R16.reuse, RZ ;  /* 0x000000100c0d7235 */ /* 0x081fe400000000ff */
        /* <DEDUP_REMOVED lines=39> */
.L_x_1327:
[----:B------:R-:W-:Y:S05]  /*27a0*/  @!P1 BRA `(.L_x_1330) ;  /* 0x0000001000549947 */ /* 0x000fea0003800000 */
[----:B-----5:R-:W-:Y:S02]  /*27b0*/  IMAD R13, R4, 0xc, RZ ;  /* 0x0000000c040d7824 */ /* 0x020fe400078e02ff */
[----:B------:R-:W-:-:S05]  /*27c0*/  IMAD.WIDE.U32 R26, R11, 0xc, R60 ;  /* 0x0000000c0b1a7825 */ /* 0x000fca00078e003c */
[----:B------:R-:W-:-:S03]  /*27d0*/  IADD3 R27, R27, R13, RZ ;  /* 0x0000000d1b1b7210 */ /* 0x000fc60007ffe0ff */
[C---:B------:R-:W-:Y:S02]  /*27e0*/  IMAD.WIDE R20, R11.reuse, 0x4, R26 ;  /* 0x000000040b147825 */ /* 0x040fe400078e021a */
[----:B------:R-:W2:Y:S02]  /*27f0*/  LDG.E.128.CONSTANT R12, desc[UR6][R26.64] ;  /* 0x000000061a0c7981 */ /* 0x000ea4000c1e9d00 */
[----:B------:R-:W-:Y:S02]  /*2800*/  IMAD.WIDE R16, R11, 0x4, R20 ;  /* 0x000000040b107825 */ /* 0x000fe400078e0214 */
[----:B------:R-:W3:Y:S04]  /*2810*/  LDG.E.128.CONSTANT R20, desc[UR6][R20.64] ;  /* 0x0000000614147981 */ /* 0x000ee8000c1e9d00 */
[----:B------:R-:W4:Y:S01]  /*2820*/  LDG.E.128.CONSTANT R16, desc[UR6][R16.64] ;  /* 0x0000000610107981 */ /* 0x000f22000c1e9d00 */
[----:B------:R-:W-:-:S04]  /*2830*/  PRMT R24, R54, 0x9910, RZ ;  /* 0x0000991036187816 */ /* 0x000fc800000000ff */
[----:B------:R-:W-:Y:S02]  /*2840*/  ISETP.NE.AND P2, PT, R24, RZ, PT ;  /* 0x000000ff1800720c */ /* 0x000fe40003f45270 */
[----:B------:R-:W-:Y:S02]  /*2850*/  ISETP.GE.AND P3, PT, R59, 0x2, PT ;  /* 0x000000023b00780c */ /* 0x000fe40003f66270 */
[--C-:B--2---:R-:W-:Y:S02]  /*2860*/  SHF.R.U32.HI R29, RZ, 0xc, R12.reuse ;  /* 0x0000000cff1d7819 */ /* 0x104fe4000001160c */
[----:B------:R-:W-:Y:S02]  /*2870*/  SHF.R.U32.HI R31, RZ, 0xc, R15 ;  /* 0x0000000cff1f7819 */ /* 0x000fe4000001160f */
[----:B------:R-:W-:Y:S02]  /*2880*/  LOP3.LUT R36, R12, 0x3f003f, RZ, 0xc0, !PT ;  /* 0x003f003f0c247812 */ /* 0x000fe400078ec0ff */
[----:B------:R-:W-:-:S02]  /*2890*/  SHF.R.U32.HI R25, RZ, 0x6, R12 ;  /* 0x00000006ff197819 */ /* 0x000fc4000001160c */
[----:B------:R-:W-:Y:S02]  /*28a0*/  LOP3.LUT R12, R29, 0xf000f, RZ, 0xc0, !PT ;  /* 0x000f000f1d0c7812 */ /* 0x000fe400078ec0ff */
[--C-:B------:R-:W-:Y:S02]  /*28b0*/  SHF.R.U32.HI R30, RZ, 0xc, R13.reuse ;  /* 0x0000000cff1e7819 */ /* 0x100fe4000001160d */
[----:B----4-:R-:W-:Y:S02]  /*28c0*/  SHF.R.U32.HI R41, RZ, 0x8, R16 ;  /* 0x00000008ff297819 */ /* 0x010fe40000011610 */
        /* <DEDUP_REMOVED lines=9> */
[----:B------:R-:W-:Y:S02]  /*2960*/  LOP3.LUT R41, R12, 0x300030, R41, 0xf8, !PT ;  /* 0x003000300c297812 */ /* 0x000fe400078ef829 */
[--C-:B------:R-:W-:Y:S02]  /*2970*/  SHF.R.U32.HI R48, RZ, 0xa, R16.reuse ;  /* 0x0000000aff307819 */ /* 0x100fe40000011610 */
[----:B------:R-:W-:Y:S02]  /*2980*/  LOP3.LUT R32, R16, 0x3f003f, RZ, 0xc0, !PT ;  /* 0x003f003f10207812 */ /* 0x000fe400078ec0ff */
[----:B------:R-:W-:Y:S02]  /*2990*/  SHF.R.U32.HI R40, RZ, 0x6, R16 ;  /* 0x00000006ff287819 */ /* 0x000fe40000011610 */
[--C-:B------:R-:W-:Y:S02]  /*29a0*/  SHF.R.U32.HI R43, RZ, 0x8, R17.reuse ;  /* 0x00000008ff2b7819 */ /* 0x100fe40000011611 */
[----:B------:R-:W-:-:S02]  /*29b0*/  SHF.R.U32.HI R49, RZ, 0xa, R17 ;  /* 0x0000000aff317819 */ /* 0x000fc40000011611 */
[----:B------:R-:W-:Y:S02]  /*29c0*/  LOP3.LUT R33, R17, 0x3f003f, RZ, 0xc0, !PT ;  /* 0x003f003f11217812 */ /* 0x000fe400078ec0ff */
[----:B------:R-:W-:Y:S02]  /*29d0*/  SHF.R.U32.HI R42, RZ, 0x6, R17 ;  /* 0x00000006ff2a7819 */ /* 0x000fe40000011611 */
[----:B---3--:R-:W-:Y:S02]  /*29e0*/  SHF.R.U32.HI R12, RZ, 0xc, R20 ;  /* 0x0000000cff0c7819 */ /* 0x008fe40000011614 */
[----:B------:R-:W-:Y:S02]  /*29f0*/  LOP3.LUT R16, R13, 0xf000f, RZ, 0xc0, !PT ;  /* 0x000f000f0d107812 */ /* 0x000fe400078ec0ff */
[----:B------:R-:W-:Y:S02]  /*2a00*/  LOP3.LUT R47, R18, 0x300030, R47, 0xf8, !PT ;  /* 0x00300030122f7812 */ /* 0x000fe400078ef82f */
        /* <DEDUP_REMOVED lines=15> */
[----:B------:R-:W-:Y:S02]  /*2b00*/  SHF.R.U32.HI R14, RZ, 0x6, R14 ;  /* 0x00000006ff0e7819 */ /* 0x000fe4000001160e */
[----:B------:R-:W-:Y:S02]  /*2b10*/  SHF.R.U32.HI R15, RZ, 0x6, R15 ;  /* 0x00000006ff0f7819 */ /* 0x000fe4000001160f */
[----:B------:R-:W-:Y:S02]  /*2b20*/  SHF.R.U32.HI R20, RZ, 0x6, R20 ;  /* 0x00000006ff147819 */ /* 0x000fe40000011614 */
[----:B------:R-:W-:-:S02]  /*2b30*/  SHF.R.U32.HI R37, RZ, 0x6, R21 ;  /* 0x00000006ff257819 */ /* 0x000fc40000011615 */
[----:B------:R-:W-:Y:S02]  /*2b40*/  SHF.R.U32.HI R38, RZ, 0x6, R22 ;  /* 0x00000006ff267819 */ /* 0x000fe40000011616 */
[----:B------:R-:W-:Y:S02]  /*2b50*/  SHF.R.U32.HI R23, RZ, 0x6, R23 ;  /* 0x00000006ff177819 */ /* 0x000fe40000011617 */
[----:B------:R-:W-:Y:S02]  /*2b60*/  LOP3.LUT R18, R19, 0xf000f, RZ, 0xc0, !PT ;  /* 0x000f000f13127812 */ /* 0x000fe400078ec0ff */
[----:B------:R-:W-:Y:S02]  /*2b70*/  LOP3.LUT R49, R12, 0x300030, R49, 0xf8, !PT ;  /* 0x003000300c317812 */ /* 0x000fe400078ef831 */
[----:B------:R-:W-:Y:S02]  /*2b80*/  LOP3.LUT R43, R30, 0x300030, R43, 0xf8, !PT ;  /* 0x003000301e2b7812 */ /* 0x000fe400078ef82b */
[----:B------:R-:W-:-:S02]  /*2b90*/  LOP3.LUT R12, R36, 0x64006400, RZ, 0xfc, !PT ;  /* 0x64006400240c7812 */ /* 0x000fc400078efcff */
[----:B------:R-:W-:Y:S02]  /*2ba0*/  LOP3.LUT R25, R25, 0x3f003f, RZ, 0xc0, !PT ;  /* 0x003f003f19197812 */ /* 0x000fe400078ec0ff */
[----:B------:R-:W-:Y:S02]  /*2bb0*/  LOP3.LUT R29, R21, 0x3f003f, RZ, 0xc0, !PT ;  /* 0x003f003f151d7812 */ /* 0x000fe400078ec0ff */
[----:B------:R-:W-:Y:S02]  /*2bc0*/  LOP3.LUT R30, R22, 0x3f003f, RZ, 0xc0, !PT ;  /* 0x003f003f161e7812 */ /* 0x000fe400078ec0ff */
[----:B------:R-:W-:Y:S02]  /*2bd0*/  LOP3.LUT R48, R13, 0x300030, R48, 0xf8, !PT ;  /* 0x003000300d307812 */ /* 0x000fe400078ef830 */
[----:B------:R-:W-:Y:S02]  /*2be0*/  LOP3.LUT R50, R17, 0x300030, R50, 0xf8, !PT ;  /* 0x0030003011327812 */ /* 0x000fe400078ef832 */
[----:B------:R-:W-:-:S02]  /*2bf0*/  LOP3.LUT R51, R18, 0x300030, R51, 0xf8, !PT ;  /* 0x0030003012337812 */ /* 0x000fc400078ef833 */
        /* <DEDUP_REMOVED lines=117> */
.L_x_1331:
        /* <DEDUP_REMOVED lines=46> */
.L_x_1332:
[----:B------:R-:W-:Y:S05]  /*3630*/  @P0 BRA `(.L_x_1330) ;  /* 0x0000000000b00947 */ /* 0x000fea0003800000 */
[----:B------:R-:W0:Y:S01]  /*3640*/  LDS.128 R16, [UR4+0x120] ;  /* 0x00012004ff107984 */ /* 0x000e220008000c00 */
[----:B------:R-:W-:Y:S01]  /*3650*/  MOV R65, R14 ;  /* 0x0000000e00417202 */ /* 0x000fe20000000f00 */
[----:B------:R-:W-:Y:S02]  /*3660*/  IMAD.MOV.U32 R63, RZ, RZ, R13 ;  /* 0x000000ffff3f7224 */ /* 0x000fe400078e000d */
        /* <DEDUP_REMOVED lines=41> */
.L_x_1330:
[----:B------:R-:W-:Y:S01]  /*3900*/  VIADD R57, R57, 0x20 ;  /* 0x0000002039397836 */ /* 0x000fe20000000000 */
[----:B------:R-:W-:Y:S01]  /*3910*/  UIADD3 UR4, UR4, 0x40, URZ ;  /* 0x0000004004047890 */ /* 0x000fe2000fffe03f */
[----:B------:R-:W-:-:S03]  /*3920*/  IMAD.WIDE.U32 R60, R11, 0x18, R60 ;  /* 0x000000180b3c7825 */ /* 0x000fc600078e003c */
[C---:B------:R-:W-:Y:S01]  /*3930*/  ISETP.GE.AND P2, PT, R57.reuse, UR5, PT ;  /* 0x0000000539007c0c */ /* 0x040fe2000bf46270 */
[----:B-----5:R-:W-:Y:S01]  /*3940*/  IMAD R13, R4, 0x18, RZ ;  /* 0x00000018040d7824 */ /* 0x020fe200078e02ff */
[----:B------:R-:W-:-:S04]  /*3950*/  ISETP.LT.AND P3, PT, R57, R58, PT ;  /* 0x0000003a3900720c */ /* 0x000fc80003f61270 */
[----:B------:R-:W-:-:S09]  /*3960*/  IADD3 R61, R61, R13, RZ ;  /* 0x0000000d3d3d7210 */ /* 0x000fd20007ffe0ff */
[----:B------:R-:W-:Y:S05]  /*3970*/  @!P2 BRA P3, `(.L_x_1333) ;  /* 0xffffffdc0004a947 */ /* 0x000fea000183ffff */
.L_x_1326:
[----:B------:R-:W-:Y:S05]  /*3980*/  @!P1 EXIT ;  /* 0x000000000000994d */ /* 0x000fea0003800000 */
[----:B------:R-:W0:Y:S01]  /*3990*/  S2R R0, SR_CTAID.X ;  /* 0x0000000000007919 */ /* 0x000e220000002500 */
[----:B------:R-:W1:Y:S01]  /*39a0*/  S2UR UR4, SR_CTAID.Y ;  /* 0x00000000000479c3 */ /* 0x000e620000002600 */
[----:B------:R-:W-:Y:S01]  /*39b0*/  HMUL2 R15, R5, R54.H0_H0 ;  /* 0x20000036050f7232 */ /* 0x000fe20000000000 */
[----:B------:R-:W0:Y:S06]  /*39c0*/  S2R R13, SR_TID.X ;  /* 0x00000000000d7919 */ /* 0x000e2c0000002100 */
[----:B------:R-:W2:Y:S01]  /*39d0*/  LDC.64 R2, c[0x0][0x230] ;  /* 0x00008c00ff027b82 */ /* 0x000ea20000000a00 */
[----:B-1----:R-:W-:Y:S01]  /*39e0*/  UIMAD UR4, UR4, 0x3, URZ ;  /* 0x00000003040478a4 */ /* 0x002fe2000f8e023f */
[----:B0-----:R-:W-:-:S05]  /*39f0*/  IMAD R0, R0, 0x40, R13 ;  /* 0x0000004000007824 */ /* 0x001fca00078e020d */
        /* <DEDUP_REMOVED lines=11> */
.L_x_1337:
[----:B------:R-:W0:Y:S02]  /*3ab0*/  LDS R4, [R0] ;  /* 0x0000000000047984 */ /* 0x000e240000000800 */
[----:B0-----:R-:W-:-:S10]  /*3ac0*/  HFMA2.MMA R5, R4, 1, 1, R15 ;  /* 0x3c003c0004057835 */ /* 0x001fd4000000000f */
[----:B------:R-:W0:Y:S02]  /*3ad0*/  ATOMS.CAST.SPIN R5, [R0], R4, R5 ;  /* 0x000000040005738d */ /* 0x000e240001800005 */
[----:B0-----:R-:W-:-:S13]  /*3ae0*/  ISETP.EQ.U32.AND P0, PT, R5, 0x1, PT ;  /* 0x000000010500780c */ /* 0x001fda0003f02070 */
[----:B------:R-:W-:Y:S05]  /*3af0*/  @!P0 BRA `(.L_x_1337) ;  /* 0xfffffffc00ec8947 */ /* 0x000fea000383ffff */
[----:B------:R-:W-:Y:S05]  /*3b00*/  BRA `(.L_x_1335) ;  /* 0x00000000000c7947 */ /* 0x000fea0003800000 */
.L_x_1336:
[----:B------:R-:W2:Y:S02]  /*3b10*/  LD.E R0, desc[UR6][R12.64] ;  /* 0x000000060c007980 */ /* 0x000ea4000c101900 */
[----:B--2---:R-:W-:-:S05]  /*3b20*/  IADD3 R5, R15, R0, RZ ;  /* 0x000000000f057210 */ /* 0x004fca0007ffe0ff */
[----:B------:R0:W-:Y:S02]  /*3b30*/  ST.E desc[UR6][R12.64], R5 ;  /* 0x000000050c007985 */ /* 0x0001e4000c101906 */
.L_x_1335:
[----:B------:R-:W-:Y:S05]  /*3b40*/  BSYNC B0 ;  /* 0x0000000000007941 */ /* 0x000fea0003800000 */
.L_x_1334:
[----:B------:R1:W-:Y:S01]  /*3b50*/  ATOM.E.ADD.F16x2.RN.STRONG.GPU P0, RZ, desc[UR6][R12.64+0x4], R17 ;  /* 0x000004110cff79a2 */ /* 0x0003e2000810e1c6 */
[----:B------:R-:W-:Y:S04]  /*3b60*/  BSSY B0, `(.L_x_1338) ;  /* 0x000000f000007945 */ /* 0x000fe80003800000 */
[----:B-1----:R-:W-:Y:S05]  /*3b70*/  @P0 BRA `(.L_x_1339) ;  /* 0x0000000000340947 */ /* 0x002fea0003800000 */
[----:B------:R-:W1:Y:S02]  /*3b80*/  QSPC.E.S P0, RZ, [R12+0x4] ;  /* 0x000004000cff73aa */ /* 0x000e640000000500 */
[----:B-1----:R-:W-:Y:S05]  /*3b90*/  @!P0 BRA `(.L_x_1340) ;  /* 0x0000000000208947 */ /* 0x002fea0003800000 */
[----:B------:R-:W-:-:S05]  /*3ba0*/  IMAD.MOV.U32 R4, RZ, RZ, R12 ;  /* 0x000000ffff047224 */ /* 0x000fca00078e000c */
[----:B------:R-:W-:-:S07]  /*3bb0*/  MOV R0, R4 ;  /* 0x0000000400007202 */ /* 0x000fce0000000f00 */
.L_x_1341:
[----:B------:R-:W0:Y:S02]  /*3bc0*/  LDS R4, [R0+0x4] ;  /* 0x0000040000047984 */ /* 0x000e240000000800 */
[----:B0-----:R-:W-:-:S06]  /*3bd0*/  HADD2 R5, R4, R17 ;  /* 0x0000001104057230 */ /* 0x001fcc0000000000 */
[----:B------:R-:W0:Y:S02]  /*3be0*/  ATOMS.CAST.SPIN R5, [R0+0x4], R4, R5 ;  /* 0x000004040005738d */ /* 0x000e240001800005 */
[----:B0-----:R-:W-:-:S13]  /*3bf0*/  ISETP.EQ.U32.AND P0, PT, R5, 0x1, PT ;  /* 0x000000010500780c */ /* 0x001fda0003f02070 */
[----:B------:R-:W-:Y:S05]  /*3c00*/  @!P0 BRA `(.L_x_1341) ;  /* 0xfffffffc00ec8947 */ /* 0x000fea000383ffff */
[----:B------:R-:W-:Y:S05]  /*3c10*/  BRA `(.L_x_1339) ;  /* 0x00000000000c7947 */ /* 0x000fea0003800000 */
.L_x_1340:
[----:B------:R-:W0:Y:S02]  /*3c20*/  LD.E R0, desc[UR6][R12.64+0x4] ;  /* 0x000004060c007980 */ /* 0x000e24000c101900 */
[----:B0-----:R-:W-:-:S05]  /*3c30*/  IADD3 R5, R17, R0, RZ ;  /* 0x0000000011057210 */ /* 0x001fca0007ffe0ff */
[----:B------:R1:W-:Y:S02]  /*3c40*/  ST.E desc[UR6][R12.64+0x4], R5 ;  /* 0x000004050c007985 */ /* 0x0003e4000c101906 */
.L_x_1339:
[----:B------:R-:W-:Y:S05]  /*3c50*/  BSYNC B0 ;  /* 0x0000000000007941 */ /* 0x000fea0003800000 */
.L_x_1338:
[----:B------:R-:W-:-:S13]  /*3c60*/  ISETP.GE.AND P0, PT, R59, 0x2, PT ;  /* 0x000000023b00780c */ /* 0x000fda0003f06270 */
[----:B------:R-:W-:Y:S05]  /*3c70*/  @!P0 EXIT ;  /* 0x000000000000894d */ /* 0x000fea0003800000 */
[----:B------:R-:W-:Y:S02]  /*3c80*/  IMAD.IADD R14, R14, 0x1, R11 ;  /* 0x000000010e0e7824 */ /* 0x000fe400078e020b */
[----:B01----:R-:W-:Y:S02]  /*3c90*/  HMUL2 R13, R7, R55.H0_H0 ;  /* 0x20000037070d7232 */ /* 0x003fe40000000000 */
[----:B------:R-:W-:-:S05]  /*3ca0*/  IMAD.WIDE R6, R14, 0x2, R2 ;  /* 0x000000020e067825 */ /* 0x000fca00078e0202 */
        /* <DEDUP_REMOVED lines=8> */
.L_x_1345:
[----:B------:R-:W0:Y:S02]  /*3d30*/  LDS R4, [R0] ;  /* 0x0000000000047984 */ /* 0x000e240000000800 */
[----:B0-----:R-:W-:-:S10]  /*3d40*/  HFMA2.MMA R5, R4, 1, 1, R13 ;  /* 0x3c003c0004057835 */ /* 0x001fd4000000000d */
[----:B------:R-:W0:Y:S02]  /*3d50*/  ATOMS.CAST.SPIN R5, [R0], R4, R5 ;  /* 0x000000040005738d */ /* 0x000e240001800005 */
[----:B0-----:R-:W-:-:S13]  /*3d60*/  ISETP.EQ.U32.AND P0, PT, R5, 0x1, PT ;  /* 0x000000010500780c */ /* 0x001fda0003f02070 */
[----:B------:R-:W-:Y:S05]  /*3d70*/  @!P0 BRA `(.L_x_1345) ;  /* 0xfffffffc00ec8947 */ /* 0x000fea000383ffff */
[----:B------:R-:W-:Y:S05]  /*3d80*/  BRA `(.L_x_1343) ;  /* 0x00000000000c7947 */ /* 0x000fea0003800000 */
.L_x_1344:
[----:B------:R-:W2:Y:S02]  /*3d90*/  LD.E R0, desc[UR6][R6.64] ;  /* 0x0000000606007980 */ /* 0x000ea4000c101900 */
[----:B--2---:R-:W-:-:S05]  /*3da0*/  IMAD.IADD R5, R13, 0x1, R0 ;  /* 0x000000010d057824 */ /* 0x004fca00078e0200 */
[----:B------:R0:W-:Y:S02]  /*3db0*/  ST.E desc[UR6][R6.64], R5 ;  /* 0x0000000506007985 */ /* 0x0001e4000c101906 */
.L_x_1343:
[----:B------:R-:W-:Y:S05]  /*3dc0*/  BSYNC B0 ;  /* 0x0000000000007941 */ /* 0x000fea0003800000 */
.L_x_1342:
[----:B------:R1:W-:Y:S01]  /*3dd0*/  ATOM.E.ADD.F16x2.RN.STRONG.GPU P0, RZ, desc[UR6][R6.64+0x4], R55 ;  /* 0x0000043706ff79a2 */ /* 0x0003e2000810e1c6 */
[----:B------:R-:W-:Y:S04]  /*3de0*/  BSSY B0, `(.L_x_1346) ;  /* 0x000000f000007945 */ /* 0x000fe80003800000 */
[----:B-1----:R-:W-:Y:S05]  /*3df0*/  @P0 BRA `(.L_x_1347) ;  /* 0x0000000000340947 */ /* 0x002fea0003800000 */
[----:B------:R-:W1:Y:S02]  /*3e00*/  QSPC.E.S P0, RZ, [R6+0x4] ;  /* 0x0000040006ff73aa */ /* 0x000e640000000500 */
[----:B-1----:R-:W-:Y:S05]  /*3e10*/  @!P0 BRA `(.L_x_1348) ;  /* 0x0000000000208947 */ /* 0x002fea0003800000 */
[----:B------:R-:W-:-:S04]  /*3e20*/  MOV R4, R6 ;  /* 0x0000000600047202 */ /* 0x000fc80000000f00 */
[----:B------:R-:W-:-:S07]  /*3e30*/  MOV R0, R4 ;  /* 0x0000000400007202 */ /* 0x000fce0000000f00 */
.L_x_1349:
[----:B------:R-:W0:Y:S02]  /*3e40*/  LDS R4, [R0+0x4] ;  /* 0x0000040000047984 */ /* 0x000e240000000800 */
[----:B0-----:R-:W-:-:S06]  /*3e50*/  HADD2 R5, R4, R55 ;  /* 0x0000003704057230 */ /* 0x001fcc0000000000 */
[----:B------:R-:W0:Y:S02]  /*3e60*/  ATOMS.CAST.SPIN R5, [R0+0x4], R4, R5 ;  /* 0x000004040005738d */ /* 0x000e240001800005 */
[----:B0-----:R-:W-:-:S13]  /*3e70*/  ISETP.EQ.U32.AND P0, PT, R5, 0x1, PT ;  /* 0x000000010500780c */ /* 0x001fda0003f02070 */
[----:B------:R-:W-:Y:S05]  /*3e80*/  @!P0 BRA `(.L_x_1349) ;  /* 0xfffffffc00ec8947 */ /* 0x000fea000383ffff */
[----:B------:R-:W-:Y:S05]  /*3e90*/  BRA `(.L_x_1347) ;  /* 0x00000000000c7947 */ /* 0x000fea0003800000 */
.L_x_1348:
[----:B------:R-:W0:Y:S02]  /*3ea0*/  LD.E R0, desc[UR6][R6.64+0x4] ;  /* 0x0000040606007980 */ /* 0x000e24000c101900 */
[----:B0-----:R-:W-:-:S05]  /*3eb0*/  IMAD.IADD R5, R55, 0x1, R0 ;  /* 0x0000000137057824 */ /* 0x001fca00078e0200 */
[----:B------:R1:W-:Y:S02]  /*3ec0*/  ST.E desc[UR6][R6.64+0x4], R5 ;  /* 0x0000040506007985 */ /* 0x0003e4000c101906 */
.L_x_1347:
[----:B------:R-:W-:Y:S05]  /*3ed0*/  BSYNC B0 ;  /* 0x0000000000007941 */ /* 0x000fea0003800000 */
.L_x_1346:
[----:B------:R-:W-:-:S13]  /*3ee0*/  ISETP.NE.AND P0, PT, R59, 0x2, PT ;  /* 0x000000023b00780c */ /* 0x000fda0003f05270 */
[----:B------:R-:W-:Y:S05]  /*3ef0*/  @!P0 EXIT ;  /* 0x000000000000894d */ /* 0x000fea0003800000 */
[----:B01----:R-:W-:Y:S01]  /*3f00*/  IADD3 R5, R14, R11, RZ ;  /* 0x0000000b0e057210 */ /* 0x003fe20007ffe0ff */
[----:B------:R-:W-:-:S04]  /*3f10*/  HMUL2 R9, R9, R56.H0_H0 ;  /* 0x2000003809097232 */ /* 0x000fc80000000000 */
[----:B------:R-:W-:-:S05]  /*3f20*/  IMAD.WIDE R4, R5, 0x2, R2 ;  /* 0x0000000205047825 */ /* 0x000fca00078e0202 */
        /* <DEDUP_REMOVED lines=8> */
.L_x_1353:
[----:B------:R-:W0:Y:S02]  /*3fb0*/  LDS R2, [R0] ;  /* 0x0000000000027984 */ /* 0x000e240000000800 */
[----:B0-----:R-:W-:-:S10]  /*3fc0*/  HFMA2.MMA R3, R2, 1, 1, R9 ;  /* 0x3c003c0002037835 */ /* 0x001fd40000000009 */
[----:B------:R-:W0:Y:S02]  /*3fd0*/  ATOMS.CAST.SPIN R3, [R0], R2, R3 ;  /* 0x000000020003738d */ /* 0x000e240001800003 */
[----:B0-----:R-:W-:-:S13]  /*3fe0*/  ISETP.EQ.U32.AND P0, PT, R3, 0x1, PT ;  /* 0x000000010300780c */ /* 0x001fda0003f02070 */
[----:B------:R-:W-:Y:S05]  /*3ff0*/  @!P0 BRA `(.L_x_1353) ;  /* 0xfffffffc00ec8947 */ /* 0x000fea000383ffff */
[----:B------:R-:W-:Y:S05]  /*4000*/  BRA `(.L_x_1351) ;  /* 0x00000000000c7947 */ /* 0x000fea0003800000 */
.L_x_1352:
[----:B------:R-:W2:Y:S02]  /*4010*/  LD.E R0, desc[UR6][R4.64] ;  /* 0x0000000604007980 */ /* 0x000ea4000c101900 */
[----:B--2---:R-:W-:-:S05]  /*4020*/  IADD3 R3, R9, R0, RZ ;  /* 0x0000000009037210 */ /* 0x004fca0007ffe0ff */
[----:B------:R0:W-:Y:S02]  /*4030*/  ST.E desc[UR6][R4.64], R3 ;  /* 0x0000000304007985 */ /* 0x0001e4000c101906 */
.L_x_1351:
[----:B------:R-:W-:Y:S05]  /*4040*/  BSYNC B0 ;  /* 0x0000000000007941 */ /* 0x000fea0003800000 */
.L_x_1350:
[----:B------:R1:W-:Y:S02]  /*4050*/  ATOM.E.ADD.F16x2.RN.STRONG.GPU P0, RZ, desc[UR6][R4.64+0x4], R7 ;  /* 0x0000040704ff79a2 */ /* 0x0003e4000810e1c6 */
[----:B-1----:R-:W-:Y:S05]  /*4060*/  @P0 EXIT ;  /* 0x000000000000094d */ /* 0x002fea0003800000 */
[----:B------:R-:W1:Y:S02]  /*4070*/  QSPC.E.S P0, RZ, [R4+0x4] ;  /* 0x0000040004ff73aa */ /* 0x000e640000000500 */
[----:B-1----:R-:W-:Y:S05]  /*4080*/  @!P0 BRA `(.L_x_1354) ;  /* 0x0000000000208947 */ /* 0x002fea0003800000 */
[----:B------:R-:W-:-:S05]  /*4090*/  IMAD.MOV.U32 R2, RZ, RZ, R4 ;  /* 0x000000ffff027224 */ /* 0x000fca00078e0004 */
[----:B------:R-:W-:-:S07]  /*40a0*/  MOV R0, R2 ;  /* 0x0000000200007202 */ /* 0x000fce0000000f00 */
.L_x_1355:
[----:B------:R-:W0:Y:S02]  /*40b0*/  LDS R2, [R0+0x4] ;  /* 0x0000040000027984 */ /* 0x000e240000000800 */
[----:B0-----:R-:W-:-:S06]  /*40c0*/  HADD2 R3, R2, R7 ;  /* 0x0000000702037230 */ /* 0x001fcc0000000000 */
[----:B------:R-:W0:Y:S02]  /*40d0*/  ATOMS.CAST.SPIN R3, [R0+0x4], R2, R3 ;  /* 0x000004020003738d */ /* 0x000e240001800003 */
[----:B0-----:R-:W-:-:S13]  /*40e0*/  ISETP.EQ.U32.AND P0, PT, R3, 0x1, PT ;  /* 0x000000010300780c */ /* 0x001fda0003f02070 */
[----:B------:R-:W-:Y:S05]  /*40f0*/  @!P0 BRA `(.L_x_1355) ;  /* 0xfffffffc00ec8947 */ /* 0x000fea000383ffff */
[----:B------:R-:W-:Y:S05]  /*4100*/  EXIT ;  /* 0x000000000000794d */ /* 0x000fea0003800000 */
.L_x_1354:
[----:B------:R-:W0:Y:S02]  /*4110*/  LD.E R0, desc[UR6][R4.64+0x4] ;  /* 0x0000040604007980 */ /* 0x000e24000c101900 */
[----:B0-----:R-:W-:-:S05]  /*4120*/  IADD3 R3, R7, R0, RZ ;  /* 0x0000000007037210 */ /* 0x001fca0007ffe0ff */
[----:B------:R-:W-:Y:S01]  /*4130*/  ST.E desc[UR6][R4.64+0x4], R3 ;  /* 0x0000040304007985 */ /* 0x000fe2000c101906 */
[----:B------:R-:W-:Y:S05]  /*4140*/  EXIT ;  /* 0x000000000000794d */ /* 0x000fea0003800000 */
.L_x_1356:
        /* <DEDUP_REMOVED lines=11> */
.L_x_3680:


//--------------------- .text._Z23gemm_half_q_half_kernelILi3ELi48ELb1ELb1ELi64EEvPK6__halfPKjS4_S2_PS0_iiiiPKtS7_iiiiiibS2_i --------------------------
	.section	.text._Z23gemm_half_q_half_kernelILi3ELi48ELb1ELb1ELi64EEvPK6__halfPKjS4_S2_PS0_iiiiPKtS7_iiiiiibS2_i,"ax",@progbits
	.align	128
        .global         _Z23gemm_half_q_half_kernelILi3ELi48ELb1ELb1ELi64EEvPK6__halfPKjS4_S2_PS0_iiiiPKtS7_iiiiiibS2_i
        .type           _Z23gemm_half_q_half_kernelILi3ELi48ELb1ELb1ELi64EEvPK6__halfPKjS4_S2_PS0_iiiiPKtS7_iiiiiibS2_i,@function
        .size           _Z23gemm_half_q_half_kernelILi3ELi48ELb1ELb1ELi64EEvPK6__halfPKjS4_S2_PS0_iiiiPKtS7_iiiiiibS2_i,(.L_x_3681 - _Z23gemm_half_q_half_kernelILi3ELi48ELb1ELb1ELi64EEvPK6__halfPKjS4_S2_PS0_iiiiPKtS7_iiiiiibS2_i)
        .other          _Z23gemm_half_q_half_kernelILi3ELi48ELb1ELb1ELi64EEvPK6__halfPKjS4_S2_PS0_iiiiPKtS7_iiiiiibS2_i,@"STO_CUDA_ENTRY STV_DEFAULT"
_Z23gemm_half_q_half_kernelILi3ELi48ELb1ELb1ELi64EEvPK6__halfPKjS4_S2_PS0_iiiiPKtS7_iiiiiibS2_i:
.text._Z23gemm_half_q_half_kernelILi3ELi48ELb1ELb1ELi64EEvPK6__halfPKjS4_S2_PS0_iiiiPKtS7_iiiiiibS2_i:
[----:B------:R-:W0:Y:S01]  /*0000*/  LDC R1, c[0x0][0x28] ;  /* 0x00000a00ff017b82 */ /* 0x000e220000000800 */
[----:B------:R-:W1:Y:S07]  /*0010*/  S2R R14, SR_CTAID.Y ;  /* 0x00000000000e7919 */ /* 0x000e6e0000002600 */
[----:B------:R-:W1:Y:S01]  /*0020*/  LDC R3, c[0x0][0x238] ;  /* 0x00008e00ff037b82 */ /* 0x000e620000000800 */
[----:B------:R-:W-:Y:S01]  /*0030*/  ULDC.64 UR6, c[0x0][0x208] ;  /* 0x0000820000067ab9 */ /* 0x000fe20000000a00 */
[----:B0-----:R-:W-:Y:S01]  /*0040*/  IADD3 R1, R1, -0x10, RZ ;  /* 0xfffffff001017810 */ /* 0x001fe20007ffe0ff */
[----:B------:R-:W0:Y:S01]  /*0050*/  S2R R8, SR_CTAID.X ;  /* 0x0000000000087919 */ /* 0x000e220000002500 */
[----:B------:R-:W-:-:S02]  /*0060*/  PRMT R43, RZ, 0x7610, R43 ;  /* 0x00007610ff2b7816 */ /* 0x000fc4000000002b */
[----:B------:R-:W-:Y:S01]  /*0070*/  PRMT R42, RZ, 0x7610, R42 ;  /* 0x00007610ff2a7816 */ /* 0x000fe2000000002a */
[----:B------:R-:W2:Y:S01]  /*0080*/  S2R R18, SR_TID.X ;  /* 0x0000000000127919 */ /* 0x000ea20000002100 */
[----:B------:R-:W3:Y:S01]  /*0090*/  LDC R19, c[0x0][0x240] ;  /* 0x00009000ff137b82 */ /* 0x000ee20000000800 */
[----:B------:R-:W-:Y:S01]  /*00a0*/  PRMT R41, RZ, 0x7610, R41 ;  /* 0x00007610ff297816 */ /* 0x000fe20000000029 */
[----:B------:R-:W4:Y:S01]  /*00b0*/  S2R R16, SR_CTAID.Z ;  /* 0x0000000000107919 */ /* 0x000f220000002700 */
[----:B------:R-:W-:Y:S01]  /*00c0*/  PRMT R0, RZ, 0x7610, R0 ;  /* 0x00007610ff007816 */ /* 0x000fe20000000000 */
[----:B-1----:R-:W-:-:S05]  /*00d0*/  IMAD R3, R14, -0x3, R3 ;  /* 0xfffffffd0e037824 */ /* 0x002fca00078e0203 */
        /* <DEDUP_REMOVED lines=11> */
[----:B-1----:R-:W-:Y:S02]  /*0190*/  SHF.R.S32.HI R0, RZ, 0x1f, R5 ;  /* 0x0000001fff007819 */ /* 0x002fe40000011405 */
[C---:B------:R-:W-:Y:S02]  /*01a0*/  SHF.L.U32 R7, R5.reuse, 0x1, RZ ;  /* 0x0000000105077819 */ /* 0x040fe400000006ff */
[----:B------:R-:W-:Y:S02]  /*01b0*/  SHF.L.U64.HI R0, R5, 0x1, R0 ;  /* 0x0000000105007819 */ /* 0x000fe40000010200 */
[----:B-----5:R-:W-:-:S05]  /*01c0*/  IADD3 R4, P2, R7, R10, RZ ;  /* 0x0000000a07047210 */ /* 0x020fca0007f5e0ff */
[----:B------:R-:W-:Y:S01]  /*01d0*/  IMAD.X R5, R0, 0x1, R11, P2 ;  /* 0x0000000100057824 */ /* 0x000fe200010e060b */
[----:B------:R-:W-:-:S04]  /*01e0*/  @P0 IADD3 R6, P2, R4, R7, RZ ;  /* 0x0000000704060210 */ /* 0x000fc80007f5e0ff */
[----:B------:R-:W-:Y:S01]  /*01f0*/  @P0 IADD3.X R7, R5, R0, RZ, P2, !PT ;  /* 0x0000000005070210 */ /* 0x000fe200017fe4ff */
[----:B------:R-:W5:Y:S04]  /*0200*/  LDG.E.U16 R41, desc[UR6][R4.64] ;  /* 0x0000000604297981 */ /* 0x000f68000c1e1500 */
[----:B------:R-:W2:Y:S01]  /*0210*/  @P0 LDG.E.U16 R43, desc[UR6][R6.64] ;  /* 0x00000006062b0981 */ /* 0x000ea2000c1e1500 */
[----:B-----5:R-:W-:-:S04]  /*0220*/  LOP3.LUT R0, R41, R42, RZ, 0xfc, !PT ;  /* 0x0000002a29007212 */ /* 0x020fc800078efcff */
[----:B--2---:R-:W-:-:S04]  /*0230*/  @P0 LOP3.LUT R2, R43, R0, RZ, 0xfc, !PT ;  /* 0x000000002b020212 */ /* 0x004fc800078efcff */
[----:B------:R-:W-:-:S07]  /*0240*/  @P0 PRMT R0, R2, 0x7610, R0 ;  /* 0x0000761002000816 */ /* 0x000fce0000000000 */
.L_x_1357:
[----:B------:R-:W-:Y:S02]  /*0250*/  PRMT R0, R0, 0x9910, RZ ;  /* 0x0000991000007816 */ /* 0x000fe400000000ff */
[----:B----4-:R-:W-:Y:S02]  /*0260*/  SHF.L.U32 R39, R16, 0x6, RZ ;  /* 0x0000000610277819 */ /* 0x010fe400000006ff */
[----:B------:R-:W-:Y:S02]  /*0270*/  ISETP.NE.AND P0, PT, R0, RZ, PT ;  /* 0x000000ff0000720c */ /* 0x000fe40003f05270 */
[----:B---3--:R-:W-:-:S11]  /*0280*/  VIADDMNMX R38, R39, 0x40, R19, PT ;  /* 0x0000004027267846 */ /* 0x008fd60003800113 */
[----:B------:R-:W-:Y:S05]  /*0290*/  @!P0 EXIT ;  /* 0x000000000000894d */ /* 0x000fea0003800000 */
[----:B--2---:R-:W-:Y:S01]  /*02a0*/  IMAD.IADD R5, R39, 0x1, R18 ;  /* 0x0000000127057824 */ /* 0x004fe200078e0212 */
[----:B0-----:R-:W-:Y:S01]  /*02b0*/  SHF.L.U32 R0, R8, 0x8, RZ ;  /* 0x0000000808007819 */ /* 0x001fe200000006ff */
[----:B------:R-:W-:Y:S03]  /*02c0*/  BSSY B0, `(.L_x_1358) ;  /* 0x000006c000007945 */ /* 0x000fe60003800000 */
[----:B------:R-:W-:Y:S02]  /*02d0*/  ISETP.GE.OR P0, PT, R5, R38, !P1 ;  /* 0x000000260500720c */ /* 0x000fe40004f06670 */
[----:B------:R-:W-:-:S11]  /*02e0*/  LEA R6, R18, R0, 0x2 ;  /* 0x0000000012067211 */ /* 0x000fd600078e10ff */
        /* <DEDUP_REMOVED lines=8> */
[----:B------:R-:W-:Y:S02]  /*0370*/  ULDC.64 UR8, c[0x0][0x210] ;  /* 0x0000840000087ab9 */ /* 0x000fe40000000a00 */
[----:B------:R-:W-:-:S05]  /*0380*/  LEA.HI.X R9, R5, UR5, R4, 0x1, P0 ;  /* 0x0000000505097c11 */ /* 0x000fca00080f0c04 */
[----:B------:R-:W2:Y:S01]  /*0390*/  LDG.E.U16.CONSTANT R8, desc[UR6][R8.64] ;  /* 0x0000000608087981 */ /* 0x000ea2000c1e9500 */
[----:B------:R-:W0:Y:S01]  /*03a0*/  S2UR UR5, SR_CgaCtaId ;  /* 0x00000000000579c3 */ /* 0x000e220000008800 */
[----:B------:R-:W-:Y:S01]  /*03b0*/  IMAD R5, R2, 0x3, RZ ;  /* 0x0000000302057824 */ /* 0x000fe200078e02ff */
[----:B------:R-:W-:Y:S01]  /*03c0*/  ISETP.GT.AND P2, PT, R40, 0x3, PT ;  /* 0x000000032800780c */ /* 0x000fe20003f44270 */
[----:B------:R-:W-:Y:S01]  /*03d0*/  UMOV UR4, 0x400 ;  /* 0x0000040000047882 */ /* 0x000fe20000000000 */
[----:B------:R-:W-:Y:S01]  /*03e0*/  IMAD.MOV.U32 R7, RZ, RZ, RZ ;  /* 0x000000ffff077224 */ /* 0x000fe200078e00ff */
        /* <DEDUP_REMOVED lines=10> */
.L_x_1362:
        /* <DEDUP_REMOVED lines=16> */
.L_x_1361:
        /* <DEDUP_REMOVED lines=16> */
.L_x_1360:
[----:B------:R-:W0:Y:S01]  /*0690*/  S2UR UR5, SR_CgaCtaId ;  /* 0x00000000000579c3 */ /* 0x000e220000008800 */
[----:B------:R-:W-:Y:S01]  /*06a0*/  IMAD R2, R14, R19, RZ ;  /* 0x000000130e027224 */ /* 0x000fe200078e02ff */
[----:B------:R-:W-:Y:S01]  /*06b0*/  ISETP.GT.AND P2, PT, R40, 0x3, PT ;  /* 0x000000032800780c */ /* 0x000fe20003f44270 */
[----:B------:R-:W-:Y:S01]  /*06c0*/  UMOV UR4, 0x400 ;  /* 0x0000040000047882 */ /* 0x000fe20000000000 */
[----:B------:R-:W-:Y:S01]  /*06d0*/  ULDC.64 UR8, c[0x0][0x210] ;  /* 0x0000840000087ab9 */ /* 0x000fe20000000a00 */
[----:B------:R-:W-:-:S05]  /*06e0*/  IMAD R7, R2, 0x3, RZ ;  /* 0x0000000302077824 */ /* 0x000fca00078e02ff */
[----:B------:R-:W-:-:S04]  /*06f0*/  IADD3 R2, P0, R5, R7, RZ ;  /* 0x0000000705027210 */ /* 0x000fc80007f1e0ff */
[----:B------:R-:W-:Y:S01]  /*0700*/  LEA.HI.X.SX32 R5, R7, R4, 0x1, P0 ;  /* 0x0000000407057211 */ /* 0x000fe200000f0eff */
[----:B------:R-:W-:Y:S01]  /*0710*/  HFMA2.MMA R7, -RZ, RZ, 0, 0 ;  /* 0x00000000ff077435 */ /* 0x000fe200000001ff */
        /* <DEDUP_REMOVED lines=8> */
.L_x_1364:
        /* <DEDUP_REMOVED lines=16> */
.L_x_1363:
        /* <DEDUP_REMOVED lines=14> */
.L_x_1359:
[----:B------:R-:W-:Y:S05]  /*0980*/  BSYNC B0 ;  /* 0x0000000000007941 */ /* 0x000fea0003800000 */
.L_x_1358:
        /* <DEDUP_REMOVED lines=12> */
[----:B------:R-:W-:Y:S01]  /*0a50*/  PLOP3.LUT P0, PT, PT, PT, PT, 0x80, 0x0 ;  /* 0x000000000000781c */ /* 0x000fe20003f0f070 */
[----:B------:R-:W-:-:S05]  /*0a60*/  IMAD R7, R7, 0x3, R0 ;  /* 0x0000000307077824 */ /* 0x000fca00078e0200 */
[----:B------:R-:W-:-:S05]  /*0a70*/  LEA R7, R18, R7, 0x2 ;  /* 0x0000000712077211 */ /* 0x000fca00078e10ff */
[----:B0-----:R-:W-:-:S04]  /*0a80*/  IMAD.WIDE R4, R7, 0x2, R4 ;  /* 0x0000000207047825 */ /* 0x001fc800078e0204 */
[----:B------:R-:W-:Y:S01]  /*0a90*/  IMAD.MOV.U32 R7, RZ, RZ, RZ ;  /* 0x000000ffff077224 */ /* 0x000fe200078e00ff */
[----:B------:R-:W-:Y:S06]  /*0aa0*/  @!P2 BRA `(.L_x_1366) ;  /* 0x000000000034a947 */ /* 0x000fec0003800000 */
[----:B------:R-:W-:Y:S02]  /*0ab0*/  PLOP3.LUT P0, PT, PT, PT, PT, 0x8, 0x0 ;  /* 0x000000000000781c */ /* 0x000fe40003f0e170 */
[----:B------:R-:W-:-:S11]  /*0ac0*/  IADD3 R0, R40, -0x3, RZ ;  /* 0xfffffffd28007810 */ /* 0x000fd60007ffe0ff */
.L_x_1367:
        /* <DEDUP_REMOVED lines=11> */
.L_x_1366:
[----:B------:R-:W-:-:S05]  /*0b80*/  IMAD.IADD R0, R40, 0x1, -R7 ;  /* 0x0000000128007824 */ /* 0x000fca00078e0a07 */
        /* <DEDUP_REMOVED lines=9> */
.L_x_1365:
        /* <DEDUP_REMOVED lines=9> */
[----:B------:R-:W-:Y:S01]  /*0cb0*/  IMAD.SHL.U32 R2, R6, 0x4, RZ ;  /* 0x0000000406027824 */ /* 0x000fe200078e00ff */
[----:B------:R-:W-:Y:S01]  /*0cc0*/  HFMA2.MMA R9, -RZ, RZ, 0, 0 ;  /* 0x00000000ff097435 */ /* 0x000fe200000001ff */
[----:B------:R-:W-:Y:S02]  /*0cd0*/  MOV R17, R39 ;  /* 0x0000002700117202 */ /* 0x000fe40000000f00 */
[----:B------:R-:W-:Y:S02]  /*0ce0*/  LEA.HI R7, R7, R6, RZ, 0x3 ;  /* 0x0000000607077211 */ /* 0x000fe400078f18ff */
[----:B------:R-:W-:Y:S02]  /*0cf0*/  LOP3.LUT R2, R2, 0x10, RZ, 0xc0, !PT ;  /* 0x0000001002027812 */ /* 0x000fe400078ec0ff */
[----:B0-----:R-:W-:-:S07]  /*0d00*/  SHF.R.S32.HI R7, RZ, 0x3, R7 ;  /* 0x00000003ff077819 */ /* 0x001fce0000011407 */
.L_x_1369:
        /* <DEDUP_REMOVED lines=22> */
[----:B------:R-:W-:Y:S01]  /*0e70*/  IADD3 R18, R18, 0x1, RZ ;  /* 0x0000000112127810 */ /* 0x000fe20007ffe0ff */
[----:B------:R-:W-:Y:S01]  /*0e80*/  VIADD R4, R4, 0x1 ;  /* 0x0000000104047836 */ /* 0x000fe20000000000 */
[----:B------:R-:W-:Y:S02]  /*0e90*/  IADD3 R19, R19, 0x1, RZ ;  /* 0x0000000113137810 */ /* 0x000fe40007ffe0ff */
[----:B------:R-:W-:Y:S01]  /*0ea0*/  IADD3 R16, R16, 0x1, RZ ;  /* 0x0000000110107810 */ /* 0x000fe20007ffe0ff */
[----:B------:R-:W-:Y:S02]  /*0eb0*/  IMAD R18, R18, R18, RZ ;  /* 0x0000001212127224 */ /* 0x000fe400078e02ff */
[----:B------:R-:W-:Y:S02]  /*0ec0*/  IMAD R19, R19, R19, RZ ;  /* 0x0000001313137224 */ /* 0x000fe400078e02ff */
[----:B0-----:R-:W-:-:S02]  /*0ed0*/  IMAD R11, R4, R4, RZ ;  /* 0x00000004040b7224 */ /* 0x001fc400078e02ff */
[----:B------:R-:W-:Y:S01]  /*0ee0*/  IMAD R16, R16, R16, RZ ;  /* 0x0000001010107224 */ /* 0x000fe200078e02ff */
[----:B------:R-:W-:Y:S01]  /*0ef0*/  I2F.F16 R18, R18 ;  /* 0x0000001200127306 */ /* 0x000fe20000200c00 */
[----:B----4-:R-:W-:-:S05]  /*0f00*/  IMAD.IADD R17, R12, 0x1, R17 ;  /* 0x000000010c117824 */ /* 0x010fca00078e0211 */
[----:B------:R-:W-:Y:S02]  /*0f10*/  ISETP.GE.AND P2, PT, R17, R38, PT ;  /* 0x000000261100720c */ /* 0x000fe40003f46270 */
        /* <DEDUP_REMOVED lines=11> */
.L_x_1368:
[----:B0-----:R0:W5:Y:S01]  /*0fd0*/  LDL.64 R10, [R1] ;  /* 0x00000000010a7983 */ /* 0x0011620000100a00 */
[----:B------:R-:W1:Y:S01]  /*0fe0*/  LDC R2, c[0x0][0x25c] ;  /* 0x00009700ff027b82 */ /* 0x000e620000000800 */
[----:B------:R-:W-:Y:S01]  /*0ff0*/  ULDC UR4, c[0x0][0x258] ;  /* 0x0000960000047ab9 */ /* 0x000fe20000000800 */
[----:B------:R-:W-:Y:S01]  /*1000*/  ULDC UR5, c[0x0][0x260] ;  /* 0x0000980000057ab9 */ /* 0x000fe20000000800 */
[C---:B------:R-:W-:Y:S01]  /*1010*/  ISETP.GT.AND P2, PT, R39.reuse, UR4, PT ;  /* 0x0000000427007c0c */ /* 0x040fe2000bf44270 */
[----:B------:R-:W-:Y:S01]  /*1020*/  ULDC UR8, c[0x0][0x268] ;  /* 0x00009a0000087ab9 */ /* 0x000fe20000000800 */
[C---:B------:R-:W-:Y:S01]  /*1030*/  VIMNMX R0, R39.reuse, UR4, PT ;  /* 0x0000000427007c48 */ /* 0x040fe2000bfe0100 */
[----:B------:R-:W-:Y:S01]  /*1040*/  IMAD.MOV.U32 R9, RZ, RZ, RZ ;  /* 0x000000ffff097224 */ /* 0x000fe200078e00ff */
[----:B------:R-:W-:Y:S01]  /*1050*/  ISETP.GT.AND P4, PT, R39, UR5, PT ;  /* 0x0000000527007c0c */ /* 0x000fe2000bf84270 */
[----:B------:R-:W2:Y:S01]  /*1060*/  LDC R4, c[0x0][0x264] ;  /* 0x00009900ff047b82 */ /* 0x000ea20000000800 */
[----:B------:R-:W-:-:S02]  /*1070*/  SHF.R.S32.HI R5, RZ, 0x1f, R0 ;  /* 0x0000001fff057819 */ /* 0x000fc40000011400 */
[----:B------:R-:W-:Y:S02]  /*1080*/  ISETP.GT.AND P6, PT, R39, UR8, PT ;  /* 0x0000000827007c0c */ /* 0x000fe4000bfc4270 */
[----:B------:R-:W-:Y:S01]  /*1090*/  LEA.HI R14, R5, R0, RZ, 0x5 ;  /* 0x00000000050e7211 */ /* 0x000fe200078f28ff */
[----:B------:R-:W-:Y:S01]  /*10a0*/  HFMA2.MMA R0, -RZ, RZ, 0, 0 ;  /* 0x00000000ff007435 */ /* 0x000fe200000001ff */
[----:B------:R-:W-:Y:S01]  /*10b0*/  MOV R13, RZ ;  /* 0x000000ff000d7202 */ /* 0x000fe20000000f00 */
[----:B------:R-:W-:Y:S01]  /*10c0*/  HFMA2.MMA R5, -RZ, RZ, 0, 0 ;  /* 0x00000000ff057435 */ /* 0x000fe200000001ff */
[C---:B-1----:R-:W-:Y:S02]  /*10d0*/  ISETP.GT.AND P3, PT, R39.reuse, R2, PT ;  /* 0x000000022700720c */ /* 0x042fe40003f64270 */
[----:B--2---:R-:W-:Y:S01]  /*10e0*/  ISETP.GT.AND P5, PT, R39, R4, PT ;  /* 0x000000042700720c */ /* 0x004fe20003fa4270 */
[----:B0-----:R-:W-:-:S12]  /*10f0*/  @!P2 BRA `(.L_x_1370) ;  /* 0x00000000001ca947 */ /* 0x001fd80003800000 */
[----:B------:R-:W0:Y:S02]  /*1100*/  LDC R12, c[0x0][0x25c] ;  /* 0x00009700ff0c7b82 */ /* 0x000e240000000800 */
[----:B0-----:R-:W-:-:S05]  /*1110*/  VIMNMX R5, R39, R12, PT ;  /* 0x0000000c27057248 */ /* 0x001fca0003fe0100 */
[----:B------:R-:W-:-:S05]  /*1120*/  VIADD R5, R5, -UR4 ;  /* 0x8000000405057c36 */ /* 0x000fca0008000000 */
[----:B------:R-:W-:-:S04]  /*1130*/  SHF.R.S32.HI R12, RZ, 0x1f, R5 ;  /* 0x0000001fff0c7819 */ /* 0x000fc80000011405 */
[----:B------:R-:W-:-:S04]  /*1140*/  LEA.HI R12, R12, R5, RZ, 0x5 ;  /* 0x000000050c0c7211 */ /* 0x000fc800078f28ff */
[----:B------:R-:W-:-:S05]  /*1150*/  SHF.R.S32.HI R12, RZ, 0x5, R12 ;  /* 0x00000005ff0c7819 */ /* 0x000fca000001140c */
[----:B------:R-:W-:-:S07]  /*1160*/  IMAD R5, R12, 0x6, RZ ;  /* 0x000000060c057824 */ /* 0x000fce00078e02ff */
.L_x_1370:
        /* <DEDUP_REMOVED lines=8> */
.L_x_1371:
        /* <DEDUP_REMOVED lines=8> */
.L_x_1372:
        /* <DEDUP_REMOVED lines=8> */
.L_x_1373:
[----:B------:R-:W-:Y:S02]  /*12f0*/  SHF.R.S32.HI R14, RZ, 0x5, R14 ;  /* 0x00000005ff0e7819 */ /* 0x000fe4000001140e */
        /* <DEDUP_REMOVED lines=9> */
.L_x_1374:
[----:B------:R-:W-:Y:S01]  /*1390*/  LEA R5, R14, R5, 0x3 ;  /* 0x000000050e057211 */ /* 0x000fe200078e18ff */
[----:B------:R-:W0:Y:S01]  /*13a0*/  S2UR UR5, SR_CgaCtaId ;  /* 0x00000000000579c3 */ /* 0x000e220000008800 */
[----:B------:R-:W-:Y:S01]  /*13b0*/  ISETP.GE.OR P0, PT, R39, R2, P0 ;  /* 0x000000022700720c */ /* 0x000fe20000706670 */
[----:B------:R-:W-:Y:S01]  /*13c0*/  ULDC.64 UR8, c[0x0][0x218] ;  /* 0x0000860000087ab9 */ /* 0x000fe20000000a00 */
[----:B------:R-:W-:Y:S01]  /*13d0*/  IADD3 R0, R13, R5, R0 ;  /* 0x000000050d007210 */ /* 0x000fe20007ffe000 */
[----:B------:R-:W-:Y:S01]  /*13e0*/  UMOV UR4, 0x400 ;  /* 0x0000040000047882 */ /* 0x000fe20000000000 */
[----:B------:R-:W-:Y:S01]  /*13f0*/  HFMA2.MMA R36, -RZ, RZ, 0, 0 ;  /* 0x00000000ff247435 */ /* 0x000fe200000001ff */
[----:B-----5:R-:W-:Y:S01]  /*1400*/  PRMT R16, R10, 0x7610, R11 ;  /* 0x000076100a107816 */ /* 0x020fe2000000000b */
[----:B------:R-:W-:Y:S01]  /*1410*/  IMAD.IADD R29, R39, 0x1, R8 ;  /* 0x00000001271d7824 */ /* 0x000fe200078e0208 */
        /* <DEDUP_REMOVED lines=11> */
[----:B------:R-:W-:Y:S02]  /*14d0*/  PRMT R0, R11, 0x7610, R10 ;  /* 0x000076100b007816 */ /* 0x000fe4000000000a */
[----:B------:R-:W-:Y:S02]  /*14e0*/  LEA.HI.X R25, R6, UR9, R5, 0x2, P2 ;  /* 0x0000000906197c11 */ /* 0x000fe400090f1405 */
[----:B------:R-:W-:Y:S02]  /*14f0*/  PRMT R31, RZ, 0x5410, RZ ;  /* 0x00005410ff1f7816 */ /* 0x000fe400000000ff */
[----:B------:R-:W-:Y:S01]  /*1500*/  PRMT R30, RZ, 0x5410, RZ ;  /* 0x00005410ff1e7816 */ /* 0x000fe200000000ff */
[----:B------:R-:W-:Y:S06]  /*1510*/  @P0 BRA `(.L_x_1375) ;  /* 0x0000002400480947 */ /* 0x000fec0003800000 */
[----:B------:R-:W0:Y:S01]  /*1520*/  LDC R12, c[0x0][0x23c] ;  /* 0x00008f00ff0c7b82 */ /* 0x000e220000000800 */
[----:B------:R-:W-:Y:S01]  /*1530*/  PRMT R2, R43, 0x9910, RZ ;  /* 0x000099102b027816 */ /* 0x000fe200000000ff */
[----:B------:R-:W-:Y:S01]  /*1540*/  ULDC UR5, c[0x0][0x25c] ;  /* 0x0000970000057ab9 */ /* 0x000fe20000000800 */
[----:B------:R-:W-:Y:S02]  /*1550*/  SHF.R.S32.HI R61, RZ, 0x1f, R37 ;  /* 0x0000001fff3d7819 */ /* 0x000fe40000011425 */
[----:B------:R-:W-:Y:S02]  /*1560*/  ISETP.NE.AND P0, PT, R2, RZ, PT ;  /* 0x000000ff0200720c */ /* 0x000fe40003f05270 */
[----:B------:R-:W-:Y:S02]  /*1570*/  MOV R36, RZ ;  /* 0x000000ff00247202 */ /* 0x000fe40000000f00 */
[----:B------:R-:W-:Y:S02]  /*1580*/  ISETP.LT.OR P0, PT, R3, 0x3, !P0 ;  /* 0x000000030300780c */ /* 0x000fe40004701670 */
[----:B------:R-:W-:-:S11]  /*1590*/  PRMT R35, RZ, 0x7610, R35 ;  /* 0x00007610ff237816 */ /* 0x000fd60000000023 */
.L_x_1382:
[----:B------:R-:W-:-:S13]  /*15a0*/  ISETP.NE.AND P2, PT, R39, R29, PT ;  /* 0x0000001d2700720c */ /* 0x000fda0003f45270 */
[----:B------:R-:W1:Y:S01]  /*15b0*/  @!P2 LDC.64 R2, c[0x0][0x248] ;  /* 0x00009200ff02ab82 */ /* 0x000e620000000a00 */
[----:B------:R-:W-:Y:S02]  /*15c0*/  @!P2 IADD3 R36, R36, 0x1, RZ ;  /* 0x000000012424a810 */ /* 0x000fe40007ffe0ff */
[----:B-----5:R-:W-:-:S03]  /*15d0*/  @!P2 SHF.L.U32 R5, R39, 0x1, RZ ;  /* 0x000000012705a819 */ /* 0x020fc600000006ff */
[----:B------:R-:W-:-:S06]  /*15e0*/  @!P2 IMAD R8, R36, 0x8, R1 ;  /* 0x000000082408a824 */ /* 0x000fcc00078e0201 */
[----:B------:R-:W2:Y:S01]  /*15f0*/  @!P2 LDL.64 R8, [R8] ;  /* 0x000000000808a983 */ /* 0x000ea20000100a00 */
[----:B-1----:R-:W-:-:S05]  /*1600*/  @!P2 IMAD.WIDE R2, R5, 0x2, R2 ;  /* 0x000000020502a825 */ /* 0x002fca00078e0202 */
[----:B------:R1:W3:Y:S02]  /*1610*/  @!P2 LDG.E.U16.CONSTANT R10, desc[UR6][R2.64+0x2] ;  /* 0x00000206020aa981 */ /* 0x0002e4000c1e9500 */
[----:B-1----:R-:W-:Y:S02]  /*1620*/  MOV R2, R24 ;  /* 0x0000001800027202 */ /* 0x002fe40000000f00 */
[----:B------:R-:W-:-:S05]  /*1630*/  MOV R3, R25 ;  /* 0x0000001900037202 */ /* 0x000fca0000000f00 */
[----:B------:R1:W5:Y:S01]  /*1640*/  LDG.E.128.CONSTANT R4, desc[UR6][R2.64] ;  /* 0x0000000602047981 */ /* 0x000362000c1e9d00 */
[----:B0-----:R-:W-:Y:S01]  /*1650*/  IMAD.MOV.U32 R37, RZ, RZ, R12 ;  /* 0x000000ffff257224 */ /* 0x001fe200078e000c */
[----:B--2---:R-:W-:Y:S02]  /*1660*/  @!P2 PRMT R16, R8, 0x7610, R16 ;  /* 0x000076100810a816 */ /* 0x004fe40000000010 */
[----:B------:R-:W-:Y:S02]  /*1670*/  @!P2 PRMT R0, R0, 0x7610, R8 ;  /* 0x000076100000a816 */ /* 0x000fe40000000008 */
[----:B------:R-:W-:Y:S02]  /*1680*/  @!P2 PRMT R16, R16, 0x7610, R9 ;  /* 0x000076101010a816 */ /* 0x000fe40000000009 */
[----:B------:R-:W-:Y:S02]  /*1690*/  @!P2 PRMT R0, R9, 0x7610, R0 ;  /* 0x000076100900a816 */ /* 0x000fe40000000000 */
[----:B---3--:R-:W-:Y:S01]  /*16a0*/  @!P2 IADD3 R29, R10, R39, RZ ;  /* 0x000000270a1da210 */ /* 0x008fe20007ffe0ff */
[----:B-1----:R-:W-:Y:S06]  /*16b0*/  @!P1 BRA `(.L_x_1376) ;  /* 0x0000001000549947 */ /* 0x002fec0003800000 */
[----:B------:R-:W-:-:S04]  /*16c0*/  IMAD.WIDE R8, R37, 0x4, R2 ;  /* 0x0000000425087825 */ /* 0x000fc800078e0202 */
        /* <DEDUP_REMOVED lines=9> */
[----:B------:R-:W-:Y:S02]  /*1760*/  LOP3.LUT R51, R7, 0x3f003f, RZ, 0xc0, !PT ;  /* 0x003f003f07337812 */ /* 0x000fe400078ec0ff */
[----:B------:R-:W-:Y:S02]  /*1770*/  SHF.R.U32.HI R52, RZ, 0x6, R7 ;  /* 0x00000006ff347819 */ /* 0x000fe40000011607 */
[----:B------:R-:W-:-:S02]  /*1780*/  ISETP.NE.AND P2, PT, R5, RZ, PT ;  /* 0x000000ff0500720c */ /* 0x000fc40003f45270 */
[----:B------:R-:W-:Y:S02]  /*1790*/  SHF.R.U32.HI R14, RZ, 0xc, R4 ;  /* 0x0000000cff0e7819 */ /* 0x000fe40000011604 */
[----:B------:R-:W-:Y:S02]  /*17a0*/  LOP3.LUT R45, R6, 0x3f003f, RZ, 0xc0, !PT ;  /* 0x003f003f062d7812 */ /* 0x000fe400078ec0ff */
[----:B------:R-:W-:Y:S02]  /*17b0*/  SHF.R.U32.HI R46, RZ, 0x6, R6 ;  /* 0x00000006ff2e7819 */ /* 0x000fe40000011606 */
[----:B------:R-:W-:Y:S02]  /*17c0*/  LOP3.LUT R19, R19, 0xf000f, RZ, 0xc0, !PT ;  /* 0x000f000f13137812 */ /* 0x000fe400078ec0ff */
        /* <DEDUP_REMOVED lines=25> */
[--C-:B------:R-:W-:Y:S02]  /*1960*/  SHF.R.U32.HI R22, RZ, 0x8, R23.reuse ;  /* 0x00000008ff167819 */ /* 0x100fe40000011617 */
[--C-:B------:R-:W-:Y:S02]  /*1970*/  SHF.R.U32.HI R59, RZ, 0xa, R23.reuse ;  /* 0x0000000aff3b7819 */ /* 0x100fe40000011617 */
[----:B------:R-:W-:Y:S02]  /*1980*/  LOP3.LUT R56, R23, 0x3f003f, RZ, 0xc0, !PT ;  /* 0x003f003f17387812 */ /* 0x000fe400078ec0ff */
[----:B------:R-:W-:Y:S02]  /*1990*/  SHF.R.U32.HI R57, RZ, 0x6, R23 ;  /* 0x00000006ff397819 */ /* 0x000fe40000011617 */
[----:B------:R-:W-:Y:S02]  /*19a0*/  LOP3.LUT R21, R26, 0xf000f, RZ, 0xc0, !PT ;  /* 0x000f000f1a157812 */ /* 0x000fe400078ec0ff */
[----:B------:R-:W-:-:S02]  /*19b0*/  LOP3.LUT R23, R44, 0xf000f, RZ, 0xc0, !PT ;  /* 0x000f000f2c177812 */ /* 0x000fc400078ec0ff */
[----:B------:R-:W-:Y:S02]  /*19c0*/  LOP3.LUT R44, R19, 0x300030, R6, 0xf8, !PT ;  /* 0x00300030132c7812 */ /* 0x000fe400078ef806 */
[----:B--2---:R-:W-:Y:S02]  /*19d0*/  SHF.R.U32.HI R19, RZ, 0xc, R10 ;  /* 0x0000000cff137819 */ /* 0x004fe4000001160a */
[----:B------:R-:W-:Y:S02]  /*19e0*/  LOP3.LUT R49, R21, 0x300030, R20, 0xf8, !PT ;  /* 0x0030003015317812 */ /* 0x000fe400078ef814 */
[----:B------:R-:W-:Y:S02]  /*19f0*/  LOP3.LUT R58, R23, 0x300030, R22, 0xf8, !PT ;  /* 0x00300030173a7812 */ /* 0x000fe400078ef816 */
[----:B------:R-:W-:Y:S02]  /*1a00*/  LOP3.LUT R26, R14, 0x300030, R5, 0xf8, !PT ;  /* 0x003000300e1a7812 */ /* 0x000fe400078ef805 */
[----:B------:R-:W-:-:S02]  /*1a10*/  LOP3.LUT R21, R10, 0x3f003f, RZ, 0xc0, !PT ;  /* 0x003f003f0a157812 */ /* 0x000fc400078ec0ff */
[----:B------:R-:W-:Y:S02]  /*1a20*/  SHF.R.U32.HI R22, RZ, 0x6, R10 ;  /* 0x00000006ff167819 */ /* 0x000fe4000001160a */
[----:B------:R-:W-:Y:S02]  /*1a30*/  SHF.R.U32.HI R6, RZ, 0xc, R8 ;  /* 0x0000000cff067819 */ /* 0x000fe40000011608 */
[----:B------:R-:W-:Y:S02]  /*1a40*/  SHF.R.U32.HI R14, RZ, 0xc, R9 ;  /* 0x0000000cff0e7819 */ /* 0x000fe40000011609 */
[----:B------:R-:W-:Y:S02]  /*1a50*/  SHF.R.U32.HI R10, RZ, 0xc, R11 ;  /* 0x0000000cff0a7819 */ /* 0x000fe4000001160b */
[----:B------:R-:W-:Y:S02]  /*1a60*/  LOP3.LUT R19, R19, 0xf000f, RZ, 0xc0, !PT ;  /* 0x000f000f13137812 */ /* 0x000fe400078ec0ff */
[----:B------:R-:W-:-:S02]  /*1a70*/  LOP3.LUT R53, R11, 0x3f003f, RZ, 0xc0, !PT ;  /* 0x003f003f0b357812 */ /* 0x000fc400078ec0ff */
[----:B------:R-:W-:Y:S02]  /*1a80*/  SHF.R.U32.HI R54, RZ, 0x6, R11 ;  /* 0x00000006ff367819 */ /* 0x000fe4000001160b */
[----:B------:R-:W-:Y:S02]  /*1a90*/  LOP3.LUT R5, R8, 0x3f003f, RZ, 0xc0, !PT ;  /* 0x003f003f08057812 */ /* 0x000fe400078ec0ff */
[----:B------:R-:W-:Y:S02]  /*1aa0*/  LOP3.LUT R20, R9, 0x3f003f, RZ, 0xc0, !PT ;  /* 0x003f003f09147812 */ /* 0x000fe400078ec0ff */
[----:B------:R-:W-:Y:S02]  /*1ab0*/  SHF.R.U32.HI R8, RZ, 0x6, R8 ;  /* 0x00000006ff087819 */ /* 0x000fe40000011608 */
[----:B------:R-:W-:Y:S02]  /*1ac0*/  SHF.R.U32.HI R9, RZ, 0x6, R9 ;  /* 0x00000006ff097819 */ /* 0x000fe40000011609 */
[----:B------:R-:W-:-:S02]  /*1ad0*/  LOP3.LUT R6, R6, 0xf000f, RZ, 0xc0, !PT ;  /* 0x000f000f06067812 */ /* 0x000fc400078ec0ff */
[----:B------:R-:W-:Y:S02]  /*1ae0*/  LOP3.LUT R14, R14, 0xf000f, RZ, 0xc0, !PT ;  /* 0x000f000f0e0e7812 */ /* 0x000fe400078ec0ff */
[----:B------:R-:W-:Y:S02]  /*1af0*/  LOP3.LUT R60, R10, 0xf000f, RZ, 0xc0, !PT ;  /* 0x000f000f0a3c7812 */ /* 0x000fe400078ec0ff */
[----:B------:R-:W-:Y:S02]  /*1b00*/  LOP3.LUT R55, R19, 0x300030, R50, 0xf8, !PT ;  /* 0x0030003013377812 */ /* 0x000fe400078ef832 */
[----:B------:R-:W-:Y:S01]  /*1b10*/  LOP3.LUT R19, R18, 0x64006400, RZ, 0xfc, !PT ;  /* 0x6400640012137812 */ /* 0x000fe200078efcff */
[----:B------:R-:W-:Y:S01]  /*1b20*/  HADD2 R18, R4, -1056, -1056 ;  /* 0xe420e42004127430 */ /* 0x000fe20000000000 */
[----:B------:R-:W-:Y:S02]  /*1b30*/  LOP3.LUT R53, R53, 0x64006400, RZ, 0xfc, !PT ;  /* 0x6400640035357812 */ /* 0x000fe400078efcff */
[----:B------:R-:W-:-:S02]  /*1b40*/  LOP3.LUT R54, R54, 0x3f003f, RZ, 0xc0, !PT ;  /* 0x003f003f36367812 */ /* 0x000fc400078ec0ff */
[----:B------:R-:W-:Y:S01]  /*1b50*/  LOP3.LUT R23, R20, 0x64006400, RZ, 0xfc, !PT ;  /* 0x6400640014177812 */ /* 0x000fe200078efcff */
[----:B------:R-:W-:Y:S01]  /*1b60*/  HADD2 R20, R46, -1056, -1056 ;  /* 0xe420e4202e147430 */ /* 0x000fe20000000000 */
[----:B------:R-:W-:Y:S02]  /*1b70*/  LOP3.LUT R57, R57, 0x3f003f, RZ, 0xc0, !PT ;  /* 0x003f003f39397812 */ /* 0x000fe400078ec0ff */
        /* <DEDUP_REMOVED lines=93> */
[-C--:B------:R-:W-:Y:S01]  /*2150*/  HFMA2.MMA R5, R49, R9.reuse, R4 ;  /* 0x0000000931057235 */ /* 0x080fe20000000004 */
[----:B------:R-:W-:Y:S01]  /*2160*/  PRMT R4, R16, 0x7610, R0 ;  /* 0x0000761010047816 */ /* 0x000fe20000000000 */
        /* <DEDUP_REMOVED lines=11> */
[----:B------:R-:W-:-:S05]  /*2220*/  PRMT R5, R0, 0x7610, R16 ;  /* 0x0000761000057816 */ /* 0x000fca0000000010 */
[----:B------:R-:W-:-:S07]  /*2230*/  HFMA2 R34, R64, R5, R34 ;  /* 0x0000000540227231 */ /* 0x000fce0000000022 */
.L_x_1377:
        /* <DEDUP_REMOVED lines=48> */
.L_x_1378:
        /* <DEDUP_REMOVED lines=45> */
.L_x_1376:
        /* <DEDUP_REMOVED lines=12> */
[----:B--2---:R-:W-:Y:S02]  /*28d0*/  SHF.R.U32.HI R17, RZ, 0xc, R4 ;  /* 0x0000000cff117819 */ /* 0x004fe40000011604 */
[--C-:B------:R-:W-:Y:S02]  /*28e0*/  SHF.R.U32.HI R19, RZ, 0xc, R5.reuse ;  /* 0x0000000cff137819 */ /* 0x100fe40000011605 */
[----:B------:R-:W-:Y:S02]  /*28f0*/  LOP3.LUT R15, R5, 0x3f003f, RZ, 0xc0, !PT ;  /* 0x003f003f050f7812 */ /* 0x000fe400078ec0ff */
[----:B------:R-:W-:-:S02]  /*2900*/  SHF.R.U32.HI R18, RZ, 0x6, R5 ;  /* 0x00000006ff127819 */ /* 0x000fc40000011605 */
[--C-:B------:R-:W-:Y:S02]  /*2910*/  SHF.R.U32.HI R26, RZ, 0xc, R6.reuse ;  /* 0x0000000cff1a7819 */ /* 0x100fe40000011606 */
[----:B------:R-:W-:Y:S02]  /*2920*/  LOP3.LUT R45, R6, 0x3f003f, RZ, 0xc0, !PT ;  /* 0x003f003f062d7812 */ /* 0x000fe400078ec0ff */
[----:B------:R-:W-:Y:S02]  /*2930*/  SHF.R.U32.HI R46, RZ, 0x6, R6 ;  /* 0x00000006ff2e7819 */ /* 0x000fe40000011606 */
[----:B------:R-:W-:Y:S02]  /*2940*/  SHF.R.U32.HI R28, RZ, 0xc, R7 ;  /* 0x0000000cff1c7819 */ /* 0x000fe40000011607 */
[----:B----4-:R-:W-:Y:S02]  /*2950*/  SHF.R.U32.HI R5, RZ, 0x8, R20 ;  /* 0x00000008ff057819 */ /* 0x010fe40000011614 */
[----:B------:R-:W-:-:S02]  /*2960*/  LOP3.LUT R6, R17, 0xf000f, RZ, 0xc0, !PT ;  /* 0x000f000f11067812 */ /* 0x000fc400078ec0ff */
[--C-:B------:R-:W-:Y:S02]  /*2970*/  SHF.R.U32.HI R27, RZ, 0x8, R21.reuse ;  /* 0x00000008ff1b7819 */ /* 0x100fe40000011615 */
[--C-:B------:R-:W-:Y:S02]  /*2980*/  SHF.R.U32.HI R44, RZ, 0xa, R21.reuse ;  /* 0x0000000aff2c7819 */ /* 0x100fe40000011615 */
[----:B------:R-:W-:Y:S02]  /*2990*/  LOP3.LUT R24, R21, 0x3f003f, RZ, 0xc0, !PT ;  /* 0x003f003f15187812 */ /* 0x000fe400078ec0ff */
[----:B------:R-:W-:Y:S02]  /*29a0*/  SHF.R.U32.HI R25, RZ, 0x6, R21 ;  /* 0x00000006ff197819 */ /* 0x000fe40000011615 */
[----:B------:R-:W-:Y:S02]  /*29b0*/  SHF.R.U32.HI R21, RZ, 0x8, R22 ;  /* 0x00000008ff157819 */ /* 0x000fe40000011616 */
[----:B------:R-:W-:-:S02]  /*29c0*/  SHF.R.U32.HI R54, RZ, 0x8, R23 ;  /* 0x00000008ff367819 */ /* 0x000fc40000011617 */
[----:B------:R-:W-:Y:S02]  /*29d0*/  LOP3.LUT R48, R26, 0xf000f, RZ, 0xc0, !PT ;  /* 0x000f000f1a307812 */ /* 0x000fe400078ec0ff */
[----:B------:R-:W-:Y:S02]  /*29e0*/  LOP3.LUT R17, R28, 0xf000f, RZ, 0xc0, !PT ;  /* 0x000f000f1c117812 */ /* 0x000fe400078ec0ff */
[----:B------:R-:W-:Y:S02]  /*29f0*/  LOP3.LUT R26, R6, 0x300030, R5, 0xf8, !PT ;  /* 0x00300030061a7812 */ /* 0x000fe400078ef805 */
[--C-:B------:R-:W-:Y:S02]  /*2a00*/  SHF.R.U32.HI R50, RZ, 0xa, R22.reuse ;  /* 0x0000000aff327819 */ /* 0x100fe40000011616 */
[----:B------:R-:W-:Y:S02]  /*2a10*/  LOP3.LUT R47, R22, 0x3f003f, RZ, 0xc0, !PT ;  /* 0x003f003f162f7812 */ /* 0x000fe400078ec0ff */
[----:B------:R-:W-:-:S02]  /*2a20*/  SHF.R.U32.HI R49, RZ, 0x6, R22 ;  /* 0x00000006ff317819 */ /* 0x000fc40000011616 */
[----:B---3--:R-:W-:Y:S02]  /*2a30*/  SHF.R.U32.HI R6, RZ, 0xc, R8 ;  /* 0x0000000cff067819 */ /* 0x008fe40000011608 */
[----:B------:R-:W-:Y:S02]  /*2a40*/  LOP3.LUT R22, R19, 0xf000f, RZ, 0xc0, !PT ;  /* 0x000f000f13167812 */ /* 0x000fe400078ec0ff */
[----:B------:R-:W-:Y:S02]  /*2a50*/  LOP3.LUT R51, R48, 0x300030, R21, 0xf8, !PT ;  /* 0x0030003030337812 */ /* 0x000fe400078ef815 */
[----:B------:R-:W-:Y:S02]  /*2a60*/  LOP3.LUT R59, R17, 0x300030, R54, 0xf8, !PT ;  /* 0x00300030113b7812 */ /* 0x000fe400078ef836 */
[----:B------:R-:W-:Y:S02]  /*2a70*/  SHF.R.U32.HI R19, RZ, 0xc, R9 ;  /* 0x0000000cff137819 */ /* 0x000fe40000011609 */
[----:B------:R-:W-:-:S02]  /*2a80*/  LOP3.LUT R13, R4, 0x3f003f, RZ, 0xc0, !PT ;  /* 0x003f003f040d7812 */ /* 0x000fc400078ec0ff */
[--C-:B------:R-:W-:Y:S02]  /*2a90*/  SHF.R.U32.HI R57, RZ, 0xa, R23.reuse ;  /* 0x0000000aff397819 */ /* 0x100fe40000011617 */
[----:B------:R-:W-:Y:S02]  /*2aa0*/  LOP3.LUT R56, R23, 0x3f003f, RZ, 0xc0, !PT ;  /* 0x003f003f17387812 */ /* 0x000fe400078ec0ff */
[----:B------:R-:W-:Y:S02]  /*2ab0*/  SHF.R.U32.HI R58, RZ, 0x6, R23 ;  /* 0x00000006ff3a7819 */ /* 0x000fe40000011617 */
[----:B------:R-:W-:Y:S02]  /*2ac0*/  LOP3.LUT R17, R9, 0x3f003f, RZ, 0xc0, !PT ;  /* 0x003f003f09117812 */ /* 0x000fe400078ec0ff */
[----:B------:R-:W-:Y:S02]  /*2ad0*/  SHF.R.U32.HI R21, RZ, 0x6, R9 ;  /* 0x00000006ff157819 */ /* 0x000fe40000011609 */
[----:B------:R-:W-:-:S02]  /*2ae0*/  SHF.R.U32.HI R4, RZ, 0x6, R4 ;  /* 0x00000006ff047819 */ /* 0x000fc40000011604 */
[----:B------:R-:W-:Y:S02]  /*2af0*/  SHF.R.U32.HI R14, RZ, 0xa, R20 ;  /* 0x0000000aff0e7819 */ /* 0x000fe40000011614 */
[----:B------:R-:W-:Y:S02]  /*2b00*/  SHF.R.U32.HI R23, RZ, 0xc, R10 ;  /* 0x0000000cff177819 */ /* 0x000fe4000001160a */
[----:B------:R-:W-:Y:S02]  /*2b10*/  LOP3.LUT R9, R6, 0xf000f, RZ, 0xc0, !PT ;  /* 0x000f000f06097812 */ /* 0x000fe400078ec0ff */
[----:B------:R-:W-:Y:S02]  /*2b20*/  SHF.R.U32.HI R53, RZ, 0x6, R7 ;  /* 0x00000006ff357819 */ /* 0x000fe40000011607 */
[----:B------:R-:W-:Y:S02]  /*2b30*/  LOP3.LUT R28, R22, 0x300030, R27, 0xf8, !PT ;  /* 0x00300030161c7812 */ /* 0x000fe400078ef81b */
[----:B------:R-:W-:-:S02]  /*2b40*/  SHF.R.U32.HI R54, RZ, 0xc, R11 ;  /* 0x0000000cff367819 */ /* 0x000fc4000001160b */
[----:B------:R-:W-:Y:S02]  /*2b50*/  LOP3.LUT R19, R19, 0xf000f, RZ, 0xc0, !PT ;  /* 0x000f000f13137812 */ /* 0x000fe400078ec0ff */
[----:B------:R-:W-:Y:S02]  /*2b60*/  LOP3.LUT R22, R10, 0x3f003f, RZ, 0xc0, !PT ;  /* 0x003f003f0a167812 */ /* 0x000fe400078ec0ff */
[----:B------:R-:W-:Y:S02]  /*2b70*/  LOP3.LUT R18, R18, 0x3f003f, RZ, 0xc0, !PT ;  /* 0x003f003f12127812 */ /* 0x000fe400078ec0ff */
[----:B------:R-:W-:Y:S02]  /*2b80*/  LOP3.LUT R5, R8, 0x3f003f, RZ, 0xc0, !PT ;  /* 0x003f003f08057812 */ /* 0x000fe400078ec0ff */
[----:B------:R-:W-:Y:S02]  /*2b90*/  SHF.R.U32.HI R10, RZ, 0x6, R10 ;  /* 0x00000006ff0a7819 */ /* 0x000fe4000001160a */
[----:B------:R-:W-:-:S02]  /*2ba0*/  SHF.R.U32.HI R48, RZ, 0x6, R11 ;  /* 0x00000006ff307819 */ /* 0x000fc4000001160b */
[----:B------:R-:W-:Y:S02]  /*2bb0*/  LOP3.LUT R23, R23, 0xf000f, RZ, 0xc0, !PT ;  /* 0x000f000f17177812 */ /* 0x000fe400078ec0ff */
[----:B------:R-:W-:Y:S02]  /*2bc0*/  LOP3.LUT R9, R9, 0x300030, R14, 0xf8, !PT ;  /* 0x0030003009097812 */ /* 0x000fe400078ef80e */
[----:B------:R-:W-:Y:S02]  /*2bd0*/  LOP3.LUT R4, R4, 0x3f003f, RZ, 0xc0, !PT ;  /* 0x003f003f04047812 */ /* 0x000fe400078ec0ff */
[----:B------:R-:W-:Y:S02]  /*2be0*/  LOP3.LUT R52, R7, 0x3f003f, RZ, 0xc0, !PT ;  /* 0x003f003f07347812 */ /* 0x000fe400078ec0ff */
[----:B------:R-:W-:Y:S02]  /*2bf0*/  LOP3.LUT R27, R11, 0x3f003f, RZ, 0xc0, !PT ;  /* 0x003f003f0b1b7812 */ /* 0x000fe400078ec0ff */
[----:B------:R-:W-:-:S02]  /*2c00*/  LOP3.LUT R14, R15, 0x64006400, RZ, 0xfc, !PT ;  /* 0x640064000f0e7812 */ /* 0x000fc400078efcff */
[----:B------:R-:W-:Y:S02]  /*2c10*/  LOP3.LUT R53, R53, 0x3f003f, RZ, 0xc0, !PT ;  /* 0x003f003f35357812 */ /* 0x000fe400078ec0ff */
[----:B------:R-:W-:Y:S02]  /*2c20*/  LOP3.LUT R7, R20, 0x3f003f, RZ, 0xc0, !PT ;  /* 0x003f003f14077812 */ /* 0x000fe400078ec0ff */
[----:B------:R-:W-:Y:S02]  /*2c30*/  LOP3.LUT R54, R54, 0xf000f, RZ, 0xc0, !PT ;  /* 0x000f000f36367812 */ /* 0x000fe400078ec0ff */
[----:B------:R-:W-:Y:S02]  /*2c40*/  LOP3.LUT R44, R19, 0x300030, R44, 0xf8, !PT ;  /* 0x00300030132c7812 */ /* 0x000fe400078ef82c */
[----:B------:R-:W-:Y:S02]  /*2c50*/  LOP3.LUT R15, R45, 0x64006400, RZ, 0xfc, !PT ;  /* 0x640064002d0f7812 */ /* 0x000fe400078efcff */
[----:B------:R-:W-:-:S02]  /*2c60*/  SHF.R.U32.HI R20, RZ, 0x6, R20 ;  /* 0x00000006ff147819 */ /* 0x000fc40000011614 */
[----:B------:R-:W-:Y:S02]  /*2c70*/  SHF.R.U32.HI R8, RZ, 0x6, R8 ;  /* 0x00000006ff087819 */ /* 0x000fe40000011608 */
[----:B------:R-:W-:Y:S02]  /*2c80*/  LOP3.LUT R19, R18, 0x64006400, RZ, 0xfc, !PT ;  /* 0x6400640012137812 */ /* 0x000fe400078efcff */
[----:B------:R-:W-:Y:S02]  /*2c90*/  LOP3.LUT R45, R22, 0x64006400, RZ, 0xfc, !PT ;  /* 0x64006400162d7812 */ /* 0x000fe400078efcff */
[----:B------:R-:W-:Y:S02]  /*2ca0*/  LOP3.LUT R55, R23, 0x300030, R50, 0xf8, !PT ;  /* 0x0030003017377812 */ /* 0x000fe400078ef832 */
        /* <DEDUP_REMOVED lines=115> */
.L_x_1380:
        /* <DEDUP_REMOVED lines=48> */
.L_x_1381:
        /* <DEDUP_REMOVED lines=45> */
.L_x_1379:
[----:B------:R-:W-:Y:S01]  /*39b0*/  IADD3 R39, R39, 0x20, RZ ;  /* 0x0000002027277810 */ /* 0x000fe20007ffe0ff */
[----:B------:R-:W-:Y:S01]  /*39c0*/  IMAD.WIDE.U32 R2, R37, 0x18, R2 ;  /* 0x0000001825027825 */ /* 0x000fe200078e0002 */
[----:B------:R-:W-:Y:S02]  /*39d0*/  UIADD3 UR4, UR4, 0x40, URZ ;  /* 0x0000004004047890 */ /* 0x000fe4000fffe03f */
[----:B------:R-:W-:Y:S01]  /*39e0*/  ISETP.GE.AND P2, PT, R39, UR5, PT ;  /* 0x0000000527007c0c */ /* 0x000fe2000bf46270 */
[----:B------:R-:W-:Y:S01]  /*39f0*/  IMAD R25, R61, 0x18, RZ ;  /* 0x000000183d197824 */ /* 0x000fe200078e02ff */
[----:B------:R-:W-:Y:S01]  /*3a00*/  ISETP.LT.AND P3, PT, R39, R38, PT ;  /* 0x000000262700720c */ /* 0x000fe20003f61270 */
[----:B------:R-:W-:-:S03]  /*3a10*/  IMAD.MOV.U32 R24, RZ, RZ, R2 ;  /* 0x000000ffff187224 */ /* 0x000fc600078e0002 */
[----:B------:R-:W-:-:S09]  /*3a20*/  IADD3 R25, R3, R25, RZ ;  /* 0x0000001903197210 */ /* 0x000fd20007ffe0ff */
[----:B------:R-:W-:Y:S05]  /*3a30*/  @!P2 BRA P3, `(.L_x_1382) ;  /* 0xffffffd800d8a947 */ /* 0x000fea000183ffff */
.L_x_1375:
[----:B------:R-:W-:Y:S01]  /*3a40*/  ISETP.GE.AND P0, PT, R39, R38, PT ;  /* 0x000000262700720c */ /* 0x000fe20003f06270 */
[----:B------:R-:W-:-:S03]  /*3a50*/  ULDC UR5, c[0x0][0x260] ;  /* 0x0000980000057ab9 */ /* 0x000fc60000000800 */
[----:B------:R-:W-:-:S13]  /*3a60*/  ISETP.GE.OR P0, PT, R39, UR5, P0 ;  /* 0x0000000527007c0c */ /* 0x000fda0008706670 */
[----:B------:R-:W-:Y:S05]  /*3a70*/  @P0 BRA `(.L_x_1383) ;  /* 0x0000002000500947 */ /* 0x000fea0003800000 */
[----:B------:R-:W0:Y:S01]  /*3a80*/  S2R R2, SR_CTAID.Y ;  /* 0x0000000000027919 */ /* 0x000e220000002600 */
[----:B------:R-:W0:Y:S01]  /*3a90*/  LDC R3, c[0x0][0x238] ;  /* 0x00008e00ff037b82 */ /* 0x000e220000000800 */
[----:B-----5:R-:W-:Y:S01]  /*3aa0*/  PRMT R4, R43, 0x9910, RZ ;  /* 0x000099102b047816 */ /* 0x020fe200000000ff */
[----:B------:R-:W-:-:S03]  /*3ab0*/  ULDC UR5, c[0x0][0x260] ;  /* 0x0000980000057ab9 */ /* 0x000fc60000000800 */
[----:B------:R-:W-:Y:S01]  /*3ac0*/  ISETP.NE.AND P0, PT, R4, RZ, PT ;  /* 0x000000ff0400720c */ /* 0x000fe20003f05270 */
[----:B0-----:R-:W-:-:S05]  /*3ad0*/  IMAD R2, R2, -0x3, R3 ;  /* 0xfffffffd02027824 */ /* 0x001fca00078e0203 */
[----:B------:R-:W-:-:S13]  /*3ae0*/  ISETP.LT.OR P0, PT, R2, 0x3, !P0 ;  /* 0x000000030200780c */ /* 0x000fda0004701670 */
.L_x_1387:
        /* <DEDUP_REMOVED lines=12> */
[----:B------:R-:W-:Y:S02]  /*3bb0*/  IMAD.WIDE R4, R37, 0x4, R12 ;  /* 0x0000000425047825 */ /* 0x000fe400078e020c */
[----:B------:R-:W3:Y:S04]  /*3bc0*/  @!P2 LDG.E.U16.CONSTANT R2, desc[UR6][R2.64] ;  /* 0x000000060202a981 */ /* 0x000ee8000c1e9500 */
[----:B------:R-:W5:Y:S04]  /*3bd0*/  LDG.E.128.CONSTANT R12, desc[UR6][R12.64] ;  /* 0x000000060c0c7981 */ /* 0x000f68000c1e9d00 */
[----:B------:R0:W5:Y:S01]  /*3be0*/  LDG.E.128.CONSTANT R8, desc[UR6][R4.64] ;  /* 0x0000000604087981 */ /* 0x000162000c1e9d00 */
[----:B--2---:R-:W-:-:S02]  /*3bf0*/  @!P2 PRMT R16, R6, 0x7610, R16 ;  /* 0x000076100610a816 */ /* 0x004fc40000000010 */
[----:B------:R-:W-:Y:S02]  /*3c00*/  @!P2 PRMT R0, R0, 0x7610, R6 ;  /* 0x000076100000a816 */ /* 0x000fe40000000006 */
[----:B------:R-:W-:Y:S02]  /*3c10*/  @!P2 PRMT R16, R16, 0x7610, R7 ;  /* 0x000076101010a816 */ /* 0x000fe40000000007 */
[----:B------:R-:W-:Y:S02]  /*3c20*/  @!P2 PRMT R0, R7, 0x7610, R0 ;  /* 0x000076100700a816 */ /* 0x000fe40000000000 */
[----:B---3--:R-:W-:Y:S01]  /*3c30*/  @!P2 IADD3 R29, R2, R39, RZ ;  /* 0x00000027021da210 */ /* 0x008fe20007ffe0ff */
[----:B------:R-:W-:Y:S01]  /*3c40*/  IMAD.WIDE R2, R37, 0x4, R4 ;  /* 0x0000000425027825 */ /* 0x000fe200078e0204 */
        /* <DEDUP_REMOVED lines=16> */
[----:B------:R-:W-:Y:S02]  /*3d50*/  SHF.R.U32.HI R88, RZ, 0xf, R27 ;  /* 0x0000000fff587819 */ /* 0x000fe4000001161b */
[----:B------:R-:W-:Y:S02]  /*3d60*/  SHF.R.U32.HI R53, RZ, 0xe, R20 ;  /* 0x0000000eff357819 */ /* 0x000fe40000011614 */
[----:B------:R-:W-:Y:S02]  /*3d70*/  LOP3.LUT R8, R18, 0x10001, RZ, 0xc0, !PT ;  /* 0x0001000112087812 */ /* 0x000fe400078ec0ff */
[----:B------:R-:W-:-:S02]  /*3d80*/  SHF.R.U32.HI R83, RZ, 0xe, R21 ;  /* 0x0000000eff537819 */ /* 0x000fc40000011615 */
[----:B------:R-:W-:Y:S02]  /*3d90*/  LOP3.LUT R82, R82, 0x10001, RZ, 0xc0, !PT ;  /* 0x0001000152527812 */ /* 0x000fe400078ec0ff */
[C---:B------:R-:W-:Y:S02]  /*3da0*/  LOP3.LUT R28, R25.reuse, 0x3e003e0, RZ, 0xc0, !PT ;  /* 0x03e003e0191c7812 */ /* 0x040fe400078ec0ff */
[----:B------:R-:W-:Y:S02]  /*3db0*/  LOP3.LUT R49, R25, 0x1f001f, RZ, 0xc0, !PT ;  /* 0x001f001f19317812 */ /* 0x000fe400078ec0ff */
[----:B------:R-:W-:Y:S02]  /*3dc0*/  SHF.R.U32.HI R52, RZ, 0xa, R25 ;  /* 0x0000000aff347819 */ /* 0x000fe40000011619 */
[C---:B------:R-:W-:Y:S02]  /*3dd0*/  LOP3.LUT R75, R20.reuse, 0x3e003e0, RZ, 0xc0, !PT ;  /* 0x03e003e0144b7812 */ /* 0x040fe400078ec0ff */
[----:B------:R-:W-:-:S02]  /*3de0*/  LOP3.LUT R67, R20, 0x1f001f, RZ, 0xc0, !PT ;  /* 0x001f001f14437812 */ /* 0x000fc400078ec0ff */
[----:B------:R-:W-:Y:S02]  /*3df0*/  SHF.R.U32.HI R68, RZ, 0xa, R20 ;  /* 0x0000000aff447819 */ /* 0x000fe40000011614 */
[----:B------:R-:W-:Y:S02]  /*3e00*/  SHF.R.U32.HI R89, RZ, 0xe, R23 ;  /* 0x0000000eff597819 */ /* 0x000fe40000011617 */
[----:B------:R-:W-:Y:S02]  /*3e10*/  SHF.R.U32.HI R81, RZ, 0xd, R12 ;  /* 0x0000000dff517819 */ /* 0x000fe4000001160c */
[----:B------:R-:W-:Y:S02]  /*3e20*/  LOP3.LUT R8, R8, 0x20002, R53, 0xf8, !PT ;  /* 0x0002000208087812 */ /* 0x000fe400078ef835 */
[----:B------:R-:W-:Y:S02]  /*3e30*/  LOP3.LUT R88, R88, 0x10001, RZ, 0xc0, !PT ;  /* 0x0001000158587812 */ /* 0x000fe400078ec0ff */
[----:B------:R-:W-:-:S02]  /*3e40*/  LOP3.LUT R25, R21, 0x3e003e0, RZ, 0xc0, !PT ;  /* 0x03e003e015197812 */ /* 0x000fc400078ec0ff */
[----:B------:R-:W-:Y:S02]  /*3e50*/  LOP3.LUT R55, R21, 0x1f001f, RZ, 0xc0, !PT ;  /* 0x001f001f15377812 */ /* 0x000fe400078ec0ff */
[----:B------:R-:W-:Y:S02]  /*3e60*/  SHF.R.U32.HI R56, RZ, 0xa, R21 ;  /* 0x0000000aff387819 */ /* 0x000fe40000011615 */
[--C-:B------:R-:W-:Y:S02]  /*3e70*/  SHF.R.U32.HI R86, RZ, 0xe, R22.reuse ;  /* 0x0000000eff567819 */ /* 0x100fe40000011616 */
        /* <DEDUP_REMOVED lines=22> */
[----:B------:R-:W-:Y:S01]  /*3fe0*/  SHF.R.U32.HI R54, RZ, 0xa, R15 ;  /* 0x0000000aff367819 */ /* 0x000fe2000001160f */
[----:B------:R-:W-:Y:S01]  /*3ff0*/  IMAD.MOV.U32 R15, RZ, RZ, 0x2800 ;  /* 0x00002800ff0f7424 */ /* 0x000fe200078e00ff */
[--C-:B------:R-:W-:Y:S02]  /*4000*/  SHF.R.U32.HI R14, RZ, 0xc, R9.reuse ;  /* 0x0000000cff0e7819 */ /* 0x100fe40000011609 */
[C---:B------:R-:W-:Y:S02]  /*4010*/  LOP3.LUT R77, R9.reuse, 0x3e003e0, RZ, 0xc0, !PT ;  /* 0x03e003e0094d7812 */ /* 0x040fe400078ec0ff */
[----:B------:R-:W-:Y:S02]  /*4020*/  LOP3.LUT R70, R9, 0x1f001f, RZ, 0xc0, !PT ;  /* 0x001f001f09467812 */ /* 0x000fe400078ec0ff */
[----:B------:R-:W-:-:S02]  /*4030*/  SHF.R.U32.HI R69, RZ, 0xa, R9 ;  /* 0x0000000aff457819 */ /* 0x000fc40000011609 */
[----:B------:R-:W-:Y:S02]  /*4040*/  LOP3.LUT R85, R85, 0x10001, RZ, 0xc0, !PT ;  /* 0x0001000155557812 */ /* 0x000fe400078ec0ff */
[----:B------:R-:W-:Y:S02]  /*4050*/  LOP3.LUT R83, R82, 0x20002, R83, 0xf8, !PT ;  /* 0x0002000252537812 */ /* 0x000fe400078ef853 */
[--C-:B------:R-:W-:Y:S02]  /*4060*/  SHF.R.U32.HI R9, RZ, 0xc, R10.reuse ;  /* 0x0000000cff097819 */ /* 0x100fe4000001160a */
[C---:B------:R-:W-:Y:S02]  /*4070*/  LOP3.LUT R27, R10.reuse, 0x3e003e0, RZ, 0xc0, !PT ;  /* 0x03e003e00a1b7812 */ /* 0x040fe400078ec0ff */
[----:B------:R-:W-:Y:S02]  /*4080*/  LOP3.LUT R64, R10, 0x1f001f, RZ, 0xc0, !PT ;  /* 0x001f001f0a407812 */ /* 0x000fe400078ec0ff */
[----:B------:R-:W-:-:S02]  /*4090*/  SHF.R.U32.HI R65, RZ, 0xa, R10 ;  /* 0x0000000aff417819 */ /* 0x000fc4000001160a */
[----:B------:R-:W-:Y:S02]  /*40a0*/  LOP3.LUT R89, R88, 0x20002, R89, 0xf8, !PT ;  /* 0x0002000258597812 */ /* 0x000fe400078ef859 */
[----:B------:R-:W-:Y:S02]  /*40b0*/  LOP3.LUT R8, R8, 0x40004, R81, 0xf8, !PT ;  /* 0x0004000408087812 */ /* 0x000fe400078ef851 */
[--C-:B------:R-:W-:Y:S02]  /*40c0*/  SHF.R.U32.HI R10, RZ, 0xc, R11.reuse ;  /* 0x0000000cff0a7819 */ /* 0x100fe4000001160b */
[C---:B------:R-:W-:Y:S02]  /*40d0*/  LOP3.LUT R74, R11.reuse, 0x3e003e0, RZ, 0xc0, !PT ;  /* 0x03e003e00b4a7812 */ /* 0x040fe400078ec0ff */
[----:B------:R-:W-:Y:S02]  /*40e0*/  LOP3.LUT R61, R11, 0x1f001f, RZ, 0xc0, !PT ;  /* 0x001f001f0b3d7812 */ /* 0x000fe400078ec0ff */
[----:B------:R-:W-:-:S02]  /*40f0*/  SHF.R.U32.HI R62, RZ, 0xa, R11 ;  /* 0x0000000aff3e7819 */ /* 0x000fc4000001160b */
[----:B------:R-:W-:Y:S02]  /*4100*/  PRMT R11, R42, 0x9910, RZ ;  /* 0x000099102a0b7816 */ /* 0x000fe400000000ff */
[----:B------:R-:W-:Y:S02]  /*4110*/  LOP3.LUT R86, R85, 0x20002, R86, 0xf8, !PT ;  /* 0x0002000255567812 */ /* 0x000fe400078ef856 */
[----:B------:R-:W-:Y:S02]  /*4120*/  LOP3.LUT R83, R83, 0x40004, R84, 0xf8, !PT ;  /* 0x0004000453537812 */ /* 0x000fe400078ef854 */
[----:B------:R-:W-:Y:S02]  /*4130*/  LOP3.LUT R89, R89, 0x40004, R90, 0xf8, !PT ;  /* 0x0004000459597812 */ /* 0x000fe400078ef85a */
[----:B------:R-:W-:Y:S02]  /*4140*/  LOP3.LUT R84, R8, 0x80008, R13, 0xf8, !PT ;  /* 0x0008000808547812 */ /* 0x000fe400078ef80d */
[----:B------:R-:W-:-:S02]  /*4150*/  PRMT R18, R15, 0x7610, R18 ;  /* 0x000076100f127816 */ /* 0x000fc40000000012 */
[----:B------:R-:W-:Y:S02]  /*4160*/  LOP3.LUT R75, R75, 0x64006400, RZ, 0xfc, !PT ;  /* 0x640064004b4b7812 */ /* 0x000fe400078efcff */
[----:B------:R-:W-:Y:S02]  /*4170*/  ISETP.NE.AND P2, PT, R11, RZ, PT ;  /* 0x000000ff0b00720c */ /* 0x000fe40003f45270 */
[----:B------:R-:W-:Y:S02]  /*4180*/  LOP3.LUT R25, R25, 0x64006400, RZ, 0xfc, !PT ;  /* 0x6400640019197812 */ /* 0x000fe400078efcff */
[----:B------:R-:W-:Y:S02]  /*4190*/  LOP3.LUT R86, R86, 0x40004, R87, 0xf8, !PT ;  /* 0x0004000456567812 */ /* 0x000fe400078ef857 */
[----:B------:R-:W-:Y:S02]  /*41a0*/  LOP3.LUT R95, R22, 0x64006400, RZ, 0xfc, !PT ;  /* 0x64006400165f7812 */ /* 0x000fe400078efcff */
[----:B------:R-:W-:-:S02]  /*41b0*/  LOP3.LUT R88, R83, 0x80008, R14, 0xf8, !PT ;  /* 0x0008000853587812 */ /* 0x000fc400078ef80e */
[----:B------:R-:W-:Y:S02]  /*41c0*/  LOP3.LUT R96, R89, 0x80008, R10, 0xf8, !PT ;  /* 0x0008000859607812 */ /* 0x000fe400078ef80a */
[----:B------:R-:W-:Y:S01]  /*41d0*/  LOP3.LUT R89, R77, 0x64006400, RZ, 0xfc, !PT ;  /* 0x640064004d597812 */ /* 0x000fe200078efcff */
[-C--:B------:R-:W-:Y:S01]  /*41e0*/  HFMA2 R77, R75, R18.reuse.H0_H0, -48, -48 ;  /* 0xd200d2004b4d7431 */ /* 0x080fe20000040012 */
[----:B------:R-:W-:Y:S01]  /*41f0*/  LOP3.LUT R91, R19, 0x64006400, RZ, 0xfc, !PT ;  /* 0x64006400135b7812 */ /* 0x000fe200078efcff */
[-C--:B------:R-:W-:Y:S01]  /*4200*/  HFMA2 R75, R25, R18.reuse.H0_H0, -48, -48 ;  /* 0xd200d200194b7431 */ /* 0x080fe20000040012 */
[----:B------:R-:W-:Y:S01]  /*4210*/  LOP3.LUT R93, R20, 0x64006400, RZ, 0xfc, !PT ;  /* 0x64006400145d7812 */ /* 0x000fe200078efcff */
[----:B------:R-:W-:Y:S01]  /*4220*/  HFMA2 R25, R95, R18.H0_H0, -48, -48 ;  /* 0xd200d2005f197431 */ /* 0x000fe20000040012 */
[----:B------:R-:W-:Y:S02]  /*4230*/  LOP3.LUT R92, R86, 0x80008, R9, 0xf8, !PT ;  /* 0x00080008565c7812 */ /* 0x000fe400078ef809 */
        /* <DEDUP_REMOVED lines=42> */
[----:B------:R-:W-:-:S03]  /*44e0*/  ISETP.GE.AND P3, PT, R40, 0x2, PT ;  /* 0x000000022800780c */ /* 0x000fc60003f66270 */
[----:B------:R-:W-:Y:S01]  /*44f0*/  HADD2 R54, R54, -1040, -1040 ;  /* 0xe410e41036367430 */ /* 0x000fe20000000000 */
[--C-:B--2---:R-:W-:Y:S02]  /*4500*/  SHF.R.U32.HI R81, RZ, 0xb, R4.reuse ;  /* 0x0000000bff517819 */ /* 0x104fe40000011604 */
[C---:B------:R-:W-:Y:S02]  /*4510*/  LOP3.LUT R82, R4.reuse, 0x3e003e0, RZ, 0xc0, !PT ;  /* 0x03e003e004527812 */ /* 0x040fe400078ec0ff */
[----:B------:R-:W-:Y:S02]  /*4520*/  LOP3.LUT R11, R4, 0x1f001f, RZ, 0xc0, !PT ;  /* 0x001f001f040b7812 */ /* 0x000fe400078ec0ff */
[----:B------:R-:W-:Y:S02]  /*4530*/  SHF.R.U32.HI R13, RZ, 0xa, R4 ;  /* 0x0000000aff0d7819 */ /* 0x000fe40000011604 */
[----:B------:R-:W-:Y:S01]  /*4540*/  LOP3.LUT R4, R84, 0x100010, R81, 0xf8, !PT ;  /* 0x0010001054047812 */ /* 0x000fe200078ef851 */
[----:B------:R-:W-:Y:S01]  /*4550*/  HFMA2 R84, R91, R18.H0_H0, -48, -48 ;  /* 0xd200d2005b547431 */ /* 0x000fe20000040012 */
[----:B------:R-:W-:-:S02]  /*4560*/  SHF.R.U32.HI R83, RZ, 0xb, R5 ;  /* 0x0000000bff537819 */ /* 0x000fc40000011605 */
[----:B------:R-:W-:Y:S02]  /*4570*/  LOP3.LUT R81, R76, 0x64006400, RZ, 0xfc, !PT ;  /* 0x640064004c517812 */ /* 0x000fe400078efcff */
[----:B------:R-:W-:Y:S02]  /*4580*/  LOP3.LUT R90, R6, 0x3e003e0, RZ, 0xc0, !PT ;  /* 0x03e003e0065a7812 */ /* 0x000fe400078ec0ff */
[----:B------:R-:W-:Y:S01]  /*4590*/  SHF.R.U32.HI R87, RZ, 0xb, R7 ;  /* 0x0000000bff577819 */ /* 0x000fe20000011607 */
[----:B------:R-:W-:Y:S01]  /*45a0*/  HFMA2 R76, R81, R18.H0_H0, -48, -48 ;  /* 0xd200d200514c7431 */ /* 0x000fe20000040012 */
[----:B------:R-:W-:Y:S02]  /*45b0*/  LOP3.LUT R94, R7, 0x3e003e0, RZ, 0xc0, !PT ;  /* 0x03e003e0075e7812 */ /* 0x000fe400078ec0ff */
[C---:B------:R-:W-:Y:S02]  /*45c0*/  LOP3.LUT R86, R5.reuse, 0x3e003e0, RZ, 0xc0, !PT ;  /* 0x03e003e005567812 */ /* 0x040fe400078ec0ff */
[----:B------:R-:W-:-:S02]  /*45d0*/  LOP3.LUT R10, R5, 0x1f001f, RZ, 0xc0, !PT ;  /* 0x001f001f050a7812 */ /* 0x000fc400078ec0ff */
[----:B------:R-:W-:Y:S02]  /*45e0*/  SHF.R.U32.HI R8, RZ, 0xa, R5 ;  /* 0x0000000aff087819 */ /* 0x000fe40000011605 */
[--C-:B------:R-:W-:Y:S02]  /*45f0*/  SHF.R.U32.HI R85, RZ, 0xb, R6.reuse ;  /* 0x0000000bff557819 */ /* 0x100fe40000011606 */
[----:B------:R-:W-:Y:S02]  /*4600*/  SHF.R.U32.HI R14, RZ, 0xa, R6 ;  /* 0x0000000aff0e7819 */ /* 0x000fe40000011606 */
[----:B------:R-:W-:Y:S02]  /*4610*/  SHF.R.U32.HI R53, RZ, 0xa, R7 ;  /* 0x0000000aff357819 */ /* 0x000fe40000011607 */
[----:B------:R-:W-:Y:S01]  /*4620*/  LOP3.LUT R5, R88, 0x100010, R83, 0xf8, !PT ;  /* 0x0010001058057812 */ /* 0x000fe200078ef853 */
[----:B------:R-:W-:Y:S01]  /*4630*/  HADD2 R88, R49, -1040, -1040 ;  /* 0xe410e41031587430 */ /* 0x000fe20000000000 */
[----:B------:R-:W-:-:S02]  /*4640*/  LOP3.LUT R15, R7, 0x1f001f, RZ, 0xc0, !PT ;  /* 0x001f001f070f7812 */ /* 0x000fc400078ec0ff */
[----:B------:R-:W-:Y:S02]  /*4650*/  LOP3.LUT R83, R80, 0x64006400, RZ, 0xfc, !PT ;  /* 0x6400640050537812 */ /* 0x000fe400078efcff */
[----:B------:R-:W-:Y:S02]  /*4660*/  LOP3.LUT R99, R90, 0x64006400, RZ, 0xfc, !PT ;  /* 0x640064005a637812 */ /* 0x000fe400078efcff */
[----:B------:R-:W-:Y:S02]  /*4670*/  LOP3.LUT R9, R6, 0x1f001f, RZ, 0xc0, !PT ;  /* 0x001f001f06097812 */ /* 0x000fe400078ec0ff */
[----:B------:R-:W-:Y:S02]  /*4680*/  LOP3.LUT R7, R96, 0x100010, R87, 0xf8, !PT ;  /* 0x0010001060077812 */ /* 0x000fe400078ef857 */
[----:B------:R-:W-:Y:S02]  /*4690*/  LOP3.LUT R107, R94, 0x64006400, RZ, 0xfc, !PT ;  /* 0x640064005e6b7812 */ /* 0x000fe400078efcff */
[----:B------:R-:W-:-:S02]  /*46a0*/  LOP3.LUT R80, R63, 0x1f001f, RZ, 0xc0, !PT ;  /* 0x001f001f3f507812 */ /* 0x000fc400078ec0ff */
[----:B------:R-:W-:Y:S02]  /*46b0*/  LOP3.LUT R90, R44, 0x64006400, RZ, 0xfc, !PT ;  /* 0x640064002c5a7812 */ /* 0x000fe400078efcff */
[----:B------:R-:W-:Y:S02]  /*46c0*/  LOP3.LUT R81, R58, 0x1f001f, RZ, 0xc0, !PT ;  /* 0x001f001f3a517812 */ /* 0x000fe400078ec0ff */
[----:B------:R-:W-:Y:S01]  /*46d0*/  LOP3.LUT R91, R17, 0x64006400, RZ, 0xfc, !PT ;  /* 0x64006400115b7812 */ /* 0x000fe200078efcff */
[----:B------:R-:W-:Y:S01]  /*46e0*/  HADD2 R90, R90, -1040, -1040 ;  /* 0xe410e4105a5a7430 */ /* 0x000fe20000000000 */
[----:B------:R-:W-:Y:S02]  /*46f0*/  LOP3.LUT R6, R92, 0x100010, R85, 0xf8, !PT ;  /* 0x001000105c067812 */ /* 0x000fe400078ef855 */
        /* <DEDUP_REMOVED lines=117> */
[-C--:B------:R-:W-:Y:S02]  /*4e50*/  HFMA2.MMA R4, R76, R7.reuse, R12 ;  /* 0x000000074c047235 */ /* 0x080fe4000000000c */
[----:B------:R-:W1:Y:S01]  /*4e60*/  LDS.128 R12, [UR4+0x30] ;  /* 0x00003004ff0c7984 */ /* 0x000e620008000c00 */
[----:B------:R-:W-:Y:S01]  /*4e70*/  HFMA2.MMA R96, R25, R7, R96 ;  /* 0x0000000719607235 */ /* 0x000fe20000000060 */
[----:B------:R-:W-:-:S04]  /*4e80*/  HFMA2 R7, R23, R7, R6 ;  /* 0x0000000717077231 */ /* 0x000fc80000000006 */
        /* <DEDUP_REMOVED lines=14> */
[-C--:B------:R-:W-:Y:S01]  /*4f70*/  HFMA2.MMA R6, R48, R11.reuse, R5 ;  /* 0x0000000b30067235 */ /* 0x080fe20000000005 */
[----:B------:R-:W-:Y:S01]  /*4f80*/  PRMT R5, R0, 0x7610, R16 ;  /* 0x0000761000057816 */ /* 0x000fe20000000010 */
        /* <DEDUP_REMOVED lines=22> */
[----:B------:R-:W-:Y:S02]  /*50f0*/  PRMT R4, R16, 0x7610, R0 ;  /* 0x0000761010047816 */ /* 0x000fe40000000000 */
[----:B------:R-:W-:-:S04]  /*5100*/  PRMT R96, R96, 0x5410, R12 ;  /* 0x0000541060607816 */ /* 0x000fc8000000000c */
[----:B------:R-:W-:Y:S01]  /*5110*/  HFMA2.MMA R35, R7, R4, R35 ;  /* 0x0000000407237235 */ /* 0x000fe20000000023 */
[----:B------:R-:W-:-:S10]  /*5120*/  HFMA2 R34, R96, R5, R34 ;  /* 0x0000000560227231 */ /* 0x000fd40000000022 */
.L_x_1385:
        /* <DEDUP_REMOVED lines=82> */
.L_x_1386:
        /* <DEDUP_REMOVED lines=79> */
.L_x_1384:
        /* <DEDUP_REMOVED lines=8> */
.L_x_1383:
[----:B------:R-:W-:Y:S05]  /*5bc0*/  @!P1 EXIT ;  /* 0x000000000000994d */ /* 0x000fea0003800000 */
[----:B------:R-:W0:Y:S01]  /*5bd0*/  S2R R0, SR_CTAID.X ;  /* 0x0000000000007919 */ /* 0x000e220000002500 */
[----:B------:R-:W1:Y:S01]  /*5be0*/  S2UR UR4, SR_CTAID.Y ;  /* 0x00000000000479c3 */ /* 0x000e620000002600 */
[----:B------:R-:W-:Y:S01]  /*5bf0*/  HMUL2 R35, R35, R42.H0_H0 ;  /* 0x2000002a23237232 */ /* 0x000fe20000000000 */
[----:B------:R-:W0:Y:S06]  /*5c00*/  S2R R3, SR_TID.X ;  /* 0x0000000000037919 */ /* 0x000e2c0000002100 */
[----:B-----5:R-:W2:Y:S01]  /*5c10*/  LDC.64 R6, c[0x0][0x230] ;  /* 0x00008c00ff067b82 */ /* 0x020ea20000000a00 */
        /* <DEDUP_REMOVED lines=13> */
.L_x_1391:
[----:B------:R-:W0:Y:S02]  /*5cf0*/  LDS R2, [R0] ;  /* 0x0000000000027984 */ /* 0x000e240000000800 */
[----:B0-----:R-:W-:-:S06]  /*5d00*/  HADD2 R3, R2, R35 ;  /* 0x0000002302037230 */ /* 0x001fcc0000000000 */
[----:B------:R-:W0:Y:S02]  /*5d10*/  ATOMS.CAST.SPIN R3, [R0], R2, R3 ;  /* 0x000000020003738d */ /* 0x000e240001800003 */
[----:B0-----:R-:W-:-:S13]  /*5d20*/  ISETP.EQ.U32.AND P0, PT, R3, 0x1, PT ;  /* 0x000000010300780c */ /* 0x001fda0003f02070 */
[----:B------:R-:W-:Y:S05]  /*5d30*/  @!P0 BRA `(.L_x_1391) ;  /* 0xfffffffc00ec8947 */ /* 0x000fea000383ffff */
[----:B------:R-:W-:Y:S05]  /*5d40*/  BRA `(.L_x_1389) ;  /* 0x00000000000c7947 */ /* 0x000fea0003800000 */
.L_x_1390:
[----:B------:R-:W2:Y:S02]  /*5d50*/  LD.E R0, desc[UR6][R4.64] ;  /* 0x0000000604007980 */ /* 0x000ea4000c101900 */
[----:B--2---:R-:W-:-:S05]  /*5d60*/  IADD3 R3, R35, R0, RZ ;  /* 0x0000000023037210 */ /* 0x004fca0007ffe0ff */
[----:B------:R0:W-:Y:S02]  /*5d70*/  ST.E desc[UR6][R4.64], R3 ;  /* 0x0000000304007985 */ /* 0x0001e4000c101906 */
.L_x_1389:
[----:B------:R-:W-:Y:S05]  /*5d80*/  BSYNC B0 ;  /* 0x0000000000007941 */ /* 0x000fea0003800000 */
.L_x_1388:
[----:B------:R1:W-:Y:S01]  /*5d90*/  ATOM.E.ADD.F16x2.RN.STRONG.GPU P0, RZ, desc[UR6][R4.64+0x4], R9 ;  /* 0x0000040904ff79a2 */ /* 0x0003e2000810e1c6 */
[----:B------:R-:W-:Y:S04]  /*5da0*/  BSSY B0, `(.L_x_1392) ;  /* 0x000000f000007945 */ /* 0x000fe80003800000 */
[----:B-1----:R-:W-:Y:S05]  /*5db0*/  @P0 BRA `(.L_x_1393) ;  /* 0x0000000000340947 */ /* 0x002fea0003800000 */
[----:B------:R-:W1:Y:S02]  /*5dc0*/  QSPC.E.S P0, RZ, [R4+0x4] ;  /* 0x0000040004ff73aa */ /* 0x000e640000000500 */
[----:B-1----:R-:W-:Y:S05]  /*5dd0*/  @!P0 BRA `(.L_x_1394) ;  /* 0x0000000000208947 */ /* 0x002fea0003800000 */
[----:B------:R-:W-:-:S05]  /*5de0*/  IMAD.MOV.U32 R2, RZ, RZ, R4 ;  /* 0x000000ffff027224 */ /* 0x000fca00078e0004 */
[----:B------:R-:W-:-:S07]  /*5df0*/  MOV R0, R2 ;  /* 0x0000000200007202 */ /* 0x000fce0000000f00 */
.L_x_1395:
[----:B------:R-:W0:Y:S02]  /*5e00*/  LDS R2, [R0+0x4] ;  /* 0x0000040000027984 */ /* 0x000e240000000800 */
[----:B0-----:R-:W-:-:S10]  /*5e10*/  HFMA2.MMA R3, R2, 1, 1, R9 ;  /* 0x3c003c0002037835 */ /* 0x001fd40000000009 */
[----:B------:R-:W0:Y:S02]  /*5e20*/  ATOMS.CAST.SPIN R3, [R0+0x4], R2, R3 ;  /* 0x000004020003738d */ /* 0x000e240001800003 */
[----:B0-----:R-:W-:-:S13]  /*5e30*/  ISETP.EQ.U32.AND P0, PT, R3, 0x1, PT ;  /* 0x000000010300780c */ /* 0x001fda0003f02070 */
[----:B------:R-:W-:Y:S05]  /*5e40*/  @!P0 BRA `(.L_x_1395) ;  /* 0xfffffffc00ec8947 */ /* 0x000fea000383ffff */
[----:B------:R-:W-:Y:S05]  /*5e50*/  BRA `(.L_x_1393) ;  /* 0x00000000000c7947 */ /* 0x000fea0003800000 */
.L_x_1394:
[----:B------:R-:W0:Y:S02]  /*5e60*/  LD.E R0, desc[UR6][R4.64+0x4] ;  /* 0x0000040604007980 */ /* 0x000e24000c101900 */
[----:B0-----:R-:W-:-:S05]  /*5e70*/  IADD3 R3, R9, R0, RZ ;  /* 0x0000000009037210 */ /* 0x001fca0007ffe0ff */
[----:B------:R1:W-:Y:S02]  /*5e80*/  ST.E desc[UR6][R4.64+0x4], R3 ;  /* 0x0000040304007985 */ /* 0x0003e4000c101906 */
.L_x_1393:
[----:B------:R-:W-:Y:S05]  /*5e90*/  BSYNC B0 ;  /* 0x0000000000007941 */ /* 0x000fea0003800000 */
.L_x_1392:
[----:B------:R-:W-:-:S13]  /*5ea0*/  ISETP.GE.AND P0, PT, R40, 0x2, PT ;  /* 0x000000022800780c */ /* 0x000fda0003f06270 */
[----:B------:R-:W-:Y:S05]  /*5eb0*/  @!P0 EXIT ;  /* 0x000000000000894d */ /* 0x000fea0003800000 */
[----:B------:R-:W-:Y:S01]  /*5ec0*/  IADD3 R8, R8, R37, RZ ;  /* 0x0000002508087210 */ /* 0x000fe20007ffe0ff */
[----:B------:R-:W-:-:S04]  /*5ed0*/  HMUL2 R33, R33, R41.H0_H0 ;  /* 0x2000002921217232 */ /* 0x000fc80000000000 */
[----:B01----:R-:W-:-:S05]  /*5ee0*/  IMAD.WIDE R4, R8, 0x2, R6 ;  /* 0x0000000208047825 */ /* 0x003fca00078e0206 */
        /* <DEDUP_REMOVED lines=8> */
.L_x_1399:
[----:B------:R-:W0:Y:S02]  /*5f70*/  LDS R2, [R0] ;  /* 0x0000000000027984 */ /* 0x000e240000000800 */
[----:B0-----:R-:W-:-:S06]  /*5f80*/  HADD2 R3, R2, R33 ;  /* 0x0000002102037230 */ /* 0x001fcc0000000000 */
[----:B------:R-:W0:Y:S02]  /*5f90*/  ATOMS.CAST.SPIN R3, [R0], R2, R3 ;  /* 0x000000020003738d */ /* 0x000e240001800003 */
[----:B0-----:R-:W-:-:S13]  /*5fa0*/  ISETP.EQ.U32.AND P0, PT, R3, 0x1, PT ;  /* 0x000000010300780c */ /* 0x001fda0003f02070 */
[----:B------:R-:W-:Y:S05]  /*5fb0*/  @!P0 BRA `(.L_x_1399) ;  /* 0xfffffffc00ec8947 */ /* 0x000fea000383ffff */
[----:B------:R-:W-:Y:S05]  /*5fc0*/  BRA `(.L_x_1397) ;  /* 0x00000000000c7947 */ /* 0x000fea0003800000 */
.L_x_1398:
[----:B------:R-:W2:Y:S02]  /*5fd0*/  LD.E R0, desc[UR6][R4.64] ;  /* 0x0000000604007980 */ /* 0x000ea4000c101900 */
[----:B--2---:R-:W-:-:S05]  /*5fe0*/  IMAD.IADD R3, R33, 0x1, R0 ;  /* 0x0000000121037824 */ /* 0x004fca00078e0200 */
[----:B------:R0:W-:Y:S02]  /*5ff0*/  ST.E desc[UR6][R4.64], R3 ;  /* 0x0000000304007985 */ /* 0x0001e4000c101906 */
.L_x_1397:
[----:B------:R-:W-:Y:S05]  /*6000*/  BSYNC B0 ;  /* 0x0000000000007941 */ /* 0x000fea0003800000 */
.L_x_1396:
[----:B------:R1:W-:Y:S01]  /*6010*/  ATOM.E.ADD.F16x2.RN.STRONG.GPU P0, RZ, desc[UR6][R4.64+0x4], R41 ;  /* 0x0000042904ff79a2 */ /* 0x0003e2000810e1c6 */
[----:B------:R-:W-:Y:S04]  /*6020*/  BSSY B0, `(.L_x_1400) ;  /* 0x000000f000007945 */ /* 0x000fe80003800000 */
[----:B-1----:R-:W-:Y:S05]  /*6030*/  @P0 BRA `(.L_x_1401) ;  /* 0x0000000000340947 */ /* 0x002fea0003800000 */
[----:B------:R-:W1:Y:S02]  /*6040*/  QSPC.E.S P0, RZ, [R4+0x4] ;  /* 0x0000040004ff73aa */ /* 0x000e640000000500 */
[----:B-1----:R-:W-:Y:S05]  /*6050*/  @!P0 BRA `(.L_x_1402) ;  /* 0x0000000000208947 */ /* 0x002fea0003800000 */
[----:B------:R-:W-:-:S04]  /*6060*/  MOV R2, R4 ;  /* 0x0000000400027202 */ /* 0x000fc80000000f00 */
[----:B------:R-:W-:-:S07]  /*6070*/  MOV R0, R2 ;  /* 0x0000000200007202 */ /* 0x000fce0000000f00 */
.L_x_1403:
[----:B------:R-:W0:Y:S02]  /*6080*/  LDS R2, [R0+0x4] ;  /* 0x0000040000027984 */ /* 0x000e240000000800 */
[----:B0-----:R-:W-:-:S10]  /*6090*/  HFMA2.MMA R3, R2, 1, 1, R41 ;  /* 0x3c003c0002037835 */ /* 0x001fd40000000029 */
[----:B------:R-:W0:Y:S02]  /*60a0*/  ATOMS.CAST.SPIN R3, [R0+0x4], R2, R3 ;  /* 0x000004020003738d */ /* 0x000e240001800003 */
[----:B0-----:R-:W-:-:S13]  /*60b0*/  ISETP.EQ.U32.AND P0, PT, R3, 0x1, PT ;  /* 0x000000010300780c */ /* 0x001fda0003f02070 */
[----:B------:R-:W-:Y:S05]  /*60c0*/  @!P0 BRA `(.L_x_1403) ;  /* 0xfffffffc00ec8947 */ /* 0x000fea000383ffff */
[----:B------:R-:W-:Y:S05]  /*60d0*/  BRA `(.L_x_1401) ;  /* 0x00000000000c7947 */ /* 0x000fea0003800000 */
.L_x_1402:
[----:B------:R-:W0:Y:S02]  /*60e0*/  LD.E R0, desc[UR6][R4.64+0x4] ;  /* 0x0000040604007980 */ /* 0x000e24000c101900 */
[----:B0-----:R-:W-:-:S05]  /*60f0*/  IADD3 R3, R41, R0, RZ ;  /* 0x0000000029037210 */ /* 0x001fca0007ffe0ff */
[----:B------:R1:W-:Y:S02]  /*6100*/  ST.E desc[UR6][R4.64+0x4], R3 ;  /* 0x0000040304007985 */ /* 0x0003e4000c101906 */
.L_x_1401:
[----:B------:R-:W-:Y:S05]  /*6110*/  BSYNC B0 ;  /* 0x0000000000007941 */ /* 0x000fea0003800000 */
.L_x_1400:
        /* <DEDUP_REMOVED lines=13> */
.L_x_1407:
[----:B------:R-:W0:Y:S02]  /*61f0*/  LDS R2, [R0] ;  /* 0x0000000000027984 */ /* 0x000e240000000800 */
[----:B0-----:R-:W-:-:S06]  /*6200*/  HADD2 R3, R2, R31 ;  /* 0x0000001f02037230 */ /* 0x001fcc0000000000 */
[----:B------:R-:W0:Y:S02]  /*6210*/  ATOMS.CAST.SPIN R3, [R0], R2, R3 ;  /* 0x000000020003738d */ /* 0x000e240001800003 */
[----:B0-----:R-:W-:-:S13]  /*6220*/  ISETP.EQ.U32.AND P0, PT, R3, 0x1, PT ;  /* 0x000000010300780c */ /* 0x001fda0003f02070 */
[----:B------:R-:W-:Y:S05]  /*6230*/  @!P0 BRA `(.L_x_1407) ;  /* 0xfffffffc00ec8947 */ /* 0x000fea000383ffff */
[----:B------:R-:W-:Y:S05]  /*6240*/  BRA `(.L_x_1405) ;  /* 0x00000000000c7947 */ /* 0x000fea0003800000 */
.L_x_1406:
[----:B------:R-:W2:Y:S02]  /*6250*/  LD.E R0, desc[UR6][R4.64] ;  /* 0x0000000604007980 */ /* 0x000ea4000c101900 */
[----:B--2---:R-:W-:-:S05]  /*6260*/  IADD3 R3, R31, R0, RZ ;  /* 0x000000001f037210 */ /* 0x004fca0007ffe0ff */
[----:B------:R0:W-:Y:S02]  /*6270*/  ST.E desc[UR6][R4.64], R3 ;  /* 0x0000000304007985 */ /* 0x0001e4000c101906 */
.L_x_1405:
[----:B------:R-:W-:Y:S05]  /*6280*/  BSYNC B0 ;  /* 0x0000000000007941 */ /* 0x000fea0003800000 */
.L_x_1404:
[----:B------:R1:W-:Y:S02]  /*6290*/  ATOM.E.ADD.F16x2.RN.STRONG.GPU P0, RZ, desc[UR6][R4.64+0x4], R43 ;  /* 0x0000042b04ff79a2 */ /* 0x0003e4000810e1c6 */
[----:B-1----:R-:W-:Y:S05]  /*62a0*/  @P0 EXIT ;  /* 0x000000000000094d */ /* 0x002fea0003800000 */
[----:B------:R-:W1:Y:S02]  /*62b0*/  QSPC.E.S P0, RZ, [R4+0x4] ;  /* 0x0000040004ff73aa */ /* 0x000e640000000500 */
[----:B-1----:R-:W-:Y:S05]  /*62c0*/  @!P0 BRA `(.L_x_1408) ;  /* 0x0000000000208947 */ /* 0x002fea0003800000 */
[----:B------:R-:W-:-:S04]  /*62d0*/  MOV R2, R4 ;  /* 0x0000000400027202 */ /* 0x000fc80000000f00 */
[----:B------:R-:W-:-:S07]  /*62e0*/  MOV R0, R2 ;  /* 0x0000000200007202 */ /* 0x000fce0000000f00 */
.L_x_1409:
[----:B------:R-:W0:Y:S02]  /*62f0*/  LDS R2, [R0+0x4] ;  /* 0x0000040000027984 */ /* 0x000e240000000800 */
[----:B0-----:R-:W-:-:S10]  /*6300*/  HFMA2.MMA R3, R2, 1, 1, R43 ;  /* 0x3c003c0002037835 */ /* 0x001fd4000000002b */
[----:B------:R-:W0:Y:S02]  /*6310*/  ATOMS.CAST.SPIN R3, [R0+0x4], R2, R3 ;  /* 0x000004020003738d */ /* 0x000e240001800003 */
[----:B0-----:R-:W-:-:S13]  /*6320*/  ISETP.EQ.U32.AND P0, PT, R3, 0x1, PT ;  /* 0x000000010300780c */ /* 0x001fda0003f02070 */
[----:B------:R-:W-:Y:S05]  /*6330*/  @!P0 BRA `(.L_x_1409) ;  /* 0xfffffffc00ec8947 */ /* 0x000fea000383ffff */
[----:B------:R-:W-:Y:S05]  /*6340*/  EXIT ;  /* 0x000000000000794d */ /* 0x000fea0003800000 */
.L_x_1408:
[----:B------:R-:W0:Y:S02]  /*6350*/  LD.E R0, desc[UR6][R4.64+0x4] ;  /* 0x0000040604007980 */ /* 0x000e24000c101900 */
[----:B0-----:R-:W-:-:S05]  /*6360*/  IADD3 R3, R43, R0, RZ ;  /* 0x000000002b037210 */ /* 0x001fca0007ffe0ff */
[----:B------:R-:W-:Y:S01]  /*6370*/  ST.E desc[UR6][R4.64+0x4], R3 ;  /* 0x0000040304007985 */ /* 0x000fe2000c101906 */
[----:B------:R-:W-:Y:S05]  /*6380*/  EXIT ;  /* 0x000000000000794d */ /* 0x000fea0003800000 */
.L_x_1410:
        /* <DEDUP_REMOVED lines=15> */
.L_x_3681:


//--------------------- .text._Z23gemm_half_q_half_kernelILi3ELi16ELb1ELb1ELi64EEvPK6__halfPKjS4_S2_PS0_iiiiPKtS7_iiiiiibS2_i --------------------------
	.section	.text._Z23gemm_half_q_half_kernelILi3ELi16ELb1ELb1ELi64EEvPK6__halfPKjS4_S2_PS0_iiiiPKtS7_iiiiiibS2_i,"ax",@progbits
	.align	128
        .global         _Z23gemm_half_q_half_kernelILi3ELi16ELb1ELb1ELi64EEvPK6__halfPKjS4_S2_PS0_iiiiPKtS7_iiiiiibS2_i
        .type           _Z23gemm_half_q_half_kernelILi3ELi16ELb1ELb1ELi64EEvPK6__halfPKjS4_S2_PS0_iiiiPKtS7_iiiiiibS2_i,@function
        .size           _Z23gemm_half_q_half_kernelILi3ELi16ELb1ELb1ELi64EEvPK6__halfPKjS4_S2_PS0_iiiiPKtS7_iiiiiibS2_i,(.L_x_3682 - _Z23gemm_half_q_half_kernelILi3ELi16ELb1ELb1ELi64EEvPK6__halfPKjS4_S2_PS0_iiiiPKtS7_iiiiiibS2_i)
        .other          _Z23gemm_half_q_half_kernelILi3ELi16ELb1ELb1ELi64EEvPK6__halfPKjS4_S2_PS0_iiiiPKtS7_iiiiiibS2_i,@"STO_CUDA_ENTRY STV_DEFAULT"
_Z23gemm_half_q_half_kernelILi3ELi16ELb1ELb1ELi64EEvPK6__halfPKjS4_S2_PS0_iiiiPKtS7_iiiiiibS2_i:
.text._Z23gemm_half_q_half_kernelILi3ELi16ELb1ELb1ELi64EEvPK6__halfPKjS4_S2_PS0_iiiiPKtS7_iiiiiibS2_i:
        /* <DEDUP_REMOVED lines=25> */
[----:B-1----:R-:W-:Y:S01]  /*0190*/  IMAD.SHL.U32 R7, R3, 0x2, RZ ;  /* 0x0000000203077824 */ /* 0x002fe200078e00ff */
[----:B------:R-:W-:-:S04]  /*01a0*/  SHF.R.S32.HI R0, RZ, 0x1f, R3 ;  /* 0x0000001fff007819 */ /* 0x000fc80000011403 */
        /* <DEDUP_REMOVED lines=10> */
.L_x_1411:
        /* <DEDUP_REMOVED lines=36> */
.L_x_1416:
        /* <DEDUP_REMOVED lines=16> */
.L_x_1415:
        /* <DEDUP_REMOVED lines=16> */
.L_x_1414:
        /* <DEDUP_REMOVED lines=17> */
.L_x_1418:
        /* <DEDUP_REMOVED lines=16> */
.L_x_1417:
[----:B------:R-:W-:-:S05]  /*08a0*/  IMAD.IADD R6, R40, 0x1, -R9 ;  /* 0x0000000128067824 */ /* 0x000fca00078e0a09 */
        /* <DEDUP_REMOVED lines=11> */
[----:B0-----:R-:W-:-:S05]  /*0960*/  @P2 VIADD R5, R5, 0x100 ;  /* 0x0000010005052836 */ /* 0x001fca0000000000 */
[----:B----4-:R0:W-:Y:S02]  /*0970*/  @P0 STS.U16 [R5], R10 ;  /* 0x0000000a05000388 */ /* 0x0101e40000000400 */
.L_x_1413:
[----:B------:R-:W-:Y:S05]  /*0980*/  BSYNC B0 ;  /* 0x0000000000007941 */ /* 0x000fea0003800000 */
.L_x_1412:
[----:B------:R-:W2:Y:S02]  /*0990*/  LDC R37, c[0x0][0x23c] ;  /* 0x00008f00ff257b82 */ /* 0x000ea40000000800 */
[----:B--2---:R-:W-:-:S13]  /*09a0*/  ISETP.GE.AND P0, PT, R8, R37, PT ;  /* 0x000000250800720c */ /* 0x004fda0003f06270 */
[----:B------:R-:W-:Y:S05]  /*09b0*/  @P0 EXIT ;  /* 0x000000000000094d */ /* 0x000fea0003800000 */
[----:B-1----:R-:W1:Y:S02]  /*09c0*/  LDC.U8 R2, c[0x0][0x270] ;  /* 0x00009c00ff027b82 */ /* 0x002e640000000000 */
[----:B-1----:R-:W-:-:S04]  /*09d0*/  PRMT R2, R2, 0x8880, RZ ;  /* 0x0000888002027816 */ /* 0x002fc800000000ff */
[----:B------:R-:W-:-:S04]  /*09e0*/  ISETP.NE.AND P0, PT, R2, RZ, PT ;  /* 0x000000ff0200720c */ /* 0x000fc80003f05270 */
[----:B------:R-:W-:-:S04]  /*09f0*/  ISETP.NE.OR P0, PT, R16, RZ, !P0 ;  /* 0x000000ff1000720c */ /* 0x000fc80004705670 */
[----:B------:R-:W-:-:S13]  /*0a00*/  ISETP.LT.OR P0, PT, R4, 0x1, P0 ;  /* 0x000000010400780c */ /* 0x000fda0000701670 */
[----:B------:R-:W-:Y:S05]  /*0a10*/  @P0 BRA `(.L_x_1419) ;  /* 0x0000000000800947 */ /* 0x000fea0003800000 */
[----:B------:R-:W1:Y:S01]  /*0a20*/  LDC.64 R2, c[0x0][0x230] ;  /* 0x00008c00ff027b82 */ /* 0x000e620000000a00 */
[----:B0-----:R-:W-:Y:S01]  /*0a30*/  IMAD R5, R14, R37, RZ ;  /* 0x000000250e057224 */ /* 0x001fe200078e02ff */
[----:B------:R-:W-:Y:S02]  /*0a40*/  ISETP.GT.AND P2, PT, R40, 0x3, PT ;  /* 0x000000032800780c */ /* 0x000fe40003f44270 */
[----:B------:R-:W-:Y:S01]  /*0a50*/  PLOP3.LUT P0, PT, PT, PT, PT, 0x80, 0x0 ;  /* 0x000000000000781c */ /* 0x000fe20003f0f070 */
[----:B------:R-:W-:-:S04]  /*0a60*/  IMAD R5, R5, 0x3, R0 ;  /* 0x0000000305057824 */ /* 0x000fc800078e0200 */
[----:B------:R-:W-:-:S04]  /*0a70*/  IMAD R5, R18, 0x4, R5 ;  /* 0x0000000412057824 */ /* 0x000fc800078e0205 */
[----:B-1----:R-:W-:Y:S01]  /*0a80*/  IMAD.WIDE R2, R5, 0x2, R2 ;  /* 0x0000000205027825 */ /* 0x002fe200078e0202 */
[----:B------:R-:W-:Y:S01]  /*0a90*/  HFMA2.MMA R5, -RZ, RZ, 0, 0 ;  /* 0x00000000ff057435 */ /* 0x000fe200000001ff */
[----:B------:R-:W-:Y:S10]  /*0aa0*/  @!P2 BRA `(.L_x_1420) ;  /* 0x000000000034a947 */ /* 0x000ff40003800000 */
[----:B------:R-:W-:Y:S01]  /*0ab0*/  PLOP3.LUT P0, PT, PT, PT, PT, 0x8, 0x0 ;  /* 0x000000000000781c */ /* 0x000fe20003f0e170 */
[----:B------:R-:W-:-:S12]  /*0ac0*/  VIADD R0, R40, 0xfffffffd ;  /* 0xfffffffd28007836 */ /* 0x000fd80000000000 */
.L_x_1421:
        /* <DEDUP_REMOVED lines=11> */
.L_x_1420:
[----:B------:R-:W-:-:S04]  /*0b80*/  IADD3 R0, R40, -R5, RZ ;  /* 0x8000000528007210 */ /* 0x000fc80007ffe0ff */
[----:B------:R-:W-:-:S13]  /*0b90*/  ISETP.GT.AND P2, PT, R0, 0x1, PT ;  /* 0x000000010000780c */ /* 0x000fda0003f44270 */
[----:B------:R-:W-:Y:S01]  /*0ba0*/  @P2 VIADD R5, R5, 0x2 ;  /* 0x0000000205052836 */ /* 0x000fe20000000000 */
[----:B------:R-:W-:Y:S01]  /*0bb0*/  @P2 PLOP3.LUT P0, PT, PT, PT, PT, 0x8, 0x0 ;  /* 0x000000000000281c */ /* 0x000fe20003f0e170 */
[----:B-1----:R-:W-:Y:S01]  /*0bc0*/  @P2 IMAD.WIDE R6, R37, 0x2, R2 ;  /* 0x0000000225062825 */ /* 0x002fe200078e0202 */
[----:B------:R0:W-:Y:S02]  /*0bd0*/  @P2 STG.E.64 desc[UR6][R2.64], RZ ;  /* 0x000000ff02002986 */ /* 0x0001e4000c101b06 */
[----:B------:R-:W-:Y:S02]  /*0be0*/  ISETP.LT.OR P0, PT, R5, R40, P0 ;  /* 0x000000280500720c */ /* 0x000fe40000701670 */
[----:B------:R1:W-:Y:S01]  /*0bf0*/  @P2 STG.E.64 desc[UR6][R6.64], RZ ;  /* 0x000000ff06002986 */ /* 0x0003e2000c101b06 */
[----:B0-----:R-:W-:-:S10]  /*0c00*/  @P2 IMAD.WIDE R2, R37, 0x2, R6 ;  /* 0x0000000225022825 */ /* 0x001fd400078e0206 */
[----:B------:R1:W-:Y:S02]  /*0c10*/  @P0 STG.E.64 desc[UR6][R2.64], RZ ;  /* 0x000000ff02000986 */ /* 0x0003e4000c101b06 */
.L_x_1419:
[----:B------:R-:W2:Y:S08]  /*0c20*/  LDC.64 R14, c[0x0][0x248] ;  /* 0x00009200ff0e7b82 */ /* 0x000eb00000000a00 */
[----:B------:R-:W-:Y:S01]  /*0c30*/  BAR.SYNC.DEFER_BLOCKING 0x0 ;  /* 0x0000000000007b1d */ /* 0x000fe20000010000 */
[----:B------:R-:W-:Y:S01]  /*0c40*/  ISETP.GE.AND P0, PT, R39, R38, PT ;  /* 0x000000262700720c */ /* 0x000fe20003f06270 */
[----:B-1----:R-:W-:-:S06]  /*0c50*/  IMAD.SHL.U32 R7, R16, 0x80, RZ ;  /* 0x0000008010077824 */ /* 0x002fcc00078e00ff */
[----:B------:R-:W1:Y:S08]  /*0c60*/  LDC R21, c[0x0][0x25c] ;  /* 0x00009700ff157b82 */ /* 0x000e700000000800 */
[----:B------:R-:W3:Y:S01]  /*0c70*/  LDC R22, c[0x0][0x264] ;  /* 0x00009900ff167b82 */ /* 0x000ee20000000800 */
[----:B--2---:R-:W-:Y:S01]  /*0c80*/  IMAD.WIDE R6, R7, 0x2, R14 ;  /* 0x0000000207067825 */ /* 0x004fe200078e020e */
[----:B------:R-:W-:Y:S06]  /*0c90*/  @P0 BRA `(.L_x_1422) ;  /* 0x0000000000d00947 */ /* 0x000fec0003800000 */
[----:B------:R2:W5:Y:S01]  /*0ca0*/  LDG.E.U16.CONSTANT R0, desc[UR6][R6.64] ;  /* 0x0000000606007981 */ /* 0x000562000c1e9500 */
[----:B------:R-:W-:Y:S01]  /*0cb0*/  SHF.R.S32.HI R3, RZ, 0x1f, R8 ;  /* 0x0000001fff037819 */ /* 0x000fe20000011408 */
[----:B------:R-:W-:Y:S01]  /*0cc0*/  IMAD.MOV.U32 R16, RZ, RZ, RZ ;  /* 0x000000ffff107224 */ /* 0x000fe200078e00ff */
[----:B------:R-:W-:Y:S01]  /*0cd0*/  SHF.L.U32 R2, R8, 0x2, RZ ;  /* 0x0000000208027819 */ /* 0x000fe200000006ff */
[----:B------:R-:W-:Y:S01]  /*0ce0*/  IMAD.MOV.U32 R17, RZ, RZ, R39 ;  /* 0x000000ffff117224 */ /* 0x000fe200078e0027 */
[----:B------:R-:W-:Y:S02]  /*0cf0*/  LEA.HI R3, R3, R8, RZ, 0x3 ;  /* 0x0000000803037211 */ /* 0x000fe400078f18ff */
[----:B0-----:R-:W-:Y:S02]  /*0d00*/  LOP3.LUT R5, R2, 0x10, RZ, 0xc0, !PT ;  /* 0x0000001002057812 */ /* 0x001fe400078ec0ff */
[----:B------:R-:W-:-:S07]  /*0d10*/  SHF.R.S32.HI R9, RZ, 0x3, R3 ;  /* 0x00000003ff097819 */ /* 0x000fce0000011403 */
.L_x_1423:
[----:B----4-:R-:W0:Y:S01]  /*0d20*/  LDC.64 R2, c[0x0][0x220] ;  /* 0x00008800ff027b82 */ /* 0x010e220000000a00 */
        /* <DEDUP_REMOVED lines=8> */
[----:B------:R-:W-:Y:S01]  /*0db0*/  LEA R13, R17, 0x1, 0x1 ;  /* 0x00000001110d7811 */ /* 0x000fe200078e08ff */
[----:B0-----:R-:W-:-:S04]  /*0dc0*/  IMAD.WIDE R10, R12, 0x2, R10 ;  /* 0x000000020c0a7825 */ /* 0x001fc800078e020a */
[----:B------:R-:W-:Y:S02]  /*0dd0*/  IMAD.WIDE R12, R13, 0x2, R14 ;  /* 0x000000020d0c7825 */ /* 0x000fe400078e020e */
[----:B------:R0:W2:Y:S04]  /*0de0*/  LDG.E.U16.CONSTANT R10, desc[UR6][R10.64] ;  /* 0x000000060a0a7981 */ /* 0x0000a8000c1e9500 */
[----:B------:R-:W3:Y:S01]  /*0df0*/  LDG.E.U16.CONSTANT R12, desc[UR6][R12.64] ;  /* 0x000000060c0c7981 */ /* 0x000ee2000c1e9500 */
[----:B----4-:R-:W-:-:S04]  /*0e00*/  SHF.R.U32.HI R18, RZ, R5, R2 ;  /* 0x00000005ff127219 */ /* 0x010fc80000011602 */
        /* <DEDUP_REMOVED lines=9> */
[----:B------:R-:W-:Y:S01]  /*0ea0*/  VIADD R20, R20, 0x1 ;  /* 0x0000000114147836 */ /* 0x000fe20000000000 */
[----:B------:R-:W-:Y:S01]  /*0eb0*/  IADD3 R2, R2, 0x1, RZ ;  /* 0x0000000102027810 */ /* 0x000fe20007ffe0ff */
[----:B------:R-:W-:Y:S02]  /*0ec0*/  I2F.F16 R19, R19 ;  /* 0x0000001300137306 */ /* 0x000fe40000200c00 */
[----:B------:R-:W-:Y:S02]  /*0ed0*/  VIADD R18, R18, 0x1 ;  /* 0x0000000112127836 */ /* 0x000fe40000000000 */
[----:B------:R-:W-:Y:S02]  /*0ee0*/  IMAD R20, R20, R20, RZ ;  /* 0x0000001414147224 */ /* 0x000fe400078e02ff */
[----:B0-----:R-:W-:Y:S02]  /*0ef0*/  IMAD R11, R2, R2, RZ ;  /* 0x00000002020b7224 */ /* 0x001fe400078e02ff */
[----:B------:R-:W-:-:S02]  /*0f00*/  IMAD R18, R18, R18, RZ ;  /* 0x0000001212127224 */ /* 0x000fc400078e02ff */
[----:B------:R-:W0:Y:S01]  /*0f10*/  I2F.F16 R20, R20 ;  /* 0x0000001400147306 */ /* 0x000e220000200c00 */
[----:B---3--:R-:W-:-:S04]  /*0f20*/  IADD3 R17, R12, R17, RZ ;  /* 0x000000110c117210 */ /* 0x008fc80007ffe0ff */
[----:B------:R-:W-:-:S03]  /*0f30*/  ISETP.GE.AND P2, PT, R17, R38, PT ;  /* 0x000000261100720c */ /* 0x000fc60003f46270 */
[----:B------:R-:W-:Y:S01]  /*0f40*/  I2F.F16 R11, R11 ;  /* 0x0000000b000b7306 */ /* 0x000fe20000200c00 */
[----:B0-----:R-:W-:-:S07]  /*0f50*/  PRMT R19, R19, 0x5410, R20 ;  /* 0x0000541013137816 */ /* 0x001fce0000000014 */
[----:B------:R-:W0:Y:S01]  /*0f60*/  I2F.F16 R18, R18 ;  /* 0x0000001200127306 */ /* 0x000e220000200c00 */
[----:B--2---:R-:W-:Y:S01]  /*0f70*/  HMUL2 R2, R19, R10.H0_H0 ;  /* 0x2000000a13027232 */ /* 0x004fe20000000000 */
[----:B0-----:R-:W-:-:S05]  /*0f80*/  PRMT R3, R18, 0x5410, R11 ;  /* 0x0000541012037816 */ /* 0x001fca000000000b */
[----:B------:R-:W-:Y:S02]  /*0f90*/  HMUL2 R3, R3, R10.H0_H0 ;  /* 0x2000000a03037232 */ /* 0x000fe40000000000 */
[C---:B------:R-:W-:Y:S02]  /*0fa0*/  IMAD R10, R16.reuse, 0x8, R1 ;  /* 0x00000008100a7824 */ /* 0x040fe400078e0201 */
[----:B------:R-:W-:-:S03]  /*0fb0*/  VIADD R16, R16, 0x1 ;  /* 0x0000000110107836 */ /* 0x000fc60000000000 */
[----:B------:R4:W-:Y:S01]  /*0fc0*/  STL.64 [R10], R2 ;  /* 0x000000020a007387 */ /* 0x0009e20000100a00 */
[----:B------:R-:W-:Y:S05]  /*0fd0*/  @!P2 BRA `(.L_x_1423) ;  /* 0xfffffffc0050a947 */ /* 0x000fea000383ffff */
.L_x_1422:
[----:B------:R-:W-:Y:S01]  /*0fe0*/  ULDC UR4, c[0x0][0x258] ;  /* 0x0000960000047ab9 */ /* 0x000fe20000000800 */
[----:B------:R-:W-:Y:S01]  /*0ff0*/  ULDC UR5, c[0x0][0x260] ;  /* 0x0000980000057ab9 */ /* 0x000fe20000000800 */
[C---:B------:R-:W-:Y:S01]  /*1000*/  ISETP.GT.AND P2, PT, R39.reuse, UR4, PT ;  /* 0x0000000427007c0c */ /* 0x040fe2000bf44270 */
[----:B------:R-:W-:Y:S01]  /*1010*/  ULDC UR8, c[0x0][0x268] ;  /* 0x00009a0000087ab9 */ /* 0x000fe20000000800 */
[C---:B------:R-:W-:Y:S01]  /*1020*/  VIMNMX R0, R39.reuse, UR4, PT ;  /* 0x0000000427007c48 */ /* 0x040fe2000bfe0100 */
[----:B----4-:R-:W-:Y:S01]  /*1030*/  IMAD.MOV.U32 R2, RZ, RZ, RZ ;  /* 0x000000ffff027224 */ /* 0x010fe200078e00ff */
[C---:B------:R-:W-:Y:S02]  /*1040*/  ISETP.GT.AND P4, PT, R39.reuse, UR5, PT ;  /* 0x0000000527007c0c */ /* 0x040fe4000bf84270 */
[----:B------:R-:W-:Y:S02]  /*1050*/  SHF.R.S32.HI R3, RZ, 0x1f, R0 ;  /* 0x0000001fff037819 */ /* 0x000fe40000011400 */
[----:B------:R-:W-:-:S02]  /*1060*/  ISETP.GT.AND P6, PT, R39, UR8, PT ;  /* 0x0000000827007c0c */ /* 0x000fc4000bfc4270 */
[----:B0-----:R-:W-:Y:S02]  /*1070*/  LEA.HI R5, R3, R0, RZ, 0x5 ;  /* 0x0000000003057211 */ /* 0x001fe400078f28ff */
[C---:B-1----:R-:W-:Y:S02]  /*1080*/  ISETP.GT.AND P3, PT, R39.reuse, R21, PT ;  /* 0x000000152700720c */ /* 0x042fe40003f64270 */
[----:B---3--:R-:W-:Y:S02]  /*1090*/  ISETP.GT.AND P5, PT, R39, R22, PT ;  /* 0x000000162700720c */ /* 0x008fe40003fa4270 */
        /* <DEDUP_REMOVED lines=9> */
.L_x_1424:
        /* <DEDUP_REMOVED lines=8> */
.L_x_1425:
[----:B------:R-:W-:Y:S01]  /*11b0*/  HFMA2.MMA R3, -RZ, RZ, 0, 0 ;  /* 0x00000000ff037435 */ /* 0x000fe200000001ff */
[----:B------:R-:W-:Y:S01]  /*11c0*/  SHF.R.S32.HI R11, RZ, 0x5, R5 ;  /* 0x00000005ff0b7819 */ /* 0x000fe20000011405 */
[----:B------:R-:W-:Y:S01]  /*11d0*/  IMAD.MOV.U32 R5, RZ, RZ, RZ ;  /* 0x000000ffff057224 */ /* 0x000fe200078e00ff */
[----:B------:R-:W-:Y:S08]  /*11e0*/  @!P4 BRA `(.L_x_1426) ;  /* 0x00000000001cc947 */ /* 0x000ff00003800000 */
[----:B------:R-:W0:Y:S02]  /*11f0*/  LDC R10, c[0x0][0x264] ;  /* 0x00009900ff0a7b82 */ /* 0x000e240000000800 */
[----:B0-----:R-:W-:-:S04]  /*1200*/  VIMNMX R5, R39, R10, PT ;  /* 0x0000000a27057248 */ /* 0x001fc80003fe0100 */
[----:B------:R-:W-:-:S04]  /*1210*/  IADD3 R5, R5, -UR5, RZ ;  /* 0x8000000505057c10 */ /* 0x000fc8000fffe0ff */
[----:B------:R-:W-:-:S04]  /*1220*/  SHF.R.S32.HI R10, RZ, 0x1f, R5 ;  /* 0x0000001fff0a7819 */ /* 0x000fc80000011405 */
[----:B------:R-:W-:-:S04]  /*1230*/  LEA.HI R10, R10, R5, RZ, 0x5 ;  /* 0x000000050a0a7211 */ /* 0x000fc800078f28ff */
[----:B------:R-:W-:-:S05]  /*1240*/  SHF.R.S32.HI R10, RZ, 0x5, R10 ;  /* 0x00000005ff0a7819 */ /* 0x000fca000001140a */
[----:B------:R-:W-:-:S07]  /*1250*/  IMAD.SHL.U32 R5, R10, 0x4, RZ ;  /* 0x000000040a057824 */ /* 0x000fce00078e00ff */
.L_x_1426:
        /* <DEDUP_REMOVED lines=8> */
.L_x_1427:
        /* <DEDUP_REMOVED lines=9> */
.L_x_1428:
        /* <DEDUP_REMOVED lines=18> */
[----:B------:R-:W-:Y:S01]  /*1490*/  IMAD.MOV.U32 R30, RZ, RZ, RZ ;  /* 0x000000ffff1e7224 */ /* 0x000fe200078e00ff */
[----:B------:R-:W-:-:S02]  /*14a0*/  SHF.R.S32.HI R3, RZ, 0x1f, R37 ;  /* 0x0000001fff037819 */ /* 0x000fc40000011425 */
[----:B------:R-:W-:Y:S02]  /*14b0*/  IADD3 R37, P2, R8, R37, RZ ;  /* 0x0000002508257210 */ /* 0x000fe40007f5e0ff */
[----:B------:R-:W-:Y:S02]  /*14c0*/  ISETP.NE.AND P0, PT, R0, RZ, PT ;  /* 0x000000ff0000720c */ /* 0x000fe40003f05270 */
[----:B------:R-:W-:Y:S02]  /*14d0*/  LEA.HI.X.SX32 R0, R8, R3, 0x1, P2 ;  /* 0x0000000308007211 */ /* 0x000fe400010f0eff */
[C---:B------:R-:W-:Y:S02]  /*14e0*/  LEA R24, P2, R37.reuse, UR8, 0x2 ;  /* 0x0000000825187c11 */ /* 0x040fe4000f8410ff */
[----:B------:R-:W-:Y:S02]  /*14f0*/  ISETP.LT.OR P0, PT, R4, 0x3, !P0 ;  /* 0x000000030400780c */ /* 0x000fe40004701670 */
[----:B------:R-:W-:-:S02]  /*1500*/  LEA.HI.X R25, R37, UR9, R0, 0x2, P2 ;  /* 0x0000000925197c11 */ /* 0x000fc400090f1400 */
[----:B------:R-:W-:Y:S01]  /*1510*/  PRMT R36, RZ, 0x7610, R36 ;  /* 0x00007610ff247816 */ /* 0x000fe20000000024 */
[----:B0-----:R-:W-:-:S03]  /*1520*/  ULEA UR4, UR5, UR4, 0x18 ;  /* 0x0000000405047291 */ /* 0x001fc6000f8ec03f */
[----:B------:R-:W-:Y:S01]  /*1530*/  ULDC UR5, c[0x0][0x260] ;  /* 0x0000980000057ab9 */ /* 0x000fe20000000800 */
[----:B--2---:R-:W-:Y:S02]  /*1540*/  PRMT R16, R10, 0x7610, R11 ;  /* 0x000076100a107816 */ /* 0x004fe4000000000b */
[----:B------:R-:W-:Y:S02]  /*1550*/  PRMT R0, R11, 0x7610, R10 ;  /* 0x000076100b007816 */ /* 0x000fe4000000000a */
[----:B---3--:R-:W-:-:S07]  /*1560*/  IADD3 R29, R39, R2, RZ ;  /* 0x00000002271d7210 */ /* 0x008fce0007ffe0ff */
.L_x_1433:
[----:B------:R-:W-:Y:S01]  /*1570*/  ISETP.NE.AND P2, PT, R39, R29, PT ;  /* 0x0000001d2700720c */ /* 0x000fe20003f45270 */
[----:B------:R-:W0:-:S12]  /*1580*/  LDC R37, c[0x0][0x23c] ;  /* 0x00008f00ff257b82 */ /* 0x000e180000000800 */
[----:B------:R-:W1:Y:S01]  /*1590*/  @!P2 LDC.64 R2, c[0x0][0x248] ;  /* 0x00009200ff02ab82 */ /* 0x000e620000000a00 */
[----:B------:R-:W-:Y:S01]  /*15a0*/  @!P2 IADD3 R30, R30, 0x1, RZ ;  /* 0x000000011e1ea810 */ /* 0x000fe20007ffe0ff */
[----:B------:R-:W-:-:S04]  /*15b0*/  @!P2 IMAD.SHL.U32 R5, R39, 0x2, RZ ;  /* 0x000000022705a824 */ /* 0x000fc800078e00ff */
[----:B------:R-:W-:Y:S02]  /*15c0*/  @!P2 IMAD R6, R30, 0x8, R1 ;  /* 0x000000081e06a824 */ /* 0x000fe400078e0201 */
[----:B0-----:R-:W-:-:S04]  /*15d0*/  IMAD.WIDE R20, R37, 0x4, R24 ;  /* 0x0000000425147825 */ /* 0x001fc800078e0218 */
[----:B------:R-:W2:Y:S04]  /*15e0*/  @!P2 LDL.64 R6, [R6] ;  /* 0x000000000606a983 */ /* 0x000ea80000100a00 */
        /* <DEDUP_REMOVED lines=348> */
.L_x_1431:
        /* <DEDUP_REMOVED lines=80> */
[----:B------:R-:W-:-:S05]  /*30b0*/  PRMT R4, R0, 0x7610, R16 ;  /* 0x0000761000047816 */ /* 0x000fca0000000010 */
[----:B------:R-:W-:-:S07]  /*30c0*/  HFMA2 R33, R96, R4, R33 ;  /* 0x0000000460217231 */ /* 0x000fce0000000021 */
.L_x_1432:
        /* <DEDUP_REMOVED lines=79> */
.L_x_1430:
        /* <DEDUP_REMOVED lines=8> */
.L_x_1429:
        /* <DEDUP_REMOVED lines=19> */
.L_x_1437:
[----:B------:R-:W0:Y:S02]  /*3770*/  LDS R2, [R0] ;  /* 0x0000000000027984 */ /* 0x000e240000000800 */
[----:B0-----:R-:W-:-:S06]  /*3780*/  HADD2 R3, R2, R9 ;  /* 0x0000000902037230 */ /* 0x001fcc0000000000 */
[----:B------:R-:W0:Y:S02]  /*3790*/  ATOMS.CAST.SPIN R3, [R0], R2, R3 ;  /* 0x000000020003738d */ /* 0x000e240001800003 */
[----:B0-----:R-:W-:-:S13]  /*37a0*/  ISETP.EQ.U32.AND P0, PT, R3, 0x1, PT ;  /* 0x000000010300780c */ /* 0x001fda0003f02070 */
[----:B------:R-:W-:Y:S05]  /*37b0*/  @!P0 BRA `(.L_x_1437) ;  /* 0xfffffffc00ec8947 */ /* 0x000fea000383ffff */
[----:B------:R-:W-:Y:S05]  /*37c0*/  BRA `(.L_x_1435) ;  /* 0x00000000000c7947 */ /* 0x000fea0003800000 */
.L_x_1436:
[----:B------:R-:W2:Y:S02]  /*37d0*/  LD.E R0, desc[UR6][R4.64] ;  /* 0x0000000604007980 */ /* 0x000ea4000c101900 */
[----:B--2---:R-:W-:-:S05]  /*37e0*/  IADD3 R3, R9, R0, RZ ;  /* 0x0000000009037210 */ /* 0x004fca0007ffe0ff */
[----:B------:R0:W-:Y:S02]  /*37f0*/  ST.E desc[UR6][R4.64], R3 ;  /* 0x0000000304007985 */ /* 0x0001e4000c101906 */
.L_x_1435:
[----:B------:R-:W-:Y:S05]  /*3800*/  BSYNC B0 ;  /* 0x0000000000007941 */ /* 0x000fea0003800000 */
.L_x_1434:
[----:B------:R1:W-:Y:S01]  /*3810*/  ATOM.E.ADD.F16x2.RN.STRONG.GPU P0, RZ, desc[UR6][R4.64+0x4], R35 ;  /* 0x0000042304ff79a2 */ /* 0x0003e2000810e1c6 */
[----:B------:R-:W-:Y:S04]  /*3820*/  BSSY B0, `(.L_x_1438) ;  /* 0x000000f000007945 */ /* 0x000fe80003800000 */
[----:B-1----:R-:W-:Y:S05]  /*3830*/  @P0 BRA `(.L_x_1439) ;  /* 0x0000000000340947 */ /* 0x002fea0003800000 */
[----:B------:R-:W1:Y:S02]  /*3840*/  QSPC.E.S P0, RZ, [R4+0x4] ;  /* 0x0000040004ff73aa */ /* 0x000e640000000500 */
[----:B-1----:R-:W-:Y:S05]  /*3850*/  @!P0 BRA `(.L_x_1440) ;  /* 0x0000000000208947 */ /* 0x002fea0003800000 */
[----:B------:R-:W-:-:S05]  /*3860*/  IMAD.MOV.U32 R2, RZ, RZ, R4 ;  /* 0x000000ffff027224 */ /* 0x000fca00078e0004 */
[----:B------:R-:W-:-:S07]  /*3870*/  MOV R0, R2 ;  /* 0x0000000200007202 */ /* 0x000fce0000000f00 */
.L_x_1441:
[----:B------:R-:W0:Y:S02]  /*3880*/  LDS R2, [R0+0x4] ;  /* 0x0000040000027984 */ /* 0x000e240000000800 */
[----:B0-----:R-:W-:-:S10]  /*3890*/  HFMA2.MMA R3, R2, 1, 1, R35 ;  /* 0x3c003c0002037835 */ /* 0x001fd40000000023 */
[----:B------:R-:W0:Y:S02]  /*38a0*/  ATOMS.CAST.SPIN R3, [R0+0x4], R2, R3 ;  /* 0x000004020003738d */ /* 0x000e240001800003 */
[----:B0-----:R-:W-:-:S13]  /*38b0*/  ISETP.EQ.U32.AND P0, PT, R3, 0x1, PT ;  /* 0x000000010300780c */ /* 0x001fda0003f02070 */
[----:B------:R-:W-:Y:S05]  /*38c0*/  @!P0 BRA `(.L_x_1441) ;  /* 0xfffffffc00ec8947 */ /* 0x000fea000383ffff */
[----:B------:R-:W-:Y:S05]  /*38d0*/  BRA `(.L_x_1439) ;  /* 0x00000000000c7947 */ /* 0x000fea0003800000 */
.L_x_1440:
[----:B------:R-:W0:Y:S02]  /*38e0*/  LD.E R0, desc[UR6][R4.64+0x4] ;  /* 0x0000040604007980 */ /* 0x000e24000c101900 */
[----:B0-----:R-:W-:-:S05]  /*38f0*/  IADD3 R3, R35, R0, RZ ;  /* 0x0000000023037210 */ /* 0x001fca0007ffe0ff */
[----:B------:R1:W-:Y:S02]  /*3900*/  ST.E desc[UR6][R4.64+0x4], R3 ;  /* 0x0000040304007985 */ /* 0x0003e4000c101906 */
.L_x_1439:
[----:B------:R-:W-:Y:S05]  /*3910*/  BSYNC B0 ;  /* 0x0000000000007941 */ /* 0x000fea0003800000 */
.L_x_1438:
[----:B------:R-:W-:-:S13]  /*3920*/  ISETP.GE.AND P0, PT, R40, 0x2, PT ;  /* 0x000000022800780c */ /* 0x000fda0003f06270 */
[----:B------:R-:W-:Y:S05]  /*3930*/  @!P0 EXIT ;  /* 0x000000000000894d */ /* 0x000fea0003800000 */
[----:B------:R-:W-:Y:S02]  /*3940*/  IMAD.IADD R8, R8, 0x1, R37 ;  /* 0x0000000108087824 */ /* 0x000fe400078e0225 */
[----:B------:R-:W-:Y:S02]  /*3950*/  HMUL2 R9, R34, R41.H0_H0 ;  /* 0x2000002922097232 */ /* 0x000fe40000000000 */
        /* <DEDUP_REMOVED lines=9> */
.L_x_1445:
[----:B------:R-:W0:Y:S02]  /*39f0*/  LDS R2, [R0] ;  /* 0x0000000000027984 */ /* 0x000e240000000800 */
[----:B0-----:R-:W-:-:S06]  /*3a00*/  HADD2 R3, R2, R9 ;  /* 0x0000000902037230 */ /* 0x001fcc0000000000 */
[----:B------:R-:W0:Y:S02]  /*3a10*/  ATOMS.CAST.SPIN R3, [R0], R2, R3 ;  /* 0x000000020003738d */ /* 0x000e240001800003 */
[----:B0-----:R-:W-:-:S13]  /*3a20*/  ISETP.EQ.U32.AND P0, PT, R3, 0x1, PT ;  /* 0x000000010300780c */ /* 0x001fda0003f02070 */
[----:B------:R-:W-:Y:S05]  /*3a30*/  @!P0 BRA `(.L_x_1445) ;  /* 0xfffffffc00ec8947 */ /* 0x000fea000383ffff */
[----:B------:R-:W-:Y:S05]  /*3a40*/  BRA `(.L_x_1443) ;  /* 0x00000000000c7947 */ /* 0x000fea0003800000 */
.L_x_1444:
[----:B------:R-:W2:Y:S02]  /*3a50*/  LD.E R0, desc[UR6][R4.64] ;  /* 0x0000000604007980 */ /* 0x000ea4000c101900 */
[----:B--2---:R-:W-:-:S05]  /*3a60*/  IMAD.IADD R3, R9, 0x1, R0 ;  /* 0x0000000109037824 */ /* 0x004fca00078e0200 */
[----:B------:R0:W-:Y:S02]  /*3a70*/  ST.E desc[UR6][R4.64], R3 ;  /* 0x0000000304007985 */ /* 0x0001e4000c101906 */
.L_x_1443:
[----:B------:R-:W-:Y:S05]  /*3a80*/  BSYNC B0 ;  /* 0x0000000000007941 */ /* 0x000fea0003800000 */
.L_x_1442:
[----:B------:R1:W-:Y:S01]  /*3a90*/  ATOM.E.ADD.F16x2.RN.STRONG.GPU P0, RZ, desc[UR6][R4.64+0x4], R33 ;  /* 0x0000042104ff79a2 */ /* 0x0003e2000810e1c6 */
[----:B------:R-:W-:Y:S04]  /*3aa0*/  BSSY B0, `(.L_x_1446) ;  /* 0x000000f000007945 */ /* 0x000fe80003800000 */
[----:B-1----:R-:W-:Y:S05]  /*3ab0*/  @P0 BRA `(.L_x_1447) ;  /* 0x0000000000340947 */ /* 0x002fea0003800000 */
[----:B------:R-:W1:Y:S02]  /*3ac0*/  QSPC.E.S P0, RZ, [R4+0x4] ;  /* 0x0000040004ff73aa */ /* 0x000e640000000500 */
[----:B-1----:R-:W-:Y:S05]  /*3ad0*/  @!P0 BRA `(.L_x_1448) ;  /* 0x0000000000208947 */ /* 0x002fea0003800000 */
[----:B------:R-:W-:-:S04]  /*3ae0*/  MOV R2, R4 ;  /* 0x0000000400027202 */ /* 0x000fc80000000f00 */
[----:B------:R-:W-:-:S07]  /*3af0*/  MOV R0, R2 ;  /* 0x0000000200007202 */ /* 0x000fce0000000f00 */
.L_x_1449:
[----:B------:R-:W0:Y:S02]  /*3b00*/  LDS R2, [R0+0x4] ;  /* 0x0000040000027984 */ /* 0x000e240000000800 */
[----:B0-----:R-:W-:-:S10]  /*3b10*/  HFMA2.MMA R3, R2, 1, 1, R33 ;  /* 0x3c003c0002037835 */ /* 0x001fd40000000021 */
[----:B------:R-:W0:Y:S02]  /*3b20*/  ATOMS.CAST.SPIN R3, [R0+0x4], R2, R3 ;  /* 0x000004020003738d */ /* 0x000e240001800003 */
[----:B0-----:R-:W-:-:S13]  /*3b30*/  ISETP.EQ.U32.AND P0, PT, R3, 0x1, PT ;  /* 0x000000010300780c */ /* 0x001fda0003f02070 */
[----:B------:R-:W-:Y:S05]  /*3b40*/  @!P0 BRA `(.L_x_1449) ;  /* 0xfffffffc00ec8947 */ /* 0x000fea000383ffff */
[----:B------:R-:W-:Y:S05]  /*3b50*/  BRA `(.L_x_1447) ;  /* 0x00000000000c7947 */ /* 0x000fea0003800000 */
.L_x_1448:
[----:B------:R-:W0:Y:S02]  /*3b60*/  LD.E R0, desc[UR6][R4.64+0x4] ;  /* 0x0000040604007980 */ /* 0x000e24000c101900 */
[----:B0-----:R-:W-:-:S05]  /*3b70*/  IMAD.IADD R3, R33, 0x1, R0 ;  /* 0x0000000121037824 */ /* 0x001fca00078e0200 */
[----:B------:R1:W-:Y:S02]  /*3b80*/  ST.E desc[UR6][R4.64+0x4], R3 ;  /* 0x0000040304007985 */ /* 0x0003e4000c101906 */
.L_x_1447:
[----:B------:R-:W-:Y:S05]  /*3b90*/  BSYNC B0 ;  /* 0x0000000000007941 */ /* 0x000fea0003800000 */
.L_x_1446:
[----:B------:R-:W-:-:S13]  /*3ba0*/  ISETP.NE.AND P0, PT, R40, 0x2, PT ;  /* 0x000000022800780c */ /* 0x000fda0003f05270 */
[----:B------:R-:W-:Y:S05]  /*3bb0*/  @!P0 EXIT ;  /* 0x000000000000894d */ /* 0x000fea0003800000 */
[----:B01----:R-:W-:-:S05]  /*3bc0*/  IADD3 R5, R8, R37, RZ ;  /* 0x0000002508057210 */ /* 0x003fca0007ffe0ff */
[----:B------:R-:W-:-:S04]  /*3bd0*/  IMAD.WIDE R4, R5, 0x2, R6 ;  /* 0x0000000205047825 */ /* 0x000fc800078e0206 */
        /* <DEDUP_REMOVED lines=9> */
.L_x_1453:
[----:B------:R-:W0:Y:S02]  /*3c70*/  LDS R2, [R0] ;  /* 0x0000000000027984 */ /* 0x000e240000000800 */
[----:B0-----:R-:W-:-:S06]  /*3c80*/  HADD2 R3, R2, R7 ;  /* 0x0000000702037230 */ /* 0x001fcc0000000000 */
[----:B------:R-:W0:Y:S02]  /*3c90*/  ATOMS.CAST.SPIN R3, [R0], R2, R3 ;  /* 0x000000020003738d */ /* 0x000e240001800003 */
[----:B0-----:R-:W-:-:S13]  /*3ca0*/  ISETP.EQ.U32.AND P0, PT, R3, 0x1, PT ;  /* 0x000000010300780c */ /* 0x001fda0003f02070 */
[----:B------:R-:W-:Y:S05]  /*3cb0*/  @!P0 BRA `(.L_x_1453) ;  /* 0xfffffffc00ec8947 */ /* 0x000fea000383ffff */
[----:B------:R-:W-:Y:S05]  /*3cc0*/  BRA `(.L_x_1451) ;  /* 0x00000000000c7947 */ /* 0x000fea0003800000 */
.L_x_1452:
[----:B------:R-:W2:Y:S02]  /*3cd0*/  LD.E R0, desc[UR6][R4.64] ;  /* 0x0000000604007980 */ /* 0x000ea4000c101900 */
[----:B--2---:R-:W-:-:S05]  /*3ce0*/  IADD3 R3, R7, R0, RZ ;  /* 0x0000000007037210 */ /* 0x004fca0007ffe0ff */
[----:B------:R0:W-:Y:S02]  /*3cf0*/  ST.E desc[UR6][R4.64], R3 ;  /* 0x0000000304007985 */ /* 0x0001e4000c101906 */
.L_x_1451:
[----:B------:R-:W-:Y:S05]  /*3d00*/  BSYNC B0 ;  /* 0x0000000000007941 */ /* 0x000fea0003800000 */
.L_x_1450:
[----:B------:R1:W-:Y:S02]  /*3d10*/  ATOM.E.ADD.F16x2.RN.STRONG.GPU P0, RZ, desc[UR6][R4.64+0x4], R31 ;  /* 0x0000041f04ff79a2 */ /* 0x0003e4000810e1c6 */
[----:B-1----:R-:W-:Y:S05]  /*3d20*/  @P0 EXIT ;  /* 0x000000000000094d */ /* 0x002fea0003800000 */
[----:B------:R-:W1:Y:S02]  /*3d30*/  QSPC.E.S P0, RZ, [R4+0x4] ;  /* 0x0000040004ff73aa */ /* 0x000e640000000500 */
[----:B-1----:R-:W-:Y:S05]  /*3d40*/  @!P0 BRA `(.L_x_1454) ;  /* 0x0000000000208947 */ /* 0x002fea0003800000 */
[----:B------:R-:W-:-:S05]  /*3d50*/  IMAD.MOV.U32 R2, RZ, RZ, R4 ;  /* 0x000000ffff027224 */ /* 0x000fca00078e0004 */
[----:B------:R-:W-:-:S07]  /*3d60*/  MOV R0, R2 ;  /* 0x0000000200007202 */ /* 0x000fce0000000f00 */
.L_x_1455:
[----:B------:R-:W0:Y:S02]  /*3d70*/  LDS R2, [R0+0x4] ;  /* 0x0000040000027984 */ /* 0x000e240000000800 */
[----:B0-----:R-:W-:-:S10]  /*3d80*/  HFMA2.MMA R3, R2, 1, 1, R31 ;  /* 0x3c003c0002037835 */ /* 0x001fd4000000001f */
[----:B------:R-:W0:Y:S02]  /*3d90*/  ATOMS.CAST.SPIN R3, [R0+0x4], R2, R3 ;  /* 0x000004020003738d */ /* 0x000e240001800003 */
[----:B0-----:R-:W-:-:S13]  /*3da0*/  ISETP.EQ.U32.AND P0, PT, R3, 0x1, PT ;  /* 0x000000010300780c */ /* 0x001fda0003f02070 */
[----:B------:R-:W-:Y:S05]  /*3db0*/  @!P0 BRA `(.L_x_1455) ;  /* 0xfffffffc00ec8947 */ /* 0x000fea000383ffff */
[----:B------:R-:W-:Y:S05]  /*3dc0*/  EXIT ;  /* 0x000000000000794d */ /* 0x000fea0003800000 */
.L_x_1454:
[----:B------:R-:W0:Y:S02]  /*3dd0*/  LD.E R0, desc[UR6][R4.64+0x4] ;  /* 0x0000040604007980 */ /* 0x000e24000c101900 */
[----:B0-----:R-:W-:-:S05]  /*3de0*/  IADD3 R3, R31, R0, RZ ;  /* 0x000000001f037210 */ /* 0x001fca0007ffe0ff */
[----:B------:R-:W-:Y:S01]  /*3df0*/  ST.E desc[UR6][R4.64+0x4], R3 ;  /* 0x0000040304007985 */ /* 0x000fe2000c101906 */
[----:B------:R-:W-:Y:S05]  /*3e00*/  EXIT ;  /* 0x000000000000794d */ /* 0x000fea0003800000 */
.L_x_1456:
        /* <DEDUP_REMOVED lines=15> */
.L_x_3682:


//--------------------- .text._Z23gemm_half_q_half_kernelILi3ELi24ELb1ELb1ELi64EEvPK6__halfPKjS4_S2_PS0_iiiiPKtS7_iiiiiibS2_i --------------------------
	.section	.text._Z23gemm_half_q_half_kernelILi3ELi24ELb1ELb1ELi64EEvPK6__halfPKjS4_S2_PS0_iiiiPKtS7_iiiiiibS2_i,"ax",@progbits
	.align	128
        .global         _Z23gemm_half_q_half_kernelILi3ELi24ELb1ELb1ELi64EEvPK6__halfPKjS4_S2_PS0_iiiiPKtS7_iiiiiibS2_i
        .type           _Z23gemm_half_q_half_kernelILi3ELi24ELb1ELb1ELi64EEvPK6__halfPKjS4_S2_PS0_iiiiPKtS7_iiiiiibS2_i,@function
        .size           _Z23gemm_half_q_half_kernelILi3ELi24ELb1ELb1ELi64EEvPK6__halfPKjS4_S2_PS0_iiiiPKtS7_iiiiiibS2_i,(.L_x_3683 - _Z23gemm_half_q_half_kernelILi3ELi24ELb1ELb1ELi64EEvPK6__halfPKjS4_S2_PS0_iiiiPKtS7_iiiiiibS2_i)
        .other          _Z23gemm_half_q_half_kernelILi3ELi24ELb1ELb1ELi64EEvPK6__halfPKjS4_S2_PS0_iiiiPKtS7_iiiiiibS2_i,@"STO_CUDA_ENTRY STV_DEFAULT"
_Z23gemm_half_q_half_kernelILi3ELi24ELb1ELb1ELi64EEvPK6__halfPKjS4_S2_PS0_iiiiPKtS7_iiiiiibS2_i:
.text._Z23gemm_half_q_half_kernelILi3ELi24ELb1ELb1ELi64EEvPK6__halfPKjS4_S2_PS0_iiiiPKtS7_iiiiiibS2_i:
        /* <DEDUP_REMOVED lines=28> */
[----:B-----5:R-:W-:-:S04]  /*01c0*/  IADD3 R2, P2, R5, R8, RZ ;  /* 0x0000000805027210 */ /* 0x020fc80007f5e0ff */
[----:B------:R-:W-:Y:S02]  /*01d0*/  IADD3.X R3, R0, R9, RZ, P2, !PT ;  /* 0x0000000900037210 */ /* 0x000fe400017fe4ff */
[----:B------:R-:W-:-:S03]  /*01e0*/  @P0 IADD3 R4, P2, R2, R5, RZ ;  /* 0x0000000502040210 */ /* 0x000fc60007f5e0ff */
[----:B------:R-:W5:Y:S01]  /*01f0*/  LDG.E.U16 R40, desc[UR6][R2.64] ;  /* 0x0000000602287981 */ /* 0x000f62000c1e1500 */
[----:B------:R-:W-:-:S05]  /*0200*/  @P0 IADD3.X R5, R3, R0, RZ, P2, !PT ;  /* 0x0000000003050210 */ /* 0x000fca00017fe4ff */
[----:B------:R-:W2:Y:S01]  /*0210*/  @P0 LDG.E.U16 R42, desc[UR6][R4.64] ;  /* 0x00000006042a0981 */ /* 0x000ea2000c1e1500 */
[----:B-----5:R-:W-:-:S04]  /*0220*/  LOP3.LUT R7, R40, R41, RZ, 0xfc, !PT ;  /* 0x0000002928077212 */ /* 0x020fc800078efcff */
[----:B--2---:R-:W-:-:S04]  /*0230*/  @P0 LOP3.LUT R0, R42, R7, RZ, 0xfc, !PT ;  /* 0x000000072a000212 */ /* 0x004fc800078efcff */
[----:B------:R-:W-:-:S07]  /*0240*/  @P0 PRMT R7, R0, 0x7610, R7 ;  /* 0x0000761000070816 */ /* 0x000fce0000000007 */
.L_x_1457:
[----:B------:R-:W-:Y:S02]  /*0250*/  PRMT R0, R7, 0x9910, RZ ;  /* 0x0000991007007816 */ /* 0x000fe400000000ff */
[----:B----4-:R-:W-:Y:S02]  /*0260*/  SHF.L.U32 R38, R88, 0x6, RZ ;  /* 0x0000000658267819 */ /* 0x010fe400000006ff */
[----:B------:R-:W-:Y:S02]  /*0270*/  ISETP.NE.AND P0, PT, R0, RZ, PT ;  /* 0x000000ff0000720c */ /* 0x000fe40003f05270 */
[----:B---3--:R-:W-:-:S11]  /*0280*/  VIADDMNMX R37, R38, 0x40, R17, PT ;  /* 0x0000004026257846 */ /* 0x008fd60003800111 */
[----:B------:R-:W-:Y:S05]  /*0290*/  @!P0 EXIT ;  /* 0x000000000000894d */ /* 0x000fea0003800000 */
[----:B--2---:R-:W-:Y:S01]  /*02a0*/  IADD3 R4, R38, R13, RZ ;  /* 0x0000000d26047210 */ /* 0x004fe20007ffe0ff */
[----:B------:R-:W-:Y:S01]  /*02b0*/  BSSY B0, `(.L_x_1458) ;  /* 0x000006d000007945 */ /* 0x000fe20003800000 */
[----:B0-----:R-:W-:Y:S02]  /*02c0*/  SHF.L.U32 R0, R6, 0x8, RZ ;  /* 0x0000000806007819 */ /* 0x001fe400000006ff */
        /* <DEDUP_REMOVED lines=14> */
[----:B------:R-:W-:Y:S01]  /*03b0*/  LEA R3, R3, R3, 0x1 ;  /* 0x0000000303037211 */ /* 0x000fe200078e08ff */
        /* <DEDUP_REMOVED lines=13> */
.L_x_1462:
        /* <DEDUP_REMOVED lines=16> */
.L_x_1461:
        /* <DEDUP_REMOVED lines=16> */
.L_x_1460:
[----:B------:R-:W0:Y:S01]  /*0690*/  S2UR UR5, SR_CgaCtaId ;  /* 0x00000000000579c3 */ /* 0x000e220000008800 */
[----:B------:R-:W-:Y:S01]  /*06a0*/  IMAD R3, R14, R17, RZ ;  /* 0x000000110e037224 */ /* 0x000fe200078e02ff */
[----:B------:R-:W-:Y:S01]  /*06b0*/  ISETP.GT.AND P2, PT, R39, 0x3, PT ;  /* 0x000000032700780c */ /* 0x000fe20003f44270 */
[----:B------:R-:W-:Y:S01]  /*06c0*/  UMOV UR4, 0x400 ;  /* 0x0000040000047882 */ /* 0x000fe20000000000 */
[----:B------:R-:W-:Y:S01]  /*06d0*/  ULDC.64 UR8, c[0x0][0x210] ;  /* 0x0000840000087ab9 */ /* 0x000fe20000000a00 */
[----:B------:R-:W-:Y:S01]  /*06e0*/  HFMA2.MMA R12, -RZ, RZ, 0, 0 ;  /* 0x00000000ff0c7435 */ /* 0x000fe200000001ff */
[----:B------:R-:W-:-:S04]  /*06f0*/  LEA R6, R3, R3, 0x1 ;  /* 0x0000000303067211 */ /* 0x000fc800078e08ff */
        /* <DEDUP_REMOVED lines=10> */
.L_x_1464:
        /* <DEDUP_REMOVED lines=16> */
.L_x_1463:
        /* <DEDUP_REMOVED lines=14> */
.L_x_1459:
[----:B------:R-:W-:Y:S05]  /*0980*/  BSYNC B0 ;  /* 0x0000000000007941 */ /* 0x000fea0003800000 */
.L_x_1458:
        /* <DEDUP_REMOVED lines=12> */
[----:B------:R-:W-:-:S03]  /*0a50*/  PLOP3.LUT P0, PT, PT, PT, PT, 0x80, 0x0 ;  /* 0x000000000000781c */ /* 0x000fc60003f0f070 */
[----:B------:R-:W-:Y:S01]  /*0a60*/  IMAD R3, R3, 0x3, R0 ;  /* 0x0000000303037824 */ /* 0x000fe200078e0200 */
[----:B------:R-:W-:-:S04]  /*0a70*/  HFMA2.MMA R0, -RZ, RZ, 0, 0 ;  /* 0x00000000ff007435 */ /* 0x000fc800000001ff */
[----:B------:R-:W-:-:S05]  /*0a80*/  LEA R3, R13, R3, 0x2 ;  /* 0x000000030d037211 */ /* 0x000fca00078e10ff */
[----:B0-----:R-:W-:Y:S01]  /*0a90*/  IMAD.WIDE R4, R3, 0x2, R4 ;  /* 0x0000000203047825 */ /* 0x001fe200078e0204 */
[----:B------:R-:W-:Y:S06]  /*0aa0*/  @!P2 BRA `(.L_x_1466) ;  /* 0x000000000034a947 */ /* 0x000fec0003800000 */
[----:B------:R-:W-:Y:S02]  /*0ab0*/  PLOP3.LUT P0, PT, PT, PT, PT, 0x8, 0x0 ;  /* 0x000000000000781c */ /* 0x000fe40003f0e170 */
[----:B------:R-:W-:-:S11]  /*0ac0*/  IADD3 R3, R39, -0x3, RZ ;  /* 0xfffffffd27037810 */ /* 0x000fd60007ffe0ff */
.L_x_1467:
        /* <DEDUP_REMOVED lines=11> */
.L_x_1466:
        /* <DEDUP_REMOVED lines=10> */
.L_x_1465:
        /* <DEDUP_REMOVED lines=15> */
.L_x_1469:
        /* <DEDUP_REMOVED lines=44> */
.L_x_1468:
        /* <DEDUP_REMOVED lines=24> */
.L_x_1470:
        /* <DEDUP_REMOVED lines=8> */
.L_x_1471:
        /* <DEDUP_REMOVED lines=10> */
.L_x_1472:
        /* <DEDUP_REMOVED lines=8> */
.L_x_1473:
        /* <DEDUP_REMOVED lines=10> */
.L_x_1474:
[----:B------:R-:W-:Y:S01]  /*1390*/  LEA R4, R11, R4, 0x3 ;  /* 0x000000040b047211 */ /* 0x000fe200078e18ff */
[----:B------:R-:W0:Y:S01]  /*13a0*/  S2UR UR5, SR_CgaCtaId ;  /* 0x00000000000579c3 */ /* 0x000e220000008800 */
[----:B------:R-:W-:Y:S01]  /*13b0*/  ISETP.GE.OR P0, PT, R38, UR10, P0 ;  /* 0x0000000a26007c0c */ /* 0x000fe20008706670 */
[----:B------:R-:W-:Y:S01]  /*13c0*/  ULDC.64 UR8, c[0x0][0x218] ;  /* 0x0000860000087ab9 */ /* 0x000fe20000000a00 */
[----:B------:R-:W-:Y:S01]  /*13d0*/  IADD3 R0, R9, R4, R0 ;  /* 0x0000000409007210 */ /* 0x000fe20007ffe000 */
[----:B------:R-:W-:Y:S01]  /*13e0*/  UMOV UR4, 0x400 ;  /* 0x0000040000047882 */ /* 0x000fe20000000000 */
[----:B------:R-:W-:Y:S02]  /*13f0*/  MOV R36, RZ ;  /* 0x000000ff00247202 */ /* 0x000fe40000000f00 */
        /* <DEDUP_REMOVED lines=9> */
[----:B------:R-:W-:Y:S01]  /*1490*/  LEA R8, P2, R2, UR8, 0x2 ;  /* 0x0000000802087c11 */ /* 0x000fe2000f8410ff */
[----:B0-----:R-:W-:Y:S01]  /*14a0*/  ULEA UR4, UR5, UR4, 0x18 ;  /* 0x0000000405047291 */ /* 0x001fe2000f8ec03f */
[----:B-----5:R-:W-:Y:S02]  /*14b0*/  PRMT R0, R96, 0x7610, R96 ;  /* 0x0000761060007816 */ /* 0x020fe40000000060 */
[----:B------:R-:W-:Y:S02]  /*14c0*/  LEA.HI.X R9, R2, UR9, R3, 0x2, P2 ;  /* 0x0000000902097c11 */ /* 0x000fe400090f1403 */
        /* <DEDUP_REMOVED lines=8> */
.L_x_1479:
[----:B------:R-:W-:Y:S01]  /*1550*/  ISETP.NE.AND P0, PT, R38, R28, PT ;  /* 0x0000001c2600720c */ /* 0x000fe20003f05270 */
[----:B------:R-:W0:-:S12]  /*1560*/  LDC R35, c[0x0][0x23c] ;  /* 0x00008f00ff237b82 */ /* 0x000e180000000800 */
[----:B------:R-:W1:Y:S01]  /*1570*/  @!P0 LDC.64 R2, c[0x0][0x248] ;  /* 0x00009200ff028b82 */ /* 0x000e620000000a00 */
[----:B------:R-:W-:Y:S02]  /*1580*/  @!P0 IADD3 R36, R36, 0x1, RZ ;  /* 0x0000000124248810 */ /* 0x000fe40007ffe0ff */
[----:B------:R-:W-:Y:S02]  /*1590*/  @!P0 SHF.L.U32 R5, R38, 0x1, RZ ;  /* 0x0000000126058819 */ /* 0x000fe400000006ff */
        /* <DEDUP_REMOVED lines=25> */
[----:B------:R-:W-:Y:S02]  /*1730*/  SHF.R.U32.HI R90, RZ, 0xe, R23 ;  /* 0x0000000eff5a7819 */ /* 0x000fe40000011617 */
[----:B------:R-:W-:Y:S02]  /*1740*/  LOP3.LUT R87, R87, 0x10001, RZ, 0xc0, !PT ;  /* 0x0001000157577812 */ /* 0x000fe400078ec0ff */
[--C-:B------:R-:W-:Y:S02]  /*1750*/  SHF.R.U32.HI R52, RZ, 0xe, R20.reuse ;  /* 0x0000000eff347819 */ /* 0x100fe40000011614 */
[C---:B------:R-:W-:Y:S02]  /*1760*/  LOP3.LUT R74, R20.reuse, 0x3e003e0, RZ, 0xc0, !PT ;  /* 0x03e003e0144a7812 */ /* 0x040fe400078ec0ff */
[----:B------:R-:W-:Y:S02]  /*1770*/  LOP3.LUT R63, R20, 0x1f001f, RZ, 0xc0, !PT ;  /* 0x001f001f143f7812 */ /* 0x000fe400078ec0ff */
[----:B------:R-:W-:-:S02]  /*1780*/  SHF.R.U32.HI R65, RZ, 0xa, R20 ;  /* 0x0000000aff417819 */ /* 0x000fc40000011614 */
[----:B------:R-:W-:Y:S02]  /*1790*/  LOP3.LUT R51, R51, 0x10001, RZ, 0xc0, !PT ;  /* 0x0001000133337812 */ /* 0x000fe400078ec0ff */
[C---:B------:R-:W-:Y:S02]  /*17a0*/  LOP3.LUT R20, R22.reuse, 0x3e003e0, RZ, 0xc0, !PT ;  /* 0x03e003e016147812 */ /* 0x040fe400078ec0ff */
[----:B------:R-:W-:Y:S02]  /*17b0*/  LOP3.LUT R49, R22, 0x1f001f, RZ, 0xc0, !PT ;  /* 0x001f001f16317812 */ /* 0x000fe400078ec0ff */
[----:B------:R-:W-:Y:S02]  /*17c0*/  SHF.R.U32.HI R47, RZ, 0xa, R22 ;  /* 0x0000000aff2f7819 */ /* 0x000fe40000011616 */
[----:B------:R-:W-:Y:S02]  /*17d0*/  SHF.R.U32.HI R86, RZ, 0xd, R18 ;  /* 0x0000000dff567819 */ /* 0x000fe40000011612 */
[----:B------:R-:W-:-:S02]  /*17e0*/  LOP3.LUT R85, R84, 0x20002, R85, 0xf8, !PT ;  /* 0x0002000254557812 */ /* 0x000fc400078ef855 */
[----:B------:R-:W-:Y:S02]  /*17f0*/  SHF.R.U32.HI R82, RZ, 0xe, R21 ;  /* 0x0000000eff527819 */ /* 0x000fe40000011615 */
[--C-:B------:R-:W-:Y:S02]  /*1800*/  SHF.R.U32.HI R53, RZ, 0xd, R16.reuse ;  /* 0x0000000dff357819 */ /* 0x100fe40000011610 */
[C---:B------:R-:W-:Y:S02]  /*1810*/  LOP3.LUT R76, R16.reuse, 0x3e003e0, RZ, 0xc0, !PT ;  /* 0x03e003e0104c7812 */ /* 0x040fe400078ec0ff */
[----:B------:R-:W-:Y:S02]  /*1820*/  LOP3.LUT R69, R16, 0x1f001f, RZ, 0xc0, !PT ;  /* 0x001f001f10457812 */ /* 0x000fe400078ec0ff */
[----:B------:R-:W-:Y:S02]  /*1830*/  SHF.R.U32.HI R70, RZ, 0xa, R16 ;  /* 0x0000000aff467819 */ /* 0x000fe40000011610 */
[----:B------:R-:W-:-:S02]  /*1840*/  LOP3.LUT R22, R18, 0x3e003e0, RZ, 0xc0, !PT ;  /* 0x03e003e012167812 */ /* 0x000fc400078ec0ff */
[----:B------:R-:W-:Y:S02]  /*1850*/  LOP3.LUT R60, R18, 0x1f001f, RZ, 0xc0, !PT ;  /* 0x001f001f123c7812 */ /* 0x000fe400078ec0ff */
[----:B------:R-:W-:Y:S02]  /*1860*/  SHF.R.U32.HI R62, RZ, 0xa, R18 ;  /* 0x0000000aff3e7819 */ /* 0x000fe40000011612 */
[----:B------:R-:W-:Y:S02]  /*1870*/  SHF.R.U32.HI R91, RZ, 0xd, R19 ;  /* 0x0000000dff5b7819 */ /* 0x000fe40000011613 */
[----:B------:R-:W-:Y:S02]  /*1880*/  LOP3.LUT R81, R81, 0x10001, RZ, 0xc0, !PT ;  /* 0x0001000151517812 */ /* 0x000fe400078ec0ff */
[----:B------:R-:W-:Y:S02]  /*1890*/  LOP3.LUT R90, R87, 0x20002, R90, 0xf8, !PT ;  /* 0x00020002575a7812 */ /* 0x000fe400078ef85a */
[----:B------:R-:W-:-:S02]  /*18a0*/  LOP3.LUT R73, R21, 0x3e003e0, RZ, 0xc0, !PT ;  /* 0x03e003e015497812 */ /* 0x000fc400078ec0ff */
[----:B------:R-:W-:Y:S02]  /*18b0*/  LOP3.LUT R57, R21, 0x1f001f, RZ, 0xc0, !PT ;  /* 0x001f001f15397812 */ /* 0x000fe400078ec0ff */
[----:B------:R-:W-:Y:S02]  /*18c0*/  SHF.R.U32.HI R61, RZ, 0xa, R21 ;  /* 0x0000000aff3d7819 */ /* 0x000fe40000011615 */
[C---:B------:R-:W-:Y:S02]  /*18d0*/  LOP3.LUT R18, R19.reuse, 0x3e003e0, RZ, 0xc0, !PT ;  /* 0x03e003e013127812 */ /* 0x040fe400078ec0ff */
[----:B------:R-:W-:Y:S02]  /*18e0*/  LOP3.LUT R16, R19, 0x1f001f, RZ, 0xc0, !PT ;  /* 0x001f001f13107812 */ /* 0x000fe400078ec0ff */
[----:B------:R-:W-:Y:S02]  /*18f0*/  SHF.R.U32.HI R50, RZ, 0xa, R19 ;  /* 0x0000000aff327819 */ /* 0x000fe40000011613 */
        /* <DEDUP_REMOVED lines=25> */
[----:B------:R-:W-:-:S02]  /*1a90*/  PRMT R13, R41, 0x9910, RZ ;  /* 0x00009910290d7816 */ /* 0x000fc400000000ff */
[----:B------:R-:W-:Y:S02]  /*1aa0*/  LOP3.LUT R86, R85, 0x40004, R86, 0xf8, !PT ;  /* 0x0004000455567812 */ /* 0x000fe400078ef856 */
[----:B------:R-:W-:Y:S02]  /*1ab0*/  LOP3.LUT R82, R81, 0x20002, R82, 0xf8, !PT ;  /* 0x0002000251527812 */ /* 0x000fe400078ef852 */
[----:B------:R-:W-:Y:S02]  /*1ac0*/  LOP3.LUT R15, R90, 0x40004, R91, 0xf8, !PT ;  /* 0x000400045a0f7812 */ /* 0x000fe400078ef85b */
[----:B------:R-:W-:Y:S02]  /*1ad0*/  LOP3.LUT R53, R52, 0x40004, R53, 0xf8, !PT ;  /* 0x0004000434357812 */ /* 0x000fe400078ef835 */
[----:B------:R-:W-:Y:S02]  /*1ae0*/  ISETP.NE.AND P0, PT, R13, RZ, PT ;  /* 0x000000ff0d00720c */ /* 0x000fe40003f05270 */
[----:B------:R-:W-:-:S02]  /*1af0*/  LOP3.LUT R91, R86, 0x80008, R89, 0xf8, !PT ;  /* 0x00080008565b7812 */ /* 0x000fc400078ef859 */
[----:B------:R-:W-:Y:S02]  /*1b00*/  LOP3.LUT R13, R82, 0x40004, R83, 0xf8, !PT ;  /* 0x00040004520d7812 */ /* 0x000fe400078ef853 */
[----:B------:R-:W-:Y:S02]  /*1b10*/  LOP3.LUT R95, R15, 0x80008, R14, 0xf8, !PT ;  /* 0x000800080f5f7812 */ /* 0x000fe400078ef80e */
[----:B------:R-:W-:Y:S02]  /*1b20*/  LOP3.LUT R74, R74, 0x64006400, RZ, 0xfc, !PT ;  /* 0x640064004a4a7812 */ /* 0x000fe400078efcff */
[----:B------:R-:W-:Y:S02]  /*1b30*/  LOP3.LUT R94, R19, 0x64006400, RZ, 0xfc, !PT ;  /* 0x64006400135e7812 */ /* 0x000fe400078efcff */
[----:B------:R-:W-:Y:S02]  /*1b40*/  LOP3.LUT R83, R53, 0x80008, R54, 0xf8, !PT ;  /* 0x0008000835537812 */ /* 0x000fe400078ef836 */
[----:B------:R-:W-:-:S02]  /*1b50*/  LOP3.LUT R92, R20, 0x64006400, RZ, 0xfc, !PT ;  /* 0x64006400145c7812 */ /* 0x000fc400078efcff */
        /* <DEDUP_REMOVED lines=8> */
[----:B------:R-:W-:Y:S02]  /*1be0*/  LOP3.LUT R87, R13, 0x80008, R12, 0xf8, !PT ;  /* 0x000800080d577812 */ /* 0x000fe400078ef80c */
[----:B------:R-:W-:Y:S02]  /*1bf0*/  LOP3.LUT R102, R18, 0x64006400, RZ, 0xfc, !PT ;  /* 0x6400640012667812 */ /* 0x000fe400078efcff */
[C---:B------:R-:W-:Y:S02]  /*1c00*/  LOP3.LUT R9, R10.reuse, 0x1f001f, RZ, 0xc0, !PT ;  /* 0x001f001f0a097812 */ /* 0x040fe400078ec0ff */
[----:B------:R-:W-:-:S02]  /*1c10*/  LOP3.LUT R24, R10, 0x3e003e0, RZ, 0xc0, !PT ;  /* 0x03e003e00a187812 */ /* 0x000fc400078ec0ff */
[----:B------:R-:W-:Y:S02]  /*1c20*/  LOP3.LUT R79, R79, 0x1f001f, RZ, 0xc0, !PT ;  /* 0x001f001f4f4f7812 */ /* 0x000fe400078ec0ff */
[----:B------:R-:W-:Y:S02]  /*1c30*/  SHF.R.U32.HI R10, RZ, 0xa, R10 ;  /* 0x0000000aff0a7819 */ /* 0x000fe4000001160a */
[----:B------:R-:W-:Y:S02]  /*1c40*/  LOP3.LUT R25, R11, 0x3e003e0, RZ, 0xc0, !PT ;  /* 0x03e003e00b197812 */ /* 0x000fe400078ec0ff */
[----:B------:R-:W-:Y:S02]  /*1c50*/  LOP3.LUT R61, R61, 0x1f001f, RZ, 0xc0, !PT ;  /* 0x001f001f3d3d7812 */ /* 0x000fe400078ec0ff */
[----:B------:R-:W-:Y:S02]  /*1c60*/  SHF.R.U32.HI R11, RZ, 0xa, R11 ;  /* 0x0000000aff0b7819 */ /* 0x000fe4000001160b */
        /* <DEDUP_REMOVED lines=25> */
[----:B------:R-:W-:Y:S02]  /*1e00*/  ISETP.GE.AND P2, PT, R39, 0x2, PT ;  /* 0x000000022700780c */ /* 0x000fe40003f46270 */
[----:B--2---:R-:W-:-:S02]  /*1e10*/  SHF.R.U32.HI R86, RZ, 0xb, R6 ;  /* 0x0000000bff567819 */ /* 0x004fc40000011606 */
[----:B------:R-:W-:Y:S02]  /*1e20*/  SHF.R.U32.HI R90, RZ, 0xb, R7 ;  /* 0x0000000bff5a7819 */ /* 0x000fe40000011607 */
        /* <DEDUP_REMOVED lines=8> */
[----:B------:R-:W-:Y:S02]  /*1eb0*/  LOP3.LUT R6, R91, 0x100010, R86, 0xf8, !PT ;  /* 0x001000105b067812 */ /* 0x000fe400078ef856 */
[----:B------:R-:W-:Y:S02]  /*1ec0*/  LOP3.LUT R7, R95, 0x100010, R90, 0xf8, !PT ;  /* 0x001000105f077812 */ /* 0x000fe400078ef85a */
[----:B------:R-:W-:-:S02]  /*1ed0*/  LOP3.LUT R81, R4, 0x3e003e0, RZ, 0xc0, !PT ;  /* 0x03e003e004517812 */ /* 0x000fc400078ec0ff */
[----:B------:R-:W-:Y:S02]  /*1ee0*/  LOP3.LUT R12, R4, 0x1f001f, RZ, 0xc0, !PT ;  /* 0x001f001f040c7812 */ /* 0x000fe400078ec0ff */
[----:B------:R-:W-:Y:S02]  /*1ef0*/  SHF.R.U32.HI R13, RZ, 0xa, R4 ;  /* 0x0000000aff0d7819 */ /* 0x000fe40000011604 */
[----:B------:R-:W-:Y:S01]  /*1f00*/  LOP3.LUT R86, R23, 0x64006400, RZ, 0xfc, !PT ;  /* 0x6400640017567812 */ /* 0x000fe200078efcff */
[-C--:B------:R-:W-:Y:S01]  /*1f10*/  HFMA2 R23, R94, R17.reuse.H0_H0, -48, -48 ;  /* 0xd200d2005e177431 */ /* 0x080fe20000040011 */
[----:B------:R-:W-:Y:S01]  /*1f20*/  LOP3.LUT R90, R77, 0x64006400, RZ, 0xfc, !PT ;  /* 0x640064004d5a7812 */ /* 0x000fe200078efcff */
[-C--:B------:R-:W-:Y:S01]  /*1f30*/  HFMA2 R77, R74, R17.reuse.H0_H0, -48, -48 ;  /* 0xd200d2004a4d7431 */ /* 0x080fe20000040011 */
[----:B------:R-:W-:Y:S01]  /*1f40*/  LOP3.LUT R18, R85, 0x64006400, RZ, 0xfc, !PT ;  /* 0x6400640055127812 */ /* 0x000fe200078efcff */
[-C--:B------:R-:W-:Y:S01]  /*1f50*/  HFMA2 R74, R92, R17.reuse.H0_H0, -48, -48 ;  /* 0xd200d2005c4a7431 */ /* 0x080fe20000040011 */
[----:B------:R-:W-:Y:S01]  /*1f60*/  LOP3.LUT R4, R83, 0x100010, R82, 0xf8, !PT ;  /* 0x0010001053047812 */ /* 0x000fe200078ef852 */
[-C--:B------:R-:W-:Y:S01]  /*1f70*/  HFMA2 R83, R26, R17.reuse.H0_H0, -48, -48 ;  /* 0xd200d2001a537431 */ /* 0x080fe20000040011 */
[----:B------:R-:W-:Y:S01]  /*1f80*/  LOP3.LUT R96, R89, 0x64006400, RZ, 0xfc, !PT ;  /* 0x6400640059607812 */ /* 0x000fe200078efcff */
[-C--:B------:R-:W-:Y:S01]  /*1f90*/  HFMA2 R19, R18, R17.reuse.H0_H0, -48, -48 ;  /* 0xd200d20012137431 */ /* 0x080fe20000040011 */
[--C-:B------:R-:W-:Y:S01]  /*1fa0*/  SHF.R.U32.HI R84, RZ, 0xb, R5.reuse ;  /* 0x0000000bff547819 */ /* 0x100fe20000011605 */
[-C--:B------:R-:W-:Y:S01]  /*1fb0*/  HFMA2 R26, R86, R17.reuse.H0_H0, -48, -48 ;  /* 0xd200d200561a7431 */ /* 0x080fe20000040011 */
[----:B------:R-:W-:Y:S01]  /*1fc0*/  LOP3.LUT R82, R27, 0x64006400, RZ, 0xfc, !PT ;  /* 0x640064001b527812 */ /* 0x000fe200078efcff */
[-C--:B------:R-:W-:Y:S01]  /*1fd0*/  HFMA2 R27, R80, R17.reuse.H0_H0, -48, -48 ;  /* 0xd200d200501b7431 */ /* 0x080fe20000040011 */
[----:B------:R-:W-:Y:S01]  /*1fe0*/  LOP3.LUT R94, R48, 0x1f001f, RZ, 0xc0, !PT ;  /* 0x001f001f305e7812 */ /* 0x000fe200078ec0ff */
[-C--:B------:R-:W-:Y:S01]  /*1ff0*/  HFMA2 R18, R96, R17.reuse.H0_H0, -48, -48 ;  /* 0xd200d20060127431 */ /* 0x080fe20000040011 */
[----:B------:R-:W-:Y:S01]  /*2000*/  SHF.R.U32.HI R15, RZ, 0xa, R5 ;  /* 0x0000000aff0f7819 */ /* 0x000fe20000011605 */
        /* <DEDUP_REMOVED lines=18> */
[----:B------:R-:W-:Y:S01]  /*2130*/  HFMA2 R20, R20, R17.H0_H0, -48, -48 ;  /* 0xd200d20014147431 */ /* 0x000fe20000040011 */
[----:B------:R-:W-:Y:S01]  /*2140*/  LOP3.LUT R5, R87, 0x100010, R84, 0xf8, !PT ;  /* 0x0010001057057812 */ /* 0x000fe200078ef854 */
[----:B------:R-:W-:Y:S01]  /*2150*/  HADD2 R87, R63, -1040, -1040 ;  /* 0xe410e4103f577430 */ /* 0x000fe20000000000 */
[----:B------:R-:W-:Y:S02]  /*2160*/  LOP3.LUT R81, R66, 0x1f001f, RZ, 0xc0, !PT ;  /* 0x001f001f42517812 */ /* 0x000fe400078ec0ff */
[----:B------:R-:W-:Y:S02]  /*2170*/  LOP3.LUT R65, R16, 0x64006400, RZ, 0xfc, !PT ;  /* 0x6400640010417812 */ /* 0x000fe400078efcff */
[----:B------:R-:W-:-:S02]  /*2180*/  LOP3.LUT R79, R61, 0x64006400, RZ, 0xfc, !PT ;  /* 0x640064003d4f7812 */ /* 0x000fc400078efcff */
        /* <DEDUP_REMOVED lines=17> */
[----:B------:R-:W-:Y:S02]  /*22a0*/  LOP3.LUT R106, R93, 0x64006400, RZ, 0xfc, !PT ;  /* 0x640064005d6a7812 */ /* 0x000fe400078efcff */
[----:B------:R-:W-:Y:S02]  /*22b0*/  LOP3.LUT R66, R55, 0x64006400, RZ, 0xfc, !PT ;  /* 0x6400640037427812 */ /* 0x000fe400078efcff */
        /* <DEDUP_REMOVED lines=138> */
.L_x_1477:
        /* <DEDUP_REMOVED lines=83> */
.L_x_1478:
        /* <DEDUP_REMOVED lines=77> */
.L_x_1476:
        /* <DEDUP_REMOVED lines=8> */
.L_x_1475:
        /* <DEDUP_REMOVED lines=8> */
.L_x_1493:
        /* <DEDUP_REMOVED lines=25> */
[----:B------:R-:W-:Y:S02]  /*37f0*/  LOP3.LUT R3, R12, 0xf000f0, RZ, 0xc0, !PT ;  /* 0x00f000f00c037812 */ /* 0x000fe400078ec0ff */
[----:B------:R-:W-:-:S02]  /*3800*/  SHF.R.U32.HI R4, RZ, 0x8, R12 ;  /* 0x00000008ff047819 */ /* 0x000fc4000001160c */
[----:B------:R-:W-:Y:S02]  /*3810*/  SHF.R.U32.HI R21, RZ, 0x8, R15 ;  /* 0x00000008ff157819 */ /* 0x000fe4000001160f */
[----:B------:R-:W-:Y:S02]  /*3820*/  LOP3.LUT R10, R13, 0xf000f, RZ, 0xc0, !PT ;  /* 0x000f000f0d0a7812 */ /* 0x000fe400078ec0ff */
[C---:B------:R-:W-:Y:S02]  /*3830*/  LOP3.LUT R17, R15.reuse, 0xf000f, RZ, 0xc0, !PT ;  /* 0x000f000f0f117812 */ /* 0x040fe400078ec0ff */
[----:B------:R-:W-:Y:S02]  /*3840*/  LOP3.LUT R20, R15, 0xf000f0, RZ, 0xc0, !PT ;  /* 0x00f000f00f147812 */ /* 0x000fe400078ec0ff */
        /* <DEDUP_REMOVED lines=39> */
[----:B------:R-:W-:Y:S01]  /*3ac0*/  HFMA2 R27, R44, R7.H0_H0, -72, -72 ;  /* 0xd480d4802c1b7431 */ /* 0x000fe20000040007 */
[----:B------:R-:W-:Y:S06]  /*3ad0*/  @!P2 BRA `(.L_x_1482) ;  /* 0x000000040068a947 */ /* 0x000fec0003800000 */
[----:B------:R-:W0:Y:S01]  /*3ae0*/  LDS.64 R4, [UR4] ;  /* 0x00000004ff047984 */ /* 0x000e220008000a00 */
[--C-:B------:R-:W-:Y:S02]  /*3af0*/  HADD2.F32 R46, -RZ, R13.reuse.H0_H0 ;  /* 0x2000000dff2e7230 */ /* 0x100fe40000004100 */
[----:B------:R-:W-:Y:S01]  /*3b00*/  HADD2.F32 R2, -RZ, R14.H0_H0 ;  /* 0x2000000eff027230 */ /* 0x000fe20000004100 */
[----:B------:R-:W1:Y:S01]  /*3b10*/  LDS.64 R10, [UR4+0x8] ;  /* 0x00000804ff0a7984 */ /* 0x000e620008000a00 */
[----:B------:R-:W-:Y:S02]  /*3b20*/  HADD2.F32 R45, -RZ, R13.H1_H1 ;  /* 0x3000000dff2d7230 */ /* 0x000fe40000004100 */
[--C-:B------:R-:W-:Y:S02]  /*3b30*/  HADD2.F32 R6, -RZ, R18.reuse.H0_H0 ;  /* 0x20000012ff067230 */ /* 0x100fe40000004100 */
[----:B------:R-:W-:Y:S02]  /*3b40*/  HADD2.F32 R51, -RZ, R18.H1_H1 ;  /* 0x30000012ff337230 */ /* 0x000fe40000004100 */
[----:B------:R-:W-:-:S02]  /*3b50*/  HADD2.F32 R48, -RZ, R19.H1_H1 ;  /* 0x30000013ff307230 */ /* 0x000fc40000004100 */
[--C-:B0-----:R-:W-:Y:S02]  /*3b60*/  HADD2.F32 R3, -RZ, R4.reuse.H0_H0 ;  /* 0x20000004ff037230 */ /* 0x101fe40000004100 */
[----:B------:R-:W-:Y:S02]  /*3b70*/  HADD2.F32 R44, -RZ, R4.H1_H1 ;  /* 0x30000004ff2c7230 */ /* 0x000fe40000004100 */
[----:B------:R-:W-:Y:S02]  /*3b80*/  HADD2.F32 R4, -RZ, R16.H0_H0 ;  /* 0x20000010ff047230 */ /* 0x000fe40000004100 */
[----:B------:R-:W-:Y:S01]  /*3b90*/  FFMA.FTZ R47, R3, R46, RZ ;  /* 0x0000002e032f7223 */ /* 0x000fe200000100ff */
[--C-:B------:R-:W-:Y:S02]  /*3ba0*/  HADD2.F32 R35, -RZ, R5.reuse.H0_H0 ;  /* 0x20000005ff237230 */ /* 0x100fe40000004100 */
[----:B------:R-:W-:Y:S01]  /*3bb0*/  FFMA.FTZ R2, R2, R3, RZ ;  /* 0x0000000302027223 */ /* 0x000fe200000100ff */
[----:B------:R-:W-:-:S02]  /*3bc0*/  HADD2.F32 R43, -RZ, R5.H1_H1 ;  /* 0x30000005ff2b7230 */ /* 0x000fc40000004100 */
[C---:B------:R-:W-:Y:S01]  /*3bd0*/  FFMA.FTZ R49, R3.reuse, R4, RZ ;  /* 0x0000000403317223 */ /* 0x040fe200000100ff */
[----:B------:R-:W-:Y:S02]  /*3be0*/  HADD2.F32 R5, -RZ, R14.H1_H1 ;  /* 0x3000000eff057230 */ /* 0x000fe40000004100 */
[----:B------:R-:W-:Y:S01]  /*3bf0*/  FFMA.FTZ R4, R44, R45, R47 ;  /* 0x0000002d2c047223 */ /* 0x000fe2000001002f */
[----:B------:R-:W-:Y:S02]  /*3c00*/  HADD2.F32 R45, -RZ, R16.H1_H1 ;  /* 0x30000010ff2d7230 */ /* 0x000fe40000004100 */
[----:B------:R-:W-:Y:S01]  /*3c10*/  FFMA.FTZ R6, R3, R6, RZ ;  /* 0x0000000603067223 */ /* 0x000fe200000100ff */
[----:B------:R-:W-:Y:S02]  /*3c20*/  HADD2.F32 R3, -RZ, R12.H0_H0 ;  /* 0x2000000cff037230 */ /* 0x000fe40000004100 */
[----:B------:R-:W-:Y:S01]  /*3c30*/  FFMA.FTZ R2, R5, R44, R2 ;  /* 0x0000002c05027223 */ /* 0x000fe20000010002 */
[----:B------:R-:W-:-:S02]  /*3c40*/  HADD2.F32 R5, -RZ, R15.H0_H0 ;  /* 0x2000000fff057230 */ /* 0x000fc40000004100 */
[C---:B------:R-:W-:Y:S01]  /*3c50*/  FFMA.FTZ R46, R44.reuse, R45, R49 ;  /* 0x0000002d2c2e7223 */ /* 0x040fe20000010031 */
[----:B------:R-:W-:Y:S01]  /*3c60*/  FFMA.FTZ R44, R44, R51, R6 ;  /* 0x000000332c2c7223 */ /* 0x000fe20000010006 */
[----:B------:R-:W-:Y:S01]  /*3c70*/  FFMA.FTZ R3, R3, R35, R2 ;  /* 0x0000002303037223 */ /* 0x000fe20000010002 */
[----:B------:R-:W-:Y:S02]  /*3c80*/  HADD2.F32 R2, -RZ, R12.H1_H1 ;  /* 0x3000000cff027230 */ /* 0x000fe40000004100 */
[----:B------:R-:W-:Y:S01]  /*3c90*/  FFMA.FTZ R6, R35, R5, R4 ;  /* 0x0000000523067223 */ /* 0x000fe20000010004 */
[----:B------:R-:W-:Y:S02]  /*3ca0*/  HADD2.F32 R5, -RZ, R19.H0_H0 ;  /* 0x20000013ff057230 */ /* 0x000fe40000004100 */
[----:B------:R-:W-:Y:S02]  /*3cb0*/  HADD2.F32 R47, -RZ, R17.H0_H0 ;  /* 0x20000011ff2f7230 */ /* 0x000fe40000004100 */
[----:B------:R-:W-:Y:S01]  /*3cc0*/  FFMA.FTZ R2, R2, R43, R3 ;  /* 0x0000002b02027223 */ /* 0x000fe20000010003 */
[----:B------:R-:W-:-:S02]  /*3cd0*/  HADD2.F32 R4, -RZ, R15.H1_H1 ;  /* 0x3000000fff047230 */ /* 0x000fc40000004100 */
[C---:B------:R-:W-:Y:S01]  /*3ce0*/  FFMA.FTZ R5, R35.reuse, R5, R44 ;  /* 0x0000000523057223 */ /* 0x040fe2000001002c */
[----:B------:R-:W-:Y:S02]  /*3cf0*/  HADD2.F32 R3, -RZ, R20.H0_H0 ;  /* 0x20000014ff037230 */ /* 0x000fe40000004100 */
[----:B------:R-:W-:Y:S01]  /*3d00*/  FFMA.FTZ R47, R35, R47, R46 ;  /* 0x0000002f232f7223 */ /* 0x000fe2000001002e */
[----:B------:R-:W-:Y:S02]  /*3d10*/  HADD2.F32 R46, -RZ, R17.H1_H1 ;  /* 0x30000011ff2e7230 */ /* 0x000fe40000004100 */
[C---:B------:R-:W-:Y:S01]  /*3d20*/  FFMA.FTZ R48, R43.reuse, R48, R5 ;  /* 0x000000302b307223 */ /* 0x040fe20000010005 */
[--C-:B-1----:R-:W-:Y:S02]  /*3d30*/  HADD2.F32 R5, -RZ, R10.reuse.H0_H0 ;  /* 0x2000000aff057230 */ /* 0x102fe40000004100 */
[----:B------:R-:W-:Y:S01]  /*3d40*/  FFMA.FTZ R44, R43, R4, R6 ;  /* 0x000000042b2c7223 */ /* 0x000fe20000010006 */
[----:B------:R-:W-:-:S02]  /*3d50*/  HADD2.F32 R35, -RZ, R10.H1_H1 ;  /* 0x3000000aff237230 */ /* 0x000fc40000004100 */
[----:B------:R-:W-:Y:S01]  /*3d60*/  FFMA.FTZ R46, R43, R46, R47 ;  /* 0x0000002e2b2e7223 */ /* 0x000fe2000001002f */
[----:B------:R-:W-:Y:S02]  /*3d70*/  HADD2.F32 R4, -RZ, R20.H1_H1 ;  /* 0x30000014ff047230 */ /* 0x000fe40000004100 */
[----:B------:R-:W-:Y:S01]  /*3d80*/  FFMA.FTZ R3, R3, R5, R2 ;  /* 0x0000000503037223 */ /* 0x000fe20000010002 */
[----:B------:R-:W-:Y:S02]  /*3d90*/  HADD2.F32 R10, -RZ, R22.H0_H0 ;  /* 0x20000016ff0a7230 */ /* 0x000fe40000004100 */
        /* <DEDUP_REMOVED lines=11> */
[----:B------:R-:W-:Y:S02]  /*3e50*/  HADD2.F32 R46, -RZ, R26.H1_H1 ;  /* 0x3000001aff2e7230 */ /* 0x000fe40000004100 */
[----:B------:R-:W-:Y:S01]  /*3e60*/  FFMA.FTZ R10, R6, R43, R5 ;  /* 0x0000002b060a7223 */ /* 0x000fe20000010005 */
[----:B------:R-:W-:-:S02]  /*3e70*/  HADD2.F32 R2, -RZ, R21.H0_H0 ;  /* 0x20000015ff027230 */ /* 0x000fc40000004100 */
[C---:B------:R-:W-:Y:S01]  /*3e80*/  FFMA.FTZ R45, R35.reuse, R44, R45 ;  /* 0x0000002c232d7223 */ /* 0x040fe2000001002d */
        /* <DEDUP_REMOVED lines=31> */
.L_x_1482:
[----:B------:R-:W-:Y:S05]  /*4080*/  @!P3 BRA `(.L_x_1483) ;  /* 0x0000000800e0b947 */ /* 0x000fea0003800000 */
[----:B------:R-:W-:-:S04]  /*4090*/  PRMT R2, R40, 0x9910, RZ ;  /* 0x0000991028027816 */ /* 0x000fc800000000ff */
[----:B------:R-:W-:-:S13]  /*40a0*/  ISETP.NE.AND P4, PT, R2, RZ, PT ;  /* 0x000000ff0200720c */ /* 0x000fda0003f85270 */
[----:B------:R-:W-:Y:S05]  /*40b0*/  @!P4 BRA `(.L_x_1484) ;  /* 0x000000040068c947 */ /* 0x000fea0003800000 */
[----:B------:R-:W0:Y:S01]  /*40c0*/  LDS.64 R2, [UR4+0x80] ;  /* 0x00008004ff027984 */ /* 0x000e220008000a00 */
[----:B------:R-:W-:Y:S02]  /*40d0*/  HADD2.F32 R45, -RZ, R14.H1_H1 ;  /* 0x3000000eff2d7230 */ /* 0x000fe40000004100 */
[----:B------:R-:W-:Y:S01]  /*40e0*/  HADD2.F32 R4, -RZ, R16.H0_H0 ;  /* 0x20000010ff047230 */ /* 0x000fe20000004100 */
[----:B------:R-:W1:Y:S01]  /*40f0*/  LDS.64 R10, [UR4+0x88] ;  /* 0x00008804ff0a7984 */ /* 0x000e620008000a00 */
[--C-:B------:R-:W-:Y:S02]  /*4100*/  HADD2.F32 R5, -RZ, R18.reuse.H0_H0 ;  /* 0x20000012ff057230 */ /* 0x100fe40000004100 */
[----:B------:R-:W-:Y:S02]  /*4110*/  HADD2.F32 R47, -RZ, R13.H1_H1 ;  /* 0x3000000dff2f7230 */ /* 0x000fe40000004100 */
[----:B------:R-:W-:Y:S02]  /*4120*/  HADD2.F32 R49, -RZ, R18.H1_H1 ;  /* 0x30000012ff317230 */ /* 0x000fe40000004100 */
[----:B------:R-:W-:-:S02]  /*4130*/  HADD2.F32 R48, -RZ, R19.H1_H1 ;  /* 0x30000013ff307230 */ /* 0x000fc40000004100 */
[----:B------:R-:W-:Y:S02]  /*4140*/  HADD2.F32 R50, -RZ, R26.H0_H0 ;  /* 0x2000001aff327230 */ /* 0x000fe40000004100 */
[--C-:B0-----:R-:W-:Y:S02]  /*4150*/  HADD2.F32 R6, -RZ, R2.reuse.H0_H0 ;  /* 0x20000002ff067230 */ /* 0x101fe40000004100 */
[----:B------:R-:W-:Y:S02]  /*4160*/  HADD2.F32 R35, -RZ, R2.H1_H1 ;  /* 0x30000002ff237230 */ /* 0x000fe40000004100 */
[----:B------:R-:W-:Y:S02]  /*4170*/  HADD2.F32 R2, -RZ, R14.H0_H0 ;  /* 0x2000000eff027230 */ /* 0x000fe40000004100 */
[----:B------:R-:W-:Y:S01]  /*4180*/  FFMA.FTZ R4, R4, R6, RZ ;  /* 0x0000000604047223 */ /* 0x000fe200000100ff */
[--C-:B------:R-:W-:Y:S02]  /*4190*/  HADD2.F32 R43, -RZ, R3.reuse.H0_H0 ;  /* 0x20000003ff2b7230 */ /* 0x100fe40000004100 */
[----:B------:R-:W-:-:S02]  /*41a0*/  HADD2.F32 R44, -RZ, R3.H1_H1 ;  /* 0x30000003ff2c7230 */ /* 0x000fc40000004100 */
[----:B------:R-:W-:Y:S01]  /*41b0*/  FFMA.FTZ R2, R2, R6, RZ ;  /* 0x0000000602027223 */ /* 0x000fe200000100ff */
[----:B------:R-:W-:-:S03]  /*41c0*/  HADD2.F32 R3, -RZ, R13.H0_H0 ;  /* 0x2000000dff037230 */ /* 0x000fc60000004100 */
[-C--:B------:R-:W-:Y:S01]  /*41d0*/  FFMA.FTZ R2, R45, R35.reuse, R2 ;  /* 0x000000232d027223 */ /* 0x080fe20000010002 */
[----:B------:R-:W-:Y:S02]  /*41e0*/  HADD2.F32 R45, -RZ, R16.H1_H1 ;  /* 0x30000010ff2d7230 */ /* 0x000fe40000004100 */
[-C--:B------:R-:W-:Y:S01]  /*41f0*/  FFMA.FTZ R46, R3, R6.reuse, RZ ;  /* 0x00000006032e7223 */ /* 0x080fe200000100ff */
[----:B------:R-:W-:Y:S02]  /*4200*/  HADD2.F32 R3, -RZ, R12.H0_H0 ;  /* 0x2000000cff037230 */ /* 0x000fe40000004100 */
[----:B------:R-:W-:Y:S01]  /*4210*/  FFMA.FTZ R6, R5, R6, RZ ;  /* 0x0000000605067223 */ /* 0x000fe200000100ff */
[----:B------:R-:W-:Y:S02]  /*4220*/  HADD2.F32 R5, -RZ, R15.H0_H0 ;  /* 0x2000000fff057230 */ /* 0x000fe40000004100 */
[----:B------:R-:W-:Y:S01]  /*4230*/  FFMA.FTZ R46, R47, R35, R46 ;  /* 0x000000232f2e7223 */ /* 0x000fe2000001002e */
[----:B------:R-:W-:-:S02]  /*4240*/  HADD2.F32 R47, -RZ, R17.H0_H0 ;  /* 0x20000011ff2f7230 */ /* 0x000fc40000004100 */
[----:B------:R-:W-:Y:S01]  /*4250*/  FFMA.FTZ R4, R45, R35, R4 ;  /* 0x000000232d047223 */ /* 0x000fe20000010004 */
        /* <DEDUP_REMOVED lines=8> */
[----:B------:R-:W-:Y:S01]  /*42e0*/  FFMA.FTZ R43, R45, R43, R6 ;  /* 0x0000002b2d2b7223 */ /* 0x000fe20000010006 */
[-C--:B------:R-:W-:Y:S01]  /*42f0*/  FFMA.FTZ R3, R2, R44.reuse, R3 ;  /* 0x0000002c02037223 */ /* 0x080fe20000010003 */
[----:B-1----:R-:W-:Y:S02]  /*4300*/  HADD2.F32 R2, -RZ, R10.H0_H0 ;  /* 0x2000000aff027230 */ /* 0x002fe40000004100 */
        /* <DEDUP_REMOVED lines=53> */
.L_x_1484:
[----:B------:R-:W-:Y:S05]  /*4660*/  @P0 BRA `(.L_x_1483) ;  /* 0x0000000400680947 */ /* 0x000fea0003800000 */
[----:B------:R-:W0:Y:S01]  /*4670*/  LDS.64 R2, [UR4+0x100] ;  /* 0x00010004ff027984 */ /* 0x000e220008000a00 */
[----:B------:R-:W-:Y:S02]  /*4680*/  HADD2.F32 R45, -RZ, R14.H1_H1 ;  /* 0x3000000eff2d7230 */ /* 0x000fe40000004100 */
[----:B------:R-:W-:Y:S01]  /*4690*/  HADD2.F32 R4, -RZ, R16.H0_H0 ;  /* 0x20000010ff047230 */ /* 0x000fe20000004100 */
[----:B------:R-:W1:Y:S01]  /*46a0*/  LDS.64 R10, [UR4+0x108] ;  /* 0x00010804ff0a7984 */ /* 0x000e620008000a00 */
[--C-:B------:R-:W-:Y:S02]  /*46b0*/  HADD2.F32 R5, -RZ, R18.reuse.H0_H0 ;  /* 0x20000012ff057230 */ /* 0x100fe40000004100 */
[----:B------:R-:W-:Y:S02]  /*46c0*/  HADD2.F32 R47, -RZ, R18.H1_H1 ;  /* 0x30000012ff2f7230 */ /* 0x000fe40000004100 */
[--C-:B0-----:R-:W-:Y:S02]  /*46d0*/  HADD2.F32 R43, -RZ, R3.reuse.H0_H0 ;  /* 0x20000003ff2b7230 */ /* 0x101fe40000004100 */
[----:B------:R-:W-:-:S02]  /*46e0*/  HADD2.F32 R44, -RZ, R3.H1_H1 ;  /* 0x30000003ff2c7230 */ /* 0x000fc40000004100 */
[--C-:B------:R-:W-:Y:S02]  /*46f0*/  HADD2.F32 R6, -RZ, R2.reuse.H0_H0 ;  /* 0x20000002ff067230 */ /* 0x100fe40000004100 */
[--C-:B------:R-:W-:Y:S02]  /*4700*/  HADD2.F32 R3, -RZ, R13.reuse.H0_H0 ;  /* 0x2000000dff037230 */ /* 0x100fe40000004100 */
[----:B------:R-:W-:Y:S02]  /*4710*/  HADD2.F32 R35, -RZ, R2.H1_H1 ;  /* 0x30000002ff237230 */ /* 0x000fe40000004100 */
[-C--:B------:R-:W-:Y:S01]  /*4720*/  FFMA.FTZ R4, R4, R6.reuse, RZ ;  /* 0x0000000604047223 */ /* 0x080fe200000100ff */
[----:B------:R-:W-:Y:S02]  /*4730*/  HADD2.F32 R2, -RZ, R14.H0_H0 ;  /* 0x2000000eff027230 */ /* 0x000fe40000004100 */
[----:B------:R-:W-:Y:S01]  /*4740*/  FFMA.FTZ R14, R3, R6, RZ ;  /* 0x00000006030e7223 */ /* 0x000fe200000100ff */
[----:B------:R-:W-:-:S02]  /*4750*/  HADD2.F32 R13, -RZ, R13.H1_H1 ;  /* 0x3000000dff0d7230 */ /* 0x000fc40000004100 */
[----:B------:R-:W-:Y:S02]  /*4760*/  HADD2.F32 R3, -RZ, R12.H0_H0 ;  /* 0x2000000cff037230 */ /* 0x000fe40000004100 */
        /* <DEDUP_REMOVED lines=12> */
[-C--:B------:R-:W-:Y:S01]  /*4830*/  FFMA.FTZ R13, R45, R43.reuse, R4 ;  /* 0x0000002b2d0d7223 */ /* 0x080fe20000010004 */
[----:B------:R-:W-:Y:S02]  /*4840*/  HADD2.F32 R12, -RZ, R12.H1_H1 ;  /* 0x3000000cff0c7230 */ /* 0x000fe40000004100 */
[----:B------:R-:W-:Y:S01]  /*4850*/  FFMA.FTZ R43, R35, R43, R6 ;  /* 0x0000002b232b7223 */ /* 0x000fe20000010006 */
[----:B------:R-:W-:Y:S02]  /*4860*/  HADD2.F32 R2, -RZ, R15.H1_H1 ;  /* 0x3000000fff027230 */ /* 0x000fe40000004100 */
        /* <DEDUP_REMOVED lines=58> */
.L_x_1483:
        /* <DEDUP_REMOVED lines=48> */
[----:B------:R-:W-:Y:S01]  /*4f10*/  LOP3.LUT R46, R23, 0x64006400, RZ, 0xfc, !PT ;  /* 0x64006400172e7812 */ /* 0x000fe200078efcff */
[----:B------:R-:W-:Y:S02]  /*4f20*/  HADD2 R23, R3, -1032, -1032 ;  /* 0xe408e40803177430 */ /* 0x000fe40000000000 */
[----:B------:R-:W-:Y:S02]  /*4f30*/  HADD2 R25, R5, -1032, -1032 ;  /* 0xe408e40805197430 */ /* 0x000fe40000000000 */
[----:B------:R-:W-:-:S02]  /*4f40*/  HFMA2 R26, R26, R7.H0_H0, -72, -72 ;  /* 0xd480d4801a1a7431 */ /* 0x000fc40000040007 */
[----:B------:R-:W-:Y:S02]  /*4f50*/  HADD2 R27, R27, -1032, -1032 ;  /* 0xe408e4081b1b7430 */ /* 0x000fe40000000000 */
        /* <DEDUP_REMOVED lines=57> */
[----:B------:R-:W-:Y:S02]  /*52f0*/  HADD2.F32 R46, -RZ, R26.H0_H0 ;  /* 0x2000001aff2e7230 */ /* 0x000fe40000004100 */
        /* <DEDUP_REMOVED lines=35> */
.L_x_1485:
        /* <DEDUP_REMOVED lines=8> */
[----:B------:R-:W-:Y:S02]  /*55b0*/  HADD2.F32 R5, -RZ, R21.H0_H0 ;  /* 0x20000015ff057230 */ /* 0x000fe40000004100 */
        /* <DEDUP_REMOVED lines=85> */
.L_x_1487:
        /* <DEDUP_REMOVED lines=13> */
[----:B------:R-:W-:Y:S01]  /*5be0*/  FFMA.FTZ R4, R4, R6, RZ ;  /* 0x0000000604047223 */ /* 0x000fe200000100ff */
[----:B------:R-:W-:Y:S02]  /*5bf0*/  HADD2.F32 R2, -RZ, R16.H0_H0 ;  /* 0x20000010ff027230 */ /* 0x000fe40000004100 */
        /* <DEDUP_REMOVED lines=12> */
[----:B------:R-:W-:Y:S02]  /*5cc0*/  HADD2.F32 R14, -RZ, R14.H1_H1 ;  /* 0x3000000eff0e7230 */ /* 0x000fe40000004100 */
[-C--:B------:R-:W-:Y:S01]  /*5cd0*/  FFMA.FTZ R3, R3, R47.reuse, R2 ;  /* 0x0000002f03037223 */ /* 0x080fe20000010002 */
[-C--:B------:R-:W-:Y:S01]  /*5ce0*/  FFMA.FTZ R5, R5, R47.reuse, R16 ;  /* 0x0000002f05057223 */ /* 0x080fe20000010010 */
[-C--:B------:R-:W-:Y:S01]  /*5cf0*/  FFMA.FTZ R15, R15, R47.reuse, R4 ;  /* 0x0000002f0f0f7223 */ /* 0x080fe20000010004 */
[----:B------:R-:W-:Y:S02]  /*5d00*/  HADD2.F32 R18, -RZ, R18.H1_H1 ;  /* 0x30000012ff127230 */ /* 0x000fe40000004100 */
[----:B------:R-:W-:Y:S01]  /*5d10*/  FFMA.FTZ R47, R19, R47, R6 ;  /* 0x0000002f132f7223 */ /* 0x000fe20000010006 */
[----:B------:R-:W-:Y:S02]  /*5d20*/  HADD2.F32 R20, -RZ, R20.H1_H1 ;  /* 0x30000014ff147230 */ /* 0x000fe40000004100 */
[----:B------:R-:W-:Y:S01]  /*5d30*/  FFMA.FTZ R3, R14, R46, R3 ;  /* 0x0000002e0e037223 */ /* 0x000fe20000010003 */
[----:B------:R-:W-:-:S02]  /*5d40*/  HADD2.F32 R22, -RZ, R22.H1_H1 ;  /* 0x30000016ff167230 */ /* 0x000fc40000004100 */
[-C--:B------:R-:W-:Y:S01]  /*5d50*/  FFMA.FTZ R5, R18, R46.reuse, R5 ;  /* 0x0000002e12057223 */ /* 0x080fe20000010005 */
[--C-:B-1----:R-:W-:Y:S02]  /*5d60*/  HADD2.F32 R2, -RZ, R12.reuse.H0_H0 ;  /* 0x2000000cff027230 */ /* 0x102fe40000004100 */
[-C--:B------:R-:W-:Y:S01]  /*5d70*/  FFMA.FTZ R15, R20, R46.reuse, R15 ;  /* 0x0000002e140f7223 */ /* 0x080fe2000001000f */
[----:B------:R-:W-:Y:S02]  /*5d80*/  HADD2.F32 R6, -RZ, R23.H0_H0 ;  /* 0x20000017ff067230 */ /* 0x000fe40000004100 */
[----:B------:R-:W-:Y:S01]  /*5d90*/  FFMA.FTZ R47, R22, R46, R47 ;  /* 0x0000002e162f7223 */ /* 0x000fe2000001002f */
[----:B------:R-:W-:Y:S02]  /*5da0*/  HADD2.F32 R16, -RZ, R25.H0_H0 ;  /* 0x20000019ff107230 */ /* 0x000fe40000004100 */
[----:B------:R-:W-:Y:S02]  /*5db0*/  HADD2.F32 R12, -RZ, R12.H1_H1 ;  /* 0x3000000cff0c7230 */ /* 0x000fe40000004100 */
[----:B------:R-:W-:Y:S01]  /*5dc0*/  FFMA.FTZ R3, R6, R2, R3 ;  /* 0x0000000206037223 */ /* 0x000fe20000010003 */
[----:B------:R-:W-:-:S02]  /*5dd0*/  HADD2.F32 R18, -RZ, R27.H0_H0 ;  /* 0x2000001bff127230 */ /* 0x000fc40000004100 */
        /* <DEDUP_REMOVED lines=11> */
[----:B------:R-:W-:Y:S02]  /*5e90*/  HADD2.F32 R2, -RZ, R24.H0_H0 ;  /* 0x20000018ff027230 */ /* 0x000fe40000004100 */
[-C--:B------:R-:W-:Y:S01]  /*5ea0*/  FFMA.FTZ R15, R16, R12.reuse, R15 ;  /* 0x0000000c100f7223 */ /* 0x080fe2000001000f */
[----:B------:R-:W-:Y:S02]  /*5eb0*/  HADD2.F32 R14, -RZ, R26.H0_H0 ;  /* 0x2000001aff0e7230 */ /* 0x000fe40000004100 */
[----:B------:R-:W-:Y:S01]  /*5ec0*/  FFMA.FTZ R47, R18, R12, R47 ;  /* 0x0000000c122f7223 */ /* 0x000fe2000001002f */
[----:B------:R-:W-:Y:S02]  /*5ed0*/  HADD2.F32 R13, -RZ, R13.H1_H1 ;  /* 0x3000000dff0d7230 */ /* 0x000fe40000004100 */
[----:B------:R-:W-:Y:S01]  /*5ee0*/  FFMA.FTZ R2, R2, R4, R3 ;  /* 0x0000000402027223 */ /* 0x000fe20000010003 */
[----:B------:R-:W-:-:S02]  /*5ef0*/  HADD2.F32 R12, -RZ, R35.H0_H0 ;  /* 0x20000023ff0c7230 */ /* 0x000fc40000004100 */
[-C--:B------:R-:W-:Y:S01]  /*5f00*/  FFMA.FTZ R6, R14, R4.reuse, R5 ;  /* 0x000000040e067223 */ /* 0x080fe20000010005 */
[----:B------:R-:W-:Y:S02]  /*5f10*/  HADD2.F32 R3, -RZ, R24.H1_H1 ;  /* 0x30000018ff037230 */ /* 0x000fe40000004100 */
[----:B------:R-:W-:Y:S02]  /*5f20*/  HADD2.F32 R5, -RZ, R26.H1_H1 ;  /* 0x3000001aff057230 */ /* 0x000fe40000004100 */
[----:B------:R-:W-:Y:S01]  /*5f30*/  FFMA.FTZ R12, R12, R4, R15 ;  /* 0x000000040c0c7223 */ /* 0x000fe2000001000f */
[--C-:B------:R-:W-:Y:S02]  /*5f40*/  HADD2.F32 R14, -RZ, R44.reuse.H0_H0 ;  /* 0x2000002cff0e7230 */ /* 0x100fe40000004100 */
[-C--:B------:R-:W-:Y:S01]  /*5f50*/  FFMA.FTZ R2, R3, R13.reuse, R2 ;  /* 0x0000000d03027223 */ /* 0x080fe20000010002 */
[----:B------:R-:W-:Y:S02]  /*5f60*/  HADD2.F32 R35, -RZ, R35.H1_H1 ;  /* 0x30000023ff237230 */ /* 0x000fe40000004100 */
[----:B------:R-:W-:Y:S01]  /*5f70*/  FFMA.FTZ R6, R5, R13, R6 ;  /* 0x0000000d05067223 */ /* 0x000fe20000010006 */
[----:B------:R-:W-:-:S02]  /*5f80*/  HADD2.F32 R19, -RZ, R44.H1_H1 ;  /* 0x3000002cff137230 */ /* 0x000fc40000004100 */
[----:B------:R-:W-:Y:S01]  /*5f90*/  FFMA.FTZ R4, R14, R4, R47 ;  /* 0x000000040e047223 */ /* 0x000fe2000001002f */
        /* <DEDUP_REMOVED lines=18> */
.L_x_1486:
        /* <DEDUP_REMOVED lines=145> */
.L_x_1488:
        /* <DEDUP_REMOVED lines=94> */
.L_x_1490:
        /* <DEDUP_REMOVED lines=91> */
.L_x_1489:
[----:B------:R-:W-:-:S06]  /*7560*/  IMAD.WIDE R12, R17, 0x4, R10 ;  /* 0x00000004110c7825 */ /* 0x000fcc00078e020a */
[----:B------:R-:W2:Y:S02]  /*7570*/  LDG.E.128.CONSTANT R12, desc[UR6][R12.64] ;  /* 0x000000060c0c7981 */ /* 0x000ea4000c1e9d00 */
[C---:B--2---:R-:W-:Y:S02]  /*7580*/  LOP3.LUT R5, R13.reuse, 0xf000f, RZ, 0xc0, !PT ;  /* 0x000f000f0d057812 */ /* 0x044fe400078ec0ff */
[----:B------:R-:W-:Y:S02]  /*7590*/  LOP3.LUT R6, R13, 0xf000f0, RZ, 0xc0, !PT ;  /* 0x00f000f00d067812 */ /* 0x000fe400078ec0ff */
[----:B------:R-:W-:Y:S02]  /*75a0*/  SHF.R.U32.HI R10, RZ, 0x8, R13 ;  /* 0x00000008ff0a7819 */ /* 0x000fe4000001160d */
        /* <DEDUP_REMOVED lines=114> */
[----:B------:R-:W-:Y:S02]  /*7cd0*/  HADD2.F32 R2, -RZ, R16.H1_H1 ;  /* 0x30000010ff027230 */ /* 0x000fe40000004100 */
[----:B------:R-:W-:Y:S01]  /*7ce0*/  FFMA.FTZ R5, R6, R5, R43 ;  /* 0x0000000506057223 */ /* 0x000fe2000001002b */
[----:B------:R-:W-:-:S02]  /*7cf0*/  HADD2.F32 R4, -RZ, R17.H1_H1 ;  /* 0x30000011ff047230 */ /* 0x000fc40000004100 */
[----:B------:R-:W-:Y:S01]  /*7d00*/  FFMA.FTZ R46, R6, R46, R45 ;  /* 0x0000002e062e7223 */ /* 0x000fe2000001002d */
        /* <DEDUP_REMOVED lines=22> */
.L_x_1491:
[----:B------:R-:W-:Y:S05]  /*7e70*/  @!P3 BRA `(.L_x_1481) ;  /* 0x0000000800e0b947 */ /* 0x000fea0003800000 */
[----:B------:R-:W-:-:S04]  /*7e80*/  PRMT R2, R40, 0x9910, RZ ;  /* 0x0000991028027816 */ /* 0x000fc800000000ff */
[----:B------:R-:W-:-:S13]  /*7e90*/  ISETP.NE.AND P2, PT, R2, RZ, PT ;  /* 0x000000ff0200720c */ /* 0x000fda0003f45270 */
[----:B------:R-:W-:Y:S05]  /*7ea0*/  @!P2 BRA `(.L_x_1492) ;  /* 0x000000040068a947 */ /* 0x000fea0003800000 */
[----:B------:R-:W0:Y:S01]  /*7eb0*/  LDS.64 R2, [UR4+0xb0] ;  /* 0x0000b004ff027984 */ /* 0x000e220008000a00 */
[----:B------:R-:W-:Y:S02]  /*7ec0*/  HADD2.F32 R4, -RZ, R20.H0_H0 ;  /* 0x20000014ff047230 */ /* 0x000fe40000004100 */
[----:B------:R-:W-:Y:S01]  /*7ed0*/  HADD2.F32 R45, -RZ, R21.H1_H1 ;  /* 0x30000015ff2d7230 */ /* 0x000fe20000004100 */
[----:B------:R-:W1:Y:S01]  /*7ee0*/  LDS.64 R10, [UR4+0xb8] ;  /* 0x0000b804ff0a7984 */ /* 0x000e620008000a00 */
[--C-:B------:R-:W-:Y:S02]  /*7ef0*/  HADD2.F32 R5, -RZ, R22.reuse.H0_H0 ;  /* 0x20000016ff057230 */ /* 0x100fe40000004100 */
[----:B------:R-:W-:Y:S02]  /*7f00*/  HADD2.F32 R47, -RZ, R19.H1_H1 ;  /* 0x30000013ff2f7230 */ /* 0x000fe40000004100 */
[----:B------:R-:W-:Y:S02]  /*7f10*/  HADD2.F32 R49, -RZ, R22.H1_H1 ;  /* 0x30000016ff317230 */ /* 0x000fe40000004100 */
[----:B------:R-:W-:-:S02]  /*7f20*/  HADD2.F32 R48, -RZ, R23.H1_H1 ;  /* 0x30000017ff307230 */ /* 0x000fc40000004100 */
[--C-:B0-----:R-:W-:Y:S02]  /*7f30*/  HADD2.F32 R6, -RZ, R2.reuse.H0_H0 ;  /* 0x20000002ff067230 */ /* 0x101fe40000004100 */
[----:B------:R-:W-:Y:S02]  /*7f40*/  HADD2.F32 R27, -RZ, R2.H1_H1 ;  /* 0x30000002ff1b7230 */ /* 0x000fe40000004100 */
[----:B------:R-:W-:Y:S02]  /*7f50*/  HADD2.F32 R2, -RZ, R21.H0_H0 ;  /* 0x20000015ff027230 */ /* 0x000fe40000004100 */
[-C--:B------:R-:W-:Y:S01]  /*7f60*/  FFMA.FTZ R4, R4, R6.reuse, RZ ;  /* 0x0000000604047223 */ /* 0x080fe200000100ff */
[--C-:B------:R-:W-:Y:S02]  /*7f70*/  HADD2.F32 R35, -RZ, R3.reuse.H0_H0 ;  /* 0x20000003ff237230 */ /* 0x100fe40000004100 */
[----:B------:R-:W-:Y:S02]  /*7f80*/  HADD2.F32 R43, -RZ, R3.H1_H1 ;  /* 0x30000003ff2b7230 */ /* 0x000fe40000004100 */
[----:B------:R-:W-:Y:S01]  /*7f90*/  FFMA.FTZ R2, R2, R6, RZ ;  /* 0x0000000602027223 */ /* 0x000fe200000100ff */
[----:B------:R-:W-:-:S03]  /*7fa0*/  HADD2.F32 R3, -RZ, R19.H0_H0 ;  /* 0x20000013ff037230 */ /* 0x000fc60000004100 */
[-C--:B------:R-:W-:Y:S01]  /*7fb0*/  FFMA.FTZ R2, R45, R27.reuse, R2 ;  /* 0x0000001b2d027223 */ /* 0x080fe20000010002 */
[----:B------:R-:W-:Y:S02]  /*7fc0*/  HADD2.F32 R45, -RZ, R20.H1_H1 ;  /* 0x30000014ff2d7230 */ /* 0x000fe40000004100 */
[-C--:B------:R-:W-:Y:S01]  /*7fd0*/  FFMA.FTZ R44, R3, R6.reuse, RZ ;  /* 0x00000006032c7223 */ /* 0x080fe200000100ff */
[----:B------:R-:W-:Y:S01]  /*7fe0*/  FFMA.FTZ R6, R5, R6, RZ ;  /* 0x0000000605067223 */ /* 0x000fe200000100ff */
[----:B------:R-:W-:Y:S02]  /*7ff0*/  HADD2.F32 R3, -RZ, R12.H0_H0 ;  /* 0x2000000cff037230 */ /* 0x000fe40000004100 */
[----:B------:R-:W-:Y:S02]  /*8000*/  HADD2.F32 R5, -RZ, R13.H0_H0 ;  /* 0x2000000dff057230 */ /* 0x000fe40000004100 */
[----:B------:R-:W-:Y:S01]  /*8010*/  FFMA.FTZ R44, R47, R27, R44 ;  /* 0x0000001b2f2c7223 */ /* 0x000fe2000001002c */
[----:B------:R-:W-:-:S02]  /*8020*/  HADD2.F32 R47, -RZ, R14.H0_H0 ;  /* 0x2000000eff2f7230 */ /* 0x000fc40000004100 */
[----:B------:R-:W-:Y:S01]  /*8030*/  FFMA.FTZ R4, R45, R27, R4 ;  /* 0x0000001b2d047223 */ /* 0x000fe20000010004 */
[-C--:B------:R-:W-:Y:S01]  /*8040*/  FFMA.FTZ R2, R3, R35.reuse, R2 ;  /* 0x0000002303027223 */ /* 0x080fe20000010002 */
        /* <DEDUP_REMOVED lines=64> */
.L_x_1492:
[----:B------:R-:W-:Y:S05]  /*8450*/  @P0 BRA `(.L_x_1481) ;  /* 0x0000000400680947 */ /* 0x000fea0003800000 */
[----:B------:R-:W0:Y:S01]  /*8460*/  LDS.64 R2, [UR4+0x130] ;  /* 0x00013004ff027984 */ /* 0x000e220008000a00 */
[----:B------:R-:W-:Y:S02]  /*8470*/  HADD2.F32 R4, -RZ, R20.H0_H0 ;  /* 0x20000014ff047230 */ /* 0x000fe40000004100 */
[--C-:B------:R-:W-:Y:S01]  /*8480*/  HADD2.F32 R5, -RZ, R22.reuse.H0_H0 ;  /* 0x20000016ff057230 */ /* 0x100fe20000004100 */
[----:B------:R-:W1:Y:S01]  /*8490*/  LDS.64 R10, [UR4+0x138] ;  /* 0x00013804ff0a7984 */ /* 0x000e620008000a00 */
[----:B------:R-:W-:Y:S02]  /*84a0*/  HADD2.F32 R45, -RZ, R22.H1_H1 ;  /* 0x30000016ff2d7230 */ /* 0x000fe40000004100 */
[--C-:B0-----:R-:W-:Y:S02]  /*84b0*/  HADD2.F32 R35, -RZ, R3.reuse.H0_H0 ;  /* 0x20000003ff237230 */ /* 0x101fe40000004100 */
[----:B------:R-:W-:Y:S02]  /*84c0*/  HADD2.F32 R43, -RZ, R3.H1_H1 ;  /* 0x30000003ff2b7230 */ /* 0x000fe40000004100 */
[----:B------:R-:W-:-:S02]  /*84d0*/  HADD2.F32 R6, -RZ, R2.H0_H0 ;  /* 0x20000002ff067230 */ /* 0x000fc40000004100 */
[--C-:B------:R-:W-:Y:S02]  /*84e0*/  HADD2.F32 R3, -RZ, R19.reuse.H0_H0 ;  /* 0x20000013ff037230 */ /* 0x100fe40000004100 */
[----:B------:R-:W-:Y:S02]  /*84f0*/  HADD2.F32 R27, -RZ, R2.H1_H1 ;  /* 0x30000002ff1b7230 */ /* 0x000fe40000004100 */
[-C--:B------:R-:W-:Y:S01]  /*8500*/  FFMA.FTZ R4, R4, R6.reuse, RZ ;  /* 0x0000000604047223 */ /* 0x080fe200000100ff */
[----:B------:R-:W-:Y:S02]  /*8510*/  HADD2.F32 R19, -RZ, R19.H1_H1 ;  /* 0x30000013ff137230 */ /* 0x000fe40000004100 */
[----:B------:R-:W-:Y:S01]  /*8520*/  FFMA.FTZ R44, R3, R6, RZ ;  /* 0x00000006032c7223 */ /* 0x000fe200000100ff */
[--C-:B------:R-:W-:Y:S02]  /*8530*/  HADD2.F32 R2, -RZ, R21.reuse.H0_H0 ;  /* 0x20000015ff027230 */ /* 0x100fe40000004100 */
[----:B------:R-:W-:-:S02]  /*8540*/  HADD2.F32 R21, -RZ, R21.H1_H1 ;  /* 0x30000015ff157230 */ /* 0x000fc40000004100 */
[-C--:B------:R-:W-:Y:S01]  /*8550*/  FFMA.FTZ R44, R19, R27.reuse, R44 ;  /* 0x0000001b132c7223 */ /* 0x080fe2000001002c */
[----:B------:R-:W-:Y:S02]  /*8560*/  HADD2.F32 R19, -RZ, R20.H1_H1 ;  /* 0x30000014ff137230 */ /* 0x000fe40000004100 */
[-C--:B------:R-:W-:Y:S01]  /*8570*/  FFMA.FTZ R2, R2, R6.reuse, RZ ;  /* 0x0000000602027223 */ /* 0x080fe200000100ff */
[----:B------:R-:W-:Y:S01]  /*8580*/  FFMA.FTZ R6, R5, R6, RZ ;  /* 0x0000000605067223 */ /* 0x000fe200000100ff */
[----:B------:R-:W-:Y:S02]  /*8590*/  HADD2.F32 R3, -RZ, R12.H0_H0 ;  /* 0x2000000cff037230 */ /* 0x000fe40000004100 */
[----:B------:R-:W-:Y:S02]  /*85a0*/  HADD2.F32 R5, -RZ, R13.H0_H0 ;  /* 0x2000000dff057230 */ /* 0x000fe40000004100 */
[-C--:B------:R-:W-:Y:S01]  /*85b0*/  FFMA.FTZ R2, R21, R27.reuse, R2 ;  /* 0x0000001b15027223 */ /* 0x080fe20000010002 */
        /* <DEDUP_REMOVED lines=37> */
[--C-:B------:R-:W-:Y:S02]  /*8810*/  HADD2.F32 R10, -RZ, R18.reuse.H0_H0 ;  /* 0x20000012ff0a7230 */ /* 0x100fe40000004100 */
        /* <DEDUP_REMOVED lines=8> */
[----:B------:R-:W-:Y:S02]  /*88a0*/  HADD2.F32 R17, -RZ, R17.H1_H1 ;  /* 0x30000011ff117230 */ /* 0x000fe40000004100 */
[----:B------:R-:W-:Y:S01]  /*88b0*/  FFMA.FTZ R4, R12, R4, R3 ;  /* 0x000000040c047223 */ /* 0x000fe20000010003 */
        /* <DEDUP_REMOVED lines=20> */
.L_x_1481:
[----:B------:R-:W0:Y:S01]  /*8a00*/  LDC R35, c[0x0][0x23c] ;  /* 0x00008f00ff237b82 */ /* 0x000e220000000800 */
[----:B------:R-:W-:Y:S01]  /*8a10*/  IADD3 R38, R38, 0x20, RZ ;  /* 0x0000002026267810 */ /* 0x000fe20007ffe0ff */
[----:B------:R-:W-:-:S03]  /*8a20*/  UIADD3 UR4, UR4, 0x40, URZ ;  /* 0x0000004004047890 */ /* 0x000fc6000fffe03f */
[C---:B------:R-:W-:Y:S02]  /*8a30*/  ISETP.GE.AND P2, PT, R38.reuse, UR5, PT ;  /* 0x0000000526007c0c */ /* 0x040fe4000bf46270 */
[----:B------:R-:W-:Y:S01]  /*8a40*/  ISETP.LT.AND P3, PT, R38, R37, PT ;  /* 0x000000252600720c */ /* 0x000fe20003f61270 */
[----:B0-----:R-:W-:-:S12]  /*8a50*/  IMAD.WIDE R8, R35, 0x10, R8 ;  /* 0x0000001023087825 */ /* 0x001fd800078e0208 */
[----:B------:R-:W-:Y:S05]  /*8a60*/  @!P2 BRA P3, `(.L_x_1493) ;  /* 0xffffffa800fca947 */ /* 0x000fea000183ffff */
.L_x_1480:
[----:B------:R-:W-:Y:S05]  /*8a70*/  @!P1 EXIT ;  /* 0x000000000000994d */ /* 0x000fea0003800000 */
[----:B------:R-:W0:Y:S01]  /*8a80*/  S2R R0, SR_CTAID.X ;  /* 0x0000000000007919 */ /* 0x000e220000002500 */
[----:B------:R-:W1:Y:S01]  /*8a90*/  S2UR UR4, SR_CTAID.Y ;  /* 0x00000000000479c3 */ /* 0x000e620000002600 */
[----:B------:R-:W-:Y:S01]  /*8aa0*/  HMUL2 R9, R34, R41.H0_H0 ;  /* 0x2000002922097232 */ /* 0x000fe20000000000 */
[----:B------:R-:W0:Y:S06]  /*8ab0*/  S2R R3, SR_TID.X ;  /* 0x0000000000037919 */ /* 0x000e2c0000002100 */
[----:B------:R-:W2:Y:S01]  /*8ac0*/  LDC.64 R6, c[0x0][0x230] ;  /* 0x00008c00ff067b82 */ /* 0x000ea20000000a00 */
[----:B-1----:R-:W-:Y:S01]  /*8ad0*/  UIMAD UR4, UR4, 0x3, URZ ;  /* 0x00000003040478a4 */ /* 0x002fe2000f8e023f */
        /* <DEDUP_REMOVED lines=12> */
.L_x_1497:
[----:B------:R-:W0:Y:S02]  /*8ba0*/  LDS R2, [R0] ;  /* 0x0000000000027984 */ /* 0x000e240000000800 */
[----:B0-----:R-:W-:-:S10]  /*8bb0*/  HFMA2.MMA R3, R2, 1, 1, R9 ;  /* 0x3c003c0002037835 */ /* 0x001fd40000000009 */
[----:B------:R-:W0:Y:S02]  /*8bc0*/  ATOMS.CAST.SPIN R3, [R0], R2, R3 ;  /* 0x000000020003738d */ /* 0x000e240001800003 */
[----:B0-----:R-:W-:-:S13]  /*8bd0*/  ISETP.EQ.U32.AND P0, PT, R3, 0x1, PT ;  /* 0x000000010300780c */ /* 0x001fda0003f02070 */
[----:B------:R-:W-:Y:S05]  /*8be0*/  @!P0 BRA `(.L_x_1497) ;  /* 0xfffffffc00ec8947 */ /* 0x000fea000383ffff */
[----:B------:R-:W-:Y:S05]  /*8bf0*/  BRA `(.L_x_1495) ;  /* 0x00000000000c7947 */ /* 0x000fea0003800000 */
.L_x_1496:
[----:B------:R-:W2:Y:S02]  /*8c00*/  LD.E R0, desc[UR6][R4.64] ;  /* 0x0000000604007980 */ /* 0x000ea4000c101900 */
[----:B--2---:R-:W-:-:S05]  /*8c10*/  IADD3 R3, R9, R0, RZ ;  /* 0x0000000009037210 */ /* 0x004fca0007ffe0ff */
[----:B------:R0:W-:Y:S02]  /*8c20*/  ST.E desc[UR6][R4.64], R3 ;  /* 0x0000000304007985 */ /* 0x0001e4000c101906 */
.L_x_1495:
[----:B------:R-:W-:Y:S05]  /*8c30*/  BSYNC B0 ;  /* 0x0000000000007941 */ /* 0x000fea0003800000 */
.L_x_1494:
[----:B------:R1:W-:Y:S01]  /*8c40*/  ATOM.E.ADD.F16x2.RN.STRONG.GPU P0, RZ, desc[UR6][R4.64+0x4], R33 ;  /* 0x0000042104ff79a2 */ /* 0x0003e2000810e1c6 */
[----:B------:R-:W-:Y:S04]  /*8c50*/  BSSY B0, `(.L_x_1498) ;  /* 0x000000f000007945 */ /* 0x000fe80003800000 */
[----:B-1----:R-:W-:Y:S05]  /*8c60*/  @P0 BRA `(.L_x_1499) ;  /* 0x0000000000340947 */ /* 0x002fea0003800000 */
[----:B------:R-:W1:Y:S02]  /*8c70*/  QSPC.E.S P0, RZ, [R4+0x4] ;  /* 0x0000040004ff73aa */ /* 0x000e640000000500 */
[----:B-1----:R-:W-:Y:S05]  /*8c80*/  @!P0 BRA `(.L_x_1500) ;  /* 0x0000000000208947 */ /* 0x002fea0003800000 */
[----:B------:R-:W-:-:S04]  /*8c90*/  MOV R2, R4 ;  /* 0x0000000400027202 */ /* 0x000fc80000000f00 */
[----:B------:R-:W-:-:S07]  /*8ca0*/  MOV R0, R2 ;  /* 0x0000000200007202 */ /* 0x000fce0000000f00 */
.L_x_1501:
[----:B------:R-:W0:Y:S02]  /*8cb0*/  LDS R2, [R0+0x4] ;  /* 0x0000040000027984 */ /* 0x000e240000000800 */
[----:B0-----:R-:W-:-:S06]  /*8cc0*/  HADD2 R3, R2, R33 ;  /* 0x0000002102037230 */ /* 0x001fcc0000000000 */
[----:B------:R-:W0:Y:S02]  /*8cd0*/  ATOMS.CAST.SPIN R3, [R0+0x4], R2, R3 ;  /* 0x000004020003738d */ /* 0x000e240001800003 */
[----:B0-----:R-:W-:-:S13]  /*8ce0*/  ISETP.EQ.U32.AND P0, PT, R3, 0x1, PT ;  /* 0x000000010300780c */ /* 0x001fda0003f02070 */
[----:B------:R-:W-:Y:S05]  /*8cf0*/  @!P0 BRA `(.L_x_1501) ;  /* 0xfffffffc00ec8947 */ /* 0x000fea000383ffff */
[----:B------:R-:W-:Y:S05]  /*8d00*/  BRA `(.L_x_1499) ;  /* 0x00000000000c7947 */ /* 0x000fea0003800000 */
.L_x_1500:
[----:B------:R-:W0:Y:S02]  /*8d10*/  LD.E R0, desc[UR6][R4.64+0x4] ;  /* 0x0000040604007980 */ /* 0x000e24000c101900 */
[----:B0-----:R-:W-:-:S05]  /*8d20*/  IADD3 R3, R33, R0, RZ ;  /* 0x0000000021037210 */ /* 0x001fca0007ffe0ff */
[----:B------:R1:W-:Y:S02]  /*8d30*/  ST.E desc[UR6][R4.64+0x4], R3 ;  /* 0x0000040304007985 */ /* 0x0003e4000c101906 */
.L_x_1499:
[----:B------:R-:W-:Y:S05]  /*8d40*/  BSYNC B0 ;  /* 0x0000000000007941 */ /* 0x000fea0003800000 */
.L_x_1498:
        /* <DEDUP_REMOVED lines=13> */
.L_x_1505:
[----:B------:R-:W0:Y:S02]  /*8e20*/  LDS R2, [R0] ;  /* 0x0000000000027984 */ /* 0x000e240000000800 */
[----:B0-----:R-:W-:-:S10]  /*8e30*/  HFMA2.MMA R3, R2, 1, 1, R9 ;  /* 0x3c003c0002037835 */ /* 0x001fd40000000009 */
[----:B------:R-:W0:Y:S02]  /*8e40*/  ATOMS.CAST.SPIN R3, [R0], R2, R3 ;  /* 0x000000020003738d */ /* 0x000e240001800003 */
[----:B0-----:R-:W-:-:S13]  /*8e50*/  ISETP.EQ.U32.AND P0, PT, R3, 0x1, PT ;  /* 0x000000010300780c */ /* 0x001fda0003f02070 */
[----:B------:R-:W-:Y:S05]  /*8e60*/  @!P0 BRA `(.L_x_1505) ;  /* 0xfffffffc00ec8947 */ /* 0x000fea000383ffff */
[----:B------:R-:W-:Y:S05]  /*8e70*/  BRA `(.L_x_1503) ;  /* 0x00000000000c7947 */ /* 0x000fea0003800000 */
.L_x_1504:
[----:B------:R-:W2:Y:S02]  /*8e80*/  LD.E R0, desc[UR6][R4.64] ;  /* 0x0000000604007980 */ /* 0x000ea4000c101900 */
[----:B--2---:R-:W-:-:S05]  /*8e90*/  IADD3 R3, R9, R0, RZ ;  /* 0x0000000009037210 */ /* 0x004fca0007ffe0ff */
[----:B------:R0:W-:Y:S02]  /*8ea0*/  ST.E desc[UR6][R4.64], R3 ;  /* 0x0000000304007985 */ /* 0x0001e4000c101906 */
.L_x_1503:
[----:B------:R-:W-:Y:S05]  /*8eb0*/  BSYNC B0 ;  /* 0x0000000000007941 */ /* 0x000fea0003800000 */
.L_x_1502:
[----:B------:R1:W-:Y:S01]  /*8ec0*/  ATOM.E.ADD.F16x2.RN.STRONG.GPU P0, RZ, desc[UR6][R4.64+0x4], R31 ;  /* 0x0000041f04ff79a2 */ /* 0x0003e2000810e1c6 */
[----:B------:R-:W-:Y:S04]  /*8ed0*/  BSSY B0, `(.L_x_1506) ;  /* 0x000000f000007945 */ /* 0x000fe80003800000 */
[----:B-1----:R-:W-:Y:S05]  /*8ee0*/  @P0 BRA `(.L_x_1507) ;  /* 0x0000000000340947 */ /* 0x002fea0003800000 */
[----:B------:R-:W1:Y:S02]  /*8ef0*/  QSPC.E.S P0, RZ, [R4+0x4] ;  /* 0x0000040004ff73aa */ /* 0x000e640000000500 */
[----:B-1----:R-:W-:Y:S05]  /*8f00*/  @!P0 BRA `(.L_x_1508) ;  /* 0x0000000000208947 */ /* 0x002fea0003800000 */
[----:B------:R-:W-:-:S04]  /*8f10*/  MOV R2, R4 ;  /* 0x0000000400027202 */ /* 0x000fc80000000f00 */
[----:B------:R-:W-:-:S07]  /*8f20*/  MOV R0, R2 ;  /* 0x0000000200007202 */ /* 0x000fce0000000f00 */
.L_x_1509:
[----:B------:R-:W0:Y:S02]  /*8f30*/  LDS R2, [R0+0x4] ;  /* 0x0000040000027984 */ /* 0x000e240000000800 */
[----:B0-----:R-:W-:-:S06]  /*8f40*/  HADD2 R3, R2, R31 ;  /* 0x0000001f02037230 */ /* 0x001fcc0000000000 */
[----:B------:R-:W0:Y:S02]  /*8f50*/  ATOMS.CAST.SPIN R3, [R0+0x4], R2, R3 ;  /* 0x000004020003738d */ /* 0x000e240001800003 */
[----:B0-----:R-:W-:-:S13]  /*8f60*/  ISETP.EQ.U32.AND P0, PT, R3, 0x1, PT ;  /* 0x000000010300780c */ /* 0x001fda0003f02070 */
[----:B------:R-:W-:Y:S05]  /*8f70*/  @!P0 BRA `(.L_x_1509) ;  /* 0xfffffffc00ec8947 */ /* 0x000fea000383ffff */
[----:B------:R-:W-:Y:S05]  /*8f80*/  BRA `(.L_x_1507) ;  /* 0x00000000000c7947 */ /* 0x000fea0003800000 */
.L_x_1508:
[----:B------:R-:W0:Y:S02]  /*8f90*/  LD.E R0, desc[UR6][R4.64+0x4] ;  /* 0x0000040604007980 */ /* 0x000e24000c101900 */
[----:B0-----:R-:W-:-:S05]  /*8fa0*/  IADD3 R3, R31, R0, RZ ;  /* 0x000000001f037210 */ /* 0x001fca0007ffe0ff */
[----:B------:R1:W-:Y:S02]  /*8fb0*/  ST.E desc[UR6][R4.64+0x4], R3 ;  /* 0x0000040304007985 */ /* 0x0003e4000c101906 */
.L_x_1507:
[----:B------:R-:W-:Y:S05]  /*8fc0*/  BSYNC B0 ;  /* 0x0000000000007941 */ /* 0x000fea0003800000 */
.L_x_1506:
        /* <DEDUP_REMOVED lines=13> */
.L_x_1513:
[----:B------:R-:W0:Y:S02]  /*90a0*/  LDS R2, [R0] ;  /* 0x0000000000027984 */ /* 0x000e240000000800 */
[----:B0-----:R-:W-:-:S10]  /*90b0*/  HFMA2.MMA R3, R2, 1, 1, R7 ;  /* 0x3c003c0002037835 */ /* 0x001fd40000000007 */
[----:B------:R-:W0:Y:S02]  /*90c0*/  ATOMS.CAST.SPIN R3, [R0], R2, R3 ;  /* 0x000000020003738d */ /* 0x000e240001800003 */
[----:B0-----:R-:W-:-:S13]  /*90d0*/  ISETP.EQ.U32.AND P0, PT, R3, 0x1, PT ;  /* 0x000000010300780c */ /* 0x001fda0003f02070 */
[----:B------:R-:W-:Y:S05]  /*90e0*/  @!P0 BRA `(.L_x_1513) ;  /* 0xfffffffc00ec8947 */ /* 0x000fea000383ffff */
[----:B------:R-:W-:Y:S05]  /*90f0*/  BRA `(.L_x_1511) ;  /* 0x00000000000c7947 */ /* 0x000fea0003800000 */
.L_x_1512:
[----:B------:R-:W2:Y:S02]  /*9100*/  LD.E R0, desc[UR6][R4.64] ;  /* 0x0000000604007980 */ /* 0x000ea4000c101900 */
[----:B--2---:R-:W-:-:S05]  /*9110*/  IADD3 R3, R7, R0, RZ ;  /* 0x0000000007037210 */ /* 0x004fca0007ffe0ff */
[----:B------:R0:W-:Y:S02]  /*9120*/  ST.E desc[UR6][R4.64], R3 ;  /* 0x0000000304007985 */ /* 0x0001e4000c101906 */
.L_x_1511:
[----:B------:R-:W-:Y:S05]  /*9130*/  BSYNC B0 ;  /* 0x0000000000007941 */ /* 0x000fea0003800000 */
.L_x_1510:
[----:B------:R1:W-:Y:S02]  /*9140*/  ATOM.E.ADD.F16x2.RN.STRONG.GPU P0, RZ, desc[UR6][R4.64+0x4], R29 ;  /* 0x0000041d04ff79a2 */ /* 0x0003e4000810e1c6 */
[----:B-1----:R-:W-:Y:S05]  /*9150*/  @P0 EXIT ;  /* 0x000000000000094d */ /* 0x002fea0003800000 */
[----:B------:R-:W1:Y:S02]  /*9160*/  QSPC.E.S P0, RZ, [R4+0x4] ;  /* 0x0000040004ff73aa */ /* 0x000e640000000500 */
[----:B-1----:R-:W-:Y:S05]  /*9170*/  @!P0 BRA `(.L_x_1514) ;  /* 0x0000000000208947 */ /* 0x002fea0003800000 */
[----:B------:R-:W-:-:S04]  /*9180*/  MOV R2, R4 ;  /* 0x0000000400027202 */ /* 0x000fc80000000f00 */
[----:B------:R-:W-:-:S07]  /*9190*/  MOV R0, R2 ;  /* 0x0000000200007202 */ /* 0x000fce0000000f00 */
.L_x_1515:
[----:B------:R-:W0:Y:S02]  /*91a0*/  LDS R2, [R0+0x4] ;  /* 0x0000040000027984 */ /* 0x000e240000000800 */
[----:B0-----:R-:W-:-:S06]  /*91b0*/  HADD2 R3, R2, R29 ;  /* 0x0000001d02037230 */ /* 0x001fcc0000000000 */
[----:B------:R-:W0:Y:S02]  /*91c0*/  ATOMS.CAST.SPIN R3, [R0+0x4], R2, R3 ;  /* 0x000004020003738d */ /* 0x000e240001800003 */
[----:B0-----:R-:W-:-:S13]  /*91d0*/  ISETP.EQ.U32.AND P0, PT, R3, 0x1, PT ;  /* 0x000000010300780c */ /* 0x001fda0003f02070 */
[----:B------:R-:W-:Y:S05]  /*91e0*/  @!P0 BRA `(.L_x_1515) ;  /* 0xfffffffc00ec8947 */ /* 0x000fea000383ffff */
[----:B------:R-:W-:Y:S05]  /*91f0*/  EXIT ;  /* 0x000000000000794d */ /* 0x000fea0003800000 */
.L_x_1514:
[----:B------:R-:W0:Y:S02]  /*9200*/  LD.E R0, desc[UR6][R4.64+0x4] ;  /* 0x0000040604007980 */ /* 0x000e24000c101900 */
[----:B0-----:R-:W-:-:S05]  /*9210*/  IADD3 R3, R29, R0, RZ ;  /* 0x000000001d037210 */ /* 0x001fca0007ffe0ff */
[----:B------:R-:W-:Y:S01]  /*9220*/  ST.E desc[UR6][R4.64+0x4], R3 ;  /* 0x0000040304007985 */ /* 0x000fe2000c101906 */
[----:B------:R-:W-:Y:S05]  /*9230*/  EXIT ;  /* 0x000000000000794d */ /* 0x000fea0003800000 */
.L_x_1516:
        /* <DEDUP_REMOVED lines=12> */
.L_x_3683:


//--------------------- .text._Z23gemm_half_q_half_kernelILi3ELi8ELb1ELb1ELi64EEvPK6__halfPKjS4_S2_PS0_iiiiPKtS7_iiiiiibS2_i --------------------------
	.section	.text._Z23gemm_half_q_half_kernelILi3ELi8ELb1ELb1ELi64EEvPK6__halfPKjS4_S2_PS0_iiiiPKtS7_iiiiiibS2_i,"ax",@progbits
	.align	128
        .global         _Z23gemm_half_q_half_kernelILi3ELi8ELb1ELb1ELi64EEvPK6__halfPKjS4_S2_PS0_iiiiPKtS7_iiiiiibS2_i
        .type           _Z23gemm_half_q_half_kernelILi3ELi8ELb1ELb1ELi64EEvPK6__halfPKjS4_S2_PS0_iiiiPKtS7_iiiiiibS2_i,@function
        .size           _Z23gemm_half_q_half_kernelILi3ELi8ELb1ELb1ELi64EEvPK6__halfPKjS4_S2_PS0_iiiiPKtS7_iiiiiibS2_i,(.L_x_3684 - _Z23gemm_half_q_half_kernelILi3ELi8ELb1ELb1ELi64EEvPK6__halfPKjS4_S2_PS0_iiiiPKtS7_iiiiiibS2_i)
        .other          _Z23gemm_half_q_half_kernelILi3ELi8ELb1ELb1ELi64EEvPK6__halfPKjS4_S2_PS0_iiiiPKtS7_iiiiiibS2_i,@"STO_CUDA_ENTRY STV_DEFAULT"
_Z23gemm_half_q_half_kernelILi3ELi8ELb1ELb1ELi64EEvPK6__halfPKjS4_S2_PS0_iiiiPKtS7_iiiiiibS2_i:
.text._Z23gemm_half_q_half_kernelILi3ELi8ELb1ELb1ELi64EEvPK6__halfPKjS4_S2_PS0_iiiiPKtS7_iiiiiibS2_i:
        /* <DEDUP_REMOVED lines=8> */
[----:B------:R-:W2:Y:S01]  /*0080*/  S2R R2, SR_CTAID.X ;  /* 0x0000000000027919 */ /* 0x000ea20000002500 */
        /* <DEDUP_REMOVED lines=28> */
.L_x_1517:
[----:B------:R-:W-:Y:S02]  /*0250*/  PRMT R7, R12, 0x9910, RZ ;  /* 0x000099100c077816 */ /* 0x000fe400000000ff */
[----:B----4-:R-:W-:Y:S02]  /*0260*/  SHF.L.U32 R17, R0, 0x6, RZ ;  /* 0x0000000600117819 */ /* 0x010fe400000006ff */
[----:B------:R-:W-:Y:S02]  /*0270*/  ISETP.NE.AND P0, PT, R7, RZ, PT ;  /* 0x000000ff0700720c */ /* 0x000fe40003f05270 */
[----:B---3--:R-:W-:-:S11]  /*0280*/  VIADDMNMX R18, R17, 0x40, R3, PT ;  /* 0x0000004011127846 */ /* 0x008fd60003800103 */
[----:B------:R-:W-:Y:S05]  /*0290*/  @!P0 EXIT ;  /* 0x000000000000894d */ /* 0x000fea0003800000 */
[-C--:B0-----:R-:W-:Y:S01]  /*02a0*/  IADD3 R7, R17, R4.reuse, RZ ;  /* 0x0000000411077210 */ /* 0x081fe20007ffe0ff */
[----:B------:R-:W-:Y:S01]  /*02b0*/  BSSY B0, `(.L_x_1518) ;  /* 0x000006d000007945 */ /* 0x000fe20003800000 */
[----:B--2---:R-:W-:Y:S02]  /*02c0*/  LEA R11, R2, R4, 0x6 ;  /* 0x00000004020b7211 */ /* 0x004fe400078e30ff */
[----:B------:R-:W-:Y:S02]  /*02d0*/  ISETP.GE.OR P0, PT, R7, R18, !P1 ;  /* 0x000000120700720c */ /* 0x000fe40004f06670 */
[----:B------:R-:W-:-:S11]  /*02e0*/  SHF.L.U32 R11, R11, 0x2, RZ ;  /* 0x000000020b0b7819 */ /* 0x000fd600000006ff */
        /* <DEDUP_REMOVED lines=15> */
[----:B------:R-:W-:Y:S01]  /*03e0*/  LEA R7, R7, R7, 0x1 ;  /* 0x0000000707077211 */ /* 0x000fe200078e08ff */
        /* <DEDUP_REMOVED lines=8> */
[----:B------:R-:W-:Y:S02]  /*0470*/  PLOP3.LUT P0, PT, PT, PT, PT, 0x8, 0x0 ;  /* 0x000000000000781c */ /* 0x000fe40003f0e170 */
[----:B------:R-:W-:-:S11]  /*0480*/  IADD3 R26, R16, -0x3, RZ ;  /* 0xfffffffd101a7810 */ /* 0x000fd60007ffe0ff */
.L_x_1522:
        /* <DEDUP_REMOVED lines=16> */
.L_x_1521:
        /* <DEDUP_REMOVED lines=16> */
.L_x_1520:
        /* <DEDUP_REMOVED lines=17> */
.L_x_1524:
        /* <DEDUP_REMOVED lines=16> */
.L_x_1523:
        /* <DEDUP_REMOVED lines=14> */
.L_x_1519:
[----:B------:R-:W-:Y:S05]  /*0980*/  BSYNC B0 ;  /* 0x0000000000007941 */ /* 0x000fea0003800000 */
.L_x_1518:
        /* <DEDUP_REMOVED lines=10> */
[----:B------:R-:W-:Y:S01]  /*0a30*/  SHF.L.U32 R2, R2, 0x8, RZ ;  /* 0x0000000802027819 */ /* 0x000fe200000006ff */
[----:B------:R-:W-:Y:S01]  /*0a40*/  IMAD R7, R6, R3, RZ ;  /* 0x0000000306077224 */ /* 0x000fe200078e02ff */
[----:B------:R-:W-:Y:S01]  /*0a50*/  ISETP.GT.AND P2, PT, R16, 0x3, PT ;  /* 0x000000031000780c */ /* 0x000fe20003f44270 */
[----:B------:R-:W-:Y:S01]  /*0a60*/  HFMA2.MMA R19, -RZ, RZ, 0, 0 ;  /* 0x00000000ff137435 */ /* 0x000fe200000001ff */
[----:B------:R-:W-:Y:S01]  /*0a70*/  PLOP3.LUT P0, PT, PT, PT, PT, 0x80, 0x0 ;  /* 0x000000000000781c */ /* 0x000fe20003f0f070 */
[----:B------:R-:W-:-:S05]  /*0a80*/  IMAD R7, R7, 0x3, R2 ;  /* 0x0000000307077824 */ /* 0x000fca00078e0202 */
[----:B------:R-:W-:-:S05]  /*0a90*/  LEA R7, R4, R7, 0x2 ;  /* 0x0000000704077211 */ /* 0x000fca00078e10ff */
[----:B0-----:R-:W-:Y:S01]  /*0aa0*/  IMAD.WIDE R6, R7, 0x2, R8 ;  /* 0x0000000207067825 */ /* 0x001fe200078e0208 */
[----:B------:R-:W-:Y:S06]  /*0ab0*/  @!P2 BRA `(.L_x_1526) ;  /* 0x000000000034a947 */ /* 0x000fec0003800000 */
[----:B------:R-:W-:Y:S02]  /*0ac0*/  PLOP3.LUT P0, PT, PT, PT, PT, 0x8, 0x0 ;  /* 0x000000000000781c */ /* 0x000fe40003f0e170 */
[----:B------:R-:W-:-:S11]  /*0ad0*/  IADD3 R2, R16, -0x3, RZ ;  /* 0xfffffffd10027810 */ /* 0x000fd60007ffe0ff */
.L_x_1527:
        /* <DEDUP_REMOVED lines=11> */
.L_x_1526:
        /* <DEDUP_REMOVED lines=10> */
.L_x_1525:
        /* <DEDUP_REMOVED lines=16> */
.L_x_1529:
        /* <DEDUP_REMOVED lines=9> */
[----:B------:R-:W-:-:S05]  /*0dc0*/  LEA R27, R19, 0x1, 0x1 ;  /* 0x00000001131b7811 */ /* 0x000fca00078e08ff */
[----:B------:R-:W-:-:S05]  /*0dd0*/  IMAD.WIDE R26, R27, 0x2, R6 ;  /* 0x000000021b1a7825 */ /* 0x000fca00078e0206 */
[----:B------:R4:W2:Y:S01]  /*0de0*/  LDG.E.U16.CONSTANT R30, desc[UR6][R26.64] ;  /* 0x000000061a1e7981 */ /* 0x0008a2000c1e9500 */
[----:B0-----:R-:W-:-:S06]  /*0df0*/  IMAD.WIDE R24, R21, 0x2, R24 ;  /* 0x0000000215187825 */ /* 0x001fcc00078e0218 */
[----:B------:R0:W2:Y:S01]  /*0e00*/  LDG.E.U16.CONSTANT R24, desc[UR6][R24.64] ;  /* 0x0000000618187981 */ /* 0x0000a2000c1e9500 */
        /* <DEDUP_REMOVED lines=10> */
[----:B------:R-:W-:Y:S02]  /*0eb0*/  IADD3 R22, R22, 0x1, RZ ;  /* 0x0000000116167810 */ /* 0x000fe40007ffe0ff */
[----:B------:R-:W-:Y:S01]  /*0ec0*/  IADD3 R21, R21, 0x1, RZ ;  /* 0x0000000115157810 */ /* 0x000fe20007ffe0ff */
[----:B------:R-:W-:Y:S02]  /*0ed0*/  IMAD R28, R28, R28, RZ ;  /* 0x0000001c1c1c7224 */ /* 0x000fe400078e02ff */
[----:B------:R-:W-:-:S02]  /*0ee0*/  IMAD R29, R29, R29, RZ ;  /* 0x0000001d1d1d7224 */ /* 0x000fc400078e02ff */
[----:B----4-:R-:W-:Y:S02]  /*0ef0*/  IMAD R26, R22, R22, RZ ;  /* 0x00000016161a7224 */ /* 0x010fe400078e02ff */
[----:B0-----:R-:W-:Y:S01]  /*0f00*/  IMAD R25, R21, R21, RZ ;  /* 0x0000001515197224 */ /* 0x001fe200078e02ff */
[----:B------:R-:W-:Y:S08]  /*0f10*/  I2F.F16 R28, R28 ;  /* 0x0000001c001c7306 */ /* 0x000ff00000200c00 */
[----:B------:R-:W0:Y:S08]  /*0f20*/  I2F.F16 R29, R29 ;  /* 0x0000001d001d7306 */ /* 0x000e300000200c00 */
[----:B------:R-:W-:Y:S08]  /*0f30*/  I2F.F16 R26, R26 ;  /* 0x0000001a001a7306 */ /* 0x000ff00000200c00 */
[----:B------:R-:W3:Y:S01]  /*0f40*/  I2F.F16 R25, R25 ;  /* 0x0000001900197306 */ /* 0x000ee20000200c00 */
[----:B0-----:R-:W-:-:S02]  /*0f50*/  PRMT R29, R28, 0x5410, R29 ;  /* 0x000054101c1d7816 */ /* 0x001fc4000000001d */
[----:B------:R-:W-:-:S03]  /*0f60*/  LEA R21, R10, R1, 0x3 ;  /* 0x000000010a157211 */ /* 0x000fc600078e18ff */
[----:B--2---:R-:W-:Y:S01]  /*0f70*/  HMUL2 R22, R29, R24.H0_H0 ;  /* 0x200000181d167232 */ /* 0x004fe20000000000 */
[----:B---3--:R-:W-:-:S05]  /*0f80*/  PRMT R23, R25, 0x5410, R26 ;  /* 0x0000541019177816 */ /* 0x008fca000000001a */
[----:B------:R-:W-:Y:S01]  /*0f90*/  HMUL2 R23, R23, R24.H0_H0 ;  /* 0x2000001817177232 */ /* 0x000fe20000000000 */
[----:B------:R-:W-:-:S04]  /*0fa0*/  IADD3 R19, R30, R19, RZ ;  /* 0x000000131e137210 */ /* 0x000fc80007ffe0ff */
[----:B------:R0:W-:Y:S01]  /*0fb0*/  STL.64 [R21], R22 ;  /* 0x0000001615007387 */ /* 0x0001e20000100a00 */
[----:B------:R-:W-:Y:S02]  /*0fc0*/  ISETP.GE.AND P2, PT, R19, R18, PT ;  /* 0x000000121300720c */ /* 0x000fe40003f46270 */
[----:B------:R-:W-:-:S11]  /*0fd0*/  IADD3 R10, R10, 0x1, RZ ;  /* 0x000000010a0a7810 */ /* 0x000fd60007ffe0ff */
[----:B0-----:R-:W-:Y:S05]  /*0fe0*/  @!P2 BRA `(.L_x_1529) ;  /* 0xfffffffc0050a947 */ /* 0x001fea000383ffff */
.L_x_1528:
        /* <DEDUP_REMOVED lines=10> */
[C---:B-1----:R-:W-:Y:S02]  /*1090*/  ISETP.GT.AND P3, PT, R17.reuse, R4, PT ;  /* 0x000000041100720c */ /* 0x042fe40003f64270 */
        /* <DEDUP_REMOVED lines=10> */
.L_x_1530:
        /* <DEDUP_REMOVED lines=8> */
.L_x_1531:
        /* <DEDUP_REMOVED lines=12> */
.L_x_1532:
        /* <DEDUP_REMOVED lines=8> */
.L_x_1533:
        /* <DEDUP_REMOVED lines=8> */
.L_x_1534:
        /* <DEDUP_REMOVED lines=18> */
[----:B------:R-:W-:-:S02]  /*14a0*/  MOV R26, RZ ;  /* 0x000000ff001a7202 */ /* 0x000fc40000000f00 */
[----:B------:R-:W-:Y:S02]  /*14b0*/  SHF.R.S32.HI R4, RZ, 0x1f, R2 ;  /* 0x0000001fff047819 */ /* 0x000fe40000011402 */
[----:B------:R-:W-:Y:S02]  /*14c0*/  IADD3 R2, P2, R11, R2, RZ ;  /* 0x000000020b027210 */ /* 0x000fe40007f5e0ff */
[----:B------:R-:W-:Y:S02]  /*14d0*/  ISETP.NE.AND P0, PT, R3, RZ, PT ;  /* 0x000000ff0300720c */ /* 0x000fe40003f05270 */
[----:B------:R-:W-:Y:S02]  /*14e0*/  LEA.HI.X.SX32 R3, R11, R4, 0x1, P2 ;  /* 0x000000040b037211 */ /* 0x000fe400010f0eff */
[----:B0-----:R-:W-:Y:S02]  /*14f0*/  LEA R8, P2, R2, UR8, 0x2 ;  /* 0x0000000802087c11 */ /* 0x001fe4000f8410ff */
[----:B------:R-:W-:-:S02]  /*1500*/  ISETP.LT.OR P0, PT, R5, 0x3, !P0 ;  /* 0x000000030500780c */ /* 0x000fc40004701670 */
[----:B------:R-:W-:Y:S02]  /*1510*/  LEA.HI.X R9, R2, UR9, R3, 0x2, P2 ;  /* 0x0000000902097c11 */ /* 0x000fe400090f1403 */
[----:B------:R-:W-:Y:S01]  /*1520*/  PRMT R19, R19, 0x5410, RZ ;  /* 0x0000541013137816 */ /* 0x000fe200000000ff */
[----:B-1----:R-:W-:-:S03]  /*1530*/  ULEA UR4, UR5, UR4, 0x18 ;  /* 0x0000000405047291 */ /* 0x002fc6000f8ec03f */
[----:B------:R-:W-:Y:S01]  /*1540*/  ULDC UR5, c[0x0][0x264] ;  /* 0x0000990000057ab9 */ /* 0x000fe20000000800 */
[----:B--2---:R-:W-:Y:S02]  /*1550*/  PRMT R11, R6, 0x5432, R6 ;  /* 0x00005432060b7816 */ /* 0x004fe40000000006 */
[----:B------:R-:W-:Y:S02]  /*1560*/  PRMT R10, R7, 0x5432, R7 ;  /* 0x00005432070a7816 */ /* 0x000fe40000000007 */
[----:B---3--:R-:W-:-:S07]  /*1570*/  IADD3 R28, R17, R0, RZ ;  /* 0x00000000111c7210 */ /* 0x008fce0007ffe0ff */
.L_x_1548:
        /* <DEDUP_REMOVED lines=23> */
[C---:B------:R-:W-:Y:S02]  /*16f0*/  LOP3.LUT R32, R6.reuse, 0xf000f, RZ, 0xc0, !PT ;  /* 0x000f000f06207812 */ /* 0x040fe400078ec0ff */
        /* <DEDUP_REMOVED lines=45> */
[-C--:B------:R-:W-:Y:S02]  /*19d0*/  HFMA2 R41, R41, R12.reuse.H0_H0, -72, -72 ;  /* 0xd480d48029297431 */ /* 0x080fe4000004000c */
[----:B------:R-:W-:Y:S01]  /*19e0*/  HFMA2 R25, R7, R12.H0_H0, -72, -72 ;  /* 0xd480d48007197431 */ /* 0x000fe2000004000c */
[----:B------:R-:W-:Y:S06]  /*19f0*/  @!P3 BRA `(.L_x_1537) ;  /* 0x000000040068b947 */ /* 0x000fec0003800000 */
[----:B------:R-:W0:Y:S01]  /*1a00*/  LDS.64 R4, [UR4] ;  /* 0x00000004ff047984 */ /* 0x000e220008000a00 */
[--C-:B------:R-:W-:Y:S02]  /*1a10*/  HADD2.F32 R0, -RZ, R27.reuse.H0_H0 ;  /* 0x2000001bff007230 */ /* 0x100fe40000004100 */
[----:B------:R-:W-:Y:S01]  /*1a20*/  HADD2.F32 R46, -RZ, R30.H0_H0 ;  /* 0x2000001eff2e7230 */ /* 0x000fe20000004100 */
[----:B------:R-:W1:Y:S01]  /*1a30*/  LDS.64 R6, [UR4+0x8] ;  /* 0x00000804ff067984 */ /* 0x000e620008000a00 */
[----:B------:R-:W-:Y:S02]  /*1a40*/  HADD2.F32 R2, -RZ, R32.H0_H0 ;  /* 0x20000020ff027230 */ /* 0x000fe40000004100 */
[----:B------:R-:W-:Y:S02]  /*1a50*/  HADD2.F32 R44, -RZ, R34.H0_H0 ;  /* 0x20000022ff2c7230 */ /* 0x000fe40000004100 */
[----:B------:R-:W-:Y:S02]  /*1a60*/  HADD2.F32 R43, -RZ, R27.H1_H1 ;  /* 0x3000001bff2b7230 */ /* 0x000fe40000004100 */
[----:B0-----:R-:W-:-:S02]  /*1a70*/  HADD2.F32 R3, -RZ, R4.H0_H0 ;  /* 0x20000004ff037230 */ /* 0x001fc40000004100 */
[----:B------:R-:W-:-:S03]  /*1a80*/  HADD2.F32 R4, -RZ, R4.H1_H1 ;  /* 0x30000004ff047230 */ /* 0x000fc60000004100 */
[----:B------:R-:W-:Y:S01]  /*1a90*/  FFMA.FTZ R0, R0, R3, RZ ;  /* 0x0000000300007223 */ /* 0x000fe200000100ff */
[C---:B------:R-:W-:Y:S01]  /*1aa0*/  FFMA.FTZ R45, R3.reuse, R46, RZ ;  /* 0x0000002e032d7223 */ /* 0x040fe200000100ff */
[C---:B------:R-:W-:Y:S01]  /*1ab0*/  FFMA.FTZ R47, R3.reuse, R2, RZ ;  /* 0x00000002032f7223 */ /* 0x040fe200000100ff */
[----:B------:R-:W-:Y:S01]  /*1ac0*/  FFMA.FTZ R3, R3, R44, RZ ;  /* 0x0000002c03037223 */ /* 0x000fe200000100ff */
[----:B------:R-:W-:Y:S02]  /*1ad0*/  HADD2.F32 R44, -RZ, R32.H1_H1 ;  /* 0x30000020ff2c7230 */ /* 0x000fe40000004100 */
        /* <DEDUP_REMOVED lines=20> */
[----:B------:R-:W-:Y:S02]  /*1c20*/  HADD2.F32 R47, -RZ, R35.H1_H1 ;  /* 0x30000023ff2f7230 */ /* 0x000fe40000004100 */
[----:B------:R-:W-:Y:S01]  /*1c30*/  FFMA.FTZ R45, R5, R46, R48 ;  /* 0x0000002e052d7223 */ /* 0x000fe20000010030 */
[----:B------:R-:W-:-:S02]  /*1c40*/  HADD2.F32 R4, -RZ, R36.H0_H0 ;  /* 0x20000024ff047230 */ /* 0x000fc40000004100 */
[C---:B------:R-:W-:Y:S01]  /*1c50*/  FFMA.FTZ R3, R5.reuse, R3, R2 ;  /* 0x0000000305037223 */ /* 0x040fe20000010002 */
[----:B-1----:R-:W-:Y:S02]  /*1c60*/  HADD2.F32 R0, -RZ, R6.H0_H0 ;  /* 0x20000006ff007230 */ /* 0x002fe40000004100 */
        /* <DEDUP_REMOVED lines=22> */
[----:B------:R-:W-:Y:S02]  /*1dd0*/  HADD2.F32 R7, -RZ, R7.H1_H1 ;  /* 0x30000007ff077230 */ /* 0x000fe40000004100 */
[----:B------:R-:W-:Y:S01]  /*1de0*/  FFMA.FTZ R43, R2, R0, R43 ;  /* 0x00000000022b7223 */ /* 0x000fe2000001002b */
[----:B------:R-:W-:-:S02]  /*1df0*/  HADD2.F32 R4, -RZ, R39.H1_H1 ;  /* 0x30000027ff047230 */ /* 0x000fc40000004100 */
[C---:B------:R-:W-:Y:S01]  /*1e00*/  FFMA.FTZ R3, R0.reuse, R44, R3 ;  /* 0x0000002c00037223 */ /* 0x040fe20000010003 */
[----:B------:R-:W-:Y:S02]  /*1e10*/  HADD2.F32 R48, -RZ, R25.H0_H0 ;  /* 0x20000019ff307230 */ /* 0x000fe40000004100 */
[----:B------:R-:W-:Y:S02]  /*1e20*/  HADD2.F32 R46, -RZ, R41.H1_H1 ;  /* 0x30000029ff2e7230 */ /* 0x000fe40000004100 */
        /* <DEDUP_REMOVED lines=9> */
[--C-:B------:R-:W-:Y:S02]  /*1ec0*/  HADD2.F32 R43, -RZ, R10.reuse.H1_H1 ;  /* 0x3000000aff2b7230 */ /* 0x100fe40000004100 */
[----:B------:R-:W-:Y:S01]  /*1ed0*/  FMUL.FTZ R2, R2, R3 ;  /* 0x0000000302027220 */ /* 0x000fe20000410000 */
[----:B------:R-:W-:Y:S02]  /*1ee0*/  HADD2.F32 R45, -RZ, R10.H0_H0 ;  /* 0x2000000aff2d7230 */ /* 0x000fe40000004100 */
        /* <DEDUP_REMOVED lines=11> */
.L_x_1537:
[----:B------:R-:W-:Y:S05]  /*1fa0*/  @!P4 BRA `(.L_x_1538) ;  /* 0x0000000800e0c947 */ /* 0x000fea0003800000 */
[----:B------:R-:W-:-:S04]  /*1fb0*/  PRMT R0, R14, 0x9910, RZ ;  /* 0x000099100e007816 */ /* 0x000fc800000000ff */
[----:B------:R-:W-:-:S13]  /*1fc0*/  ISETP.NE.AND P2, PT, R0, RZ, PT ;  /* 0x000000ff0000720c */ /* 0x000fda0003f45270 */
[----:B------:R-:W-:Y:S05]  /*1fd0*/  @!P2 BRA `(.L_x_1539) ;  /* 0x000000040068a947 */ /* 0x000fea0003800000 */
[----:B------:R-:W0:Y:S01]  /*1fe0*/  LDS.64 R2, [UR4+0x80] ;  /* 0x00008004ff027984 */ /* 0x000e220008000a00 */
[----:B------:R-:W-:Y:S02]  /*1ff0*/  HADD2.F32 R6, -RZ, R30.H0_H0 ;  /* 0x2000001eff067230 */ /* 0x000fe40000004100 */
[--C-:B------:R-:W-:Y:S01]  /*2000*/  HADD2.F32 R0, -RZ, R27.reuse.H0_H0 ;  /* 0x2000001bff007230 */ /* 0x100fe20000004100 */
[----:B------:R-:W1:Y:S01]  /*2010*/  LDS.64 R4, [UR4+0x88] ;  /* 0x00008804ff047984 */ /* 0x000e620008000a00 */
[----:B------:R-:W-:Y:S02]  /*2020*/  HADD2.F32 R7, -RZ, R32.H0_H0 ;  /* 0x20000020ff077230 */ /* 0x000fe40000004100 */
[--C-:B------:R-:W-:Y:S02]  /*2030*/  HADD2.F32 R43, -RZ, R34.reuse.H0_H0 ;  /* 0x20000022ff2b7230 */ /* 0x100fe40000004100 */
[----:B------:R-:W-:Y:S02]  /*2040*/  HADD2.F32 R45, -RZ, R27.H1_H1 ;  /* 0x3000001bff2d7230 */ /* 0x000fe40000004100 */
[----:B------:R-:W-:-:S02]  /*2050*/  HADD2.F32 R46, -RZ, R34.H1_H1 ;  /* 0x30000022ff2e7230 */ /* 0x000fc40000004100 */
[--C-:B0-----:R-:W-:Y:S02]  /*2060*/  HADD2.F32 R44, -RZ, R2.reuse.H0_H0 ;  /* 0x20000002ff2c7230 */ /* 0x101fe40000004100 */
[----:B------:R-:W-:-:S03]  /*2070*/  HADD2.F32 R2, -RZ, R2.H1_H1 ;  /* 0x30000002ff027230 */ /* 0x000fc60000004100 */
[-C--:B------:R-:W-:Y:S01]  /*2080*/  FFMA.FTZ R49, R6, R44.reuse, RZ ;  /* 0x0000002c06317223 */ /* 0x080fe200000100ff */
[----:B------:R-:W-:Y:S02]  /*2090*/  HADD2.F32 R6, -RZ, R30.H1_H1 ;  /* 0x3000001eff067230 */ /* 0x000fe40000004100 */
[-C--:B------:R-:W-:Y:S01]  /*20a0*/  FFMA.FTZ R0, R0, R44.reuse, RZ ;  /* 0x0000002c00007223 */ /* 0x080fe200000100ff */
[-C--:B------:R-:W-:Y:S01]  /*20b0*/  FFMA.FTZ R47, R7, R44.reuse, RZ ;  /* 0x0000002c072f7223 */ /* 0x080fe200000100ff */
[----:B------:R-:W-:Y:S01]  /*20c0*/  FFMA.FTZ R7, R43, R44, RZ ;  /* 0x0000002c2b077223 */ /* 0x000fe200000100ff */
[----:B------:R-:W-:Y:S02]  /*20d0*/  HADD2.F32 R44, -RZ, R32.H1_H1 ;  /* 0x30000020ff2c7230 */ /* 0x000fe40000004100 */
[-C--:B------:R-:W-:Y:S01]  /*20e0*/  FFMA.FTZ R45, R45, R2.reuse, R0 ;  /* 0x000000022d2d7223 */ /* 0x080fe20000010000 */
[----:B------:R-:W-:Y:S01]  /*20f0*/  FFMA.FTZ R43, R6, R2, R49 ;  /* 0x00000002062b7223 */ /* 0x000fe20000010031 */
[----:B------:R-:W-:-:S02]  /*2100*/  HADD2.F32 R6, -RZ, R29.H0_H0 ;  /* 0x2000001dff067230 */ /* 0x000fc40000004100 */
[-C--:B------:R-:W-:Y:S01]  /*2110*/  FFMA.FTZ R7, R46, R2.reuse, R7 ;  /* 0x000000022e077223 */ /* 0x080fe20000010007 */
[----:B------:R-:W-:Y:S02]  /*2120*/  HADD2.F32 R0, -RZ, R3.H0_H0 ;  /* 0x20000003ff007230 */ /* 0x000fe40000004100 */
        /* <DEDUP_REMOVED lines=14> */
[----:B------:R-:W-:Y:S01]  /*2210*/  FFMA.FTZ R43, R43, R3, R6 ;  /* 0x000000032b2b7223 */ /* 0x000fe20000010006 */
[----:B-1----:R-:W-:-:S02]  /*2220*/  HADD2.F32 R0, -RZ, R4.H0_H0 ;  /* 0x20000004ff007230 */ /* 0x002fc40000004100 */
        /* <DEDUP_REMOVED lines=21> */
[----:B------:R-:W-:Y:S02]  /*2380*/  HADD2.F32 R2, -RZ, R37.H0_H0 ;  /* 0x20000025ff027230 */ /* 0x000fe40000004100 */
        /* <DEDUP_REMOVED lines=31> */
.L_x_1539:
        /* <DEDUP_REMOVED lines=9> */
[--C-:B0-----:R-:W-:Y:S02]  /*2610*/  HADD2.F32 R45, -RZ, R2.reuse.H0_H0 ;  /* 0x20000002ff2d7230 */ /* 0x101fe40000004100 */
[----:B------:R-:W-:Y:S02]  /*2620*/  HADD2.F32 R44, -RZ, R2.H1_H1 ;  /* 0x30000002ff2c7230 */ /* 0x000fe40000004100 */
[--C-:B------:R-:W-:Y:S02]  /*2630*/  HADD2.F32 R2, -RZ, R30.reuse.H0_H0 ;  /* 0x2000001eff027230 */ /* 0x100fe40000004100 */
[-C--:B------:R-:W-:Y:S01]  /*2640*/  FFMA.FTZ R27, R0, R45.reuse, RZ ;  /* 0x0000002d001b7223 */ /* 0x080fe200000100ff */
[----:B------:R-:W-:Y:S02]  /*2650*/  HADD2.F32 R30, -RZ, R30.H1_H1 ;  /* 0x3000001eff1e7230 */ /* 0x000fe40000004100 */
[--C-:B------:R-:W-:Y:S02]  /*2660*/  HADD2.F32 R7, -RZ, R3.reuse.H0_H0 ;  /* 0x20000003ff077230 */ /* 0x100fe40000004100 */
[----:B------:R-:W-:Y:S01]  /*2670*/  FFMA.FTZ R47, R2, R45, RZ ;  /* 0x0000002d022f7223 */ /* 0x000fe200000100ff */
[----:B------:R-:W-:-:S02]  /*2680*/  HADD2.F32 R43, -RZ, R3.H1_H1 ;  /* 0x30000003ff2b7230 */ /* 0x000fc40000004100 */
[-C--:B------:R-:W-:Y:S01]  /*2690*/  FFMA.FTZ R0, R46, R44.reuse, R27 ;  /* 0x0000002c2e007223 */ /* 0x080fe2000001001b */
[--C-:B------:R-:W-:Y:S02]  /*26a0*/  HADD2.F32 R3, -RZ, R32.reuse.H0_H0 ;  /* 0x20000020ff037230 */ /* 0x100fe40000004100 */
[----:B------:R-:W-:Y:S01]  /*26b0*/  FFMA.FTZ R2, R30, R44, R47 ;  /* 0x0000002c1e027223 */ /* 0x000fe2000001002f */
[----:B------:R-:W-:Y:S02]  /*26c0*/  HADD2.F32 R30, -RZ, R32.H1_H1 ;  /* 0x30000020ff1e7230 */ /* 0x000fe40000004100 */
[----:B------:R-:W-:Y:S02]  /*26d0*/  HADD2.F32 R27, -RZ, R29.H0_H0 ;  /* 0x2000001dff1b7230 */ /* 0x000fe40000004100 */
[-C--:B------:R-:W-:Y:S01]  /*26e0*/  FFMA.FTZ R3, R3, R45.reuse, RZ ;  /* 0x0000002d03037223 */ /* 0x080fe200000100ff */
[----:B------:R-:W-:Y:S01]  /*26f0*/  FFMA.FTZ R45, R6, R45, RZ ;  /* 0x0000002d062d7223 */ /* 0x000fe200000100ff */
[----:B------:R-:W-:-:S02]  /*2700*/  HADD2.F32 R47, -RZ, R31.H0_H0 ;  /* 0x2000001fff2f7230 */ /* 0x000fc40000004100 */
[-C--:B------:R-:W-:Y:S01]  /*2710*/  FFMA.FTZ R30, R30, R44.reuse, R3 ;  /* 0x0000002c1e1e7223 */ /* 0x080fe20000010003 */
[----:B------:R-:W-:Y:S02]  /*2720*/  HADD2.F32 R3, -RZ, R35.H0_H0 ;  /* 0x20000023ff037230 */ /* 0x000fe40000004100 */
[----:B------:R-:W-:Y:S01]  /*2730*/  FFMA.FTZ R44, R34, R44, R45 ;  /* 0x0000002c222c7223 */ /* 0x000fe2000001002d */
[----:B------:R-:W-:Y:S02]  /*2740*/  HADD2.F32 R29, -RZ, R29.H1_H1 ;  /* 0x3000001dff1d7230 */ /* 0x000fe40000004100 */
[-C--:B------:R-:W-:Y:S01]  /*2750*/  FFMA.FTZ R0, R27, R7.reuse, R0 ;  /* 0x000000071b007223 */ /* 0x080fe20000010000 */
[----:B------:R-:W-:Y:S02]  /*2760*/  HADD2.F32 R31, -RZ, R31.H1_H1 ;  /* 0x3000001fff1f7230 */ /* 0x000fe40000004100 */
[-C--:B------:R-:W-:Y:S01]  /*2770*/  FFMA.FTZ R6, R47, R7.reuse, R2 ;  /* 0x000000072f067223 */ /* 0x080fe20000010002 */
[----:B------:R-:W-:Y:S01]  /*2780*/  FFMA.FTZ R30, R49, R7, R30 ;  /* 0x00000007311e7223 */ /* 0x000fe2000001001e */
[----:B------:R-:W-:-:S02]  /*2790*/  HADD2.F32 R35, -RZ, R35.H1_H1 ;  /* 0x30000023ff237230 */ /* 0x000fc40000004100 */
[----:B------:R-:W-:Y:S01]  /*27a0*/  FFMA.FTZ R44, R3, R7, R44 ;  /* 0x00000007032c7223 */ /* 0x000fe2000001002c */
[----:B-1----:R-:W-:Y:S02]  /*27b0*/  HADD2.F32 R3, -RZ, R4.H0_H0 ;  /* 0x20000004ff037230 */ /* 0x002fe40000004100 */
        /* <DEDUP_REMOVED lines=55> */
.L_x_1538:
[----:B------:R-:W0:Y:S02]  /*2b30*/  LDC R25, c[0x0][0x23c] ;  /* 0x00008f00ff197b82 */ /* 0x000e240000000800 */
[----:B0-----:R-:W-:-:S06]  /*2b40*/  IMAD.WIDE R4, R25, 0x4, R8 ;  /* 0x0000000419047825 */ /* 0x001fcc00078e0208 */
[----:B------:R-:W2:Y:S02]  /*2b50*/  LDG.E.128.CONSTANT R4, desc[UR6][R4.64] ;  /* 0x0000000604047981 */ /* 0x000ea4000c1e9d00 */
[----:B--2---:R-:W-:Y:S02]  /*2b60*/  SHF.R.U32.HI R0, RZ, 0x8, R4 ;  /* 0x00000008ff007819 */ /* 0x004fe40000011604 */
[----:B------:R-:W-:Y:S02]  /*2b70*/  LOP3.LUT R27, R5, 0xf000f0, RZ, 0xc0, !PT ;  /* 0x00f000f0051b7812 */ /* 0x000fe400078ec0ff */
[C---:B------:R-:W-:Y:S02]  /*2b80*/  LOP3.LUT R33, R6.reuse, 0xf000f, RZ, 0xc0, !PT ;  /* 0x000f000f06217812 */ /* 0x040fe400078ec0ff */
[----:B------:R-:W-:Y:S02]  /*2b90*/  LOP3.LUT R32, R6, 0xf000f0, RZ, 0xc0, !PT ;  /* 0x00f000f006207812 */ /* 0x000fe400078ec0ff */
[----:B------:R-:W-:-:S02]  /*2ba0*/  SHF.R.U32.HI R30, RZ, 0x8, R5 ;  /* 0x00000008ff1e7819 */ /* 0x000fc40000011605 */
[----:B------:R-:W-:Y:S02]  /*2bb0*/  SHF.R.U32.HI R6, RZ, 0x8, R6 ;  /* 0x00000008ff067819 */ /* 0x000fe40000011606 */
[----:B------:R-:W-:Y:S02]  /*2bc0*/  SHF.R.U32.HI R34, RZ, 0x8, R7 ;  /* 0x00000008ff227819 */ /* 0x000fe40000011607 */
[----:B------:R-:W-:Y:S02]  /*2bd0*/  LOP3.LUT R31, R5, 0xf000f, RZ, 0xc0, !PT ;  /* 0x000f000f051f7812 */ /* 0x000fe400078ec0ff */
[C---:B------:R-:W-:Y:S02]  /*2be0*/  LOP3.LUT R29, R4.reuse, 0xf000f, RZ, 0xc0, !PT ;  /* 0x000f000f041d7812 */ /* 0x040fe400078ec0ff */
[----:B------:R-:W-:Y:S02]  /*2bf0*/  LOP3.LUT R3, R4, 0xf000f0, RZ, 0xc0, !PT ;  /* 0x00f000f004037812 */ /* 0x000fe400078ec0ff */
[----:B------:R-:W-:-:S02]  /*2c00*/  LOP3.LUT R2, R0, 0xf000f, RZ, 0xc0, !PT ;  /* 0x000f000f00027812 */ /* 0x000fc400078ec0ff */
[----:B------:R-:W-:Y:S02]  /*2c10*/  LOP3.LUT R5, R27, 0x64006400, RZ, 0xfc, !PT ;  /* 0x640064001b057812 */ /* 0x000fe400078efcff */
[----:B------:R-:W-:Y:S02]  /*2c20*/  LOP3.LUT R4, R30, 0xf000f, RZ, 0xc0, !PT ;  /* 0x000f000f1e047812 */ /* 0x000fe400078ec0ff */
[C---:B------:R-:W-:Y:S02]  /*2c30*/  LOP3.LUT R27, R6.reuse, 0xf000f, RZ, 0xc0, !PT ;  /* 0x000f000f061b7812 */ /* 0x040fe400078ec0ff */
[----:B------:R-:W-:Y:S02]  /*2c40*/  LOP3.LUT R43, R6, 0xf000f0, RZ, 0xc0, !PT ;  /* 0x00f000f0062b7812 */ /* 0x000fe400078ec0ff */
        /* <DEDUP_REMOVED lines=45> */
[----:B0-----:R-:W-:-:S02]  /*2f20*/  HADD2.F32 R3, -RZ, R4.H0_H0 ;  /* 0x20000004ff037230 */ /* 0x001fc40000004100 */
[----:B------:R-:W-:-:S03]  /*2f30*/  HADD2.F32 R4, -RZ, R4.H1_H1 ;  /* 0x30000004ff047230 */ /* 0x000fc60000004100 */
[----:B------:R-:W-:Y:S01]  /*2f40*/  FFMA.FTZ R0, R0, R3, RZ ;  /* 0x0000000300007223 */ /* 0x000fe200000100ff */
[C---:B------:R-:W-:Y:S01]  /*2f50*/  FFMA.FTZ R49, R3.reuse, R46, RZ ;  /* 0x0000002e03317223 */ /* 0x040fe200000100ff */
[C---:B------:R-:W-:Y:S01]  /*2f60*/  FFMA.FTZ R47, R3.reuse, R2, RZ ;  /* 0x00000002032f7223 */ /* 0x040fe200000100ff */
[----:B------:R-:W-:Y:S01]  /*2f70*/  FFMA.FTZ R3, R3, R44, RZ ;  /* 0x0000002c03037223 */ /* 0x000fe200000100ff */
[----:B------:R-:W-:Y:S01]  /*2f80*/  FFMA.FTZ R45, R45, R4, R0 ;  /* 0x000000042d2d7223 */ /* 0x000fe20000010000 */
[----:B------:R-:W-:Y:S02]  /*2f90*/  HADD2.F32 R2, -RZ, R31.H1_H1 ;  /* 0x3000001fff027230 */ /* 0x000fe40000004100 */
[----:B------:R-:W-:Y:S02]  /*2fa0*/  HADD2.F32 R0, -RZ, R33.H1_H1 ;  /* 0x30000021ff007230 */ /* 0x000fe40000004100 */
[----:B------:R-:W-:Y:S02]  /*2fb0*/  HADD2.F32 R44, -RZ, R35.H1_H1 ;  /* 0x30000023ff2c7230 */ /* 0x000fe40000004100 */
[----:B------:R-:W-:Y:S01]  /*2fc0*/  FFMA.FTZ R49, R4, R2, R49 ;  /* 0x0000000204317223 */ /* 0x000fe20000010031 */
[----:B------:R-:W-:-:S02]  /*2fd0*/  HADD2.F32 R2, -RZ, R30.H0_H0 ;  /* 0x2000001eff027230 */ /* 0x000fc40000004100 */
[C---:B------:R-:W-:Y:S01]  /*2fe0*/  FFMA.FTZ R47, R4.reuse, R0, R47 ;  /* 0x00000000042f7223 */ /* 0x040fe2000001002f */
[--C-:B------:R-:W-:Y:S02]  /*2ff0*/  HADD2.F32 R0, -RZ, R5.reuse.H0_H0 ;  /* 0x20000005ff007230 */ /* 0x100fe40000004100 */
        /* <DEDUP_REMOVED lines=13> */
[----:B------:R-:W-:Y:S02]  /*30d0*/  HADD2.F32 R2, -RZ, R37.H0_H0 ;  /* 0x20000025ff027230 */ /* 0x000fe40000004100 */
[----:B------:R-:W-:Y:S01]  /*30e0*/  FFMA.FTZ R49, R5, R49, R44 ;  /* 0x0000003105317223 */ /* 0x000fe2000001002c */
[----:B-1----:R-:W-:-:S02]  /*30f0*/  HADD2.F32 R0, -RZ, R6.H0_H0 ;  /* 0x20000006ff007230 */ /* 0x002fc40000004100 */
[C---:B------:R-:W-:Y:S01]  /*3100*/  FFMA.FTZ R3, R5.reuse, R3, R46 ;  /* 0x0000000305037223 */ /* 0x040fe2000001002e */
[----:B------:R-:W-:Y:S02]  /*3110*/  HADD2.F32 R44, -RZ, R39.H0_H0 ;  /* 0x20000027ff2c7230 */ /* 0x000fe40000004100 */
[----:B------:R-:W-:Y:S02]  /*3120*/  HADD2.F32 R46, -RZ, R36.H1_H1 ;  /* 0x30000024ff2e7230 */ /* 0x000fe40000004100 */
[----:B------:R-:W-:Y:S01]  /*3130*/  FFMA.FTZ R47, R2, R0, R45 ;  /* 0x00000000022f7223 */ /* 0x000fe2000001002d */
        /* <DEDUP_REMOVED lines=14> */
[--C-:B------:R-:W-:Y:S02]  /*3220*/  HADD2.F32 R2, -RZ, R40.reuse.H0_H0 ;  /* 0x20000028ff027230 */ /* 0x100fe40000004100 */
[----:B------:R-:W-:Y:S01]  /*3230*/  FFMA.FTZ R4, R4, R0, R47 ;  /* 0x0000000004047223 */ /* 0x000fe2000001002f */
[----:B------:R-:W-:Y:S02]  /*3240*/  HADD2.F32 R46, -RZ, R43.H1_H1 ;  /* 0x3000002bff2e7230 */ /* 0x000fe40000004100 */
[----:B------:R-:W-:Y:S01]  /*3250*/  FFMA.FTZ R47, R6, R44, R3 ;  /* 0x0000002c062f7223 */ /* 0x000fe20000010003 */
[----:B------:R-:W-:Y:S02]  /*3260*/  HADD2.F32 R7, -RZ, R7.H1_H1 ;  /* 0x30000007ff077230 */ /* 0x000fe40000004100 */
[----:B------:R-:W-:Y:S01]  /*3270*/  FFMA.FTZ R2, R0, R2, R45 ;  /* 0x0000000200027223 */ /* 0x000fe2000001002d */
[----:B------:R-:W-:Y:S02]  /*3280*/  HADD2.F32 R3, -RZ, R40.H1_H1 ;  /* 0x30000028ff037230 */ /* 0x000fe40000004100 */
[----:B------:R-:W-:Y:S01]  /*3290*/  FFMA.FTZ R5, R6, R46, R5 ;  /* 0x0000002e06057223 */ /* 0x000fe20000010005 */
[----:B------:R-:W-:-:S02]  /*32a0*/  HADD2.F32 R45, -RZ, R38.H1_H1 ;  /* 0x30000026ff2d7230 */ /* 0x000fc40000004100 */
[--C-:B------:R-:W-:Y:S02]  /*32b0*/  HADD2.F32 R6, -RZ, R42.reuse.H0_H0 ;  /* 0x2000002aff067230 */ /* 0x100fe40000004100 */
[----:B------:R-:W-:Y:S01]  /*32c0*/  FFMA.FTZ R2, R7, R3, R2 ;  /* 0x0000000307027223 */ /* 0x000fe20000010002 */
[----:B------:R-:W-:Y:S02]  /*32d0*/  HADD2.F32 R44, -RZ, R27.H0_H0 ;  /* 0x2000001bff2c7230 */ /* 0x000fe40000004100 */
[----:B------:R-:W-:Y:S01]  /*32e0*/  FFMA.FTZ R4, R45, R7, R4 ;  /* 0x000000072d047223 */ /* 0x000fe20000010004 */
[----:B------:R-:W-:Y:S02]  /*32f0*/  HADD2.F32 R3, -RZ, R11.H1_H1 ;  /* 0x3000000bff037230 */ /* 0x000fe40000004100 */
[C---:B------:R-:W-:Y:S01]  /*3300*/  FFMA.FTZ R47, R0.reuse, R6, R47 ;  /* 0x00000006002f7223 */ /* 0x040fe2000001002f */
[----:B------:R-:W-:Y:S02]  /*3310*/  HADD2.F32 R6, -RZ, R42.H1_H1 ;  /* 0x3000002aff067230 */ /* 0x000fe40000004100 */
[----:B------:R-:W-:Y:S01]  /*3320*/  FFMA.FTZ R44, R0, R44, R5 ;  /* 0x0000002c002c7223 */ /* 0x000fe20000010005 */
[----:B------:R-:W-:-:S02]  /*3330*/  HADD2.F32 R0, -RZ, R27.H1_H1 ;  /* 0x3000001bff007230 */ /* 0x000fc40000004100 */
[----:B------:R-:W-:Y:S01]  /*3340*/  FMUL.FTZ R4, R3, R4 ;  /* 0x0000000403047220 */ /* 0x000fe20000410000 */
[----:B------:R-:W-:Y:S02]  /*3350*/  HADD2.F32 R3, -RZ, R11.H0_H0 ;  /* 0x2000000bff037230 */ /* 0x000fe40000004100 */
[C---:B------:R-:W-:Y:S01]  /*3360*/  FFMA.FTZ R6, R7.reuse, R6, R47 ;  /* 0x0000000607067223 */ /* 0x040fe2000001002f */
[--C-:B------:R-:W-:Y:S02]  /*3370*/  HADD2.F32 R5, -RZ, R10.reuse.H1_H1 ;  /* 0x3000000aff057230 */ /* 0x100fe40000004100 */
[----:B------:R-:W-:Y:S01]  /*3380*/  FFMA.FTZ R0, R7, R0, R44 ;  /* 0x0000000007007223 */ /* 0x000fe2000001002c */
[----:B------:R-:W-:Y:S02]  /*3390*/  HADD2.F32 R45, -RZ, R10.H0_H0 ;  /* 0x2000000aff2d7230 */ /* 0x000fe40000004100 */
[----:B------:R-:W-:Y:S01]  /*33a0*/  FMUL.FTZ R2, R3, R2 ;  /* 0x0000000203027220 */ /* 0x000fe20000410000 */
[----:B------:R-:W-:Y:S01]  /*33b0*/  F2FP.F16.F32.PACK_AB R4, RZ, R4 ;  /* 0x00000004ff04723e */ /* 0x000fe200000000ff */
[----:B------:R-:W-:Y:S01]  /*33c0*/  FMUL.FTZ R6, R5, R6 ;  /* 0x0000000605067220 */ /* 0x000fe20000410000 */
        /* <DEDUP_REMOVED lines=8> */
.L_x_1540:
        /* <DEDUP_REMOVED lines=9> */
[----:B------:R-:W-:Y:S02]  /*34e0*/  HADD2.F32 R7, -RZ, R33.H0_H0 ;  /* 0x20000021ff077230 */ /* 0x000fe40000004100 */
[----:B------:R-:W-:Y:S02]  /*34f0*/  HADD2.F32 R44, -RZ, R35.H0_H0 ;  /* 0x20000023ff2c7230 */ /* 0x000fe40000004100 */
[----:B------:R-:W-:-:S02]  /*3500*/  HADD2.F32 R46, -RZ, R34.H0_H0 ;  /* 0x20000022ff2e7230 */ /* 0x000fc40000004100 */
[--C-:B0-----:R-:W-:Y:S02]  /*3510*/  HADD2.F32 R51, -RZ, R2.reuse.H0_H0 ;  /* 0x20000002ff337230 */ /* 0x101fe40000004100 */
[----:B------:R-:W-:-:S03]  /*3520*/  HADD2.F32 R2, -RZ, R2.H1_H1 ;  /* 0x30000002ff027230 */ /* 0x000fc60000004100 */
[-C--:B------:R-:W-:Y:S01]  /*3530*/  FFMA.FTZ R0, R0, R51.reuse, RZ ;  /* 0x0000003300007223 */ /* 0x080fe200000100ff */
[-C--:B------:R-:W-:Y:S01]  /*3540*/  FFMA.FTZ R49, R6, R51.reuse, RZ ;  /* 0x0000003306317223 */ /* 0x080fe200000100ff */
[----:B------:R-:W-:Y:S02]  /*3550*/  HADD2.F32 R6, -RZ, R31.H1_H1 ;  /* 0x3000001fff067230 */ /* 0x000fe40000004100 */
[-C--:B------:R-:W-:Y:S01]  /*3560*/  FFMA.FTZ R47, R7, R51.reuse, RZ ;  /* 0x00000033072f7223 */ /* 0x080fe200000100ff */
[-C--:B------:R-:W-:Y:S01]  /*3570*/  FFMA.FTZ R45, R45, R2.reuse, R0 ;  /* 0x000000022d2d7223 */ /* 0x080fe20000010000 */
[----:B------:R-:W-:Y:S02]  /*3580*/  HADD2.F32 R0, -RZ, R33.H1_H1 ;  /* 0x30000021ff007230 */ /* 0x000fe40000004100 */
[----:B------:R-:W-:Y:S01]  /*3590*/  FFMA.FTZ R7, R44, R51, RZ ;  /* 0x000000332c077223 */ /* 0x000fe200000100ff */
        /* <DEDUP_REMOVED lines=19> */
[----:B-1----:R-:W-:-:S02]  /*36d0*/  HADD2.F32 R0, -RZ, R4.H0_H0 ;  /* 0x20000004ff007230 */ /* 0x002fc40000004100 */
[-C--:B------:R-:W-:Y:S01]  /*36e0*/  FFMA.FTZ R47, R47, R3.reuse, R6 ;  /* 0x000000032f2f7223 */ /* 0x080fe20000010006 */
        /* <DEDUP_REMOVED lines=8> */
[----:B------:R-:W-:Y:S02]  /*3770*/  HADD2.F32 R4, -RZ, R4.H1_H1 ;  /* 0x30000004ff047230 */ /* 0x000fe40000004100 */
[-C--:B------:R-:W-:Y:S01]  /*3780*/  FFMA.FTZ R3, R6, R0.reuse, R7 ;  /* 0x0000000006037223 */ /* 0x080fe20000010007 */
[----:B------:R-:W-:Y:S01]  /*3790*/  FFMA.FTZ R7, R44, R0, R47 ;  /* 0x000000002c077223 */ /* 0x000fe2000001002f */
[----:B------:R-:W-:Y:S02]  /*37a0*/  HADD2.F32 R44, -RZ, R39.H1_H1 ;  /* 0x30000027ff2c7230 */ /* 0x000fe40000004100 */
[-C--:B------:R-:W-:Y:S01]  /*37b0*/  FFMA.FTZ R49, R2, R4.reuse, R49 ;  /* 0x0000000402317223 */ /* 0x080fe20000010031 */
[----:B------:R-:W-:Y:S02]  /*37c0*/  HADD2.F32 R0, -RZ, R5.H0_H0 ;  /* 0x20000005ff007230 */ /* 0x000fe40000004100 */
[----:B------:R-:W-:Y:S01]  /*37d0*/  FFMA.FTZ R45, R44, R4, R45 ;  /* 0x000000042c2d7223 */ /* 0x000fe2000001002d */
[----:B------:R-:W-:-:S02]  /*37e0*/  HADD2.F32 R2, -RZ, R40.H0_H0 ;  /* 0x20000028ff027230 */ /* 0x000fc40000004100 */
        /* <DEDUP_REMOVED lines=8> */
[-C--:B------:R-:W-:Y:S01]  /*3870*/  FFMA.FTZ R6, R6, R0.reuse, R49 ;  /* 0x0000000006067223 */ /* 0x080fe20000010031 */
[----:B------:R-:W-:Y:S02]  /*3880*/  HADD2.F32 R4, -RZ, R42.H0_H0 ;  /* 0x2000002aff047230 */ /* 0x000fe40000004100 */
        /* <DEDUP_REMOVED lines=9> */
[----:B------:R-:W-:Y:S01]  /*3920*/  FMUL.FTZ R6, R3, R6 ;  /* 0x0000000603067220 */ /* 0x000fe20000410000 */
[----:B------:R-:W-:Y:S02]  /*3930*/  HADD2.F32 R3, -RZ, R11.H0_H0 ;  /* 0x2000000bff037230 */ /* 0x000fe40000004100 */
[-C--:B------:R-:W-:Y:S01]  /*3940*/  FFMA.FTZ R4, R47, R5.reuse, R4 ;  /* 0x000000052f047223 */ /* 0x080fe20000010004 */
[--C-:B------:R-:W-:Y:S02]  /*3950*/  HADD2.F32 R7, -RZ, R10.reuse.H1_H1 ;  /* 0x3000000aff077230 */ /* 0x100fe40000004100 */
[----:B------:R-:W-:Y:S01]  /*3960*/  FFMA.FTZ R0, R45, R5, R0 ;  /* 0x000000052d007223 */ /* 0x000fe20000010000 */
[----:B------:R-:W-:-:S02]  /*3970*/  HADD2.F32 R47, -RZ, R10.H0_H0 ;  /* 0x2000000aff2f7230 */ /* 0x000fc40000004100 */
[----:B------:R-:W-:Y:S01]  /*3980*/  FMUL.FTZ R2, R3, R2 ;  /* 0x0000000203027220 */ /* 0x000fe20000410000 */
[----:B------:R-:W-:Y:S01]  /*3990*/  F2FP.F16.F32.PACK_AB R6, RZ, R6 ;  /* 0x00000006ff06723e */ /* 0x000fe200000000ff */
[----:B------:R-:W-:Y:S01]  /*39a0*/  FMUL.FTZ R4, R7, R4 ;  /* 0x0000000407047220 */ /* 0x000fe20000410000 */
        /* <DEDUP_REMOVED lines=8> */
.L_x_1542:
[----:B------:R-:W-:Y:S05]  /*3a30*/  @P0 BRA `(.L_x_1541) ;  /* 0x0000000400680947 */ /* 0x000fea0003800000 */
        /* <DEDUP_REMOVED lines=8> */
[--C-:B------:R-:W-:Y:S02]  /*3ac0*/  HADD2.F32 R44, -RZ, R3.reuse.H0_H0 ;  /* 0x20000003ff2c7230 */ /* 0x100fe40000004100 */
[----:B------:R-:W-:Y:S02]  /*3ad0*/  HADD2.F32 R46, -RZ, R3.H1_H1 ;  /* 0x30000003ff2e7230 */ /* 0x000fe40000004100 */
[-C--:B------:R-:W-:Y:S01]  /*3ae0*/  FFMA.FTZ R29, R0, R7.reuse, RZ ;  /* 0x00000007001d7223 */ /* 0x080fe200000100ff */
[----:B------:R-:W-:Y:S02]  /*3af0*/  HADD2.F32 R45, -RZ, R2.H1_H1 ;  /* 0x30000002ff2d7230 */ /* 0x000fe40000004100 */
[----:B------:R-:W-:Y:S01]  /*3b00*/  FFMA.FTZ R6, R6, R7, RZ ;  /* 0x0000000706067223 */ /* 0x000fe200000100ff */
[----:B------:R-:W-:Y:S02]  /*3b10*/  HADD2.F32 R3, -RZ, R33.H0_H0 ;  /* 0x20000021ff037230 */ /* 0x000fe40000004100 */
[----:B------:R-:W-:-:S03]  /*3b20*/  HADD2.F32 R2, -RZ, R31.H0_H0 ;  /* 0x2000001fff027230 */ /* 0x000fc60000004100 */
[----:B------:R-:W-:Y:S01]  /*3b30*/  FFMA.FTZ R0, R3, R7, RZ ;  /* 0x0000000703007223 */ /* 0x000fe200000100ff */
[----:B------:R-:W-:Y:S01]  /*3b40*/  FFMA.FTZ R3, R50, R45, R29 ;  /* 0x0000002d32037223 */ /* 0x000fe2000001001d */
[----:B------:R-:W-:Y:S01]  /*3b50*/  FFMA.FTZ R31, R2, R7, RZ ;  /* 0x00000007021f7223 */ /* 0x000fe200000100ff */
[----:B------:R-:W-:Y:S02]  /*3b60*/  HADD2.F32 R29, -RZ, R33.H1_H1 ;  /* 0x30000021ff1d7230 */ /* 0x000fe40000004100 */
        /* <DEDUP_REMOVED lines=53> */
[--C-:B------:R-:W-:Y:S02]  /*3ec0*/  HADD2.F32 R3, -RZ, R11.reuse.H1_H1 ;  /* 0x3000000bff037230 */ /* 0x100fe40000004100 */
[----:B------:R-:W-:Y:S01]  /*3ed0*/  FFMA.FTZ R6, R31, R5, R6 ;  /* 0x000000051f067223 */ /* 0x000fe20000010006 */
[----:B------:R-:W-:-:S02]  /*3ee0*/  HADD2.F32 R7, -RZ, R11.H0_H0 ;  /* 0x2000000bff077230 */ /* 0x000fc40000004100 */
[----:B------:R-:W-:Y:S01]  /*3ef0*/  FFMA.FTZ R0, R29, R5, R0 ;  /* 0x000000051d007223 */ /* 0x000fe20000010000 */
[--C-:B------:R-:W-:Y:S02]  /*3f00*/  HADD2.F32 R27, -RZ, R10.reuse.H1_H1 ;  /* 0x3000000aff1b7230 */ /* 0x100fe40000004100 */
[----:B------:R-:W-:Y:S01]  /*3f10*/  FMUL.FTZ R2, R3, R2 ;  /* 0x0000000203027220 */ /* 0x000fe20000410000 */
[----:B------:R-:W-:Y:S02]  /*3f20*/  HADD2.F32 R31, -RZ, R10.H0_H0 ;  /* 0x2000000aff1f7230 */ /* 0x000fe40000004100 */
        /* <DEDUP_REMOVED lines=11> */
.L_x_1541:
[----:B------:R-:W-:-:S04]  /*3fe0*/  IMAD.WIDE R4, R25, 0x4, R8 ;  /* 0x0000000419047825 */ /* 0x000fc800078e0208 */
[----:B------:R-:W-:-:S06]  /*3ff0*/  IMAD.WIDE R4, R25, 0x4, R4 ;  /* 0x0000000419047825 */ /* 0x000fcc00078e0204 */
        /* <DEDUP_REMOVED lines=8> */
[----:B------:R-:W-:Y:S02]  /*4080*/  SHF.R.U32.HI R7, RZ, 0x8, R7 ;  /* 0x00000008ff077819 */ /* 0x000fe40000011607 */
[C---:B------:R-:W-:Y:S02]  /*4090*/  LOP3.LUT R27, R4.reuse, 0xf000f, RZ, 0xc0, !PT ;  /* 0x000f000f041b7812 */ /* 0x040fe400078ec0ff */
[----:B------:R-:W-:Y:S02]  /*40a0*/  LOP3.LUT R29, R4, 0xf000f0, RZ, 0xc0, !PT ;  /* 0x00f000f0041d7812 */ /* 0x000fe400078ec0ff */
        /* <DEDUP_REMOVED lines=8> */
[C---:B------:R-:W-:Y:S02]  /*4130*/  LOP3.LUT R42, R7.reuse, 0xf000f, RZ, 0xc0, !PT ;  /* 0x000f000f072a7812 */ /* 0x040fe400078ec0ff */
        /* <DEDUP_REMOVED lines=42> */
[--C-:B0-----:R-:W-:Y:S02]  /*43e0*/  HADD2.F32 R7, -RZ, R2.reuse.H0_H0 ;  /* 0x20000002ff077230 */ /* 0x101fe40000004100 */
[----:B------:R-:W-:-:S03]  /*43f0*/  HADD2.F32 R2, -RZ, R2.H1_H1 ;  /* 0x30000002ff027230 */ /* 0x000fc60000004100 */
[----:B------:R-:W-:Y:S01]  /*4400*/  FFMA.FTZ R0, R0, R7, RZ ;  /* 0x0000000700007223 */ /* 0x000fe200000100ff */
[C---:B------:R-:W-:Y:S01]  /*4410*/  FFMA.FTZ R45, R7.reuse, R44, RZ ;  /* 0x0000002c072d7223 */ /* 0x040fe200000100ff */
[----:B------:R-:W-:Y:S02]  /*4420*/  HADD2.F32 R44, -RZ, R30.H1_H1 ;  /* 0x3000001eff2c7230 */ /* 0x000fe40000004100 */
[----:B------:R-:W-:Y:S01]  /*4430*/  FFMA.FTZ R47, R7, R48, RZ ;  /* 0x00000030072f7223 */ /* 0x000fe200000100ff */
[----:B------:R-:W-:Y:S01]  /*4440*/  FFMA.FTZ R43, R43, R2, R0 ;  /* 0x000000022b2b7223 */ /* 0x000fe20000010000 */
[----:B------:R-:W-:Y:S02]  /*4450*/  HADD2.F32 R0, -RZ, R32.H1_H1 ;  /* 0x30000020ff007230 */ /* 0x000fe40000004100 */
[----:B------:R-:W-:Y:S01]  /*4460*/  FFMA.FTZ R7, R7, R46, RZ ;  /* 0x0000002e07077223 */ /* 0x000fe200000100ff */
[----:B------:R-:W-:Y:S01]  /*4470*/  FFMA.FTZ R47, R2, R44, R47 ;  /* 0x0000002c022f7223 */ /* 0x000fe2000001002f */
[----:B------:R-:W-:-:S02]  /*4480*/  HADD2.F32 R46, -RZ, R34.H1_H1 ;  /* 0x30000022ff2e7230 */ /* 0x000fc40000004100 */
[C---:B------:R-:W-:Y:S01]  /*4490*/  FFMA.FTZ R45, R2.reuse, R0, R45 ;  /* 0x00000000022d7223 */ /* 0x040fe2000001002d */
[----:B------:R-:W-:Y:S02]  /*44a0*/  HADD2.F32 R0, -RZ, R3.H0_H0 ;  /* 0x20000003ff007230 */ /* 0x000fe40000004100 */
        /* <DEDUP_REMOVED lines=34> */
[----:B------:R-:W-:Y:S02]  /*46d0*/  HADD2.F32 R44, -RZ, R37.H0_H0 ;  /* 0x20000025ff2c7230 */ /* 0x000fe40000004100 */
[----:B------:R-:W-:Y:S01]  /*46e0*/  FFMA.FTZ R2, R0, R2, R43 ;  /* 0x0000000200027223 */ /* 0x000fe2000001002b */
[----:B------:R-:W-:Y:S02]  /*46f0*/  HADD2.F32 R46, -RZ, R42.H1_H1 ;  /* 0x3000002aff2e7230 */ /* 0x000fe40000004100 */
[----:B------:R-:W-:Y:S01]  /*4700*/  FFMA.FTZ R45, R4, R45, R3 ;  /* 0x0000002d042d7223 */ /* 0x000fe20000010003 */
        /* <DEDUP_REMOVED lines=14> */
[----:B------:R-:W-:Y:S01]  /*47f0*/  FMUL.FTZ R44, R3, R44 ;  /* 0x0000002c032c7220 */ /* 0x000fe20000410000 */
[----:B------:R-:W-:Y:S02]  /*4800*/  HADD2.F32 R3, -RZ, R11.H0_H0 ;  /* 0x2000000bff037230 */ /* 0x000fe40000004100 */
[C---:B------:R-:W-:Y:S01]  /*4810*/  FFMA.FTZ R4, R5.reuse, R4, R45 ;  /* 0x0000000405047223 */ /* 0x040fe2000001002d */
        /* <DEDUP_REMOVED lines=14> */
.L_x_1543:
        /* <DEDUP_REMOVED lines=9> */
[----:B------:R-:W-:Y:S02]  /*4990*/  HADD2.F32 R44, -RZ, R34.H0_H0 ;  /* 0x20000022ff2c7230 */ /* 0x000fe40000004100 */
[----:B------:R-:W-:Y:S02]  /*49a0*/  HADD2.F32 R43, -RZ, R32.H0_H0 ;  /* 0x20000020ff2b7230 */ /* 0x000fe40000004100 */
[----:B------:R-:W-:-:S02]  /*49b0*/  HADD2.F32 R48, -RZ, R33.H0_H0 ;  /* 0x20000021ff307230 */ /* 0x000fc40000004100 */
[----:B------:R-:W-:Y:S02]  /*49c0*/  HADD2.F32 R49, -RZ, R31.H1_H1 ;  /* 0x3000001fff317230 */ /* 0x000fe40000004100 */
[--C-:B0-----:R-:W-:Y:S02]  /*49d0*/  HADD2.F32 R46, -RZ, R2.reuse.H0_H0 ;  /* 0x20000002ff2e7230 */ /* 0x101fe40000004100 */
[----:B------:R-:W-:-:S03]  /*49e0*/  HADD2.F32 R2, -RZ, R2.H1_H1 ;  /* 0x30000002ff027230 */ /* 0x000fc60000004100 */
[-C--:B------:R-:W-:Y:S01]  /*49f0*/  FFMA.FTZ R0, R0, R46.reuse, RZ ;  /* 0x0000002e00007223 */ /* 0x080fe200000100ff */
[-C--:B------:R-:W-:Y:S01]  /*4a00*/  FFMA.FTZ R47, R7, R46.reuse, RZ ;  /* 0x0000002e072f7223 */ /* 0x080fe200000100ff */
[----:B------:R-:W-:Y:S01]  /*4a10*/  FFMA.FTZ R7, R44, R46, RZ ;  /* 0x0000002e2c077223 */ /* 0x000fe200000100ff */
[----:B------:R-:W-:Y:S02]  /*4a20*/  HADD2.F32 R44, -RZ, R30.H1_H1 ;  /* 0x3000001eff2c7230 */ /* 0x000fe40000004100 */
[----:B------:R-:W-:Y:S01]  /*4a30*/  FFMA.FTZ R45, R45, R2, R0 ;  /* 0x000000022d2d7223 */ /* 0x000fe20000010000 */
[----:B------:R-:W-:Y:S02]  /*4a40*/  HADD2.F32 R0, -RZ, R32.H1_H1 ;  /* 0x30000020ff007230 */ /* 0x000fe40000004100 */
[----:B------:R-:W-:Y:S01]  /*4a50*/  FFMA.FTZ R43, R43, R46, RZ ;  /* 0x0000002e2b2b7223 */ /* 0x000fe200000100ff */
        /* <DEDUP_REMOVED lines=9> */
[----:B------:R-:W-:Y:S01]  /*4af0*/  FFMA.FTZ R48, R48, R0, R43 ;  /* 0x0000000030307223 */ /* 0x000fe2000001002b */
[----:B------:R-:W-:-:S02]  /*4b00*/  HADD2.F32 R44, -RZ, R35.H0_H0 ;  /* 0x20000023ff2c7230 */ /* 0x000fc40000004100 */
[-C--:B------:R-:W-:Y:S01]  /*4b10*/  FFMA.FTZ R46, R46, R0.reuse, R47 ;  /* 0x000000002e2e7223 */ /* 0x080fe2000001002f */
[----:B------:R-:W-:Y:S02]  /*4b20*/  HADD2.F32 R43, -RZ, R29.H1_H1 ;  /* 0x3000001dff2b7230 */ /* 0x000fe40000004100 */
[----:B------:R-:W-:Y:S02]  /*4b30*/  HADD2.F32 R45, -RZ, R35.H1_H1 ;  /* 0x30000023ff2d7230 */ /* 0x000fe40000004100 */
[----:B------:R-:W-:Y:S01]  /*4b40*/  FFMA.FTZ R44, R44, R0, R7 ;  /* 0x000000002c2c7223 */ /* 0x000fe20000010007 */
[-C--:B------:R-:W-:Y:S01]  /*4b50*/  FFMA.FTZ R49, R49, R3.reuse, R46 ;  /* 0x0000000331317223 */ /* 0x080fe2000001002e */
[-C--:B------:R-:W-:Y:S01]  /*4b60*/  FFMA.FTZ R43, R43, R3.reuse, R2 ;  /* 0x000000032b2b7223 */ /* 0x080fe20000010002 */
[----:B------:R-:W-:Y:S02]  /*4b70*/  HADD2.F32 R2, -RZ, R36.H0_H0 ;  /* 0x20000024ff027230 */ /* 0x000fe40000004100 */
[----:B------:R-:W-:Y:S01]  /*4b80*/  FFMA.FTZ R45, R45, R3, R44 ;  /* 0x000000032d2d7223 */ /* 0x000fe2000001002c */
[----:B-1----:R-:W-:-:S02]  /*4b90*/  HADD2.F32 R0, -RZ, R4.H0_H0 ;  /* 0x20000004ff007230 */ /* 0x002fc40000004100 */
        /* <DEDUP_REMOVED lines=52> */
.L_x_1545:
[----:B------:R-:W-:Y:S05]  /*4ee0*/  @P0 BRA `(.L_x_1544) ;  /* 0x0000000400680947 */ /* 0x000fea0003800000 */
[----:B------:R-:W0:Y:S01]  /*4ef0*/  LDS.64 R2, [UR4+0x120] ;  /* 0x00012004ff027984 */ /* 0x000e220008000a00 */
[--C-:B------:R-:W-:Y:S02]  /*4f00*/  HADD2.F32 R0, -RZ, R27.reuse.H0_H0 ;  /* 0x2000001bff007230 */ /* 0x100fe40000004100 */
[----:B------:R-:W-:Y:S01]  /*4f10*/  HADD2.F32 R48, -RZ, R27.H1_H1 ;  /* 0x3000001bff307230 */ /* 0x000fe20000004100 */
[----:B------:R-:W1:Y:S01]  /*4f20*/  LDS.64 R4, [UR4+0x128] ;  /* 0x00012804ff047984 */ /* 0x000e620008000a00 */
[----:B------:R-:W-:Y:S02]  /*4f30*/  HADD2.F32 R7, -RZ, R34.H0_H0 ;  /* 0x20000022ff077230 */ /* 0x000fe40000004100 */
[--C-:B0-----:R-:W-:Y:S02]  /*4f40*/  HADD2.F32 R43, -RZ, R2.reuse.H0_H0 ;  /* 0x20000002ff2b7230 */ /* 0x101fe40000004100 */
[----:B------:R-:W-:Y:S02]  /*4f50*/  HADD2.F32 R45, -RZ, R2.H1_H1 ;  /* 0x30000002ff2d7230 */ /* 0x000fe40000004100 */
[----:B------:R-:W-:-:S02]  /*4f60*/  HADD2.F32 R44, -RZ, R3.H0_H0 ;  /* 0x20000003ff2c7230 */ /* 0x000fc40000004100 */
[-C--:B------:R-:W-:Y:S01]  /*4f70*/  FFMA.FTZ R27, R0, R43.reuse, RZ ;  /* 0x0000002b001b7223 */ /* 0x080fe200000100ff */
[----:B------:R-:W-:Y:S02]  /*4f80*/  HADD2.F32 R46, -RZ, R3.H1_H1 ;  /* 0x30000003ff2e7230 */ /* 0x000fe40000004100 */
[----:B------:R-:W-:Y:S02]  /*4f90*/  HADD2.F32 R2, -RZ, R30.H0_H0 ;  /* 0x2000001eff027230 */ /* 0x000fe40000004100 */
[----:B------:R-:W-:Y:S02]  /*4fa0*/  HADD2.F32 R3, -RZ, R32.H0_H0 ;  /* 0x20000020ff037230 */ /* 0x000fe40000004100 */
[----:B------:R-:W-:Y:S02]  /*4fb0*/  HADD2.F32 R30, -RZ, R30.H1_H1 ;  /* 0x3000001eff1e7230 */ /* 0x000fe40000004100 */
[-C--:B------:R-:W-:Y:S01]  /*4fc0*/  FFMA.FTZ R47, R2, R43.reuse, RZ ;  /* 0x0000002b022f7223 */ /* 0x080fe200000100ff */
[-C--:B------:R-:W-:Y:S01]  /*4fd0*/  FFMA.FTZ R2, R7, R43.reuse, RZ ;  /* 0x0000002b07027223 */ /* 0x080fe200000100ff */
[----:B------:R-:W-:Y:S01]  /*4fe0*/  FFMA.FTZ R0, R3, R43, RZ ;  /* 0x0000002b03007223 */ /* 0x000fe200000100ff */
[----:B------:R-:W-:Y:S01]  /*4ff0*/  FFMA.FTZ R3, R48, R45, R27 ;  /* 0x0000002d30037223 */ /* 0x000fe2000001001b */
[----:B------:R-:W-:-:S02]  /*5000*/  HADD2.F32 R27, -RZ, R32.H1_H1 ;  /* 0x30000020ff1b7230 */ /* 0x000fc40000004100 */
        /* <DEDUP_REMOVED lines=20> */
[----:B------:R-:W-:Y:S02]  /*5150*/  HADD2.F32 R32, -RZ, R38.H0_H0 ;  /* 0x20000026ff207230 */ /* 0x000fe40000004100 */
[----:B------:R-:W-:Y:S01]  /*5160*/  FFMA.FTZ R3, R0, R46, R3 ;  /* 0x0000002e00037223 */ /* 0x000fe20000010003 */
[----:B------:R-:W-:Y:S02]  /*5170*/  HADD2.F32 R30, -RZ, R36.H0_H0 ;  /* 0x20000024ff1e7230 */ /* 0x000fe40000004100 */
        /* <DEDUP_REMOVED lines=13> */
[----:B------:R-:W-:Y:S02]  /*5250*/  HADD2.F32 R0, -RZ, R5.H0_H0 ;  /* 0x20000005ff007230 */ /* 0x000fe40000004100 */
        /* <DEDUP_REMOVED lines=17> */
[--C-:B------:R-:W-:Y:S02]  /*5370*/  HADD2.F32 R3, -RZ, R11.reuse.H1_H1 ;  /* 0x3000000bff037230 */ /* 0x100fe40000004100 */
[-C--:B------:R-:W-:Y:S01]  /*5380*/  FFMA.FTZ R30, R41, R5.reuse, R30 ;  /* 0x00000005291e7223 */ /* 0x080fe2000001001e */
[----:B------:R-:W-:Y:S02]  /*5390*/  HADD2.F32 R7, -RZ, R11.H0_H0 ;  /* 0x2000000bff077230 */ /* 0x000fe40000004100 */
[----:B------:R-:W-:Y:S01]  /*53a0*/  FFMA.FTZ R0, R29, R5, R0 ;  /* 0x000000051d007223 */ /* 0x000fe20000010000 */
[--C-:B------:R-:W-:Y:S02]  /*53b0*/  HADD2.F32 R27, -RZ, R10.reuse.H1_H1 ;  /* 0x3000000aff1b7230 */ /* 0x100fe40000004100 */
[----:B------:R-:W-:Y:S01]  /*53c0*/  FMUL.FTZ R2, R3, R2 ;  /* 0x0000000203027220 */ /* 0x000fe20000410000 */
[----:B------:R-:W-:-:S02]  /*53d0*/  HADD2.F32 R31, -RZ, R10.H0_H0 ;  /* 0x2000000aff1f7230 */ /* 0x000fc40000004100 */
        /* <DEDUP_REMOVED lines=11> */
.L_x_1544:
[----:B------:R-:W-:-:S04]  /*5490*/  IMAD.WIDE R2, R25, 0x4, R8 ;  /* 0x0000000419027825 */ /* 0x000fc800078e0208 */
[----:B------:R-:W-:-:S04]  /*54a0*/  IMAD.WIDE R2, R25, 0x4, R2 ;  /* 0x0000000419027825 */ /* 0x000fc800078e0202 */
[----:B------:R-:W-:-:S05]  /*54b0*/  IMAD.WIDE R30, R25, 0x4, R2 ;  /* 0x00000004191e7825 */ /* 0x000fca00078e0202 */
[----:B------:R-:W2:Y:S02]  /*54c0*/  LDG.E.128.CONSTANT R4, desc[UR6][R30.64] ;  /* 0x000000061e047981 */ /* 0x000ea4000c1e9d00 */
[C---:B--2---:R-:W-:Y:S02]  /*54d0*/  LOP3.LUT R34, R4.reuse, 0xf000f, RZ, 0xc0, !PT ;  /* 0x000f000f04227812 */ /* 0x044fe400078ec0ff */
[----:B------:R-:W-:Y:S02]  /*54e0*/  LOP3.LUT R25, R4, 0xf000f0, RZ, 0xc0, !PT ;  /* 0x00f000f004197812 */ /* 0x000fe400078ec0ff */
[C---:B------:R-:W-:Y:S02]  /*54f0*/  LOP3.LUT R27, R5.reuse, 0xf000f0, RZ, 0xc0, !PT ;  /* 0x00f000f0051b7812 */ /* 0x040fe400078ec0ff */
[----:B------:R-:W-:Y:S02]  /*5500*/  SHF.R.U32.HI R4, RZ, 0x8, R4 ;  /* 0x00000008ff047819 */ /* 0x000fe40000011604 */
[----:B------:R-:W-:-:S02]  /*5510*/  LOP3.LUT R3, R5, 0xf000f, RZ, 0xc0, !PT ;  /* 0x000f000f05037812 */ /* 0x000fc400078ec0ff */
[C---:B------:R-:W-:Y:S02]  /*5520*/  LOP3.LUT R30, R7.reuse, 0xf000f0, RZ, 0xc0, !PT ;  /* 0x00f000f0071e7812 */ /* 0x040fe400078ec0ff */
[----:B------:R-:W-:Y:S02]  /*5530*/  SHF.R.U32.HI R5, RZ, 0x8, R5 ;  /* 0x00000008ff057819 */ /* 0x000fe40000011605 */
[C---:B------:R-:W-:Y:S02]  /*5540*/  LOP3.LUT R2, R6.reuse, 0xf000f, RZ, 0xc0, !PT ;  /* 0x000f000f06027812 */ /* 0x040fe400078ec0ff */
[----:B------:R-:W-:Y:S02]  /*5550*/  LOP3.LUT R32, R6, 0xf000f0, RZ, 0xc0, !PT ;  /* 0x00f000f006207812 */ /* 0x000fe400078ec0ff */
        /* <DEDUP_REMOVED lines=61> */
[----:B------:R-:W-:Y:S02]  /*5930*/  HADD2.F32 R44, -RZ, R39.H1_H1 ;  /* 0x30000027ff2c7230 */ /* 0x000fe40000004100 */
        /* <DEDUP_REMOVED lines=23> */
[----:B------:R-:W-:Y:S02]  /*5ab0*/  HADD2.F32 R45, -RZ, R40.H1_H1 ;  /* 0x30000028ff2d7230 */ /* 0x000fe40000004100 */
[----:B------:R-:W-:Y:S01]  /*5ac0*/  FFMA.FTZ R12, R12, R0, R47 ;  /* 0x000000000c0c7223 */ /* 0x000fe2000001002f */
[----:B------:R-:W-:Y:S02]  /*5ad0*/  HADD2.F32 R2, -RZ, R41.H0_H0 ;  /* 0x20000029ff027230 */ /* 0x000fe40000004100 */
[----:B------:R-:W-:Y:S01]  /*5ae0*/  FFMA.FTZ R7, R0, R44, R7 ;  /* 0x0000002c00077223 */ /* 0x000fe20000010007 */
[----:B------:R-:W-:-:S02]  /*5af0*/  HADD2.F32 R4, -RZ, R4.H1_H1 ;  /* 0x30000004ff047230 */ /* 0x000fc40000004100 */
[----:B------:R-:W-:Y:S02]  /*5b00*/  HADD2.F32 R6, -RZ, R42.H0_H0 ;  /* 0x2000002aff067230 */ /* 0x000fe40000004100 */
[C---:B------:R-:W-:Y:S01]  /*5b10*/  FFMA.FTZ R49, R0.reuse, R2, R3 ;  /* 0x0000000200317223 */ /* 0x040fe20000010003 */
[----:B------:R-:W-:Y:S02]  /*5b20*/  HADD2.F32 R44, -RZ, R34.H1_H1 ;  /* 0x30000022ff2c7230 */ /* 0x000fe40000004100 */
[----:B------:R-:W-:Y:S01]  /*5b30*/  FFMA.FTZ R45, R45, R4, R12 ;  /* 0x000000042d2d7223 */ /* 0x000fe2000001000c */
        /* <DEDUP_REMOVED lines=40> */
.L_x_1546:
[----:B------:R-:W-:Y:S05]  /*5dc0*/  @!P4 BRA `(.L_x_1536) ;  /* 0x0000000800e0c947 */ /* 0x000fea0003800000 */
[----:B------:R-:W-:-:S04]  /*5dd0*/  PRMT R0, R14, 0x9910, RZ ;  /* 0x000099100e007816 */ /* 0x000fc800000000ff */
[----:B------:R-:W-:-:S13]  /*5de0*/  ISETP.NE.AND P2, PT, R0, RZ, PT ;  /* 0x000000ff0000720c */ /* 0x000fda0003f45270 */
[----:B------:R-:W-:Y:S05]  /*5df0*/  @!P2 BRA `(.L_x_1547) ;  /* 0x000000040068a947 */ /* 0x000fea0003800000 */
        /* <DEDUP_REMOVED lines=16> */
[----:B------:R-:W-:Y:S01]  /*5f00*/  FFMA.FTZ R43, R43, R2, R6 ;  /* 0x000000022b2b7223 */ /* 0x000fe20000010006 */
[----:B------:R-:W-:Y:S02]  /*5f10*/  HADD2.F32 R6, -RZ, R38.H1_H1 ;  /* 0x30000026ff067230 */ /* 0x000fe40000004100 */
        /* <DEDUP_REMOVED lines=20> */
[-C--:B------:R-:W-:Y:S01]  /*6060*/  FFMA.FTZ R7, R7, R3.reuse, R2 ;  /* 0x0000000307077223 */ /* 0x080fe20000010002 */
[----:B-1----:R-:W-:Y:S02]  /*6070*/  HADD2.F32 R0, -RZ, R4.H0_H0 ;  /* 0x20000004ff007230 */ /* 0x002fe40000004100 */
[--C-:B------:R-:W-:Y:S02]  /*6080*/  HADD2.F32 R6, -RZ, R41.reuse.H0_H0 ;  /* 0x20000029ff067230 */ /* 0x100fe40000004100 */
[----:B------:R-:W-:Y:S01]  /*6090*/  FFMA.FTZ R3, R47, R3, R44 ;  /* 0x000000032f037223 */ /* 0x000fe2000001002c */
[----:B------:R-:W-:Y:S02]  /*60a0*/  HADD2.F32 R44, -RZ, R42.H0_H0 ;  /* 0x2000002aff2c7230 */ /* 0x000fe40000004100 */
[-C--:B------:R-:W-:Y:S01]  /*60b0*/  FFMA.FTZ R45, R12, R0.reuse, R45 ;  /* 0x000000000c2d7223 */ /* 0x080fe2000001002d */
[----:B------:R-:W-:Y:S02]  /*60c0*/  HADD2.F32 R4, -RZ, R4.H1_H1 ;  /* 0x30000004ff047230 */ /* 0x000fe40000004100 */
        /* <DEDUP_REMOVED lines=16> */
[----:B------:R-:W-:Y:S02]  /*61d0*/  HADD2.F32 R45, -RZ, R27.H1_H1 ;  /* 0x3000001bff2d7230 */ /* 0x000fe40000004100 */
[----:B------:R-:W-:Y:S01]  /*61e0*/  FFMA.FTZ R4, R6, R0, R7 ;  /* 0x0000000006047223 */ /* 0x000fe20000010007 */
[----:B------:R-:W-:-:S02]  /*61f0*/  HADD2.F32 R6, -RZ, R25.H0_H0 ;  /* 0x20000019ff067230 */ /* 0x000fc40000004100 */
        /* <DEDUP_REMOVED lines=26> */
.L_x_1547:
        /* <DEDUP_REMOVED lines=10> */
[--C-:B------:R-:W-:Y:S02]  /*6440*/  HADD2.F32 R12, -RZ, R3.reuse.H0_H0 ;  /* 0x20000003ff0c7230 */ /* 0x100fe40000004100 */
[-C--:B------:R-:W-:Y:S01]  /*6450*/  FFMA.FTZ R6, R6, R45.reuse, RZ ;  /* 0x0000002d06067223 */ /* 0x080fe200000100ff */
[----:B------:R-:W-:Y:S02]  /*6460*/  HADD2.F32 R7, -RZ, R3.H1_H1 ;  /* 0x30000003ff077230 */ /* 0x000fe40000004100 */
[----:B------:R-:W-:Y:S01]  /*6470*/  FFMA.FTZ R2, R2, R45, RZ ;  /* 0x0000002d02027223 */ /* 0x000fe200000100ff */
[----:B------:R-:W-:Y:S02]  /*6480*/  HADD2.F32 R3, -RZ, R38.H0_H0 ;  /* 0x20000026ff037230 */ /* 0x000fe40000004100 */
[----:B------:R-:W-:-:S03]  /*6490*/  HADD2.F32 R37, -RZ, R37.H1_H1 ;  /* 0x30000025ff257230 */ /* 0x000fc60000004100 */
[----:B------:R-:W-:Y:S01]  /*64a0*/  FFMA.FTZ R0, R3, R45, RZ ;  /* 0x0000002d03007223 */ /* 0x000fe200000100ff */
[----:B------:R-:W-:Y:S02]  /*64b0*/  HADD2.F32 R45, -RZ, R38.H1_H1 ;  /* 0x30000026ff2d7230 */ /* 0x000fe40000004100 */
[-C--:B------:R-:W-:Y:S01]  /*64c0*/  FFMA.FTZ R37, R37, R43.reuse, R2 ;  /* 0x0000002b25257223 */ /* 0x080fe20000010002 */
[-C--:B------:R-:W-:Y:S01]  /*64d0*/  FFMA.FTZ R3, R47, R43.reuse, R36 ;  /* 0x0000002b2f037223 */ /* 0x080fe20000010024 */
[----:B------:R-:W-:Y:S02]  /*64e0*/  HADD2.F32 R2, -RZ, R33.H0_H0 ;  /* 0x20000021ff027230 */ /* 0x000fe40000004100 */
[----:B------:R-:W-:Y:S02]  /*64f0*/  HADD2.F32 R47, -RZ, R39.H1_H1 ;  /* 0x30000027ff2f7230 */ /* 0x000fe40000004100 */
[----:B------:R-:W-:Y:S01]  /*6500*/  FFMA.FTZ R39, R45, R43, R0 ;  /* 0x0000002b2d277223 */ /* 0x000fe20000010000 */
[----:B------:R-:W-:-:S02]  /*6510*/  HADD2.F32 R36, -RZ, R32.H0_H0 ;  /* 0x20000020ff247230 */ /* 0x000fc40000004100 */
[-C--:B------:R-:W-:Y:S01]  /*6520*/  FFMA.FTZ R0, R2, R12.reuse, R3 ;  /* 0x0000000c02007223 */ /* 0x080fe20000010003 */
[--C-:B------:R-:W-:Y:S02]  /*6530*/  HADD2.F32 R38, -RZ, R31.reuse.H0_H0 ;  /* 0x2000001fff267230 */ /* 0x100fe40000004100 */
        /* <DEDUP_REMOVED lines=65> */
.L_x_1536:
[----:B------:R-:W0:Y:S01]  /*6950*/  LDC R3, c[0x0][0x23c] ;  /* 0x00008f00ff037b82 */ /* 0x000e220000000800 */
[----:B------:R-:W-:Y:S01]  /*6960*/  IADD3 R17, R17, 0x20, RZ ;  /* 0x0000002011117810 */ /* 0x000fe20007ffe0ff */
[----:B------:R-:W-:-:S03]  /*6970*/  UIADD3 UR4, UR4, 0x40, URZ ;  /* 0x0000004004047890 */ /* 0x000fc6000fffe03f */
[C---:B------:R-:W-:Y:S02]  /*6980*/  ISETP.GE.AND P2, PT, R17.reuse, UR5, PT ;  /* 0x0000000511007c0c */ /* 0x040fe4000bf46270 */
[----:B------:R-:W-:Y:S01]  /*6990*/  ISETP.LT.AND P3, PT, R17, R18, PT ;  /* 0x000000121100720c */ /* 0x000fe20003f61270 */
[----:B0-----:R-:W-:-:S12]  /*69a0*/  IMAD.WIDE R8, R3, 0x10, R8 ;  /* 0x0000001003087825 */ /* 0x001fd800078e0208 */
[----:B------:R-:W-:Y:S05]  /*69b0*/  @!P2 BRA P3, `(.L_x_1548) ;  /* 0xffffffa800f0a947 */ /* 0x000fea000183ffff */
.L_x_1535:
        /* <DEDUP_REMOVED lines=19> */
.L_x_1552:
[----:B------:R-:W0:Y:S02]  /*6af0*/  LDS R6, [R0] ;  /* 0x0000000000067984 */ /* 0x000e240000000800 */
[----:B0-----:R-:W-:-:S10]  /*6b00*/  HFMA2.MMA R7, R6, 1, 1, R23 ;  /* 0x3c003c0006077835 */ /* 0x001fd40000000017 */
[----:B------:R-:W0:Y:S02]  /*6b10*/  ATOMS.CAST.SPIN R7, [R0], R6, R7 ;  /* 0x000000060007738d */ /* 0x000e240001800007 */
[----:B0-----:R-:W-:-:S13]  /*6b20*/  ISETP.EQ.U32.AND P0, PT, R7, 0x1, PT ;  /* 0x000000010700780c */ /* 0x001fda0003f02070 */
[----:B------:R-:W-:Y:S05]  /*6b30*/  @!P0 BRA `(.L_x_1552) ;  /* 0xfffffffc00ec8947 */ /* 0x000fea000383ffff */
[----:B------:R-:W-:Y:S05]  /*6b40*/  BRA `(.L_x_1550) ;  /* 0x00000000000c7947 */ /* 0x000fea0003800000 */
.L_x_1551:
[----:B------:R-:W2:Y:S02]  /*6b50*/  LD.E R0, desc[UR6][R8.64] ;  /* 0x0000000608007980 */ /* 0x000ea4000c101900 */
[----:B--2---:R-:W-:-:S05]  /*6b60*/  IADD3 R7, R23, R0, RZ ;  /* 0x0000000017077210 */ /* 0x004fca0007ffe0ff */
[----:B------:R0:W-:Y:S02]  /*6b70*/  ST.E desc[UR6][R8.64], R7 ;  /* 0x0000000708007985 */ /* 0x0001e4000c101906 */
.L_x_1550:
[----:B------:R-:W-:Y:S05]  /*6b80*/  BSYNC B0 ;  /* 0x0000000000007941 */ /* 0x000fea0003800000 */
.L_x_1549:
[----:B------:R1:W-:Y:S01]  /*6b90*/  ATOM.E.ADD.F16x2.RN.STRONG.GPU P0, RZ, desc[UR6][R8.64+0x4], R15 ;  /* 0x0000040f08ff79a2 */ /* 0x0003e2000810e1c6 */
[----:B------:R-:W-:Y:S04]  /*6ba0*/  BSSY B0, `(.L_x_1553) ;  /* 0x000000f000007945 */ /* 0x000fe80003800000 */
[----:B-1----:R-:W-:Y:S05]  /*6bb0*/  @P0 BRA `(.L_x_1554) ;  /* 0x0000000000340947 */ /* 0x002fea0003800000 */
[----:B------:R-:W1:Y:S02]  /*6bc0*/  QSPC.E.S P0, RZ, [R8+0x4] ;  /* 0x0000040008ff73aa */ /* 0x000e640000000500 */
[----:B-1----:R-:W-:Y:S05]  /*6bd0*/  @!P0 BRA `(.L_x_1555) ;  /* 0x0000000000208947 */ /* 0x002fea0003800000 */
[----:B------:R-:W-:-:S04]  /*6be0*/  MOV R6, R8 ;  /* 0x0000000800067202 */ /* 0x000fc80000000f00 */
[----:B------:R-:W-:-:S07]  /*6bf0*/  MOV R0, R6 ;  /* 0x0000000600007202 */ /* 0x000fce0000000f00 */
.L_x_1556:
[----:B------:R-:W0:Y:S02]  /*6c00*/  LDS R6, [R0+0x4] ;  /* 0x0000040000067984 */ /* 0x000e240000000800 */
[----:B0-----:R-:W-:-:S06]  /*6c10*/  HADD2 R7, R6, R15 ;  /* 0x0000000f06077230 */ /* 0x001fcc0000000000 */
[----:B------:R-:W0:Y:S02]  /*6c20*/  ATOMS.CAST.SPIN R7, [R0+0x4], R6, R7 ;  /* 0x000004060007738d */ /* 0x000e240001800007 */
[----:B0-----:R-:W-:-:S13]  /*6c30*/  ISETP.EQ.U32.AND P0, PT, R7, 0x1, PT ;  /* 0x000000010700780c */ /* 0x001fda0003f02070 */
[----:B------:R-:W-:Y:S05]  /*6c40*/  @!P0 BRA `(.L_x_1556) ;  /* 0xfffffffc00ec8947 */ /* 0x000fea000383ffff */
[----:B------:R-:W-:Y:S05]  /*6c50*/  BRA `(.L_x_1554) ;  /* 0x00000000000c7947 */ /* 0x000fea0003800000 */
.L_x_1555:
[----:B------:R-:W0:Y:S02]  /*6c60*/  LD.E R0, desc[UR6][R8.64+0x4] ;  /* 0x0000040608007980 */ /* 0x000e24000c101900 */
[----:B0-----:R-:W-:-:S05]  /*6c70*/  IADD3 R7, R15, R0, RZ ;  /* 0x000000000f077210 */ /* 0x001fca0007ffe0ff */
[----:B------:R1:W-:Y:S02]  /*6c80*/  ST.E desc[UR6][R8.64+0x4], R7 ;  /* 0x0000040708007985 */ /* 0x0003e4000c101906 */
.L_x_1554:
[----:B------:R-:W-:Y:S05]  /*6c90*/  BSYNC B0 ;  /* 0x0000000000007941 */ /* 0x000fea0003800000 */
.L_x_1553:
        /* <DEDUP_REMOVED lines=13> */
.L_x_1560:
[----:B------:R-:W0:Y:S02]  /*6d70*/  LDS R6, [R0] ;  /* 0x0000000000067984 */ /* 0x000e240000000800 */
[----:B0-----:R-:W-:-:S10]  /*6d80*/  HFMA2.MMA R7, R6, 1, 1, R21 ;  /* 0x3c003c0006077835 */ /* 0x001fd40000000015 */
[----:B------:R-:W0:Y:S02]  /*6d90*/  ATOMS.CAST.SPIN R7, [R0], R6, R7 ;  /* 0x000000060007738d */ /* 0x000e240001800007 */
[----:B0-----:R-:W-:-:S13]  /*6da0*/  ISETP.EQ.U32.AND P0, PT, R7, 0x1, PT ;  /* 0x000000010700780c */ /* 0x001fda0003f02070 */
[----:B------:R-:W-:Y:S05]  /*6db0*/  @!P0 BRA `(.L_x_1560) ;  /* 0xfffffffc00ec8947 */ /* 0x000fea000383ffff */
[----:B------:R-:W-:Y:S05]  /*6dc0*/  BRA `(.L_x_1558) ;  /* 0x00000000000c7947 */ /* 0x000fea0003800000 */
.L_x_1559:
[----:B------:R-:W2:Y:S02]  /*6dd0*/  LD.E R0, desc[UR6][R8.64] ;  /* 0x0000000608007980 */ /* 0x000ea4000c101900 */
[----:B--2---:R-:W-:-:S05]  /*6de0*/  IADD3 R7, R21, R0, RZ ;  /* 0x0000000015077210 */ /* 0x004fca0007ffe0ff */
[----:B------:R0:W-:Y:S02]  /*6df0*/  ST.E desc[UR6][R8.64], R7 ;  /* 0x0000000708007985 */ /* 0x0001e4000c101906 */
.L_x_1558:
[----:B------:R-:W-:Y:S05]  /*6e00*/  BSYNC B0 ;  /* 0x0000000000007941 */ /* 0x000fea0003800000 */
.L_x_1557:
[----:B------:R1:W-:Y:S01]  /*6e10*/  ATOM.E.ADD.F16x2.RN.STRONG.GPU P0, RZ, desc[UR6][R8.64+0x4], R11 ;  /* 0x0000040b08ff79a2 */ /* 0x0003e2000810e1c6 */
[----:B------:R-:W-:Y:S04]  /*6e20*/  BSSY B0, `(.L_x_1561) ;  /* 0x000000f000007945 */ /* 0x000fe80003800000 */
[----:B-1----:R-:W-:Y:S05]  /*6e30*/  @P0 BRA `(.L_x_1562) ;  /* 0x0000000000340947 */ /* 0x002fea0003800000 */
[----:B------:R-:W1:Y:S02]  /*6e40*/  QSPC.E.S P0, RZ, [R8+0x4] ;  /* 0x0000040008ff73aa */ /* 0x000e640000000500 */
[----:B-1----:R-:W-:Y:S05]  /*6e50*/  @!P0 BRA `(.L_x_1563) ;  /* 0x0000000000208947 */ /* 0x002fea0003800000 */
[----:B------:R-:W-:-:S04]  /*6e60*/  MOV R6, R8 ;  /* 0x0000000800067202 */ /* 0x000fc80000000f00 */
[----:B------:R-:W-:-:S07]  /*6e70*/  MOV R0, R6 ;  /* 0x0000000600007202 */ /* 0x000fce0000000f00 */
.L_x_1564:
[----:B------:R-:W0:Y:S02]  /*6e80*/  LDS R6, [R0+0x4] ;  /* 0x0000040000067984 */ /* 0x000e240000000800 */
[----:B0-----:R-:W-:-:S06]  /*6e90*/  HADD2 R7, R6, R11 ;  /* 0x0000000b06077230 */ /* 0x001fcc0000000000 */
[----:B------:R-:W0:Y:S02]  /*6ea0*/  ATOMS.CAST.SPIN R7, [R0+0x4], R6, R7 ;  /* 0x000004060007738d */ /* 0x000e240001800007 */
[----:B0-----:R-:W-:-:S13]  /*6eb0*/  ISETP.EQ.U32.AND P0, PT, R7, 0x1, PT ;  /* 0x000000010700780c */ /* 0x001fda0003f02070 */
[----:B------:R-:W-:Y:S05]  /*6ec0*/  @!P0 BRA `(.L_x_1564) ;  /* 0xfffffffc00ec8947 */ /* 0x000fea000383ffff */
[----:B------:R-:W-:Y:S05]  /*6ed0*/  BRA `(.L_x_1562) ;  /* 0x00000000000c7947 */ /* 0x000fea0003800000 */
.L_x_1563:
[----:B------:R-:W0:Y:S02]  /*6ee0*/  LD.E R0, desc[UR6][R8.64+0x4] ;  /* 0x0000040608007980 */ /* 0x000e24000c101900 */
[----:B0-----:R-:W-:-:S05]  /*6ef0*/  IADD3 R7, R11, R0, RZ ;  /* 0x000000000b077210 */ /* 0x001fca0007ffe0ff */
[----:B------:R1:W-:Y:S02]  /*6f00*/  ST.E desc[UR6][R8.64+0x4], R7 ;  /* 0x0000040708007985 */ /* 0x0003e4000c101906 */
.L_x_1562:
[----:B------:R-:W-:Y:S05]  /*6f10*/  BSYNC B0 ;  /* 0x0000000000007941 */ /* 0x000fea0003800000 */
.L_x_1561:
[----:B------:R-:W-:-:S13]  /*6f20*/  ISETP.NE.AND P0, PT, R16, 0x2, PT ;  /* 0x000000021000780c */ /* 0x000fda0003f05270 */
[----:B------:R-:W-:Y:S05]  /*6f30*/  @!P0 EXIT ;  /* 0x000000000000894d */ /* 0x000fea0003800000 */
[----:B------:R-:W-:Y:S01]  /*6f40*/  IADD3 R3, R2, R3, RZ ;  /* 0x0000000302037210 */ /* 0x000fe20007ffe0ff */
[----:B01----:R-:W-:-:S04]  /*6f50*/  HMUL2 R7, R24, R13.H0_H0 ;  /* 0x2000000d18077232 */ /* 0x003fc80000000000 */
        /* <DEDUP_REMOVED lines=9> */
.L_x_1568:
[----:B------:R-:W0:Y:S02]  /*6ff0*/  LDS R2, [R0] ;  /* 0x0000000000027984 */ /* 0x000e240000000800 */
[----:B0-----:R-:W-:-:S10]  /*7000*/  HFMA2.MMA R3, R2, 1, 1, R7 ;  /* 0x3c003c0002037835 */ /* 0x001fd40000000007 */
[----:B------:R-:W0:Y:S02]  /*7010*/  ATOMS.CAST.SPIN R3, [R0], R2, R3 ;  /* 0x000000020003738d */ /* 0x000e240001800003 */
[----:B0-----:R-:W-:-:S13]  /*7020*/  ISETP.EQ.U32.AND P0, PT, R3, 0x1, PT ;  /* 0x000000010300780c */ /* 0x001fda0003f02070 */
[----:B------:R-:W-:Y:S05]  /*7030*/  @!P0 BRA `(.L_x_1568) ;  /* 0xfffffffc00ec8947 */ /* 0x000fea000383ffff */
[----:B------:R-:W-:Y:S05]  /*7040*/  BRA `(.L_x_1566) ;  /* 0x00000000000c7947 */ /* 0x000fea0003800000 */
.L_x_1567:
[----:B------:R-:W2:Y:S02]  /*7050*/  LD.E R0, desc[UR6][R4.64] ;  /* 0x0000000604007980 */ /* 0x000ea4000c101900 */
[----:B--2---:R-:W-:-:S05]  /*7060*/  IADD3 R3, R7, R0, RZ ;  /* 0x0000000007037210 */ /* 0x004fca0007ffe0ff */
[----:B------:R0:W-:Y:S02]  /*7070*/  ST.E desc[UR6][R4.64], R3 ;  /* 0x0000000304007985 */ /* 0x0001e4000c101906 */
.L_x_1566:
[----:B------:R-:W-:Y:S05]  /*7080*/  BSYNC B0 ;  /* 0x0000000000007941 */ /* 0x000fea0003800000 */
.L_x_1565:
[----:B------:R1:W-:Y:S02]  /*7090*/  ATOM.E.ADD.F16x2.RN.STRONG.GPU P0, RZ, desc[UR6][R4.64+0x4], R13 ;  /* 0x0000040d04ff79a2 */ /* 0x0003e4000810e1c6 */
[----:B-1----:R-:W-:Y:S05]  /*70a0*/  @P0 EXIT ;  /* 0x000000000000094d */ /* 0x002fea0003800000 */
[----:B------:R-:W1:Y:S02]  /*70b0*/  QSPC.E.S P0, RZ, [R4+0x4] ;  /* 0x0000040004ff73aa */ /* 0x000e640000000500 */
[----:B-1----:R-:W-:Y:S05]  /*70c0*/  @!P0 BRA `(.L_x_1569) ;  /* 0x0000000000208947 */ /* 0x002fea0003800000 */
[----:B------:R-:W-:-:S04]  /*70d0*/  MOV R2, R4 ;  /* 0x0000000400027202 */ /* 0x000fc80000000f00 */
[----:B------:R-:W-:-:S07]  /*70e0*/  MOV R0, R2 ;  /* 0x0000000200007202 */ /* 0x000fce0000000f00 */
.L_x_1570:
[----:B------:R-:W0:Y:S02]  /*70f0*/  LDS R2, [R0+0x4] ;  /* 0x0000040000027984 */ /* 0x000e240000000800 */
[----:B0-----:R-:W-:-:S06]  /*7100*/  HADD2 R3, R2, R13 ;  /* 0x0000000d02037230 */ /* 0x001fcc0000000000 */
[----:B------:R-:W0:Y:S02]  /*7110*/  ATOMS.CAST.SPIN R3, [R0+0x4], R2, R3 ;  /* 0x000004020003738d */ /* 0x000e240001800003 */
[----:B0-----:R-:W-:-:S13]  /*7120*/  ISETP.EQ.U32.AND P0, PT, R3, 0x1, PT ;  /* 0x000000010300780c */ /* 0x001fda0003f02070 */
[----:B------:R-:W-:Y:S05]  /*7130*/  @!P0 BRA `(.L_x_1570) ;  /* 0xfffffffc00ec8947 */ /* 0x000fea000383ffff */
[----:B------:R-:W-:Y:S05]  /*7140*/  EXIT ;  /* 0x000000000000794d */ /* 0x000fea0003800000 */
.L_x_1569:
[----:B------:R-:W0:Y:S02]  /*7150*/  LD.E R0, desc[UR6][R4.64+0x4] ;  /* 0x0000040604007980 */ /* 0x000e24000c101900 */
[----:B0-----:R-:W-:-:S05]  /*7160*/  IADD3 R3, R13, R0, RZ ;  /* 0x000000000d037210 */ /* 0x001fca0007ffe0ff */
[----:B------:R-:W-:Y:S01]  /*7170*/  ST.E desc[UR6][R4.64+0x4], R3 ;  /* 0x0000040304007985 */ /* 0x000fe2000c101906 */
[----:B------:R-:W-:Y:S05]  /*7180*/  EXIT ;  /* 0x000000000000794d */ /* 0x000fea0003800000 */
.L_x_1571:
        /* <DEDUP_REMOVED lines=15> */
.L_x_3684:


//--------------------- .text._Z23gemm_half_q_half_kernelILi3ELi12ELb1ELb1ELi64EEvPK6__halfPKjS4_S2_PS0_iiiiPKtS7_iiiiiibS2_i --------------------------
	.section	.text._Z23gemm_half_q_half_kernelILi3ELi12ELb1ELb1ELi64EEvPK6__halfPKjS4_S2_PS0_iiiiPKtS7_iiiiiibS2_i,"ax",@progbits
	.align	128
        .global         _Z23gemm_half_q_half_kernelILi3ELi12ELb1ELb1ELi64EEvPK6__halfPKjS4_S2_PS0_iiiiPKtS7_iiiiiibS2_i
        .type           _Z23gemm_half_q_half_kernelILi3ELi12ELb1ELb1ELi64EEvPK6__halfPKjS4_S2_PS0_iiiiPKtS7_iiiiiibS2_i,@function
        .size           _Z23gemm_half_q_half_kernelILi3ELi12ELb1ELb1ELi64EEvPK6__halfPKjS4_S2_PS0_iiiiPKtS7_iiiiiibS2_i,(.L_x_3685 - _Z23gemm_half_q_half_kernelILi3ELi12ELb1ELb1ELi64EEvPK6__halfPKjS4_S2_PS0_iiiiPKtS7_iiiiiibS2_i)
        .other          _Z23gemm_half_q_half_kernelILi3ELi12ELb1ELb1ELi64EEvPK6__halfPKjS4_S2_PS0_iiiiPKtS7_iiiiiibS2_i,@"STO_CUDA_ENTRY STV_DEFAULT"
_Z23gemm_half_q_half_kernelILi3ELi12ELb1ELb1ELi64EEvPK6__halfPKjS4_S2_PS0_iiiiPKtS7_iiiiiibS2_i:
.text._Z23gemm_half_q_half_kernelILi3ELi12ELb1ELb1ELi64EEvPK6__halfPKjS4_S2_PS0_iiiiPKtS7_iiiiiibS2_i:
        /* <DEDUP_REMOVED lines=37> */
.L_x_1572:
        /* <DEDUP_REMOVED lines=36> */
.L_x_1577:
        /* <DEDUP_REMOVED lines=16> */
.L_x_1576:
        /* <DEDUP_REMOVED lines=16> */
.L_x_1575:
[----:B------:R-:W0:Y:S01]  /*0690*/  S2UR UR5, SR_CgaCtaId ;  /* 0x00000000000579c3 */ /* 0x000e220000008800 */
[----:B------:R-:W-:Y:S01]  /*06a0*/  IMAD R2, R14, R19, RZ ;  /* 0x000000130e027224 */ /* 0x000fe200078e02ff */
[----:B------:R-:W-:Y:S01]  /*06b0*/  ISETP.GT.AND P2, PT, R48, 0x3, PT ;  /* 0x000000033000780c */ /* 0x000fe20003f44270 */
[----:B------:R-:W-:Y:S01]  /*06c0*/  UMOV UR4, 0x400 ;  /* 0x0000040000047882 */ /* 0x000fe20000000000 */
[----:B------:R-:W-:Y:S02]  /*06d0*/  ULDC.64 UR8, c[0x0][0x210] ;  /* 0x0000840000087ab9 */ /* 0x000fe40000000a00 */
[----:B------:R-:W-:-:S04]  /*06e0*/  LEA R7, R2, R2, 0x1 ;  /* 0x0000000202077211 */ /* 0x000fc800078e08ff */
        /* <DEDUP_REMOVED lines=11> */
.L_x_1579:
        /* <DEDUP_REMOVED lines=16> */
.L_x_1578:
        /* <DEDUP_REMOVED lines=14> */
.L_x_1574:
[----:B------:R-:W-:Y:S05]  /*0980*/  BSYNC B0 ;  /* 0x0000000000007941 */ /* 0x000fea0003800000 */
.L_x_1573:
        /* <DEDUP_REMOVED lines=15> */
[----:B0-----:R-:W-:Y:S01]  /*0a80*/  IMAD.WIDE R4, R7, 0x2, R4 ;  /* 0x0000000207047825 */ /* 0x001fe200078e0204 */
[----:B------:R-:W-:Y:S01]  /*0a90*/  HFMA2.MMA R7, -RZ, RZ, 0, 0 ;  /* 0x00000000ff077435 */ /* 0x000fe200000001ff */
[----:B------:R-:W-:Y:S10]  /*0aa0*/  @!P2 BRA `(.L_x_1581) ;  /* 0x000000000034a947 */ /* 0x000ff40003800000 */
[----:B------:R-:W-:Y:S02]  /*0ab0*/  PLOP3.LUT P0, PT, PT, PT, PT, 0x8, 0x0 ;  /* 0x000000000000781c */ /* 0x000fe40003f0e170 */
[----:B------:R-:W-:-:S11]  /*0ac0*/  IADD3 R0, R48, -0x3, RZ ;  /* 0xfffffffd30007810 */ /* 0x000fd60007ffe0ff */
.L_x_1582:
        /* <DEDUP_REMOVED lines=11> */
.L_x_1581:
        /* <DEDUP_REMOVED lines=10> */
.L_x_1580:
        /* <DEDUP_REMOVED lines=15> */
.L_x_1584:
        /* <DEDUP_REMOVED lines=44> */
.L_x_1583:
        /* <DEDUP_REMOVED lines=10> */
[----:B------:R-:W-:Y:S02]  /*1070*/  ISETP.GT.AND P6, PT, R47, UR8, PT ;  /* 0x000000082f007c0c */ /* 0x000fe4000bfc4270 */
        /* <DEDUP_REMOVED lines=13> */
.L_x_1585:
        /* <DEDUP_REMOVED lines=8> */
.L_x_1586:
        /* <DEDUP_REMOVED lines=12> */
.L_x_1587:
        /* <DEDUP_REMOVED lines=8> */
.L_x_1588:
        /* <DEDUP_REMOVED lines=8> */
.L_x_1589:
        /* <DEDUP_REMOVED lines=8> */
[----:B------:R-:W-:-:S02]  /*1410*/  MOV R44, RZ ;  /* 0x000000ff002c7202 */ /* 0x000fc40000000f00 */
        /* <DEDUP_REMOVED lines=12> */
[----:B------:R-:W-:Y:S02]  /*14e0*/  PRMT R39, RZ, 0x5410, RZ ;  /* 0x00005410ff277816 */ /* 0x000fe400000000ff */
[----:B------:R-:W-:-:S02]  /*14f0*/  PRMT R38, RZ, 0x5410, RZ ;  /* 0x00005410ff267816 */ /* 0x000fc400000000ff */
[----:B------:R-:W-:Y:S01]  /*1500*/  IADD3 R37, R47, R10, RZ ;  /* 0x0000000a2f257210 */ /* 0x000fe20007ffe0ff */
[----:B------:R-:W-:Y:S06]  /*1510*/  @P0 BRA `(.L_x_1590) ;  /* 0x00000054001c0947 */ /* 0x000fec0003800000 */
[----:B------:R-:W-:Y:S01]  /*1520*/  PRMT R2, R51, 0x9910, RZ ;  /* 0x0000991033027816 */ /* 0x000fe200000000ff */
[----:B------:R-:W-:Y:S01]  /*1530*/  HFMA2.MMA R44, -RZ, RZ, 0, 0 ;  /* 0x00000000ff2c7435 */ /* 0x000fe200000001ff */
[----:B------:R-:W-:Y:S01]  /*1540*/  PRMT R43, RZ, 0x7610, R43 ;  /* 0x00007610ff2b7816 */ /* 0x000fe2000000002b */
[----:B------:R-:W-:Y:S01]  /*1550*/  ULDC UR5, c[0x0][0x264] ;  /* 0x0000990000057ab9 */ /* 0x000fe20000000800 */
[----:B------:R-:W-:-:S04]  /*1560*/  ISETP.NE.AND P0, PT, R2, RZ, PT ;  /* 0x000000ff0200720c */ /* 0x000fc80003f05270 */
[----:B------:R-:W-:-:S13]  /*1570*/  ISETP.LT.OR P0, PT, R3, 0x3, !P0 ;  /* 0x000000030300780c */ /* 0x000fda0004701670 */
.L_x_1603:
[----:B------:R-:W-:-:S13]  /*1580*/  ISETP.NE.AND P2, PT, R47, R37, PT ;  /* 0x000000252f00720c */ /* 0x000fda0003f45270 */
[----:B------:R-:W0:Y:S01]  /*1590*/  @!P2 LDC.64 R2, c[0x0][0x248] ;  /* 0x00009200ff02ab82 */ /* 0x000e220000000a00 */
[----:B------:R-:W-:Y:S02]  /*15a0*/  @!P2 IADD3 R44, R44, 0x1, RZ ;  /* 0x000000012c2ca810 */ /* 0x000fe40007ffe0ff */
[----:B------:R-:W-:Y:S02]  /*15b0*/  @!P2 SHF.L.U32 R5, R47, 0x1, RZ ;  /* 0x000000012f05a819 */ /* 0x000fe400000006ff */
        /* <DEDUP_REMOVED lines=15> */
[----:B--2---:R-:W-:Y:S02]  /*16b0*/  LOP3.LUT R3, R12, 0xf000f0, RZ, 0xc0, !PT ;  /* 0x00f000f00c037812 */ /* 0x004fe400078ec0ff */
[----:B------:R-:W-:-:S02]  /*16c0*/  LOP3.LUT R5, R13, 0xf000f, RZ, 0xc0, !PT ;  /* 0x000f000f0d057812 */ /* 0x000fc400078ec0ff */
[----:B------:R-:W-:Y:S02]  /*16d0*/  LOP3.LUT R6, R13, 0xf000f0, RZ, 0xc0, !PT ;  /* 0x00f000f00d067812 */ /* 0x000fe400078ec0ff */
[C---:B------:R-:W-:Y:S02]  /*16e0*/  LOP3.LUT R11, R14.reuse, 0xf000f, RZ, 0xc0, !PT ;  /* 0x000f000f0e0b7812 */ /* 0x040fe400078ec0ff */
[----:B------:R-:W-:Y:S02]  /*16f0*/  LOP3.LUT R17, R14, 0xf000f0, RZ, 0xc0, !PT ;  /* 0x00f000f00e117812 */ /* 0x000fe400078ec0ff */
[----:B------:R-:W-:Y:S02]  /*1700*/  SHF.R.U32.HI R4, RZ, 0x8, R12 ;  /* 0x00000008ff047819 */ /* 0x000fe4000001160c */
[----:B------:R-:W-:Y:S02]  /*1710*/  SHF.R.U32.HI R13, RZ, 0x8, R13 ;  /* 0x00000008ff0d7819 */ /* 0x000fe4000001160d */
[----:B------:R-:W-:-:S02]  /*1720*/  SHF.R.U32.HI R14, RZ, 0x8, R14 ;  /* 0x00000008ff0e7819 */ /* 0x000fc4000001160e */
[----:B------:R-:W-:Y:S02]  /*1730*/  SHF.R.U32.HI R21, RZ, 0x8, R15 ;  /* 0x00000008ff157819 */ /* 0x000fe4000001160f */
[----:B------:R-:W-:Y:S02]  /*1740*/  LOP3.LUT R2, R12, 0xf000f, RZ, 0xc0, !PT ;  /* 0x000f000f0c027812 */ /* 0x000fe400078ec0ff */
[C---:B------:R-:W-:Y:S02]  /*1750*/  LOP3.LUT R19, R15.reuse, 0xf000f, RZ, 0xc0, !PT ;  /* 0x000f000f0f137812 */ /* 0x040fe400078ec0ff */
[----:B------:R-:W-:Y:S02]  /*1760*/  LOP3.LUT R20, R15, 0xf000f0, RZ, 0xc0, !PT ;  /* 0x00f000f00f147812 */ /* 0x000fe400078ec0ff */
        /* <DEDUP_REMOVED lines=21> */
[-C--:B------:R-:W-:Y:S01]  /*18c0*/  HFMA2 R20, R20, R7.reuse.H0_H0, -72, -72 ;  /* 0xd480d48014147431 */ /* 0x080fe20000040007 */
[----:B------:R-:W-:Y:S02]  /*18d0*/  LOP3.LUT R10, R10, 0x64006400, RZ, 0xfc, !PT ;  /* 0x640064000a0a7812 */ /* 0x000fe400078efcff */
        /* <DEDUP_REMOVED lines=90> */
[----:B------:R-:W-:Y:S02]  /*1e80*/  HADD2.F32 R3, -RZ, R16.H0_H0 ;  /* 0x20000010ff037230 */ /* 0x000fe40000004100 */
[----:B------:R-:W-:Y:S01]  /*1e90*/  FFMA.FTZ R4, R11, R4, R30 ;  /* 0x000000040b047223 */ /* 0x000fe2000001001e */
[----:B------:R-:W-:-:S02]  /*1ea0*/  HADD2.F32 R5, -RZ, R0.H1_H1 ;  /* 0x30000000ff057230 */ /* 0x000fc40000004100 */
[----:B------:R-:W-:Y:S01]  /*1eb0*/  FFMA.FTZ R6, R11, R6, R32 ;  /* 0x000000060b067223 */ /* 0x000fe20000010020 */
[----:B------:R-:W-:Y:S02]  /*1ec0*/  HADD2.F32 R29, -RZ, R0.H0_H0 ;  /* 0x20000000ff1d7230 */ /* 0x000fe40000004100 */
        /* <DEDUP_REMOVED lines=13> */
.L_x_1592:
        /* <DEDUP_REMOVED lines=78> */
[--C-:B------:R-:W-:Y:S02]  /*2480*/  HADD2.F32 R5, -RZ, R0.reuse.H1_H1 ;  /* 0x30000000ff057230 */ /* 0x100fe40000004100 */
        /* <DEDUP_REMOVED lines=15> */
.L_x_1594:
[----:B------:R-:W-:Y:S05]  /*2580*/  @P0 BRA `(.L_x_1593) ;  /* 0x0000000400680947 */ /* 0x000fea0003800000 */
[----:B------:R-:W0:Y:S01]  /*2590*/  LDS.64 R2, [UR4+0x100] ;  /* 0x00010004ff027984 */ /* 0x000e220008000a00 */
[----:B------:R-:W-:Y:S02]  /*25a0*/  HADD2.F32 R4, -RZ, R17.H0_H0 ;  /* 0x20000011ff047230 */ /* 0x000fe40000004100 */
        /* <DEDUP_REMOVED lines=17> */
[----:B------:R-:W-:Y:S02]  /*26c0*/  HADD2.F32 R3, -RZ, R12.H0_H0 ;  /* 0x2000000cff037230 */ /* 0x000fe40000004100 */
[----:B------:R-:W-:Y:S01]  /*26d0*/  FFMA.FTZ R6, R5, R6, RZ ;  /* 0x0000000605067223 */ /* 0x000fe200000100ff */
[-C--:B------:R-:W-:Y:S01]  /*26e0*/  FFMA.FTZ R2, R33, R29.reuse, R2 ;  /* 0x0000001d21027223 */ /* 0x080fe20000010002 */
[----:B------:R-:W-:Y:S01]  /*26f0*/  FFMA.FTZ R14, R13, R29, R14 ;  /* 0x0000001d0d0e7223 */ /* 0x000fe2000001000e */
[----:B------:R-:W-:-:S02]  /*2700*/  HADD2.F32 R5, -RZ, R15.H0_H0 ;  /* 0x2000000fff057230 */ /* 0x000fc40000004100 */
[----:B------:R-:W-:Y:S01]  /*2710*/  FFMA.FTZ R6, R19, R29, R6 ;  /* 0x0000001d13067223 */ /* 0x000fe20000010006 */
[--C-:B------:R-:W-:Y:S02]  /*2720*/  HADD2.F32 R13, -RZ, R18.reuse.H0_H0 ;  /* 0x20000012ff0d7230 */ /* 0x100fe40000004100 */
        /* <DEDUP_REMOVED lines=49> */
[----:B------:R-:W-:Y:S02]  /*2a40*/  HADD2.F32 R13, -RZ, R0.H0_H0 ;  /* 0x20000000ff0d7230 */ /* 0x000fe40000004100 */
        /* <DEDUP_REMOVED lines=14> */
.L_x_1593:
        /* <DEDUP_REMOVED lines=9> */
[----:B------:R-:W-:Y:S02]  /*2bc0*/  LOP3.LUT R18, R14, 0xf000f, RZ, 0xc0, !PT ;  /* 0x000f000f0e127812 */ /* 0x000fe400078ec0ff */
[----:B------:R-:W-:Y:S02]  /*2bd0*/  SHF.R.U32.HI R12, RZ, 0x8, R12 ;  /* 0x00000008ff0c7819 */ /* 0x000fe4000001160c */
        /* <DEDUP_REMOVED lines=11> */
[C---:B------:R-:W-:Y:S01]  /*2c90*/  LOP3.LUT R3, R12.reuse, 0xf000f, RZ, 0xc0, !PT ;  /* 0x000f000f0c037812 */ /* 0x040fe200078ec0ff */
[----:B------:R-:W-:Y:S01]  /*2ca0*/  HADD2 R20, R20, -1032, -1032 ;  /* 0xe408e40814147430 */ /* 0x000fe20000000000 */
[----:B------:R-:W-:Y:S02]  /*2cb0*/  LOP3.LUT R13, R13, 0xf000f0, RZ, 0xc0, !PT ;  /* 0x00f000f00d0d7812 */ /* 0x000fe400078ec0ff */
[C---:B------:R-:W-:Y:S02]  /*2cc0*/  LOP3.LUT R18, R25.reuse, 0xf000f, RZ, 0xc0, !PT ;  /* 0x000f000f19127812 */ /* 0x040fe400078ec0ff */
        /* <DEDUP_REMOVED lines=25> */
[-C--:B------:R-:W-:Y:S02]  /*2e60*/  HFMA2 R25, R12, R7.reuse.H0_H0, -72, -72 ;  /* 0xd480d4800c197431 */ /* 0x080fe40000040007 */
        /* <DEDUP_REMOVED lines=94> */
.L_x_1595:
        /* <DEDUP_REMOVED lines=14> */
[----:B------:R-:W-:Y:S02]  /*3530*/  HADD2.F32 R3, -RZ, R15.H0_H0 ;  /* 0x2000000fff037230 */ /* 0x000fe40000004100 */
[----:B------:R-:W-:Y:S02]  /*3540*/  HADD2.F32 R32, -RZ, R2.H1_H1 ;  /* 0x30000002ff207230 */ /* 0x000fe40000004100 */
[-C--:B------:R-:W-:Y:S01]  /*3550*/  FFMA.FTZ R45, R4, R6.reuse, RZ ;  /* 0x00000006042d7223 */ /* 0x080fe200000100ff */
[----:B------:R-:W-:Y:S02]  /*3560*/  HADD2.F32 R2, -RZ, R18.H0_H0 ;  /* 0x20000012ff027230 */ /* 0x000fe40000004100 */
[-C--:B------:R-:W-:Y:S01]  /*3570*/  FFMA.FTZ R3, R3, R6.reuse, RZ ;  /* 0x0000000603037223 */ /* 0x080fe200000100ff */
[----:B------:R-:W-:Y:S01]  /*3580*/  FFMA.FTZ R5, R5, R6, RZ ;  /* 0x0000000605057223 */ /* 0x000fe200000100ff */
[----:B------:R-:W-:-:S02]  /*3590*/  HADD2.F32 R4, -RZ, R19.H0_H0 ;  /* 0x20000013ff047230 */ /* 0x000fc40000004100 */
[----:B------:R-:W-:Y:S01]  /*35a0*/  FFMA.FTZ R33, R2, R6, RZ ;  /* 0x0000000602217223 */ /* 0x000fe200000100ff */
        /* <DEDUP_REMOVED lines=9> */
[----:B------:R-:W-:Y:S01]  /*3640*/  FFMA.FTZ R5, R52, R32, R5 ;  /* 0x0000002034057223 */ /* 0x000fe20000010005 */
[-C--:B------:R-:W-:Y:S01]  /*3650*/  FFMA.FTZ R2, R2, R34.reuse, R33 ;  /* 0x0000002202027223 */ /* 0x080fe20000010021 */
[----:B------:R-:W-:Y:S02]  /*3660*/  HADD2.F32 R3, -RZ, R14.H1_H1 ;  /* 0x3000000eff037230 */ /* 0x000fe40000004100 */
[-C--:B------:R-:W-:Y:S01]  /*3670*/  FFMA.FTZ R32, R36, R34.reuse, R45 ;  /* 0x0000002224207223 */ /* 0x080fe2000001002d */
[----:B------:R-:W-:Y:S02]  /*3680*/  HADD2.F32 R33, -RZ, R19.H1_H1 ;  /* 0x30000013ff217230 */ /* 0x000fe40000004100 */
[----:B------:R-:W-:Y:S01]  /*3690*/  FFMA.FTZ R34, R6, R34, R5 ;  /* 0x0000002206227223 */ /* 0x000fe20000010005 */
[----:B------:R-:W-:-:S02]  /*36a0*/  HADD2.F32 R45, -RZ, R21.H1_H1 ;  /* 0x30000015ff2d7230 */ /* 0x000fc40000004100 */
        /* <DEDUP_REMOVED lines=11> */
[----:B------:R-:W-:Y:S02]  /*3760*/  HADD2.F32 R45, -RZ, R30.H0_H0 ;  /* 0x2000001eff2d7230 */ /* 0x000fe40000004100 */
[-C--:B------:R-:W-:Y:S01]  /*3770*/  FFMA.FTZ R35, R35, R3.reuse, R32 ;  /* 0x0000000323237223 */ /* 0x080fe20000010020 */
[----:B------:R-:W-:Y:S02]  /*3780*/  HADD2.F32 R36, -RZ, R24.H1_H1 ;  /* 0x30000018ff247230 */ /* 0x000fe40000004100 */
        /* <DEDUP_REMOVED lines=42> */
.L_x_1597:
        /* <DEDUP_REMOVED lines=11> */
[----:B------:R-:W-:Y:S02]  /*3ae0*/  HADD2.F32 R32, -RZ, R2.H1_H1 ;  /* 0x30000002ff207230 */ /* 0x000fe40000004100 */
[----:B------:R-:W-:Y:S02]  /*3af0*/  HADD2.F32 R3, -RZ, R15.H0_H0 ;  /* 0x2000000fff037230 */ /* 0x000fe40000004100 */
[-C--:B------:R-:W-:Y:S01]  /*3b00*/  FFMA.FTZ R35, R4, R6.reuse, RZ ;  /* 0x0000000604237223 */ /* 0x080fe200000100ff */
[--C-:B------:R-:W-:Y:S02]  /*3b10*/  HADD2.F32 R2, -RZ, R18.reuse.H0_H0 ;  /* 0x20000012ff027230 */ /* 0x100fe40000004100 */
[----:B------:R-:W-:Y:S01]  /*3b20*/  FFMA.FTZ R5, R5, R6, RZ ;  /* 0x0000000605057223 */ /* 0x000fe200000100ff */
[----:B------:R-:W-:-:S02]  /*3b30*/  HADD2.F32 R18, -RZ, R18.H1_H1 ;  /* 0x30000012ff127230 */ /* 0x000fc40000004100 */
[-C--:B------:R-:W-:Y:S01]  /*3b40*/  FFMA.FTZ R3, R3, R6.reuse, RZ ;  /* 0x0000000603037223 */ /* 0x080fe200000100ff */
[----:B------:R-:W-:Y:S02]  /*3b50*/  HADD2.F32 R4, -RZ, R19.H0_H0 ;  /* 0x20000013ff047230 */ /* 0x000fe40000004100 */
[----:B------:R-:W-:Y:S01]  /*3b60*/  FFMA.FTZ R15, R2, R6, RZ ;  /* 0x00000006020f7223 */ /* 0x000fe200000100ff */
[----:B------:R-:W-:Y:S02]  /*3b70*/  HADD2.F32 R2, -RZ, R14.H0_H0 ;  /* 0x2000000eff027230 */ /* 0x000fe40000004100 */
[-C--:B------:R-:W-:Y:S01]  /*3b80*/  FFMA.FTZ R3, R36, R32.reuse, R3 ;  /* 0x0000002024037223 */ /* 0x080fe20000010003 */
[-C--:B------:R-:W-:Y:S01]  /*3b90*/  FFMA.FTZ R35, R20, R32.reuse, R35 ;  /* 0x0000002014237223 */ /* 0x080fe20000010023 */
[----:B------:R-:W-:Y:S01]  /*3ba0*/  FFMA.FTZ R15, R18, R32, R15 ;  /* 0x00000020120f7223 */ /* 0x000fe2000001000f */
[----:B------:R-:W-:Y:S02]  /*3bb0*/  HADD2.F32 R18, -RZ, R21.H0_H0 ;  /* 0x20000015ff127230 */ /* 0x000fe40000004100 */
        /* <DEDUP_REMOVED lines=13> */
[----:B-1----:R-:W-:Y:S02]  /*3c90*/  HADD2.F32 R3, -RZ, R12.H0_H0 ;  /* 0x2000000cff037230 */ /* 0x002fe40000004100 */
[----:B------:R-:W-:Y:S01]  /*3ca0*/  FFMA.FTZ R34, R23, R33, R34 ;  /* 0x0000002117227223 */ /* 0x000fe20000010022 */
[----:B------:R-:W-:Y:S02]  /*3cb0*/  HADD2.F32 R5, -RZ, R24.H0_H0 ;  /* 0x20000018ff057230 */ /* 0x000fe40000004100 */
[----:B------:R-:W-:Y:S02]  /*3cc0*/  HADD2.F32 R15, -RZ, R26.H0_H0 ;  /* 0x2000001aff0f7230 */ /* 0x000fe40000004100 */
[----:B------:R-:W-:-:S02]  /*3cd0*/  HADD2.F32 R19, -RZ, R28.H0_H0 ;  /* 0x2000001cff137230 */ /* 0x000fc40000004100 */
        /* <DEDUP_REMOVED lines=48> */
.L_x_1596:
        /* <DEDUP_REMOVED lines=145> */
.L_x_1598:
        /* <DEDUP_REMOVED lines=94> */
.L_x_1600:
        /* <DEDUP_REMOVED lines=91> */
.L_x_1599:
        /* <DEDUP_REMOVED lines=145> */
.L_x_1601:
        /* <DEDUP_REMOVED lines=94> */
.L_x_1602:
[----:B------:R-:W-:Y:S05]  /*6370*/  @P0 BRA `(.L_x_1591) ;  /* 0x0000000400680947 */ /* 0x000fea0003800000 */
[----:B------:R-:W0:Y:S01]  /*6380*/  LDS.64 R2, [UR4+0x130] ;  /* 0x00013004ff027984 */ /* 0x000e220008000a00 */
[----:B------:R-:W-:Y:S02]  /*6390*/  HADD2.F32 R4, -RZ, R21.H0_H0 ;  /* 0x20000015ff047230 */ /* 0x000fe40000004100 */
[----:B------:R-:W-:Y:S01]  /*63a0*/  HADD2.F32 R5, -RZ, R23.H0_H0 ;  /* 0x20000017ff057230 */ /* 0x000fe20000004100 */
[----:B------:R-:W1:Y:S01]  /*63b0*/  LDS.64 R10, [UR4+0x138] ;  /* 0x00013804ff0a7984 */ /* 0x000e620008000a00 */
[--C-:B0-----:R-:W-:Y:S02]  /*63c0*/  HADD2.F32 R6, -RZ, R2.reuse.H0_H0 ;  /* 0x20000002ff067230 */ /* 0x101fe40000004100 */
[----:B------:R-:W-:Y:S02]  /*63d0*/  HADD2.F32 R28, -RZ, R2.H1_H1 ;  /* 0x30000002ff1c7230 */ /* 0x000fe40000004100 */
[--C-:B------:R-:W-:Y:S02]  /*63e0*/  HADD2.F32 R30, -RZ, R3.reuse.H0_H0 ;  /* 0x20000003ff1e7230 */ /* 0x100fe40000004100 */
[----:B------:R-:W-:Y:S01]  /*63f0*/  FFMA.FTZ R33, R4, R6, RZ ;  /* 0x0000000604217223 */ /* 0x000fe200000100ff */
[----:B------:R-:W-:-:S02]  /*6400*/  HADD2.F32 R31, -RZ, R3.H1_H1 ;  /* 0x30000003ff1f7230 */ /* 0x000fc40000004100 */
[-C--:B------:R-:W-:Y:S01]  /*6410*/  FFMA.FTZ R5, R5, R6.reuse, RZ ;  /* 0x0000000605057223 */ /* 0x080fe200000100ff */
[----:B------:R-:W-:Y:S02]  /*6420*/  HADD2.F32 R2, -RZ, R22.H0_H0 ;  /* 0x20000016ff027230 */ /* 0x000fe40000004100 */
[----:B------:R-:W-:Y:S02]  /*6430*/  HADD2.F32 R3, -RZ, R20.H0_H0 ;  /* 0x20000014ff037230 */ /* 0x000fe40000004100 */
[----:B------:R-:W-:Y:S02]  /*6440*/  HADD2.F32 R22, -RZ, R22.H1_H1 ;  /* 0x30000016ff167230 */ /* 0x000fe40000004100 */
[-C--:B------:R-:W-:Y:S01]  /*6450*/  FFMA.FTZ R29, R2, R6.reuse, RZ ;  /* 0x00000006021d7223 */ /* 0x080fe200000100ff */
[----:B------:R-:W-:Y:S02]  /*6460*/  HADD2.F32 R20, -RZ, R20.H1_H1 ;  /* 0x30000014ff147230 */ /* 0x000fe40000004100 */
[----:B------:R-:W-:Y:S01]  /*6470*/  FFMA.FTZ R3, R3, R6, RZ ;  /* 0x0000000603037223 */ /* 0x000fe200000100ff */
        /* <DEDUP_REMOVED lines=74> */
.L_x_1591:
[----:B------:R-:W0:Y:S01]  /*6920*/  LDC R45, c[0x0][0x23c] ;  /* 0x00008f00ff2d7b82 */ /* 0x000e220000000800 */
[----:B------:R-:W-:Y:S01]  /*6930*/  IADD3 R47, R47, 0x20, RZ ;  /* 0x000000202f2f7810 */ /* 0x000fe20007ffe0ff */
[----:B------:R-:W-:-:S03]  /*6940*/  UIADD3 UR4, UR4, 0x40, URZ ;  /* 0x0000004004047890 */ /* 0x000fc6000fffe03f */
[C---:B------:R-:W-:Y:S02]  /*6950*/  ISETP.GE.AND P2, PT, R47.reuse, UR5, PT ;  /* 0x000000052f007c0c */ /* 0x040fe4000bf46270 */
[----:B------:R-:W-:Y:S01]  /*6960*/  ISETP.LT.AND P3, PT, R47, R46, PT ;  /* 0x0000002e2f00720c */ /* 0x000fe20003f61270 */
[----:B0-----:R-:W-:-:S12]  /*6970*/  IMAD.WIDE R8, R45, 0x10, R8 ;  /* 0x000000102d087825 */ /* 0x001fd800078e0208 */
[----:B------:R-:W-:Y:S05]  /*6980*/  @!P2 BRA P3, `(.L_x_1603) ;  /* 0xffffffa800fca947 */ /* 0x000fea000183ffff */
.L_x_1590:
[----:B------:R-:W-:Y:S01]  /*6990*/  ISETP.GE.AND P0, PT, R47, R46, PT ;  /* 0x0000002e2f00720c */ /* 0x000fe20003f06270 */
[----:B------:R-:W-:-:S03]  /*69a0*/  ULDC UR5, c[0x0][0x268] ;  /* 0x00009a0000057ab9 */ /* 0x000fc60000000800 */
[----:B------:R-:W-:-:S13]  /*69b0*/  ISETP.GE.OR P0, PT, R47, UR5, P0 ;  /* 0x000000052f007c0c */ /* 0x000fda0008706670 */
[----:B------:R-:W-:Y:S05]  /*69c0*/  @P0 BRA `(.L_x_1604) ;  /* 0x0000001c00dc0947 */ /* 0x000fea0003800000 */
[----:B------:R-:W0:Y:S01]  /*69d0*/  S2R R2, SR_CTAID.Y ;  /* 0x0000000000027919 */ /* 0x000e220000002600 */
[----:B------:R-:W0:Y:S01]  /*69e0*/  LDC R3, c[0x0][0x238] ;  /* 0x00008e00ff037b82 */ /* 0x000e220000000800 */
[----:B------:R-:W-:Y:S01]  /*69f0*/  PRMT R4, R51, 0x9910, RZ ;  /* 0x0000991033047816 */ /* 0x000fe200000000ff */
[----:B------:R-:W-:-:S03]  /*6a00*/  ULDC UR5, c[0x0][0x268] ;  /* 0x00009a0000057ab9 */ /* 0x000fc60000000800 */
[----:B------:R-:W-:Y:S01]  /*6a10*/  ISETP.NE.AND P0, PT, R4, RZ, PT ;  /* 0x000000ff0400720c */ /* 0x000fe20003f05270 */
[----:B0-----:R-:W-:-:S05]  /*6a20*/  IMAD R2, R2, -0x3, R3 ;  /* 0xfffffffd02027824 */ /* 0x001fca00078e0203 */
[----:B------:R-:W-:-:S13]  /*6a30*/  ISETP.LT.OR P0, PT, R2, 0x3, !P0 ;  /* 0x000000030200780c */ /* 0x000fda0004701670 */
.L_x_1608:
[----:B------:R-:W-:Y:S01]  /*6a40*/  ISETP.NE.AND P2, PT, R47, R37, PT ;  /* 0x000000252f00720c */ /* 0x000fe20003f45270 */
[----:B------:R-:W0:-:S12]  /*6a50*/  LDC R45, c[0x0][0x23c] ;  /* 0x00008f00ff2d7b82 */ /* 0x000e180000000800 */
[----:B------:R-:W1:Y:S01]  /*6a60*/  @!P2 LDC.64 R4, c[0x0][0x248] ;  /* 0x00009200ff04ab82 */ /* 0x000e620000000a00 */
[----:B------:R-:W-:Y:S02]  /*6a70*/  @!P2 IADD3 R44, R44, 0x1, RZ ;  /* 0x000000012c2ca810 */ /* 0x000fe40007ffe0ff */
[----:B------:R-:W-:Y:S02]  /*6a80*/  @!P2 LEA R3, R47, 0x1, 0x1 ;  /* 0x000000012f03a811 */ /* 0x000fe400078e08ff */
[----:B------:R-:W-:Y:S01]  /*6a90*/  @!P2 LEA R17, R44, R1, 0x3 ;  /* 0x000000012c11a211 */ /* 0x000fe200078e18ff */
[----:B0-----:R-:W-:Y:S02]  /*6aa0*/  IMAD.WIDE R6, R45, 0x4, R8 ;  /* 0x000000042d067825 */ /* 0x001fe400078e0208 */
[----:B------:R-:W5:Y:S04]  /*6ab0*/  LDG.E.128.CONSTANT R8, desc[UR6][R8.64] ;  /* 0x0000000608087981 */ /* 0x000f68000c1e9d00 */
[----:B------:R0:W5:Y:S01]  /*6ac0*/  LDG.E.128.CONSTANT R12, desc[UR6][R6.64] ;  /* 0x00000006060c7981 */ /* 0x000162000c1e9d00 */
[----:B-1----:R-:W-:-:S03]  /*6ad0*/  @!P2 IMAD.WIDE R4, R3, 0x2, R4 ;  /* 0x000000020304a825 */ /* 0x002fc600078e0204 */
[----:B------:R-:W2:Y:S04]  /*6ae0*/  @!P2 LDL.64 R2, [R17] ;  /* 0x000000001102a983 */ /* 0x000ea80000100a00 */
[----:B------:R-:W3:Y:S01]  /*6af0*/  @!P2 LDG.E.U16.CONSTANT R4, desc[UR6][R4.64] ;  /* 0x000000060404a981 */ /* 0x000ee2000c1e9500 */
[----:B--2---:R-:W-:Y:S02]  /*6b00*/  @!P2 PRMT R16, R2, 0x7610, R16 ;  /* 0x000076100210a816 */ /* 0x004fe40000000010 */
[----:B------:R-:W-:Y:S02]  /*6b10*/  @!P2 PRMT R0, R0, 0x7610, R2 ;  /* 0x000076100000a816 */ /* 0x000fe40000000002 */
[----:B------:R-:W-:Y:S02]  /*6b20*/  @!P2 PRMT R16, R16, 0x7610, R3 ;  /* 0x000076101010a816 */ /* 0x000fe40000000003 */
[----:B------:R-:W-:Y:S01]  /*6b30*/  @!P2 PRMT R0, R3, 0x7610, R0 ;  /* 0x000076100300a816 */ /* 0x000fe20000000000 */
[----:B------:R-:W-:Y:S01]  /*6b40*/  IMAD.WIDE R2, R45, 0x4, R6 ;  /* 0x000000042d027825 */ /* 0x000fe200078e0206 */
[----:B---3--:R-:W-:Y:S01]  /*6b50*/  @!P2 IADD3 R37, R4, R47, RZ ;  /* 0x0000002f0425a210 */ /* 0x008fe20007ffe0ff */
[----:B0-----:R-:W-:Y:S06]  /*6b60*/  @!P1 BRA `(.L_x_1605) ;  /* 0x0000001c005c9947 */ /* 0x001fec0003800000 */
        /* <DEDUP_REMOVED lines=10> */
[--C-:B------:R-:W-:Y:S02]  /*6c10*/  SHF.R.U32.HI R17, RZ, 0xf, R8.reuse ;  /* 0x0000000fff117819 */ /* 0x100fe40000011608 */
[C---:B------:R-:W-:Y:S02]  /*6c20*/  LOP3.LUT R18, R8.reuse, 0x380038, RZ, 0xc0, !PT ;  /* 0x0038003808127812 */ /* 0x040fe400078ec0ff */
[----:B------:R-:W-:Y:S02]  /*6c30*/  SHF.R.U32.HI R52, RZ, 0x6, R8 ;  /* 0x00000006ff347819 */ /* 0x000fe40000011608 */
[----:B------:R-:W-:-:S02]  /*6c40*/  LOP3.LUT R58, R8, 0x70007, RZ, 0xc0, !PT ;  /* 0x00070007083a7812 */ /* 0x000fc400078ec0ff */
[--C-:B------:R-:W-:Y:S02]  /*6c50*/  SHF.R.U32.HI R21, RZ, 0xf, R9.reuse ;  /* 0x0000000fff157819 */ /* 0x100fe40000011609 */
        /* <DEDUP_REMOVED lines=15> */
[----:B------:R-:W-:Y:S02]  /*6d50*/  LOP3.LUT R13, R17, 0x10001, RZ, 0xc0, !PT ;  /* 0x00010001110d7812 */ /* 0x000fe400078ec0ff */
[----:B------:R-:W-:-:S02]  /*6d60*/  PRMT R17, R14, 0x7610, R17 ;  /* 0x000076100e117816 */ /* 0x000fc40000000011 */
[----:B------:R-:W-:Y:S02]  /*6d70*/  LOP3.LUT R23, R13, 0x20002, R20, 0xf8, !PT ;  /* 0x000200020d177812 */ /* 0x000fe400078ef814 */
[----:B------:R-:W-:Y:S02]  /*6d80*/  SHF.R.U32.HI R33, RZ, 0xe, R15 ;  /* 0x0000000eff217819 */ /* 0x000fe4000001160f */
[----:B------:R-:W-:Y:S02]  /*6d90*/  LOP3.LUT R21, R21, 0x10001, RZ, 0xc0, !PT ;  /* 0x0001000115157812 */ /* 0x000fe400078ec0ff */
[----:B------:R-:W-:Y:S02]  /*6da0*/  LOP3.LUT R13, R27, 0x10001, RZ, 0xc0, !PT ;  /* 0x000100011b0d7812 */ /* 0x000fe400078ec0ff */
[----:B------:R-:W-:Y:S02]  /*6db0*/  LOP3.LUT R14, R32, 0x10001, RZ, 0xc0, !PT ;  /* 0x00010001200e7812 */ /* 0x000fe400078ec0ff */
[----:B------:R-:W-:-:S02]  /*6dc0*/  LOP3.LUT R27, R21, 0x20002, R26, 0xf8, !PT ;  /* 0x00020002151b7812 */ /* 0x000fc400078ef81a */
[----:B------:R-:W-:Y:S02]  /*6dd0*/  LOP3.LUT R32, R13, 0x20002, R28, 0xf8, !PT ;  /* 0x000200020d207812 */ /* 0x000fe400078ef81c */
[----:B------:R-:W-:Y:S02]  /*6de0*/  LOP3.LUT R36, R14, 0x20002, R33, 0xf8, !PT ;  /* 0x000200020e247812 */ /* 0x000fe400078ef821 */
[C---:B------:R-:W-:Y:S02]  /*6df0*/  LOP3.LUT R34, R15.reuse, 0x380038, RZ, 0xc0, !PT ;  /* 0x003800380f227812 */ /* 0x040fe400078ec0ff */
[----:B------:R-:W-:Y:S02]  /*6e00*/  SHF.R.U32.HI R57, RZ, 0x6, R15 ;  /* 0x00000006ff397819 */ /* 0x000fe4000001160f */
[----:B------:R-:W-:Y:S02]  /*6e10*/  LOP3.LUT R65, R15, 0x70007, RZ, 0xc0, !PT ;  /* 0x000700070f417812 */ /* 0x000fe400078ec0ff */
[----:B------:R-:W-:-:S02]  /*6e20*/  PRMT R15, R50, 0x9910, RZ ;  /* 0x00009910320f7816 */ /* 0x000fc400000000ff */
[----:B------:R-:W-:Y:S02]  /*6e30*/  LOP3.LUT R80, R19, 0x64006400, RZ, 0xfc, !PT ;  /* 0x6400640013507812 */ /* 0x000fe400078efcff */
[----:B------:R-:W-:Y:S02]  /*6e40*/  ISETP.NE.AND P2, PT, R15, RZ, PT ;  /* 0x000000ff0f00720c */ /* 0x000fe40003f45270 */
[----:B------:R-:W-:Y:S02]  /*6e50*/  LOP3.LUT R19, R52, 0x380038, RZ, 0xc0, !PT ;  /* 0x0038003834137812 */ /* 0x000fe400078ec0ff */
[----:B------:R-:W-:Y:S02]  /*6e60*/  MOV R25, 0x3000 ;  /* 0x0000300000197802 */ /* 0x000fe40000000f00 */
        /* <DEDUP_REMOVED lines=15> */
[-C--:B------:R-:W-:Y:S01]  /*6f60*/  HFMA2 R77, R74, R25.reuse.H0_H0, -132, -132 ;  /* 0xd820d8204a4d7431 */ /* 0x080fe20000040019 */
[----:B------:R-:W-:Y:S01]  /*6f70*/  LOP3.LUT R89, R55, 0x64006400, RZ, 0xfc, !PT ;  /* 0x6400640037597812 */ /* 0x000fe200078efcff */
[----:B------:R-:W-:Y:S01]  /*6f80*/  HFMA2 R76, R76, R25.H0_H0, -132, -132 ;  /* 0xd820d8204c4c7431 */ /* 0x000fe20000040019 */
[----:B------:R-:W-:Y:S02]  /*6f90*/  LOP3.LUT R94, R71, 0x64006400, RZ, 0xfc, !PT ;  /* 0x64006400475e7812 */ /* 0x000fe400078efcff */
[----:B------:R-:W-:Y:S01]  /*6fa0*/  LOP3.LUT R58, R58, 0x64006400, RZ, 0xfc, !PT ;  /* 0x640064003a3a7812 */ /* 0x000fe200078efcff */
[----:B------:R-:W-:Y:S01]  /*6fb0*/  HADD2 R89, R89, -1028, -1028 ;  /* 0xe404e40459597430 */ /* 0x000fe20000000000 */
[----:B------:R-:W-:Y:S02]  /*6fc0*/  LOP3.LUT R91, R56, 0x64006400, RZ, 0xfc, !PT ;  /* 0x64006400385b7812 */ /* 0x000fe400078efcff */
[----:B------:R-:W-:-:S02]  /*6fd0*/  LOP3.LUT R63, R63, 0x64006400, RZ, 0xfc, !PT ;  /* 0x640064003f3f7812 */ /* 0x000fc400078efcff */
[----:B------:R-:W-:Y:S01]  /*6fe0*/  LOP3.LUT R60, R60, 0x64006400, RZ, 0xfc, !PT ;  /* 0x640064003c3c7812 */ /* 0x000fe200078efcff */
[----:B------:R-:W-:Y:S01]  /*6ff0*/  HADD2 R91, R91, -1028, -1028 ;  /* 0xe404e4045b5b7430 */ /* 0x000fe20000000000 */
[----:B------:R-:W-:Y:S02]  /*7000*/  LOP3.LUT R53, R53, 0x64006400, RZ, 0xfc, !PT ;  /* 0x6400640035357812 */ /* 0x000fe400078efcff */
[----:B------:R-:W-:Y:S02]  /*7010*/  LOP3.LUT R64, R64, 0x64006400, RZ, 0xfc, !PT ;  /* 0x6400640040407812 */ /* 0x000fe400078efcff */
[----:B------:R-:W-:Y:S02]  /*7020*/  LOP3.LUT R65, R65, 0x64006400, RZ, 0xfc, !PT ;  /* 0x6400640041417812 */ /* 0x000fe400078efcff */
[----:B------:R-:W-:Y:S02]  /*7030*/  ISETP.GE.AND P3, PT, R48, 0x2, PT ;  /* 0x000000023000780c */ /* 0x000fe40003f66270 */
[----:B--2---:R-:W-:-:S02]  /*7040*/  SHF.R.U32.HI R26, RZ, 0xd, R5 ;  /* 0x0000000dff1a7819 */ /* 0x004fc40000011605 */
[C---:B------:R-:W-:Y:S02]  /*7050*/  LOP3.LUT R28, R5.reuse, 0x380038, RZ, 0xc0, !PT ;  /* 0x00380038051c7812 */ /* 0x040fe400078ec0ff */
[----:B------:R-:W-:Y:S02]  /*7060*/  SHF.R.U32.HI R14, RZ, 0x6, R5 ;  /* 0x00000006ff0e7819 */ /* 0x000fe40000011605 */
[----:B------:R-:W-:Y:S02]  /*7070*/  LOP3.LUT R62, R5, 0x70007, RZ, 0xc0, !PT ;  /* 0x00070007053e7812 */ /* 0x000fe400078ec0ff */
[----:B------:R-:W-:Y:S02]  /*7080*/  SHF.R.U32.HI R5, RZ, 0xd, R6 ;  /* 0x0000000dff057819 */ /* 0x000fe40000011606 */
[----:B------:R-:W-:Y:S02]  /*7090*/  SHF.R.U32.HI R20, RZ, 0xd, R4 ;  /* 0x0000000dff147819 */ /* 0x000fe40000011604 */
[----:B------:R-:W-:-:S02]  /*70a0*/  LOP3.LUT R5, R32, 0x40004, R5, 0xf8, !PT ;  /* 0x0004000420057812 */ /* 0x000fc400078ef805 */
[C---:B------:R-:W-:Y:S02]  /*70b0*/  LOP3.LUT R21, R4.reuse, 0x380038, RZ, 0xc0, !PT ;  /* 0x0038003804157812 */ /* 0x040fe400078ec0ff */
[----:B------:R-:W-:Y:S02]  /*70c0*/  SHF.R.U32.HI R13, RZ, 0x6, R4 ;  /* 0x00000006ff0d7819 */ /* 0x000fe40000011604 */
[----:B------:R-:W-:Y:S02]  /*70d0*/  LOP3.LUT R61, R4, 0x70007, RZ, 0xc0, !PT ;  /* 0x00070007043d7812 */ /* 0x000fe400078ec0ff */
[----:B------:R-:W-:Y:S02]  /*70e0*/  LOP3.LUT R32, R10, 0x380038, RZ, 0xc0, !PT ;  /* 0x003800380a207812 */ /* 0x000fe400078ec0ff */
[----:B------:R-:W-:Y:S02]  /*70f0*/  LOP3.LUT R4, R23, 0x40004, R20, 0xf8, !PT ;  /* 0x0004000417047812 */ /* 0x000fe400078ef814 */
[----:B------:R-:W-:-:S02]  /*7100*/  SHF.R.U32.HI R35, RZ, 0xd, R7 ;  /* 0x0000000dff237819 */ /* 0x000fc40000011607 */
[----:B------:R-:W-:Y:S02]  /*7110*/  LOP3.LUT R23, R8, 0x380038, RZ, 0xc0, !PT ;  /* 0x0038003808177812 */ /* 0x000fe400078ec0ff */
[C---:B------:R-:W-:Y:S02]  /*7120*/  LOP3.LUT R33, R6.reuse, 0x380038, RZ, 0xc0, !PT ;  /* 0x0038003806217812 */ /* 0x040fe400078ec0ff */
[----:B------:R-:W-:Y:S02]  /*7130*/  SHF.R.U32.HI R15, RZ, 0x6, R6 ;  /* 0x00000006ff0f7819 */ /* 0x000fe40000011606 */
[----:B------:R-:W-:Y:S02]  /*7140*/  LOP3.LUT R66, R6, 0x70007, RZ, 0xc0, !PT ;  /* 0x0007000706427812 */ /* 0x000fe400078ec0ff */
[----:B------:R-:W-:Y:S02]  /*7150*/  LOP3.LUT R6, R27, 0x40004, R26, 0xf8, !PT ;  /* 0x000400041b067812 */ /* 0x000fe400078ef81a */
[----:B------:R-:W-:-:S02]  /*7160*/  LOP3.LUT R72, R32, 0x64006400, RZ, 0xfc, !PT ;  /* 0x6400640020487812 */ /* 0x000fc400078efcff */
[C---:B------:R-:W-:Y:S02]  /*7170*/  LOP3.LUT R69, R7.reuse, 0x380038, RZ, 0xc0, !PT ;  /* 0x0038003807457812 */ /* 0x040fe400078ec0ff */
[----:B------:R-:W-:Y:S01]  /*7180*/  SHF.R.U32.HI R59, RZ, 0x6, R7 ;  /* 0x00000006ff3b7819 */ /* 0x000fe20000011607 */
[-C--:B------:R-:W-:Y:S01]  /*7190*/  HFMA2 R75, R72, R25.reuse.H0_H0, -132, -132 ;  /* 0xd820d820484b7431 */ /* 0x080fe20000040019 */
[----:B------:R-:W-:Y:S02]  /*71a0*/  LOP3.LUT R67, R7, 0x70007, RZ, 0xc0, !PT ;  /* 0x0007000707437812 */ /* 0x000fe400078ec0ff */
[----:B------:R-:W-:Y:S02]  /*71b0*/  LOP3.LUT R26, R24, 0x64006400, RZ, 0xfc, !PT ;  /* 0x64006400181a7812 */ /* 0x000fe400078efcff */
[----:B------:R-:W-:Y:S02]  /*71c0*/  LOP3.LUT R27, R11, 0x380038, RZ, 0xc0, !PT ;  /* 0x003800380b1b7812 */ /* 0x000fe400078ec0ff */
[----:B------:R-:W-:Y:S01]  /*71d0*/  LOP3.LUT R32, R21, 0x64006400, RZ, 0xfc, !PT ;  /* 0x6400640015207812 */ /* 0x000fe200078efcff */
[----:B------:R-:W-:Y:S01]  /*71e0*/  HFMA2 R79, R26, R25.H0_H0, -132, -132 ;  /* 0xd820d8201a4f7431 */ /* 0x000fe20000040019 */
[----:B------:R-:W-:-:S02]  /*71f0*/  LOP3.LUT R7, R36, 0x40004, R35, 0xf8, !PT ;  /* 0x0004000424077812 */ /* 0x000fc400078ef823 */
[----:B------:R-:W-:Y:S01]  /*7200*/  LOP3.LUT R20, R54, 0x380038, RZ, 0xc0, !PT ;  /* 0x0038003836147812 */ /* 0x000fe200078ec0ff */
[-C--:B------:R-:W-:Y:S01]  /*7210*/  HFMA2 R32, R32, R25.reuse.H0_H0, -132, -132 ;  /* 0xd820d82020207431 */ /* 0x080fe20000040019 */
        /* <DEDUP_REMOVED lines=203> */
.L_x_1606:
        /* <DEDUP_REMOVED lines=82> */
.L_x_1607:
        /* <DEDUP_REMOVED lines=79> */
.L_x_1605:
[----:B------:R-:W-:Y:S01]  /*88e0*/  IADD3 R47, R47, 0x20, RZ ;  /* 0x000000202f2f7810 */ /* 0x000fe20007ffe0ff */
[----:B------:R-:W-:Y:S01]  /*88f0*/  UIADD3 UR4, UR4, 0x40, URZ ;  /* 0x0000004004047890 */ /* 0x000fe2000fffe03f */
[----:B-----5:R-:W-:Y:S02]  /*8900*/  IMAD.WIDE R8, R45, 0x4, R2 ;  /* 0x000000042d087825 */ /* 0x020fe400078e0202 */
[C---:B------:R-:W-:Y:S02]  /*8910*/  ISETP.GE.AND P2, PT, R47.reuse, UR5, PT ;  /* 0x000000052f007c0c */ /* 0x040fe4000bf46270 */
[----:B------:R-:W-:-:S13]  /*8920*/  ISETP.LT.AND P3, PT, R47, R46, PT ;  /* 0x0000002e2f00720c */ /* 0x000fda0003f61270 */
[----:B------:R-:W-:Y:S05]  /*8930*/  @!P2 BRA P3, `(.L_x_1608) ;  /* 0xffffffe00040a947 */ /* 0x000fea000183ffff */
.L_x_1604:
        /* <DEDUP_REMOVED lines=19> */
.L_x_1612:
[----:B------:R-:W0:Y:S02]  /*8a70*/  LDS R2, [R0] ;  /* 0x0000000000027984 */ /* 0x000e240000000800 */
[----:B0-----:R-:W-:-:S06]  /*8a80*/  HADD2 R3, R2, R43 ;  /* 0x0000002b02037230 */ /* 0x001fcc0000000000 */
[----:B------:R-:W0:Y:S02]  /*8a90*/  ATOMS.CAST.SPIN R3, [R0], R2, R3 ;  /* 0x000000020003738d */ /* 0x000e240001800003 */
[----:B0-----:R-:W-:-:S13]  /*8aa0*/  ISETP.EQ.U32.AND P0, PT, R3, 0x1, PT ;  /* 0x000000010300780c */ /* 0x001fda0003f02070 */
[----:B------:R-:W-:Y:S05]  /*8ab0*/  @!P0 BRA `(.L_x_1612) ;  /* 0xfffffffc00ec8947 */ /* 0x000fea000383ffff */
[----:B------:R-:W-:Y:S05]  /*8ac0*/  BRA `(.L_x_1610) ;  /* 0x00000000000c7947 */ /* 0x000fea0003800000 */
.L_x_1611:
[----:B------:R-:W2:Y:S02]  /*8ad0*/  LD.E R0, desc[UR6][R4.64] ;  /* 0x0000000604007980 */ /* 0x000ea4000c101900 */
[----:B--2---:R-:W-:-:S05]  /*8ae0*/  IADD3 R3, R43, R0, RZ ;  /* 0x000000002b037210 */ /* 0x004fca0007ffe0ff */
[----:B------:R0:W-:Y:S02]  /*8af0*/  ST.E desc[UR6][R4.64], R3 ;  /* 0x0000000304007985 */ /* 0x0001e4000c101906 */
.L_x_1610:
[----:B------:R-:W-:Y:S05]  /*8b00*/  BSYNC B0 ;  /* 0x0000000000007941 */ /* 0x000fea0003800000 */
.L_x_1609:
[----:B------:R1:W-:Y:S01]  /*8b10*/  ATOM.E.ADD.F16x2.RN.STRONG.GPU P0, RZ, desc[UR6][R4.64+0x4], R9 ;  /* 0x0000040904ff79a2 */ /* 0x0003e2000810e1c6 */
[----:B------:R-:W-:Y:S04]  /*8b20*/  BSSY B0, `(.L_x_1613) ;  /* 0x000000f000007945 */ /* 0x000fe80003800000 */
[----:B-1----:R-:W-:Y:S05]  /*8b30*/  @P0 BRA `(.L_x_1614) ;  /* 0x0000000000340947 */ /* 0x002fea0003800000 */
[----:B------:R-:W1:Y:S02]  /*8b40*/  QSPC.E.S P0, RZ, [R4+0x4] ;  /* 0x0000040004ff73aa */ /* 0x000e640000000500 */
[----:B-1----:R-:W-:Y:S05]  /*8b50*/  @!P0 BRA `(.L_x_1615) ;  /* 0x0000000000208947 */ /* 0x002fea0003800000 */
[----:B------:R-:W-:-:S04]  /*8b60*/  MOV R2, R4 ;  /* 0x0000000400027202 */ /* 0x000fc80000000f00 */
[----:B------:R-:W-:-:S07]  /*8b70*/  MOV R0, R2 ;  /* 0x0000000200007202 */ /* 0x000fce0000000f00 */
.L_x_1616:
[----:B------:R-:W0:Y:S02]  /*8b80*/  LDS R2, [R0+0x4] ;  /* 0x0000040000027984 */ /* 0x000e240000000800 */
[----:B0-----:R-:W-:-:S10]  /*8b90*/  HFMA2.MMA R3, R2, 1, 1, R9 ;  /* 0x3c003c0002037835 */ /* 0x001fd40000000009 */
[----:B------:R-:W0:Y:S02]  /*8ba0*/  ATOMS.CAST.SPIN R3, [R0+0x4], R2, R3 ;  /* 0x000004020003738d */ /* 0x000e240001800003 */
[----:B0-----:R-:W-:-:S13]  /*8bb0*/  ISETP.EQ.U32.AND P0, PT, R3, 0x1, PT ;  /* 0x000000010300780c */ /* 0x001fda0003f02070 */
[----:B------:R-:W-:Y:S05]  /*8bc0*/  @!P0 BRA `(.L_x_1616) ;  /* 0xfffffffc00ec8947 */ /* 0x000fea000383ffff */
[----:B------:R-:W-:Y:S05]  /*8bd0*/  BRA `(.L_x_1614) ;  /* 0x00000000000c7947 */ /* 0x000fea0003800000 */
.L_x_1615:
[----:B------:R-:W0:Y:S02]  /*8be0*/  LD.E R0, desc[UR6][R4.64+0x4] ;  /* 0x0000040604007980 */ /* 0x000e24000c101900 */
[----:B0-----:R-:W-:-:S05]  /*8bf0*/  IADD3 R3, R9, R0, RZ ;  /* 0x0000000009037210 */ /* 0x001fca0007ffe0ff */
[----:B------:R1:W-:Y:S02]  /*8c00*/  ST.E desc[UR6][R4.64+0x4], R3 ;  /* 0x0000040304007985 */ /* 0x0003e4000c101906 */
.L_x_1614:
[----:B------:R-:W-:Y:S05]  /*8c10*/  BSYNC B0 ;  /* 0x0000000000007941 */ /* 0x000fea0003800000 */
.L_x_1613:
        /* <DEDUP_REMOVED lines=13> */
.L_x_1620:
[----:B------:R-:W0:Y:S02]  /*8cf0*/  LDS R2, [R0] ;  /* 0x0000000000027984 */ /* 0x000e240000000800 */
[----:B0-----:R-:W-:-:S06]  /*8d00*/  HADD2 R3, R2, R41 ;  /* 0x0000002902037230 */ /* 0x001fcc0000000000 */
[----:B------:R-:W0:Y:S02]  /*8d10*/  ATOMS.CAST.SPIN R3, [R0], R2, R3 ;  /* 0x000000020003738d */ /* 0x000e240001800003 */
[----:B0-----:R-:W-:-:S13]  /*8d20*/  ISETP.EQ.U32.AND P0, PT, R3, 0x1, PT ;  /* 0x000000010300780c */ /* 0x001fda0003f02070 */
[----:B------:R-:W-:Y:S05]  /*8d30*/  @!P0 BRA `(.L_x_1620) ;  /* 0xfffffffc00ec8947 */ /* 0x000fea000383ffff */
[----:B------:R-:W-:Y:S05]  /*8d40*/  BRA `(.L_x_1618) ;  /* 0x00000000000c7947 */ /* 0x000fea0003800000 */
.L_x_1619:
[----:B------:R-:W2:Y:S02]  /*8d50*/  LD.E R0, desc[UR6][R4.64] ;  /* 0x0000000604007980 */ /* 0x000ea4000c101900 */
[----:B--2---:R-:W-:-:S05]  /*8d60*/  IADD3 R3, R41, R0, RZ ;  /* 0x0000000029037210 */ /* 0x004fca0007ffe0ff */
[----:B------:R0:W-:Y:S02]  /*8d70*/  ST.E desc[UR6][R4.64], R3 ;  /* 0x0000000304007985 */ /* 0x0001e4000c101906 */
.L_x_1618:
[----:B------:R-:W-:Y:S05]  /*8d80*/  BSYNC B0 ;  /* 0x0000000000007941 */ /* 0x000fea0003800000 */
.L_x_1617:
[----:B------:R1:W-:Y:S01]  /*8d90*/  ATOM.E.ADD.F16x2.RN.STRONG.GPU P0, RZ, desc[UR6][R4.64+0x4], R49 ;  /* 0x0000043104ff79a2 */ /* 0x0003e2000810e1c6 */
[----:B------:R-:W-:Y:S04]  /*8da0*/  BSSY B0, `(.L_x_1621) ;  /* 0x000000f000007945 */ /* 0x000fe80003800000 */
[----:B-1----:R-:W-:Y:S05]  /*8db0*/  @P0 BRA `(.L_x_1622) ;  /* 0x0000000000340947 */ /* 0x002fea0003800000 */
[----:B------:R-:W1:Y:S02]  /*8dc0*/  QSPC.E.S P0, RZ, [R4+0x4] ;  /* 0x0000040004ff73aa */ /* 0x000e640000000500 */
[----:B-1----:R-:W-:Y:S05]  /*8dd0*/  @!P0 BRA `(.L_x_1623) ;  /* 0x0000000000208947 */ /* 0x002fea0003800000 */
[----:B------:R-:W-:-:S04]  /*8de0*/  MOV R2, R4 ;  /* 0x0000000400027202 */ /* 0x000fc80000000f00 */
[----:B------:R-:W-:-:S07]  /*8df0*/  MOV R0, R2 ;  /* 0x0000000200007202 */ /* 0x000fce0000000f00 */
.L_x_1624:
[----:B------:R-:W0:Y:S02]  /*8e00*/  LDS R2, [R0+0x4] ;  /* 0x0000040000027984 */ /* 0x000e240000000800 */
[----:B0-----:R-:W-:-:S10]  /*8e10*/  HFMA2.MMA R3, R2, 1, 1, R49 ;  /* 0x3c003c0002037835 */ /* 0x001fd40000000031 */
[----:B------:R-:W0:Y:S02]  /*8e20*/  ATOMS.CAST.SPIN R3, [R0+0x4], R2, R3 ;  /* 0x000004020003738d */ /* 0x000e240001800003 */
[----:B0-----:R-:W-:-:S13]  /*8e30*/  ISETP.EQ.U32.AND P0, PT, R3, 0x1, PT ;  /* 0x000000010300780c */ /* 0x001fda0003f02070 */
[----:B------:R-:W-:Y:S05]  /*8e40*/  @!P0 BRA `(.L_x_1624) ;  /* 0xfffffffc00ec8947 */ /* 0x000fea000383ffff */
[----:B------:R-:W-:Y:S05]  /*8e50*/  BRA `(.L_x_1622) ;  /* 0x00000000000c7947 */ /* 0x000fea0003800000 */
.L_x_1623:
[----:B------:R-:W0:Y:S02]  /*8e60*/  LD.E R0, desc[UR6][R4.64+0x4] ;  /* 0x0000040604007980 */ /* 0x000e24000c101900 */
[----:B0-----:R-:W-:-:S05]  /*8e70*/  IADD3 R3, R49, R0, RZ ;  /* 0x0000000031037210 */ /* 0x001fca0007ffe0ff */
[----:B------:R1:W-:Y:S02]  /*8e80*/  ST.E desc[UR6][R4.64+0x4], R3 ;  /* 0x0000040304007985 */ /* 0x0003e4000c101906 */
.L_x_1622:
[----:B------:R-:W-:Y:S05]  /*8e90*/  BSYNC B0 ;  /* 0x0000000000007941 */ /* 0x000fea0003800000 */
.L_x_1621:
        /* <DEDUP_REMOVED lines=13> */
.L_x_1628:
[----:B------:R-:W0:Y:S02]  /*8f70*/  LDS R2, [R0] ;  /* 0x0000000000027984 */ /* 0x000e240000000800 */
[----:B0-----:R-:W-:-:S06]  /*8f80*/  HADD2 R3, R2, R39 ;  /* 0x0000002702037230 */ /* 0x001fcc0000000000 */
[----:B------:R-:W0:Y:S02]  /*8f90*/  ATOMS.CAST.SPIN R3, [R0], R2, R3 ;  /* 0x000000020003738d */ /* 0x000e240001800003 */
[----:B0-----:R-:W-:-:S13]  /*8fa0*/  ISETP.EQ.U32.AND P0, PT, R3, 0x1, PT ;  /* 0x000000010300780c */ /* 0x001fda0003f02070 */
[----:B------:R-:W-:Y:S05]  /*8fb0*/  @!P0 BRA `(.L_x_1628) ;  /* 0xfffffffc00ec8947 */ /* 0x000fea000383ffff */
[----:B------:R-:W-:Y:S05]  /*8fc0*/  BRA `(.L_x_1626) ;  /* 0x00000000000c7947 */ /* 0x000fea0003800000 */
.L_x_1627:
[----:B------:R-:W2:Y:S02]  /*8fd0*/  LD.E R0, desc[UR6][R4.64] ;  /* 0x0000000604007980 */ /* 0x000ea4000c101900 */
[----:B--2---:R-:W-:-:S05]  /*8fe0*/  IADD3 R3, R39, R0, RZ ;  /* 0x0000000027037210 */ /* 0x004fca0007ffe0ff */
[----:B------:R0:W-:Y:S02]  /*8ff0*/  ST.E desc[UR6][R4.64], R3 ;  /* 0x0000000304007985 */ /* 0x0001e4000c101906 */
.L_x_1626:
[----:B------:R-:W-:Y:S05]  /*9000*/  BSYNC B0 ;  /* 0x0000000000007941 */ /* 0x000fea0003800000 */
.L_x_1625:
[----:B------:R1:W-:Y:S02]  /*9010*/  ATOM.E.ADD.F16x2.RN.STRONG.GPU P0, RZ, desc[UR6][R4.64+0x4], R51 ;  /* 0x0000043304ff79a2 */ /* 0x0003e4000810e1c6 */
[----:B-1----:R-:W-:Y:S05]  /*9020*/  @P0 EXIT ;  /* 0x000000000000094d */ /* 0x002fea0003800000 */
[----:B------:R-:W1:Y:S02]  /*9030*/  QSPC.E.S P0, RZ, [R4+0x4] ;  /* 0x0000040004ff73aa */ /* 0x000e640000000500 */
[----:B-1----:R-:W-:Y:S05]  /*9040*/  @!P0 BRA `(.L_x_1629) ;  /* 0x0000000000208947 */ /* 0x002fea0003800000 */
[----:B------:R-:W-:-:S04]  /*9050*/  MOV R2, R4 ;  /* 0x0000000400027202 */ /* 0x000fc80000000f00 */
[----:B------:R-:W-:-:S07]  /*9060*/  MOV R0, R2 ;  /* 0x0000000200007202 */ /* 0x000fce0000000f00 */
.L_x_1630:
[----:B------:R-:W0:Y:S02]  /*9070*/  LDS R2, [R0+0x4] ;  /* 0x0000040000027984 */ /* 0x000e240000000800 */
[----:B0-----:R-:W-:-:S10]  /*9080*/  HFMA2.MMA R3, R2, 1, 1, R51 ;  /* 0x3c003c0002037835 */ /* 0x001fd40000000033 */
[----:B------:R-:W0:Y:S02]  /*9090*/  ATOMS.CAST.SPIN R3, [R0+0x4], R2, R3 ;  /* 0x000004020003738d */ /* 0x000e240001800003 */
[----:B0-----:R-:W-:-:S13]  /*90a0*/  ISETP.EQ.U32.AND P0, PT, R3, 0x1, PT ;  /* 0x000000010300780c */ /* 0x001fda0003f02070 */
[----:B------:R-:W-:Y:S05]  /*90b0*/  @!P0 BRA `(.L_x_1630) ;  /* 0xfffffffc00ec8947 */ /* 0x000fea000383ffff */
[----:B------:R-:W-:Y:S05]  /*90c0*/  EXIT ;  /* 0x000000000000794d */ /* 0x000fea0003800000 */
.L_x_1629:
[----:B------:R-:W0:Y:S02]  /*90d0*/  LD.E R0, desc[UR6][R4.64+0x4] ;  /* 0x0000040604007980 */ /* 0x000e24000c101900 */
[----:B0-----:R-:W-:-:S05]  /*90e0*/  IADD3 R3, R51, R0, RZ ;  /* 0x0000000033037210 */ /* 0x001fca0007ffe0ff */
[----:B------:R-:W-:Y:S01]  /*90f0*/  ST.E desc[UR6][R4.64+0x4], R3 ;  /* 0x0000040304007985 */ /* 0x000fe2000c101906 */
[----:B------:R-:W-:Y:S05]  /*9100*/  EXIT ;  /* 0x000000000000794d */ /* 0x000fea0003800000 */
.L_x_1631:
        /* <DEDUP_REMOVED lines=15> */
.L_x_3685:


//--------------------- .text._Z23gemm_half_q_half_kernelILi3ELi14ELb1ELb1ELi64EEvPK6__halfPKjS4_S2_PS0_iiiiPKtS7_iiiiiibS2_i --------------------------
	.section	.text._Z23gemm_half_q_half_kernelILi3ELi14ELb1ELb1ELi64EEvPK6__halfPKjS4_S2_PS0_iiiiPKtS7_iiiiiibS2_i,"ax",@progbits
	.align	128
        .global         _Z23gemm_half_q_half_kernelILi3ELi14ELb1ELb1ELi64EEvPK6__halfPKjS4_S2_PS0_iiiiPKtS7_iiiiiibS2_i
        .type           _Z23gemm_half_q_half_kernelILi3ELi14ELb1ELb1ELi64EEvPK6__halfPKjS4_S2_PS0_iiiiPKtS7_iiiiiibS2_i,@function
        .size           _Z23gemm_half_q_half_kernelILi3ELi14ELb1ELb1ELi64EEvPK6__halfPKjS4_S2_PS0_iiiiPKtS7_iiiiiibS2_i,(.L_x_3686 - _Z23gemm_half_q_half_kernelILi3ELi14ELb1ELb1ELi64EEvPK6__halfPKjS4_S2_PS0_iiiiPKtS7_iiiiiibS2_i)
        .other          _Z23gemm_half_q_half_kernelILi3ELi14ELb1ELb1ELi64EEvPK6__halfPKjS4_S2_PS0_iiiiPKtS7_iiiiiibS2_i,@"STO_CUDA_ENTRY STV_DEFAULT"
_Z23gemm_half_q_half_kernelILi3ELi14ELb1ELb1ELi64EEvPK6__halfPKjS4_S2_PS0_iiiiPKtS7_iiiiiibS2_i:
.text._Z23gemm_half_q_half_kernelILi3ELi14ELb1ELb1ELi64EEvPK6__halfPKjS4_S2_PS0_iiiiPKtS7_iiiiiibS2_i:
        /* <DEDUP_REMOVED lines=37> */
.L_x_1632:
        /* <DEDUP_REMOVED lines=29> */
.L_x_1637:
[----:B------:R-:W-:-:S04]  /*0420*/  IMAD R6, R3, 0x3, R18 ;  /* 0x0000000303067824 */ /* 0x000fc800078e0212 */
[CC--:B0-----:R-:W-:Y:S01]  /*0430*/  IMAD R8, R6.reuse, R7.reuse, RZ ;  /* 0x0000000706087224 */ /* 0x0c1fe200078e02ff */
[C---:B------:R-:W-:Y:S02]  /*0440*/  IADD3 R12, R6.reuse, 0x1, RZ ;  /* 0x00000001060c7810 */ /* 0x040fe40007ffe0ff */
        /* <DEDUP_REMOVED lines=34> */
.L_x_1636:
[----:B------:R-:W-:-:S04]  /*0670*/  IADD3 R6, R47, -R18, RZ ;  /* 0x800000122f067210 */ /* 0x000fc80007ffe0ff */
[----:B------:R-:W-:-:S13]  /*0680*/  ISETP.GT.AND P2, PT, R6, 0x1, PT ;  /* 0x000000010600780c */ /* 0x000fda0003f44270 */
[----:B------:R-:W-:Y:S05]  /*0690*/  @!P2 BRA `(.L_x_1638) ;  /* 0x000000000054a947 */ /* 0x000fea0003800000 */
[----:B------:R-:W-:Y:S01]  /*06a0*/  IMAD R6, R3, 0x3, R18 ;  /* 0x0000000303067824 */ /* 0x000fe200078e0212 */
[----:B------:R-:W-:-:S04]  /*06b0*/  ULDC.64 UR4, c[0x0][0x210] ;  /* 0x0000840000047ab9 */ /* 0x000fc80000000a00 */
[C---:B0-----:R-:W-:Y:S01]  /*06c0*/  IADD3 R8, R6.reuse, 0x1, RZ ;  /* 0x0000000106087810 */ /* 0x041fe20007ffe0ff */
[----:B------:R-:W-:-:S04]  /*06d0*/  IMAD R6, R6, R7, RZ ;  /* 0x0000000706067224 */ /* 0x000fc800078e02ff */
[----:B------:R-:W-:Y:S01]  /*06e0*/  IMAD R9, R8, R7, RZ ;  /* 0x0000000708097224 */ /* 0x000fe200078e02ff */
[----:B-----5:R-:W-:-:S04]  /*06f0*/  IADD3 R13, P0, R21, R6, RZ ;  /* 0x00000006150d7210 */ /* 0x020fc80007f1e0ff */
[----:B------:R-:W-:Y:S02]  /*0700*/  IADD3 R11, P2, R21, R9, RZ ;  /* 0x00000009150b7210 */ /* 0x000fe40007f5e0ff */
[----:B------:R-:W-:Y:S02]  /*0710*/  LEA.HI.X.SX32 R14, R6, RZ, 0x1, P0 ;  /* 0x000000ff060e7211 */ /* 0x000fe400000f0eff */
[----:B------:R-:W-:Y:S02]  /*0720*/  LEA R8, P0, R13, UR4, 0x1 ;  /* 0x000000040d087c11 */ /* 0x000fe4000f8008ff */
[----:B------:R-:W-:Y:S02]  /*0730*/  LEA.HI.X.SX32 R6, R9, RZ, 0x1, P2 ;  /* 0x000000ff09067211 */ /* 0x000fe400010f0eff */
        /* <DEDUP_REMOVED lines=11> */
.L_x_1638:
[----:B------:R-:W-:-:S13]  /*07f0*/  ISETP.LT.OR P0, PT, R18, R47, P0 ;  /* 0x0000002f1200720c */ /* 0x000fda0000701670 */
[----:B------:R-:W-:Y:S05]  /*0800*/  @!P0 BRA `(.L_x_1634) ;  /* 0x0000000400808947 */ /* 0x000fea0003800000 */
[----:B------:R-:W-:Y:S01]  /*0810*/  IMAD R6, R3, 0x3, R18 ;  /* 0x0000000303067824 */ /* 0x000fe200078e0212 */
[----:B------:R-:W-:-:S03]  /*0820*/  ULDC.64 UR4, c[0x0][0x210] ;  /* 0x0000840000047ab9 */ /* 0x000fc60000000a00 */
        /* <DEDUP_REMOVED lines=10> */
.L_x_1635:
        /* <DEDUP_REMOVED lines=10> */
.L_x_1640:
[----:B------:R-:W-:-:S04]  /*0970*/  IMAD R6, R3, 0x3, R4 ;  /* 0x0000000303067824 */ /* 0x000fc800078e0204 */
[CC--:B0-----:R-:W-:Y:S01]  /*0980*/  IMAD R8, R6.reuse, R7.reuse, RZ ;  /* 0x0000000706087224 */ /* 0x0c1fe200078e02ff */
[C---:B------:R-:W-:Y:S02]  /*0990*/  IADD3 R12, R6.reuse, 0x1, RZ ;  /* 0x00000001060c7810 */ /* 0x040fe40007ffe0ff */
        /* <DEDUP_REMOVED lines=34> */
.L_x_1639:
        /* <DEDUP_REMOVED lines=8> */
[----:B------:R-:W-:-:S04]  /*0c40*/  IADD3 R13, P0, R19, R6, RZ ;  /* 0x00000006130d7210 */ /* 0x000fc80007f1e0ff */
[----:B------:R-:W-:Y:S02]  /*0c50*/  IADD3 R11, P2, R19, R9, RZ ;  /* 0x00000009130b7210 */ /* 0x000fe40007f5e0ff */
[-C--:B------:R-:W-:Y:S02]  /*0c60*/  LEA.HI.X.SX32 R14, R6, R21.reuse, 0x1, P0 ;  /* 0x00000015060e7211 */ /* 0x080fe400000f0eff */
[----:B------:R-:W-:Y:S02]  /*0c70*/  LEA R8, P0, R13, UR4, 0x1 ;  /* 0x000000040d087c11 */ /* 0x000fe4000f8008ff */
[----:B------:R-:W-:Y:S02]  /*0c80*/  LEA.HI.X.SX32 R6, R9, R21, 0x1, P2 ;  /* 0x0000001509067211 */ /* 0x000fe400010f0eff */
        /* <DEDUP_REMOVED lines=11> */
.L_x_1641:
[----:B------:R-:W-:-:S13]  /*0d40*/  ISETP.LT.OR P0, PT, R4, R47, P0 ;  /* 0x0000002f0400720c */ /* 0x000fda0000701670 */
[----:B------:R-:W-:Y:S05]  /*0d50*/  @!P0 BRA `(.L_x_1634) ;  /* 0x00000000002c8947 */ /* 0x000fea0003800000 */
[----:B------:R-:W-:Y:S01]  /*0d60*/  IMAD R6, R3, 0x3, R4 ;  /* 0x0000000303067824 */ /* 0x000fe200078e0204 */
[----:B------:R-:W-:-:S03]  /*0d70*/  ULDC.64 UR4, c[0x0][0x210] ;  /* 0x0000840000047ab9 */ /* 0x000fc60000000a00 */
        /* <DEDUP_REMOVED lines=9> */
.L_x_1634:
[----:B------:R-:W-:Y:S05]  /*0e10*/  BSYNC B0 ;  /* 0x0000000000007941 */ /* 0x000fea0003800000 */
.L_x_1633:
        /* <DEDUP_REMOVED lines=17> */
.L_x_1644:
[----:B----4-:R-:W-:Y:S01]  /*0f30*/  IMAD R4, R3, 0x3, R16 ;  /* 0x0000000303047824 */ /* 0x010fe200078e0210 */
[----:B------:R-:W-:-:S03]  /*0f40*/  IADD3 R16, R16, 0x4, RZ ;  /* 0x0000000410107810 */ /* 0x000fc60007ffe0ff */
[CCC-:B--23--:R-:W-:Y:S01]  /*0f50*/  IMAD R5, R4.reuse, R45.reuse, R2.reuse ;  /* 0x0000002d04057224 */ /* 0x1ccfe200078e0202 */
[C---:B------:R-:W-:Y:S02]  /*0f60*/  IADD3 R6, R4.reuse, 0x1, RZ ;  /* 0x0000000104067810 */ /* 0x040fe40007ffe0ff */
[C---:B-1----:R-:W-:Y:S02]  /*0f70*/  IADD3 R8, R4.reuse, 0x2, RZ ;  /* 0x0000000204087810 */ /* 0x042fe40007ffe0ff */
[----:B------:R-:W-:Y:S01]  /*0f80*/  IADD3 R11, R4, 0x3, RZ ;  /* 0x00000003040b7810 */ /* 0x000fe20007ffe0ff */
[--C-:B------:R-:W-:Y:S01]  /*0f90*/  IMAD R7, R6, R45, R2.reuse ;  /* 0x0000002d06077224 */ /* 0x100fe200078e0202 */
[----:B------:R-:W-:Y:S01]  /*0fa0*/  ISETP.GE.AND P2, PT, R16, R17, PT ;  /* 0x000000111000720c */ /* 0x000fe20003f46270 */
[-CC-:B------:R-:W-:Y:S02]  /*0fb0*/  IMAD R9, R8, R45.reuse, R2.reuse ;  /* 0x0000002d08097224 */ /* 0x180fe400078e0202 */
[----:B------:R-:W-:-:S02]  /*0fc0*/  IMAD R11, R11, R45, R2 ;  /* 0x0000002d0b0b7224 */ /* 0x000fc400078e0202 */
        /* <DEDUP_REMOVED lines=9> */
.L_x_1643:
[----:B----4-:R-:W-:-:S04]  /*1060*/  IADD3 R4, R47, -R16, RZ ;  /* 0x800000102f047210 */ /* 0x010fc80007ffe0ff */
[----:B------:R-:W-:-:S13]  /*1070*/  ISETP.GT.AND P2, PT, R4, 0x1, PT ;  /* 0x000000010400780c */ /* 0x000fda0003f44270 */
[----:B------:R-:W-:Y:S05]  /*1080*/  @!P2 BRA `(.L_x_1645) ;  /* 0x00000000002ca947 */ /* 0x000fea0003800000 */
[----:B--23--:R-:W0:Y:S01]  /*1090*/  LDC.64 R6, c[0x0][0x230] ;  /* 0x00008c00ff067b82 */ /* 0x00ce220000000a00 */
[----:B------:R-:W-:Y:S01]  /*10a0*/  IMAD R4, R3, 0x3, R16 ;  /* 0x0000000303047824 */ /* 0x000fe200078e0210 */
[----:B------:R-:W-:Y:S02]  /*10b0*/  PLOP3.LUT P0, PT, PT, PT, PT, 0x8, 0x0 ;  /* 0x000000000000781c */ /* 0x000fe40003f0e170 */
[----:B------:R-:W-:Y:S01]  /*10c0*/  IADD3 R16, R16, 0x2, RZ ;  /* 0x0000000210107810 */ /* 0x000fe20007ffe0ff */
[C---:B------:R-:W-:Y:S01]  /*10d0*/  IMAD R5, R4.reuse, R45, R2 ;  /* 0x0000002d04057224 */ /* 0x040fe200078e0202 */
[----:B-1----:R-:W-:-:S05]  /*10e0*/  IADD3 R8, R4, 0x1, RZ ;  /* 0x0000000104087810 */ /* 0x002fca0007ffe0ff */
[----:B------:R-:W-:Y:S02]  /*10f0*/  IMAD R9, R8, R45, R2 ;  /* 0x0000002d08097224 */ /* 0x000fe400078e0202 */
[----:B0-----:R-:W-:-:S04]  /*1100*/  IMAD.WIDE R4, R5, 0x2, R6 ;  /* 0x0000000205047825 */ /* 0x001fc800078e0206 */
[----:B------:R-:W-:Y:S01]  /*1110*/  IMAD.WIDE R6, R9, 0x2, R6 ;  /* 0x0000000209067825 */ /* 0x000fe200078e0206 */
[----:B------:R0:W-:Y:S04]  /*1120*/  STG.E.64 desc[UR8][R4.64], RZ ;  /* 0x000000ff04007986 */ /* 0x0001e8000c101b08 */
[----:B------:R0:W-:Y:S02]  /*1130*/  STG.E.64 desc[UR8][R6.64], RZ ;  /* 0x000000ff06007986 */ /* 0x0001e4000c101b08 */
.L_x_1645:
[----:B------:R-:W-:-:S13]  /*1140*/  ISETP.LT.OR P0, PT, R16, R47, P0 ;  /* 0x0000002f1000720c */ /* 0x000fda0000701670 */
[----:B0-23--:R-:W0:Y:S01]  /*1150*/  @P0 LDC.64 R4, c[0x0][0x230] ;  /* 0x00008c00ff040b82 */ /* 0x00de220000000a00 */
[----:B------:R-:W-:-:S04]  /*1160*/  @P0 IMAD R3, R3, 0x3, R16 ;  /* 0x0000000303030824 */ /* 0x000fc800078e0210 */
[----:B------:R-:W-:-:S04]  /*1170*/  @P0 IMAD R3, R3, R45, R2 ;  /* 0x0000002d03030224 */ /* 0x000fc800078e0202 */
[----:B0-----:R-:W-:-:S05]  /*1180*/  @P0 IMAD.WIDE R4, R3, 0x2, R4 ;  /* 0x0000000203040825 */ /* 0x001fca00078e0204 */
[----:B------:R4:W-:Y:S02]  /*1190*/  @P0 STG.E.64 desc[UR8][R4.64], RZ ;  /* 0x000000ff04000986 */ /* 0x0009e4000c101b08 */
.L_x_1642:
[----:B01----:R-:W0:Y:S01]  /*11a0*/  LDC.64 R12, c[0x0][0x248] ;  /* 0x00009200ff0c7b82 */ /* 0x003e220000000a00 */
[----:B--234-:R-:W-:-:S05]  /*11b0*/  SHF.L.U32 R5, R0, 0x7, RZ ;  /* 0x0000000700057819 */ /* 0x01cfca00000006ff */
        /* <DEDUP_REMOVED lines=13> */
.L_x_1647:
        /* <DEDUP_REMOVED lines=44> */
.L_x_1646:
        /* <DEDUP_REMOVED lines=24> */
.L_x_1648:
        /* <DEDUP_REMOVED lines=8> */
.L_x_1649:
        /* <DEDUP_REMOVED lines=12> */
.L_x_1650:
        /* <DEDUP_REMOVED lines=8> */
.L_x_1651:
        /* <DEDUP_REMOVED lines=8> */
.L_x_1652:
        /* <DEDUP_REMOVED lines=25> */
[----:B------:R-:W-:Y:S01]  /*1aa0*/  HFMA2.MMA R44, -RZ, RZ, 0, 0 ;  /* 0x00000000ff2c7435 */ /* 0x000fe200000001ff */
[----:B------:R-:W-:Y:S01]  /*1ab0*/  PRMT R43, RZ, 0x7610, R43 ;  /* 0x00007610ff2b7816 */ /* 0x000fe2000000002b */
[----:B------:R-:W-:Y:S01]  /*1ac0*/  ULDC UR6, c[0x0][0x264] ;  /* 0x0000990000067ab9 */ /* 0x000fe20000000800 */
[----:B------:R-:W-:-:S08]  /*1ad0*/  ULDC UR7, c[0x0][0x240] ;  /* 0x0000900000077ab9 */ /* 0x000fd00000000800 */
.L_x_1666:
        /* <DEDUP_REMOVED lines=8> */
[----:B------:R-:W-:Y:S02]  /*1b60*/  MOV R8, R2 ;  /* 0x0000000200087202 */ /* 0x000fe40000000f00 */
[----:B------:R-:W-:Y:S02]  /*1b70*/  MOV R9, R3 ;  /* 0x0000000300097202 */ /* 0x000fe40000000f00 */
[----:B--2---:R-:W-:Y:S02]  /*1b80*/  @!P0 PRMT R16, R6, 0x7610, R16 ;  /* 0x0000761006108816 */ /* 0x004fe40000000010 */
[----:B------:R-:W-:-:S02]  /*1b90*/  @!P0 PRMT R0, R0, 0x7610, R6 ;  /* 0x0000761000008816 */ /* 0x000fc40000000006 */
[----:B---3--:R-:W-:Y:S02]  /*1ba0*/  @!P0 IADD3 R37, R5, R48, RZ ;  /* 0x0000003005258210 */ /* 0x008fe40007ffe0ff */
        /* <DEDUP_REMOVED lines=12> */
[----:B------:R-:W-:Y:S02]  /*1c70*/  SHF.R.U32.HI R14, RZ, 0x8, R14 ;  /* 0x00000008ff0e7819 */ /* 0x000fe4000001160e */
[C---:B------:R-:W-:Y:S02]  /*1c80*/  LOP3.LUT R2, R12.reuse, 0xf000f, RZ, 0xc0, !PT ;  /* 0x000f000f0c027812 */ /* 0x040fe400078ec0ff */
[----:B------:R-:W-:Y:S02]  /*1c90*/  LOP3.LUT R3, R12, 0xf000f0, RZ, 0xc0, !PT ;  /* 0x00f000f00c037812 */ /* 0x000fe400078ec0ff */
[----:B------:R-:W-:-:S02]  /*1ca0*/  SHF.R.U32.HI R13, RZ, 0x8, R13 ;  /* 0x00000008ff0d7819 */ /* 0x000fc4000001160d */
[----:B------:R-:W-:Y:S02]  /*1cb0*/  SHF.R.U32.HI R12, RZ, 0x8, R12 ;  /* 0x00000008ff0c7819 */ /* 0x000fe4000001160c */
[----:B------:R-:W-:Y:S02]  /*1cc0*/  SHF.R.U32.HI R23, RZ, 0x8, R15 ;  /* 0x00000008ff177819 */ /* 0x000fe4000001160f */
        /* <DEDUP_REMOVED lines=37> */
[----:B------:R-:W-:Y:S02]  /*1f20*/  HADD2 R22, R3, -1032, -1032 ;  /* 0xe408e40803167430 */ /* 0x000fe40000000000 */
[----:B------:R-:W-:-:S02]  /*1f30*/  HFMA2 R23, R12, R7.H0_H0, -72, -72 ;  /* 0xd480d4800c177431 */ /* 0x000fc40000040007 */
[----:B------:R-:W-:Y:S02]  /*1f40*/  HADD2 R24, R24, -1032, -1032 ;  /* 0xe408e40818187430 */ /* 0x000fe40000000000 */
        /* <DEDUP_REMOVED lines=93> */
.L_x_1655:
        /* <DEDUP_REMOVED lines=97> */
.L_x_1657:
        /* <DEDUP_REMOVED lines=11> */
[-C--:B------:R-:W-:Y:S01]  /*2be0*/  FFMA.FTZ R33, R4, R6.reuse, RZ ;  /* 0x0000000604217223 */ /* 0x080fe200000100ff */
[----:B------:R-:W-:Y:S02]  /*2bf0*/  HADD2.F32 R31, -RZ, R3.H1_H1 ;  /* 0x30000003ff1f7230 */ /* 0x000fe40000004100 */
[----:B------:R-:W-:Y:S01]  /*2c00*/  FFMA.FTZ R5, R5, R6, RZ ;  /* 0x0000000605057223 */ /* 0x000fe200000100ff */
[----:B------:R-:W-:Y:S02]  /*2c10*/  HADD2.F32 R2, -RZ, R15.H0_H0 ;  /* 0x2000000fff027230 */ /* 0x000fe40000004100 */
[----:B------:R-:W-:Y:S01]  /*2c20*/  FFMA.FTZ R33, R18, R30, R33 ;  /* 0x0000001e12217223 */ /* 0x000fe20000010021 */
[----:B------:R-:W-:-:S02]  /*2c30*/  HADD2.F32 R3, -RZ, R14.H0_H0 ;  /* 0x2000000eff037230 */ /* 0x000fc40000004100 */
[----:B------:R-:W-:Y:S01]  /*2c40*/  FFMA.FTZ R5, R20, R30, R5 ;  /* 0x0000001e14057223 */ /* 0x000fe20000010005 */
        /* <DEDUP_REMOVED lines=73> */
.L_x_1656:
        /* <DEDUP_REMOVED lines=146> */
.L_x_1658:
        /* <DEDUP_REMOVED lines=97> */
.L_x_1660:
        /* <DEDUP_REMOVED lines=11> */
[-C--:B------:R-:W-:Y:S01]  /*40c0*/  FFMA.FTZ R4, R4, R6.reuse, RZ ;  /* 0x0000000604047223 */ /* 0x080fe200000100ff */
[--C-:B------:R-:W-:Y:S02]  /*40d0*/  HADD2.F32 R35, -RZ, R3.reuse.H0_H0 ;  /* 0x20000003ff237230 */ /* 0x100fe40000004100 */
[----:B------:R-:W-:Y:S02]  /*40e0*/  HADD2.F32 R34, -RZ, R3.H1_H1 ;  /* 0x30000003ff227230 */ /* 0x000fe40000004100 */
[----:B------:R-:W-:Y:S01]  /*40f0*/  FFMA.FTZ R2, R2, R6, RZ ;  /* 0x0000000602027223 */ /* 0x000fe200000100ff */
[----:B------:R-:W-:-:S02]  /*4100*/  HADD2.F32 R3, -RZ, R18.H0_H0 ;  /* 0x20000012ff037230 */ /* 0x000fc40000004100 */
[-C--:B------:R-:W-:Y:S01]  /*4110*/  FFMA.FTZ R4, R21, R33.reuse, R4 ;  /* 0x0000002115047223 */ /* 0x080fe20000010004 */
[----:B------:R-:W-:Y:S02]  /*4120*/  HADD2.F32 R19, -RZ, R19.H1_H1 ;  /* 0x30000013ff137230 */ /* 0x000fe40000004100 */
[----:B------:R-:W-:Y:S02]  /*4130*/  HADD2.F32 R21, -RZ, R24.H0_H0 ;  /* 0x20000018ff157230 */ /* 0x000fe40000004100 */
[-C--:B------:R-:W-:Y:S01]  /*4140*/  FFMA.FTZ R18, R3, R6.reuse, RZ ;  /* 0x0000000603127223 */ /* 0x080fe200000100ff */
[----:B------:R-:W-:Y:S02]  /*4150*/  HADD2.F32 R3, -RZ, R17.H0_H0 ;  /* 0x20000011ff037230 */ /* 0x000fe40000004100 */
[----:B------:R-:W-:Y:S01]  /*4160*/  FFMA.FTZ R2, R19, R33, R2 ;  /* 0x0000002113027223 */ /* 0x000fe20000010002 */
[----:B------:R-:W-:Y:S01]  /*4170*/  FFMA.FTZ R6, R5, R6, RZ ;  /* 0x0000000605067223 */ /* 0x000fe200000100ff */
[----:B------:R-:W-:-:S02]  /*4180*/  HADD2.F32 R5, -RZ, R20.H0_H0 ;  /* 0x20000014ff057230 */ /* 0x000fc40000004100 */
[----:B------:R-:W-:Y:S01]  /*4190*/  FFMA.FTZ R18, R45, R33, R18 ;  /* 0x000000212d127223 */ /* 0x000fe20000010012 */
[----:B------:R-:W-:Y:S02]  /*41a0*/  HADD2.F32 R19, -RZ, R22.H0_H0 ;  /* 0x20000016ff137230 */ /* 0x000fe40000004100 */
[----:B------:R-:W-:Y:S01]  /*41b0*/  FFMA.FTZ R3, R3, R35, R2 ;  /* 0x0000002303037223 */ /* 0x000fe20000010002 */
[----:B------:R-:W-:Y:S02]  /*41c0*/  HADD2.F32 R2, -RZ, R17.H1_H1 ;  /* 0x30000011ff027230 */ /* 0x000fe40000004100 */
[----:B------:R-:W-:Y:S01]  /*41d0*/  FFMA.FTZ R6, R23, R33, R6 ;  /* 0x0000002117067223 */ /* 0x000fe20000010006 */
[----:B------:R-:W-:Y:S02]  /*41e0*/  HADD2.F32 R20, -RZ, R20.H1_H1 ;  /* 0x30000014ff147230 */ /* 0x000fe40000004100 */
[----:B------:R-:W-:Y:S01]  /*41f0*/  FFMA.FTZ R5, R5, R35, R18 ;  /* 0x0000002305057223 */ /* 0x000fe20000010012 */
[----:B------:R-:W-:-:S02]  /*4200*/  HADD2.F32 R22, -RZ, R22.H1_H1 ;  /* 0x30000016ff167230 */ /* 0x000fc40000004100 */
[-C--:B------:R-:W-:Y:S01]  /*4210*/  FFMA.FTZ R19, R19, R35.reuse, R4 ;  /* 0x0000002313137223 */ /* 0x080fe20000010004 */
[----:B------:R-:W-:Y:S02]  /*4220*/  HADD2.F32 R24, -RZ, R24.H1_H1 ;  /* 0x30000018ff187230 */ /* 0x000fe40000004100 */
[----:B------:R-:W-:Y:S01]  /*4230*/  FFMA.FTZ R35, R21, R35, R6 ;  /* 0x0000002315237223 */ /* 0x000fe20000010006 */
        /* <DEDUP_REMOVED lines=56> */
.L_x_1659:
        /* <DEDUP_REMOVED lines=145> */
.L_x_1661:
        /* <DEDUP_REMOVED lines=97> */
.L_x_1663:
        /* <DEDUP_REMOVED lines=91> */
.L_x_1662:
[----:B------:R-:W-:-:S06]  /*5a90*/  IMAD.WIDE R12, R11, 0x4, R12 ;  /* 0x000000040b0c7825 */ /* 0x000fcc00078e020c */
[----:B------:R-:W2:Y:S02]  /*5aa0*/  LDG.E.128.CONSTANT R12, desc[UR8][R12.64] ;  /* 0x000000080c0c7981 */ /* 0x000ea4000c1e9d00 */
[C---:B--2---:R-:W-:Y:S02]  /*5ab0*/  LOP3.LUT R3, R12.reuse, 0xf000f0, RZ, 0xc0, !PT ;  /* 0x00f000f00c037812 */ /* 0x044fe400078ec0ff */
[----:B------:R-:W-:Y:S02]  /*5ac0*/  SHF.R.U32.HI R23, RZ, 0x8, R14 ;  /* 0x00000008ff177819 */ /* 0x000fe4000001160e */
[----:B------:R-:W-:Y:S02]  /*5ad0*/  SHF.R.U32.HI R5, RZ, 0x8, R12 ;  /* 0x00000008ff057819 */ /* 0x000fe4000001160c */
[----:B------:R-:W-:Y:S02]  /*5ae0*/  LOP3.LUT R2, R12, 0xf000f, RZ, 0xc0, !PT ;  /* 0x000f000f0c027812 */ /* 0x000fe400078ec0ff */
[----:B------:R-:W-:-:S02]  /*5af0*/  LOP3.LUT R6, R13, 0xf000f, RZ, 0xc0, !PT ;  /* 0x000f000f0d067812 */ /* 0x000fc400078ec0ff */
[----:B------:R-:W-:Y:S02]  /*5b00*/  LOP3.LUT R11, R13, 0xf000f0, RZ, 0xc0, !PT ;  /* 0x00f000f00d0b7812 */ /* 0x000fe400078ec0ff */
[----:B------:R-:W-:Y:S02]  /*5b10*/  SHF.R.U32.HI R21, RZ, 0x8, R13 ;  /* 0x00000008ff157819 */ /* 0x000fe4000001160d */
[----:B------:R-:W-:Y:S02]  /*5b20*/  LOP3.LUT R17, R14, 0xf000f0, RZ, 0xc0, !PT ;  /* 0x00f000f00e117812 */ /* 0x000fe400078ec0ff */
[----:B------:R-:W-:Y:S02]  /*5b30*/  SHF.R.U32.HI R27, RZ, 0x8, R15 ;  /* 0x00000008ff1b7819 */ /* 0x000fe4000001160f */
        /* <DEDUP_REMOVED lines=134> */
.L_x_1664:
        /* <DEDUP_REMOVED lines=97> */
.L_x_1665:
[----:B------:R-:W-:Y:S05]  /*69b0*/  @P0 BRA `(.L_x_1654) ;  /* 0x0000000400680947 */ /* 0x000fea0003800000 */
[----:B------:R-:W0:Y:S01]  /*69c0*/  LDS.64 R2, [UR4+0x130] ;  /* 0x00013004ff027984 */ /* 0x000e220008000a00 */
[----:B------:R-:W-:Y:S02]  /*69d0*/  HADD2.F32 R4, -RZ, R22.H0_H0 ;  /* 0x20000016ff047230 */ /* 0x000fe40000004100 */
[--C-:B------:R-:W-:Y:S01]  /*69e0*/  HADD2.F32 R5, -RZ, R24.reuse.H0_H0 ;  /* 0x20000018ff057230 */ /* 0x100fe20000004100 */
[----:B------:R-:W1:Y:S01]  /*69f0*/  LDS.64 R12, [UR4+0x138] ;  /* 0x00013804ff0c7984 */ /* 0x000e620008000a00 */
[----:B------:R-:W-:Y:S02]  /*6a00*/  HADD2.F32 R33, -RZ, R24.H1_H1 ;  /* 0x30000018ff217230 */ /* 0x000fe40000004100 */
[----:B------:R-:W-:Y:S02]  /*6a10*/  HADD2.F32 R24, -RZ, R27.H0_H0 ;  /* 0x2000001bff187230 */ /* 0x000fe40000004100 */
[--C-:B0-----:R-:W-:Y:S02]  /*6a20*/  HADD2.F32 R31, -RZ, R3.reuse.H0_H0 ;  /* 0x20000003ff1f7230 */ /* 0x101fe40000004100 */
[----:B------:R-:W-:-:S02]  /*6a30*/  HADD2.F32 R30, -RZ, R3.H1_H1 ;  /* 0x30000003ff1e7230 */ /* 0x000fc40000004100 */
[--C-:B------:R-:W-:Y:S02]  /*6a40*/  HADD2.F32 R6, -RZ, R2.reuse.H0_H0 ;  /* 0x20000002ff067230 */ /* 0x100fe40000004100 */
[----:B------:R-:W-:Y:S02]  /*6a50*/  HADD2.F32 R3, -RZ, R21.H0_H0 ;  /* 0x20000015ff037230 */ /* 0x000fe40000004100 */
[----:B------:R-:W-:Y:S02]  /*6a60*/  HADD2.F32 R29, -RZ, R2.H1_H1 ;  /* 0x30000002ff1d7230 */ /* 0x000fe40000004100 */
[-C--:B------:R-:W-:Y:S01]  /*6a70*/  FFMA.FTZ R4, R4, R6.reuse, RZ ;  /* 0x0000000604047223 */ /* 0x080fe200000100ff */
[----:B------:R-:W-:Y:S02]  /*6a80*/  HADD2.F32 R2, -RZ, R23.H0_H0 ;  /* 0x20000017ff027230 */ /* 0x000fe40000004100 */
[----:B------:R-:W-:Y:S01]  /*6a90*/  FFMA.FTZ R32, R3, R6, RZ ;  /* 0x0000000603207223 */ /* 0x000fe200000100ff */
[----:B------:R-:W-:-:S02]  /*6aa0*/  HADD2.F32 R21, -RZ, R21.H1_H1 ;  /* 0x30000015ff157230 */ /* 0x000fc40000004100 */
[----:B------:R-:W-:Y:S02]  /*6ab0*/  HADD2.F32 R23, -RZ, R23.H1_H1 ;  /* 0x30000017ff177230 */ /* 0x000fe40000004100 */
[-C--:B------:R-:W-:Y:S01]  /*6ac0*/  FFMA.FTZ R2, R2, R6.reuse, RZ ;  /* 0x0000000602027223 */ /* 0x080fe200000100ff */
[----:B------:R-:W-:Y:S02]  /*6ad0*/  HADD2.F32 R3, -RZ, R11.H0_H0 ;  /* 0x2000000bff037230 */ /* 0x000fe40000004100 */
[-C--:B------:R-:W-:Y:S01]  /*6ae0*/  FFMA.FTZ R32, R21, R29.reuse, R32 ;  /* 0x0000001d15207223 */ /* 0x080fe20000010020 */
[----:B------:R-:W-:Y:S02]  /*6af0*/  HADD2.F32 R21, -RZ, R22.H1_H1 ;  /* 0x30000016ff157230 */ /* 0x000fe40000004100 */
[----:B------:R-:W-:Y:S01]  /*6b00*/  FFMA.FTZ R2, R23, R29, R2 ;  /* 0x0000001d17027223 */ /* 0x000fe20000010002 */
[----:B------:R-:W-:Y:S02]  /*6b10*/  HADD2.F32 R23, -RZ, R15.H0_H0 ;  /* 0x2000000fff177230 */ /* 0x000fe40000004100 */
[----:B------:R-:W-:Y:S01]  /*6b20*/  FFMA.FTZ R6, R5, R6, RZ ;  /* 0x0000000605067223 */ /* 0x000fe200000100ff */
[----:B------:R-:W-:-:S02]  /*6b30*/  HADD2.F32 R5, -RZ, R14.H0_H0 ;  /* 0x2000000eff057230 */ /* 0x000fc40000004100 */
[----:B------:R-:W-:Y:S01]  /*6b40*/  FFMA.FTZ R4, R21, R29, R4 ;  /* 0x0000001d15047223 */ /* 0x000fe20000010004 */
[----:B------:R-:W-:Y:S01]  /*6b50*/  FFMA.FTZ R3, R3, R31, R2 ;  /* 0x0000001f03037223 */ /* 0x000fe20000010002 */
[----:B------:R-:W-:Y:S02]  /*6b60*/  HADD2.F32 R2, -RZ, R11.H1_H1 ;  /* 0x3000000bff027230 */ /* 0x000fe40000004100 */
[----:B------:R-:W-:Y:S01]  /*6b70*/  FFMA.FTZ R6, R33, R29, R6 ;  /* 0x0000001d21067223 */ /* 0x000fe20000010006 */
        /* <DEDUP_REMOVED lines=9> */
[--C-:B-1----:R-:W-:Y:S02]  /*6c10*/  HADD2.F32 R2, -RZ, R12.reuse.H0_H0 ;  /* 0x2000000cff027230 */ /* 0x102fe40000004100 */
[-C--:B------:R-:W-:Y:S01]  /*6c20*/  FFMA.FTZ R21, R4, R30.reuse, R21 ;  /* 0x0000001e04157223 */ /* 0x080fe20000010015 */
[----:B------:R-:W-:Y:S02]  /*6c30*/  HADD2.F32 R6, -RZ, R25.H0_H0 ;  /* 0x20000019ff067230 */ /* 0x000fe40000004100 */
[----:B------:R-:W-:Y:S01]  /*6c40*/  FFMA.FTZ R31, R22, R30, R31 ;  /* 0x0000001e161f7223 */ /* 0x000fe2000001001f */
[----:B------:R-:W-:-:S02]  /*6c50*/  HADD2.F32 R12, -RZ, R12.H1_H1 ;  /* 0x3000000cff0c7230 */ /* 0x000fc40000004100 */
[-C--:B------:R-:W-:Y:S01]  /*6c60*/  FFMA.FTZ R21, R24, R2.reuse, R21 ;  /* 0x0000000218157223 */ /* 0x080fe20000010015 */
[----:B------:R-:W-:Y:S02]  /*6c70*/  HADD2.F32 R14, -RZ, R25.H1_H1 ;  /* 0x30000019ff0e7230 */ /* 0x000fe40000004100 */
[----:B------:R-:W-:Y:S01]  /*6c80*/  FFMA.FTZ R3, R6, R2, R3 ;  /* 0x0000000206037223 */ /* 0x000fe20000010003 */
[----:B------:R-:W-:Y:S02]  /*6c90*/  HADD2.F32 R22, -RZ, R26.H0_H0 ;  /* 0x2000001aff167230 */ /* 0x000fe40000004100 */
        /* <DEDUP_REMOVED lines=44> */
.L_x_1654:
        /* <DEDUP_REMOVED lines=11> */
.L_x_1653:
        /* <DEDUP_REMOVED lines=8> */
.L_x_1671:
        /* <DEDUP_REMOVED lines=12> */
[----:B-1----:R-:W-:Y:S01]  /*7150*/  IMAD.WIDE R2, R45, 0x4, R6 ;  /* 0x000000042d027825 */ /* 0x002fe200078e0206 */
[----:B---3--:R-:W-:Y:S02]  /*7160*/  @!P2 PRMT R16, R18, 0x7610, R16 ;  /* 0x000076101210a816 */ /* 0x008fe40000000010 */
[----:B------:R-:W-:-:S02]  /*7170*/  @!P2 PRMT R0, R0, 0x7610, R18 ;  /* 0x000076100000a816 */ /* 0x000fc40000000012 */
[----:B------:R-:W-:Y:S02]  /*7180*/  @!P2 PRMT R16, R16, 0x7610, R19 ;  /* 0x000076101010a816 */ /* 0x000fe40000000013 */
[----:B------:R-:W-:Y:S02]  /*7190*/  @!P2 PRMT R0, R19, 0x7610, R0 ;  /* 0x000076101300a816 */ /* 0x000fe40000000000 */
[----:B--2---:R-:W-:Y:S01]  /*71a0*/  @!P2 IADD3 R37, R5, R48, RZ ;  /* 0x000000300525a210 */ /* 0x004fe20007ffe0ff */
[----:B0-----:R-:W-:Y:S06]  /*71b0*/  @!P1 BRA `(.L_x_1668) ;  /* 0x0000001c005c9947 */ /* 0x001fec0003800000 */
[----:B------:R-:W2:Y:S01]  /*71c0*/  LDG.E.128.CONSTANT R4, desc[UR8][R2.64] ;  /* 0x0000000802047981 */ /* 0x000ea2000c1e9d00 */
[--C-:B-----5:R-:W-:Y:S01]  /*71d0*/  SHF.R.U32.HI R17, RZ, 0xf, R12.reuse ;  /* 0x0000000fff117819 */ /* 0x120fe2000001160c */
[----:B------:R-:W-:Y:S01]  /*71e0*/  HFMA2.MMA R23, -RZ, RZ, 0, 0.015625 ;  /* 0x00002400ff177435 */ /* 0x000fe200000001ff */
        /* <DEDUP_REMOVED lines=29> */
[----:B------:R-:W-:Y:S02]  /*73c0*/  LOP3.LUT R28, R28, 0x10001, RZ, 0xc0, !PT ;  /* 0x000100011c1c7812 */ /* 0x000fe400078ec0ff */
[----:B------:R-:W-:Y:S02]  /*73d0*/  LOP3.LUT R10, R17, 0x10001, RZ, 0xc0, !PT ;  /* 0x00010001110a7812 */ /* 0x000fe400078ec0ff */
[----:B------:R-:W-:Y:S02]  /*73e0*/  LOP3.LUT R20, R20, 0x10001, RZ, 0xc0, !PT ;  /* 0x0001000114147812 */ /* 0x000fe400078ec0ff */
[C---:B------:R-:W-:Y:S02]  /*73f0*/  LOP3.LUT R35, R11.reuse, 0x380038, RZ, 0xc0, !PT ;  /* 0x003800380b237812 */ /* 0x040fe400078ec0ff */
[----:B------:R-:W-:Y:S02]  /*7400*/  SHF.R.U32.HI R56, RZ, 0x6, R11 ;  /* 0x00000006ff387819 */ /* 0x000fe4000001160b */
[----:B------:R-:W-:-:S02]  /*7410*/  LOP3.LUT R65, R11, 0x70007, RZ, 0xc0, !PT ;  /* 0x000700070b417812 */ /* 0x000fc400078ec0ff */
[----:B------:R-:W-:Y:S02]  /*7420*/  PRMT R17, R23, 0x7610, R17 ;  /* 0x0000761017117816 */ /* 0x000fe40000000011 */
[----:B------:R-:W-:Y:S02]  /*7430*/  LOP3.LUT R32, R26, 0x20002, R31, 0xf8, !PT ;  /* 0x000200021a207812 */ /* 0x000fe400078ef81f */
[----:B------:R-:W-:Y:S02]  /*7440*/  LOP3.LUT R36, R28, 0x20002, R33, 0xf8, !PT ;  /* 0x000200021c247812 */ /* 0x000fe400078ef821 */
[----:B------:R-:W-:Y:S02]  /*7450*/  LOP3.LUT R23, R10, 0x20002, R21, 0xf8, !PT ;  /* 0x000200020a177812 */ /* 0x000fe400078ef815 */
[----:B------:R-:W-:Y:S02]  /*7460*/  PRMT R10, R50, 0x9910, RZ ;  /* 0x00009910320a7816 */ /* 0x000fe400000000ff */
[----:B------:R-:W-:-:S02]  /*7470*/  LOP3.LUT R27, R20, 0x20002, R27, 0xf8, !PT ;  /* 0x00020002141b7812 */ /* 0x000fc400078ef81b */
[----:B------:R-:W-:Y:S02]  /*7480*/  ISETP.NE.AND P2, PT, R10, RZ, PT ;  /* 0x000000ff0a00720c */ /* 0x000fe40003f45270 */
[----:B------:R-:W-:Y:S02]  /*7490*/  LOP3.LUT R80, R19, 0x64006400, RZ, 0xfc, !PT ;  /* 0x6400640013507812 */ /* 0x000fe400078efcff */
        /* <DEDUP_REMOVED lines=18> */
[----:B------:R-:W-:Y:S02]  /*75c0*/  LOP3.LUT R76, R29, 0x64006400, RZ, 0xfc, !PT ;  /* 0x640064001d4c7812 */ /* 0x000fe400078efcff */
[C---:B------:R-:W-:Y:S02]  /*75d0*/  LOP3.LUT R71, R56.reuse, 0x1c001c0, RZ, 0xc0, !PT ;  /* 0x01c001c038477812 */ /* 0x040fe400078ec0ff */
        /* <DEDUP_REMOVED lines=12> */
[----:B------:R-:W-:Y:S02]  /*76a0*/  LOP3.LUT R65, R65, 0x64006400, RZ, 0xfc, !PT ;  /* 0x6400640041417812 */ /* 0x000fe400078efcff */
[----:B------:R-:W-:Y:S02]  /*76b0*/  ISETP.GE.AND P3, PT, R47, 0x2, PT ;  /* 0x000000022f00780c */ /* 0x000fe40003f66270 */
[--C-:B--2---:R-:W-:Y:S02]  /*76c0*/  SHF.R.U32.HI R26, RZ, 0xd, R5.reuse ;  /* 0x0000000dff1a7819 */ /* 0x104fe40000011605 */
[C---:B------:R-:W-:Y:S02]  /*76d0*/  LOP3.LUT R28, R5.reuse, 0x380038, RZ, 0xc0, !PT ;  /* 0x00380038051c7812 */ /* 0x040fe400078ec0ff */
[----:B------:R-:W-:Y:S02]  /*76e0*/  SHF.R.U32.HI R11, RZ, 0x6, R5 ;  /* 0x00000006ff0b7819 */ /* 0x000fe40000011605 */
[----:B------:R-:W-:-:S02]  /*76f0*/  LOP3.LUT R62, R5, 0x70007, RZ, 0xc0, !PT ;  /* 0x00070007053e7812 */ /* 0x000fc400078ec0ff */
[----:B------:R-:W-:Y:S02]  /*7700*/  SHF.R.U32.HI R5, RZ, 0xd, R6 ;  /* 0x0000000dff057819 */ /* 0x000fe40000011606 */
[--C-:B------:R-:W-:Y:S02]  /*7710*/  SHF.R.U32.HI R20, RZ, 0xd, R4.reuse ;  /* 0x0000000dff147819 */ /* 0x100fe40000011604 */
[----:B------:R-:W-:Y:S02]  /*7720*/  LOP3.LUT R5, R32, 0x40004, R5, 0xf8, !PT ;  /* 0x0004000420057812 */ /* 0x000fe400078ef805 */
[C---:B------:R-:W-:Y:S02]  /*7730*/  LOP3.LUT R21, R4.reuse, 0x380038, RZ, 0xc0, !PT ;  /* 0x0038003804157812 */ /* 0x040fe400078ec0ff */
[----:B------:R-:W-:Y:S02]  /*7740*/  SHF.R.U32.HI R10, RZ, 0x6, R4 ;  /* 0x00000006ff0a7819 */ /* 0x000fe40000011604 */
[----:B------:R-:W-:-:S02]  /*7750*/  LOP3.LUT R61, R4, 0x70007, RZ, 0xc0, !PT ;  /* 0x00070007043d7812 */ /* 0x000fc400078ec0ff */
[----:B------:R-:W-:Y:S02]  /*7760*/  LOP3.LUT R32, R14, 0x380038, RZ, 0xc0, !PT ;  /* 0x003800380e207812 */ /* 0x000fe400078ec0ff */
[----:B------:R-:W-:Y:S02]  /*7770*/  LOP3.LUT R4, R23, 0x40004, R20, 0xf8, !PT ;  /* 0x0004000417047812 */ /* 0x000fe400078ef814 */
[----:B------:R-:W-:Y:S02]  /*7780*/  LOP3.LUT R23, R12, 0x380038, RZ, 0xc0, !PT ;  /* 0x003800380c177812 */ /* 0x000fe400078ec0ff */
[C---:B------:R-:W-:Y:S02]  /*7790*/  LOP3.LUT R33, R6.reuse, 0x380038, RZ, 0xc0, !PT ;  /* 0x0038003806217812 */ /* 0x040fe400078ec0ff */
[----:B------:R-:W-:Y:S02]  /*77a0*/  SHF.R.U32.HI R58, RZ, 0x6, R6 ;  /* 0x00000006ff3a7819 */ /* 0x000fe40000011606 */
[----:B------:R-:W-:-:S02]  /*77b0*/  LOP3.LUT R66, R6, 0x70007, RZ, 0xc0, !PT ;  /* 0x0007000706427812 */ /* 0x000fc400078ec0ff */
[--C-:B------:R-:W-:Y:S02]  /*77c0*/  SHF.R.U32.HI R31, RZ, 0xd, R7.reuse ;  /* 0x0000000dff1f7819 */ /* 0x100fe40000011607 */
[----:B------:R-:W-:Y:S02]  /*77d0*/  LOP3.LUT R6, R27, 0x40004, R26, 0xf8, !PT ;  /* 0x000400041b067812 */ /* 0x000fe400078ef81a */
[----:B------:R-:W-:Y:S02]  /*77e0*/  LOP3.LUT R72, R32, 0x64006400, RZ, 0xfc, !PT ;  /* 0x6400640020487812 */ /* 0x000fe400078efcff */
[----:B------:R-:W-:Y:S02]  /*77f0*/  LOP3.LUT R26, R24, 0x64006400, RZ, 0xfc, !PT ;  /* 0x64006400181a7812 */ /* 0x000fe400078efcff */
[----:B------:R-:W-:Y:S01]  /*7800*/  LOP3.LUT R27, R8, 0x380038, RZ, 0xc0, !PT ;  /* 0x00380038081b7812 */ /* 0x000fe200078ec0ff */
[-C--:B------:R-:W-:Y:S01]  /*7810*/  HFMA2 R75, R72, R25.reuse.H0_H0, -132, -132 ;  /* 0xd820d820484b7431 */ /* 0x080fe20000040019 */
[----:B------:R-:W-:Y:S01]  /*7820*/  LOP3.LUT R32, R21, 0x64006400, RZ, 0xfc, !PT ;  /* 0x6400640015207812 */ /* 0x000fe200078efcff */
[----:B------:R-:W-:Y:S01]  /*7830*/  HFMA2 R79, R26, R25.H0_H0, -132, -132 ;  /* 0xd820d8201a4f7431 */ /* 0x000fe20000040019 */
[----:B------:R-:W-:-:S02]  /*7840*/  SHF.R.U32.HI R59, RZ, 0x6, R7 ;  /* 0x00000006ff3b7819 */ /* 0x000fc40000011607 */
[----:B------:R-:W-:Y:S01]  /*7850*/  LOP3.LUT R20, R15, 0x380038, RZ, 0xc0, !PT ;  /* 0x003800380f147812 */ /* 0x000fe200078ec0ff */
[-C--:B------:R-:W-:Y:S01]  /*7860*/  HFMA2 R32, R32, R25.reuse.H0_H0, -132, -132 ;  /* 0xd820d82020207431 */ /* 0x080fe20000040019 */
[----:B------:R-:W-:Y:S02]  /*7870*/  LOP3.LUT R24, R23, 0x64006400, RZ, 0xfc, !PT ;  /* 0x6400640017187812 */ /* 0x000fe400078efcff */
[----:B------:R-:W-:Y:S02]  /*7880*/  LOP3.LUT R21, R11, 0x380038, RZ, 0xc0, !PT ;  /* 0x003800380b157812 */ /* 0x000fe400078ec0ff */
[C---:B------:R-:W-:Y:S01]  /*7890*/  LOP3.LUT R69, R7.reuse, 0x380038, RZ, 0xc0, !PT ;  /* 0x0038003807457812 */ /* 0x040fe200078ec0ff */
[----:B------:R-:W-:Y:S01]  /*78a0*/  HFMA2 R87, R24, R25.H0_H0, -132, -132 ;  /* 0xd820d82018577431 */ /* 0x000fe20000040019 */
[----:B------:R-:W-:Y:S02]  /*78b0*/  LOP3.LUT R67, R7, 0x70007, RZ, 0xc0, !PT ;  /* 0x0007000707437812 */ /* 0x000fe400078ec0ff */
[----:B------:R-:W-:-:S02]  /*78c0*/  LOP3.LUT R19, R10, 0x380038, RZ, 0xc0, !PT ;  /* 0x003800380a137812 */ /* 0x000fc400078ec0ff */
[----:B------:R-:W-:Y:S02]  /*78d0*/  LOP3.LUT R23, R58, 0x380038, RZ, 0xc0, !PT ;  /* 0x003800383a177812 */ /* 0x000fe400078ec0ff */
        /* <DEDUP_REMOVED lines=196> */
.L_x_1669:
        /* <DEDUP_REMOVED lines=82> */
.L_x_1670:
        /* <DEDUP_REMOVED lines=79> */
.L_x_1668:
[----:B------:R-:W-:Y:S01]  /*8f30*/  IADD3 R48, R48, 0x20, RZ ;  /* 0x0000002030307810 */ /* 0x000fe20007ffe0ff */
[----:B------:R-:W-:Y:S01]  /*8f40*/  UIADD3 UR4, UR4, 0x40, URZ ;  /* 0x0000004004047890 */ /* 0x000fe2000fffe03f */
[----:B------:R-:W-:Y:S02]  /*8f50*/  IMAD.WIDE R2, R45, 0x4, R2 ;  /* 0x000000042d027825 */ /* 0x000fe400078e0202 */
[C---:B------:R-:W-:Y:S02]  /*8f60*/  ISETP.GE.AND P2, PT, R48.reuse, UR5, PT ;  /* 0x0000000530007c0c */ /* 0x040fe4000bf46270 */
[----:B------:R-:W-:-:S13]  /*8f70*/  ISETP.LT.AND P3, PT, R48, R46, PT ;  /* 0x0000002e3000720c */ /* 0x000fda0003f61270 */
[----:B------:R-:W-:Y:S05]  /*8f80*/  @!P2 BRA P3, `(.L_x_1671) ;  /* 0xffffffe00040a947 */ /* 0x000fea000183ffff */
.L_x_1667:
[----:B------:R-:W0:Y:S01]  /*8f90*/  S2UR UR5, SR_CTAID.Z ;  /* 0x00000000000579c3 */ /* 0x000e220000002700 */
[----:B------:R-:W-:Y:S01]  /*8fa0*/  ULDC UR6, c[0x0][0x240] ;  /* 0x0000900000067ab9 */ /* 0x000fe20000000800 */
[----:B0-----:R-:W-:-:S04]  /*8fb0*/  ULEA UR5, UR5, 0x40, 0x6 ;  /* 0x0000004005057891 */ /* 0x001fc8000f8e303f */
[----:B------:R-:W-:-:S04]  /*8fc0*/  UISETP.LT.AND UP0, UPT, UR5, UR6, UPT ;  /* 0x000000060500728c */ /* 0x000fc8000bf01270 */
[----:B------:R-:W-:-:S06]  /*8fd0*/  USEL UR5, UR5, UR6, UP0 ;  /* 0x0000000605057287 */ /* 0x000fcc0008000000 */
[----:B------:R-:W-:Y:S01]  /*8fe0*/  ISETP.GE.AND P0, PT, R48, UR5, PT ;  /* 0x0000000530007c0c */ /* 0x000fe2000bf06270 */
[----:B------:R-:W-:-:S03]  /*8ff0*/  ULDC UR5, c[0x0][0x26c] ;  /* 0x00009b0000057ab9 */ /* 0x000fc60000000800 */
[----:B------:R-:W-:-:S13]  /*9000*/  ISETP.GE.OR P0, PT, R48, UR5, P0 ;  /* 0x0000000530007c0c */ /* 0x000fda0008706670 */
[----:B------:R-:W-:Y:S05]  /*9010*/  @P0 BRA `(.L_x_1672) ;  /* 0x0000001000540947 */ /* 0x000fea0003800000 */
[----:B------:R-:W0:Y:S01]  /*9020*/  S2R R4, SR_CTAID.Y ;  /* 0x0000000000047919 */ /* 0x000e220000002600 */
[----:B------:R-:W0:Y:S01]  /*9030*/  LDC R5, c[0x0][0x238] ;  /* 0x00008e00ff057b82 */ /* 0x000e220000000800 */
[----:B------:R-:W-:Y:S01]  /*9040*/  PRMT R6, R51, 0x9910, RZ ;  /* 0x0000991033067816 */ /* 0x000fe200000000ff */
[----:B------:R-:W-:Y:S01]  /*9050*/  ULDC UR5, c[0x0][0x26c] ;  /* 0x00009b0000057ab9 */ /* 0x000fe20000000800 */
[----:B-----5:R-:W-:Y:S02]  /*9060*/  SHF.R.S32.HI R12, RZ, 0x1f, R45 ;  /* 0x0000001fff0c7819 */ /* 0x020fe4000001142d */
[----:B------:R-:W-:Y:S02]  /*9070*/  ISETP.NE.AND P0, PT, R6, RZ, PT ;  /* 0x000000ff0600720c */ /* 0x000fe40003f05270 */
[C---:B------:R-:W-:Y:S02]  /*9080*/  SHF.L.U32 R13, R45.reuse, 0x2, RZ ;  /* 0x000000022d0d7819 */ /* 0x040fe400000006ff */
[----:B------:R-:W-:Y:S01]  /*9090*/  SHF.L.U64.HI R12, R45, 0x2, R12 ;  /* 0x000000022d0c7819 */ /* 0x000fe2000001020c */
[----:B0-----:R-:W-:-:S05]  /*90a0*/  IMAD R4, R4, -0x3, R5 ;  /* 0xfffffffd04047824 */ /* 0x001fca00078e0205 */
[----:B------:R-:W-:-:S13]  /*90b0*/  ISETP.LT.OR P0, PT, R4, 0x3, !P0 ;  /* 0x000000030400780c */ /* 0x000fda0004701670 */
.L_x_1676:
        /* <DEDUP_REMOVED lines=15> */
[----:B------:R-:W-:Y:S01]  /*91b0*/  MOV R24, 0x3400 ;  /* 0x0000340000187802 */ /* 0x000fe20000000f00 */
[----:B------:R-:W-:Y:S01]  /*91c0*/  HFMA2.MMA R30, -RZ, RZ, 0, 0.0625 ;  /* 0x00002c00ff1e7435 */ /* 0x000fe200000001ff */
[----:B------:R-:W-:Y:S02]  /*91d0*/  PRMT R9, R50, 0x9910, RZ ;  /* 0x0000991032097816 */ /* 0x000fe400000000ff */
        /* <DEDUP_REMOVED lines=10> */
[----:B------:R-:W-:Y:S02]  /*9280*/  LOP3.LUT R17, R5, 0x64006400, RZ, 0xfc, !PT ;  /* 0x6400640005117812 */ /* 0x000fe400078efcff */
[----:B------:R-:W-:Y:S02]  /*9290*/  LOP3.LUT R5, R53, 0xc000c, RZ, 0xc0, !PT ;  /* 0x000c000c35057812 */ /* 0x000fe400078ec0ff */
[----:B------:R-:W-:Y:S01]  /*92a0*/  SHF.R.U32.HI R57, RZ, 0x8, R6 ;  /* 0x00000008ff397819 */ /* 0x000fe20000011606 */
[----:B------:R-:W-:Y:S01]  /*92b0*/  HFMA2 R17, R17, R24.H0_H0, -258, -258 ;  /* 0xdc08dc0811117431 */ /* 0x000fe20000040018 */
[C---:B------:R-:W-:Y:S02]  /*92c0*/  LOP3.LUT R25, R6.reuse, 0x300030, RZ, 0xc0, !PT ;  /* 0x0030003006197812 */ /* 0x040fe400078ec0ff */
[C---:B------:R-:W-:Y:S02]  /*92d0*/  LOP3.LUT R32, R6.reuse, 0xc000c0, RZ, 0xc0, !PT ;  /* 0x00c000c006207812 */ /* 0x040fe400078ec0ff */
[----:B------:R-:W-:-:S02]  /*92e0*/  LOP3.LUT R56, R6, 0x30003, RZ, 0xc0, !PT ;  /* 0x0003000306387812 */ /* 0x000fc400078ec0ff */
[----:B------:R-:W-:Y:S02]  /*92f0*/  LOP3.LUT R6, R7, 0xc000c, RZ, 0xc0, !PT ;  /* 0x000c000c07067812 */ /* 0x000fe400078ec0ff */
[----:B------:R-:W-:Y:S02]  /*9300*/  LOP3.LUT R5, R5, 0x64006400, RZ, 0xfc, !PT ;  /* 0x6400640005057812 */ /* 0x000fe400078efcff */
[----:B------:R-:W-:Y:S02]  /*9310*/  SHF.R.U32.HI R59, RZ, 0x8, R7 ;  /* 0x00000008ff3b7819 */ /* 0x000fe40000011607 */
[C---:B------:R-:W-:Y:S01]  /*9320*/  LOP3.LUT R26, R7.reuse, 0x300030, RZ, 0xc0, !PT ;  /* 0x00300030071a7812 */ /* 0x040fe200078ec0ff */
[----:B------:R-:W-:Y:S01]  /*9330*/  HFMA2 R19, R5, R24.H0_H0, -258, -258 ;  /* 0xdc08dc0805137431 */ /* 0x000fe20000040018 */
[C---:B------:R-:W-:Y:S02]  /*9340*/  LOP3.LUT R34, R7.reuse, 0xc000c0, RZ, 0xc0, !PT ;  /* 0x00c000c007227812 */ /* 0x040fe400078ec0ff */
[----:B------:R-:W-:-:S02]  /*9350*/  LOP3.LUT R58, R7, 0x30003, RZ, 0xc0, !PT ;  /* 0x00030003073a7812 */ /* 0x000fc400078ec0ff */
[----:B------:R-:W-:Y:S02]  /*9360*/  LOP3.LUT R18, R6, 0x64006400, RZ, 0xfc, !PT ;  /* 0x6400640006127812 */ /* 0x000fe400078efcff */
[----:B------:R-:W-:Y:S02]  /*9370*/  LOP3.LUT R6, R55, 0xc000c, RZ, 0xc0, !PT ;  /* 0x000c000c37067812 */ /* 0x000fe400078ec0ff */
[----:B------:R-:W-:Y:S01]  /*9380*/  LOP3.LUT R7, R57, 0xc000c, RZ, 0xc0, !PT ;  /* 0x000c000c39077812 */ /* 0x000fe200078ec0ff */
[----:B------:R-:W-:Y:S01]  /*9390*/  HFMA2 R18, R18, R24.H0_H0, -258, -258 ;  /* 0xdc08dc0812127431 */ /* 0x000fe20000040018 */
        /* <DEDUP_REMOVED lines=120> */
.L_x_1674:
        /* <DEDUP_REMOVED lines=48> */
.L_x_1675:
        /* <DEDUP_REMOVED lines=33> */
[----:B------:R-:W-:-:S06]  /*a030*/  HFMA2.MMA R54, R22, R9, R54 ;  /* 0x0000000916367235 */ /* 0x000fcc0000000036 */
[-C--:B------:R-:W-:Y:S01]  /*a040*/  HFMA2.MMA R5, R27, R10.reuse, R5 ;  /* 0x0000000a1b057235 */ /* 0x080fe20000000005 */
[----:B------:R-:W-:Y:S01]  /*a050*/  HADD2 R27, R6.H0_H0, R6.H1_H1 ;  /* 0x30000006061b7230 */ /* 0x000fe20000000800 */
        /* <DEDUP_REMOVED lines=10> */
.L_x_1673:
[----:B------:R-:W-:Y:S01]  /*a100*/  IADD3 R48, R48, 0x10, RZ ;  /* 0x0000001030307810 */ /* 0x000fe20007ffe0ff */
[----:B------:R-:W-:Y:S01]  /*a110*/  UIADD3 UR4, UR4, 0x20, URZ ;  /* 0x0000002004047890 */ /* 0x000fe2000fffe03f */
[----:B------:R-:W-:Y:S02]  /*a120*/  IADD3 R2, P3, R2, R13, RZ ;  /* 0x0000000d02027210 */ /* 0x000fe40007f7e0ff */
[C---:B------:R-:W-:Y:S02]  /*a130*/  ISETP.GE.AND P2, PT, R48.reuse, UR5, PT ;  /* 0x0000000530007c0c */ /* 0x040fe4000bf46270 */
[----:B------:R-:W-:Y:S02]  /*a140*/  ISETP.LT.AND P4, PT, R48, R46, PT ;  /* 0x0000002e3000720c */ /* 0x000fe40003f81270 */
[----:B------:R-:W-:-:S11]  /*a150*/  IADD3.X R3, R3, R12, RZ, P3, !PT ;  /* 0x0000000c03037210 */ /* 0x000fd60001ffe4ff */
[----:B------:R-:W-:Y:S05]  /*a160*/  @!P2 BRA P4, `(.L_x_1676) ;  /* 0xffffffec00d4a947 */ /* 0x000fea000203ffff */
.L_x_1672:
[----:B------:R-:W-:Y:S05]  /*a170*/  @!P1 EXIT ;  /* 0x000000000000994d */ /* 0x000fea0003800000 */
[----:B------:R-:W0:Y:S01]  /*a180*/  S2R R0, SR_CTAID.X ;  /* 0x0000000000007919 */ /* 0x000e220000002500 */
[----:B------:R-:W1:Y:S01]  /*a190*/  S2UR UR4, SR_CTAID.Y ;  /* 0x00000000000479c3 */ /* 0x000e620000002600 */
[----:B------:R-:W-:Y:S01]  /*a1a0*/  HMUL2 R43, R43, R50.H0_H0 ;  /* 0x200000322b2b7232 */ /* 0x000fe20000000000 */
[----:B------:R-:W0:Y:S06]  /*a1b0*/  S2R R3, SR_TID.X ;  /* 0x0000000000037919 */ /* 0x000e2c0000002100 */
[----:B-----5:R-:W2:Y:S08]  /*a1c0*/  LDC R8, c[0x0][0x23c] ;  /* 0x00008f00ff087b82 */ /* 0x020eb00000000800 */
[----:B------:R-:W3:Y:S01]  /*a1d0*/  LDC.64 R6, c[0x0][0x230] ;  /* 0x00008c00ff067b82 */ /* 0x000ee20000000a00 */
[----:B-1----:R-:W-:Y:S01]  /*a1e0*/  UIMAD UR4, UR4, 0x3, URZ ;  /* 0x00000003040478a4 */ /* 0x002fe2000f8e023f */
        /* <DEDUP_REMOVED lines=12> */
.L_x_1680:
[----:B------:R-:W0:Y:S02]  /*a2b0*/  LDS R10, [R4] ;  /* 0x00000000040a7984 */ /* 0x000e240000000800 */
[----:B0-----:R-:W-:-:S06]  /*a2c0*/  HADD2 R11, R10, R43 ;  /* 0x0000002b0a0b7230 */ /* 0x001fcc0000000000 */
[----:B------:R-:W0:Y:S02]  /*a2d0*/  ATOMS.CAST.SPIN R11, [R4], R10, R11 ;  /* 0x0000000a040b738d */ /* 0x000e24000180000b */
[----:B0-----:R-:W-:-:S13]  /*a2e0*/  ISETP.EQ.U32.AND P0, PT, R11, 0x1, PT ;  /* 0x000000010b00780c */ /* 0x001fda0003f02070 */
[----:B------:R-:W-:Y:S05]  /*a2f0*/  @!P0 BRA `(.L_x_1680) ;  /* 0xfffffffc00ec8947 */ /* 0x000fea000383ffff */
[----:B------:R-:W-:Y:S05]  /*a300*/  BRA `(.L_x_1678) ;  /* 0x00000000000c7947 */ /* 0x000fea0003800000 */
.L_x_1679:
[----:B------:R-:W2:Y:S02]  /*a310*/  LD.E R0, desc[UR8][R2.64] ;  /* 0x0000000802007980 */ /* 0x000ea4000c101900 */
[----:B--2---:R-:W-:-:S05]  /*a320*/  IADD3 R5, R43, R0, RZ ;  /* 0x000000002b057210 */ /* 0x004fca0007ffe0ff */
[----:B------:R0:W-:Y:S02]  /*a330*/  ST.E desc[UR8][R2.64], R5 ;  /* 0x0000000502007985 */ /* 0x0001e4000c101908 */
.L_x_1678:
[----:B------:R-:W-:Y:S05]  /*a340*/  BSYNC B0 ;  /* 0x0000000000007941 */ /* 0x000fea0003800000 */
.L_x_1677:
[----:B------:R1:W-:Y:S01]  /*a350*/  ATOM.E.ADD.F16x2.RN.STRONG.GPU P0, RZ, desc[UR8][R2.64+0x4], R13 ;  /* 0x0000040d02ff79a2 */ /* 0x0003e2000810e1c8 */
[----:B------:R-:W-:Y:S04]  /*a360*/  BSSY B0, `(.L_x_1681) ;  /* 0x000000e000007945 */ /* 0x000fe80003800000 */
[----:B-1----:R-:W-:Y:S05]  /*a370*/  @P0 BRA `(.L_x_1682) ;  /* 0x0000000000300947 */ /* 0x002fea0003800000 */
[----:B------:R-:W1:Y:S02]  /*a380*/  QSPC.E.S P0, RZ, [R2+0x4] ;  /* 0x0000040002ff73aa */ /* 0x000e640000000500 */
[----:B-1----:R-:W-:Y:S05]  /*a390*/  @!P0 BRA `(.L_x_1683) ;  /* 0x00000000001c8947 */ /* 0x002fea0003800000 */
[----:B0-----:R-:W-:-:S07]  /*a3a0*/  MOV R2, R2 ;  /* 0x0000000200027202 */ /* 0x001fce0000000f00 */
.L_x_1684:
[----:B------:R-:W0:Y:S02]  /*a3b0*/  LDS R4, [R2+0x4] ;  /* 0x0000040002047984 */ /* 0x000e240000000800 */
[----:B0-----:R-:W-:-:S10]  /*a3c0*/  HFMA2.MMA R5, R4, 1, 1, R13 ;  /* 0x3c003c0004057835 */ /* 0x001fd4000000000d */
[----:B------:R-:W0:Y:S02]  /*a3d0*/  ATOMS.CAST.SPIN R5, [R2+0x4], R4, R5 ;  /* 0x000004040205738d */ /* 0x000e240001800005 */
[----:B0-----:R-:W-:-:S13]  /*a3e0*/  ISETP.EQ.U32.AND P0, PT, R5, 0x1, PT ;  /* 0x000000010500780c */ /* 0x001fda0003f02070 */
[----:B------:R-:W-:Y:S05]  /*a3f0*/  @!P0 BRA `(.L_x_1684) ;  /* 0xfffffffc00ec8947 */ /* 0x000fea000383ffff */
[----:B------:R-:W-:Y:S05]  /*a400*/  BRA `(.L_x_1682) ;  /* 0x00000000000c7947 */ /* 0x000fea0003800000 */
.L_x_1683:
[----:B------:R-:W0:Y:S02]  /*a410*/  LD.E R0, desc[UR8][R2.64+0x4] ;  /* 0x0000040802007980 */ /* 0x000e24000c101900 */
[----:B0-----:R-:W-:-:S05]  /*a420*/  IADD3 R5, R13, R0, RZ ;  /* 0x000000000d057210 */ /* 0x001fca0007ffe0ff */
[----:B------:R1:W-:Y:S02]  /*a430*/  ST.E desc[UR8][R2.64+0x4], R5 ;  /* 0x0000040502007985 */ /* 0x0003e4000c101908 */
.L_x_1682:
[----:B------:R-:W-:Y:S05]  /*a440*/  BSYNC B0 ;  /* 0x0000000000007941 */ /* 0x000fea0003800000 */
.L_x_1681:
        /* <DEDUP_REMOVED lines=13> */
.L_x_1688:
[----:B------:R-:W0:Y:S02]  /*a520*/  LDS R10, [R4] ;  /* 0x00000000040a7984 */ /* 0x000e240000000800 */
[----:B0-----:R-:W-:-:S06]  /*a530*/  HADD2 R11, R10, R41 ;  /* 0x000000290a0b7230 */ /* 0x001fcc0000000000 */
[----:B------:R-:W0:Y:S02]  /*a540*/  ATOMS.CAST.SPIN R11, [R4], R10, R11 ;  /* 0x0000000a040b738d */ /* 0x000e24000180000b */
[----:B0-----:R-:W-:-:S13]  /*a550*/  ISETP.EQ.U32.AND P0, PT, R11, 0x1, PT ;  /* 0x000000010b00780c */ /* 0x001fda0003f02070 */
[----:B------:R-:W-:Y:S05]  /*a560*/  @!P0 BRA `(.L_x_1688) ;  /* 0xfffffffc00ec8947 */ /* 0x000fea000383ffff */
[----:B------:R-:W-:Y:S05]  /*a570*/  BRA `(.L_x_1686) ;  /* 0x00000000000c7947 */ /* 0x000fea0003800000 */
.L_x_1687:
[----:B------:R-:W2:Y:S02]  /*a580*/  LD.E R0, desc[UR8][R2.64] ;  /* 0x0000000802007980 */ /* 0x000ea4000c101900 */
[----:B--2---:R-:W-:-:S05]  /*a590*/  IADD3 R5, R41, R0, RZ ;  /* 0x0000000029057210 */ /* 0x004fca0007ffe0ff */
[----:B------:R0:W-:Y:S02]  /*a5a0*/  ST.E desc[UR8][R2.64], R5 ;  /* 0x0000000502007985 */ /* 0x0001e4000c101908 */
.L_x_1686:
[----:B------:R-:W-:Y:S05]  /*a5b0*/  BSYNC B0 ;  /* 0x0000000000007941 */ /* 0x000fea0003800000 */
.L_x_1685:
[----:B------:R1:W-:Y:S01]  /*a5c0*/  ATOM.E.ADD.F16x2.RN.STRONG.GPU P0, RZ, desc[UR8][R2.64+0x4], R49 ;  /* 0x0000043102ff79a2 */ /* 0x0003e2000810e1c8 */
[----:B------:R-:W-:Y:S04]  /*a5d0*/  BSSY B0, `(.L_x_1689) ;  /* 0x000000e000007945 */ /* 0x000fe80003800000 */
[----:B-1----:R-:W-:Y:S05]  /*a5e0*/  @P0 BRA `(.L_x_1690) ;  /* 0x0000000000300947 */ /* 0x002fea0003800000 */
[----:B------:R-:W1:Y:S02]  /*a5f0*/  QSPC.E.S P0, RZ, [R2+0x4] ;  /* 0x0000040002ff73aa */ /* 0x000e640000000500 */
[----:B-1----:R-:W-:Y:S05]  /*a600*/  @!P0 BRA `(.L_x_1691) ;  /* 0x00000000001c8947 */ /* 0x002fea0003800000 */
[----:B0-----:R-:W-:-:S07]  /*a610*/  MOV R2, R2 ;  /* 0x0000000200027202 */ /* 0x001fce0000000f00 */
.L_x_1692:
[----:B------:R-:W0:Y:S02]  /*a620*/  LDS R4, [R2+0x4] ;  /* 0x0000040002047984 */ /* 0x000e240000000800 */
[----:B0-----:R-:W-:-:S10]  /*a630*/  HFMA2.MMA R5, R4, 1, 1, R49 ;  /* 0x3c003c0004057835 */ /* 0x001fd40000000031 */
[----:B------:R-:W0:Y:S02]  /*a640*/  ATOMS.CAST.SPIN R5, [R2+0x4], R4, R5 ;  /* 0x000004040205738d */ /* 0x000e240001800005 */
[----:B0-----:R-:W-:-:S13]  /*a650*/  ISETP.EQ.U32.AND P0, PT, R5, 0x1, PT ;  /* 0x000000010500780c */ /* 0x001fda0003f02070 */
[----:B------:R-:W-:Y:S05]  /*a660*/  @!P0 BRA `(.L_x_1692) ;  /* 0xfffffffc00ec8947 */ /* 0x000fea000383ffff */
[----:B------:R-:W-:Y:S05]  /*a670*/  BRA `(.L_x_1690) ;  /* 0x00000000000c7947 */ /* 0x000fea0003800000 */
.L_x_1691:
[----:B------:R-:W0:Y:S02]  /*a680*/  LD.E R0, desc[UR8][R2.64+0x4] ;  /* 0x0000040802007980 */ /* 0x000e24000c101900 */
[----:B0-----:R-:W-:-:S05]  /*a690*/  IADD3 R5, R49, R0, RZ ;  /* 0x0000000031057210 */ /* 0x001fca0007ffe0ff */
[----:B------:R1:W-:Y:S02]  /*a6a0*/  ST.E desc[UR8][R2.64+0x4], R5 ;  /* 0x0000040502007985 */ /* 0x0003e4000c101908 */
.L_x_1690:
[----:B------:R-:W-:Y:S05]  /*a6b0*/  BSYNC B0 ;  /* 0x0000000000007941 */ /* 0x000fea0003800000 */
.L_x_1689:
        /* <DEDUP_REMOVED lines=13> */
.L_x_1696:
[----:B------:R-:W0:Y:S02]  /*a790*/  LDS R6, [R4] ;  /* 0x0000000004067984 */ /* 0x000e240000000800 */
[----:B0-----:R-:W-:-:S06]  /*a7a0*/  HADD2 R7, R6, R39 ;  /* 0x0000002706077230 */ /* 0x001fcc0000000000 */
[----:B------:R-:W0:Y:S02]  /*a7b0*/  ATOMS.CAST.SPIN R7, [R4], R6, R7 ;  /* 0x000000060407738d */ /* 0x000e240001800007 */
[----:B0-----:R-:W-:-:S13]  /*a7c0*/  ISETP.EQ.U32.AND P0, PT, R7, 0x1, PT ;  /* 0x000000010700780c */ /* 0x001fda0003f02070 */
[----:B------:R-:W-:Y:S05]  /*a7d0*/  @!P0 BRA `(.L_x_1696) ;  /* 0xfffffffc00ec8947 */ /* 0x000fea000383ffff */
[----:B------:R-:W-:Y:S05]  /*a7e0*/  BRA `(.L_x_1694) ;  /* 0x00000000000c7947 */ /* 0x000fea0003800000 */
.L_x_1695:
[----:B------:R-:W2:Y:S02]  /*a7f0*/  LD.E R0, desc[UR8][R2.64] ;  /* 0x0000000802007980 */ /* 0x000ea4000c101900 */
[----:B--2---:R-:W-:-:S05]  /*a800*/  IADD3 R5, R39, R0, RZ ;  /* 0x0000000027057210 */ /* 0x004fca0007ffe0ff */
[----:B------:R0:W-:Y:S02]  /*a810*/  ST.E desc[UR8][R2.64], R5 ;  /* 0x0000000502007985 */ /* 0x0001e4000c101908 */
.L_x_1694:
[----:B------:R-:W-:Y:S05]  /*a820*/  BSYNC B0 ;  /* 0x0000000000007941 */ /* 0x000fea0003800000 */
.L_x_1693:
[----:B------:R1:W-:Y:S02]  /*a830*/  ATOM.E.ADD.F16x2.RN.STRONG.GPU P0, RZ, desc[UR8][R2.64+0x4], R51 ;  /* 0x0000043302ff79a2 */ /* 0x0003e4000810e1c8 */
[----:B-1----:R-:W-:Y:S05]  /*a840*/  @P0 EXIT ;  /* 0x000000000000094d */ /* 0x002fea0003800000 */
[----:B------:R-:W1:Y:S02]  /*a850*/  QSPC.E.S P0, RZ, [R2+0x4] ;  /* 0x0000040002ff73aa */ /* 0x000e640000000500 */
[----:B-1----:R-:W-:Y:S05]  /*a860*/  @!P0 BRA `(.L_x_1697) ;  /* 0x00000000001c8947 */ /* 0x002fea0003800000 */
[----:B0-----:R-:W-:-:S07]  /*a870*/  MOV R2, R2 ;  /* 0x0000000200027202 */ /* 0x001fce0000000f00 */
.L_x_1698:
[----:B------:R-:W0:Y:S02]  /*a880*/  LDS R4, [R2+0x4] ;  /* 0x0000040002047984 */ /* 0x000e240000000800 */
[----:B0-----:R-:W-:-:S10]  /*a890*/  HFMA2.MMA R5, R4, 1, 1, R51 ;  /* 0x3c003c0004057835 */ /* 0x001fd40000000033 */
[----:B------:R-:W0:Y:S02]  /*a8a0*/  ATOMS.CAST.SPIN R5, [R2+0x4], R4, R5 ;  /* 0x000004040205738d */ /* 0x000e240001800005 */
[----:B0-----:R-:W-:-:S13]  /*a8b0*/  ISETP.EQ.U32.AND P0, PT, R5, 0x1, PT ;  /* 0x000000010500780c */ /* 0x001fda0003f02070 */
[----:B------:R-:W-:Y:S05]  /*a8c0*/  @!P0 BRA `(.L_x_1698) ;  /* 0xfffffffc00ec8947 */ /* 0x000fea000383ffff */
[----:B------:R-:W-:Y:S05]  /*a8d0*/  EXIT ;  /* 0x000000000000794d */ /* 0x000fea0003800000 */
.L_x_1697:
[----:B------:R-:W0:Y:S02]  /*a8e0*/  LD.E R0, desc[UR8][R2.64+0x4] ;  /* 0x0000040802007980 */ /* 0x000e24000c101900 */
[----:B0-----:R-:W-:-:S05]  /*a8f0*/  IADD3 R5, R51, R0, RZ ;  /* 0x0000000033057210 */ /* 0x001fca0007ffe0ff */
[----:B------:R-:W-:Y:S01]  /*a900*/  ST.E desc[UR8][R2.64+0x4], R5 ;  /* 0x0000040502007985 */ /* 0x000fe2000c101908 */
[----:B------:R-:W-:Y:S05]  /*a910*/  EXIT ;  /* 0x000000000000794d */ /* 0x000fea0003800000 */
.L_x_1699:
        /* <DEDUP_REMOVED lines=14> */
.L_x_3686:


//--------------------- .text._Z23gemm_half_q_half_kernelILi3ELi4ELb1ELb1ELi64EEvPK6__halfPKjS4_S2_PS0_iiiiPKtS7_iiiiiibS2_i --------------------------
	.section	.text._Z23gemm_half_q_half_kernelILi3ELi4ELb1ELb1ELi64EEvPK6__halfPKjS4_S2_PS0_iiiiPKtS7_iiiiiibS2_i,"ax",@progbits
	.align	128
        .global         _Z23gemm_half_q_half_kernelILi3ELi4ELb1ELb1ELi64EEvPK6__halfPKjS4_S2_PS0_iiiiPKtS7_iiiiiibS2_i
        .type           _Z23gemm_half_q_half_kernelILi3ELi4ELb1ELb1ELi64EEvPK6__halfPKjS4_S2_PS0_iiiiPKtS7_iiiiiibS2_i,@function
        .size           _Z23gemm_half_q_half_kernelILi3ELi4ELb1ELb1ELi64EEvPK6__halfPKjS4_S2_PS0_iiiiPKtS7_iiiiiibS2_i,(.L_x_3687 - _Z23gemm_half_q_half_kernelILi3ELi4ELb1ELb1ELi64EEvPK6__halfPKjS4_S2_PS0_iiiiPKtS7_iiiiiibS2_i)
        .other          _Z23gemm_half_q_half_kernelILi3ELi4ELb1ELb1ELi64EEvPK6__halfPKjS4_S2_PS0_iiiiPKtS7_iiiiiibS2_i,@"STO_CUDA_ENTRY STV_DEFAULT"
_Z23gemm_half_q_half_kernelILi3ELi4ELb1ELb1ELi64EEvPK6__halfPKjS4_S2_PS0_iiiiPKtS7_iiiiiibS2_i:
.text._Z23gemm_half_q_half_kernelILi3ELi4ELb1ELb1ELi64EEvPK6__halfPKjS4_S2_PS0_iiiiPKtS7_iiiiiibS2_i:
        /* <DEDUP_REMOVED lines=37> */
.L_x_1700:
        /* <DEDUP_REMOVED lines=36> */
.L_x_1705:
        /* <DEDUP_REMOVED lines=16> */
.L_x_1704:
        /* <DEDUP_REMOVED lines=16> */
.L_x_1703:
        /* <DEDUP_REMOVED lines=17> */
.L_x_1707:
        /* <DEDUP_REMOVED lines=16> */
.L_x_1706:
        /* <DEDUP_REMOVED lines=14> */
.L_x_1702:
[----:B------:R-:W-:Y:S05]  /*0980*/  BSYNC B0 ;  /* 0x0000000000007941 */ /* 0x000fea0003800000 */
.L_x_1701:
        /* <DEDUP_REMOVED lines=13> */
[----:B------:R-:W-:-:S05]  /*0a60*/  IMAD R5, R5, 0x3, R0 ;  /* 0x0000000305057824 */ /* 0x000fca00078e0200 */
[----:B------:R-:W-:-:S05]  /*0a70*/  LEA R5, R18, R5, 0x2 ;  /* 0x0000000512057211 */ /* 0x000fca00078e10ff */
[----:B-1----:R-:W-:-:S04]  /*0a80*/  IMAD.WIDE R2, R5, 0x2, R2 ;  /* 0x0000000205027825 */ /* 0x002fc800078e0202 */
[----:B------:R-:W-:Y:S01]  /*0a90*/  IMAD.MOV.U32 R5, RZ, RZ, RZ ;  /* 0x000000ffff057224 */ /* 0x000fe200078e00ff */
[----:B------:R-:W-:Y:S06]  /*0aa0*/  @!P2 BRA `(.L_x_1709) ;  /* 0x000000000034a947 */ /* 0x000fec0003800000 */
[----:B------:R-:W-:Y:S02]  /*0ab0*/  PLOP3.LUT P0, PT, PT, PT, PT, 0x8, 0x0 ;  /* 0x000000000000781c */ /* 0x000fe40003f0e170 */
[----:B------:R-:W-:-:S11]  /*0ac0*/  IADD3 R0, R48, -0x3, RZ ;  /* 0xfffffffd30007810 */ /* 0x000fd60007ffe0ff */
.L_x_1710:
        /* <DEDUP_REMOVED lines=11> */
.L_x_1709:
        /* <DEDUP_REMOVED lines=10> */
.L_x_1708:
[----:B------:R-:W2:Y:S08]  /*0c20*/  LDC.64 R14, c[0x0][0x248] ;  /* 0x00009200ff0e7b82 */ /* 0x000eb00000000a00 */
[----:B------:R-:W-:Y:S01]  /*0c30*/  BAR.SYNC.DEFER_BLOCKING 0x0 ;  /* 0x0000000000007b1d */ /* 0x000fe20000010000 */
[----:B------:R-:W-:Y:S02]  /*0c40*/  ISETP.GE.AND P0, PT, R47, R46, PT ;  /* 0x0000002e2f00720c */ /* 0x000fe40003f06270 */
[----:B-1----:R-:W-:-:S05]  /*0c50*/  SHF.L.U32 R7, R16, 0x7, RZ ;  /* 0x0000000710077819 */ /* 0x002fca00000006ff */
[----:B------:R-:W1:Y:S08]  /*0c60*/  LDC R21, c[0x0][0x25c] ;  /* 0x00009700ff157b82 */ /* 0x000e700000000800 */
[----:B------:R-:W3:Y:S01]  /*0c70*/  LDC R22, c[0x0][0x264] ;  /* 0x00009900ff167b82 */ /* 0x000ee20000000800 */
[----:B--2---:R-:W-:Y:S01]  /*0c80*/  IMAD.WIDE R6, R7, 0x2, R14 ;  /* 0x0000000207067825 */ /* 0x004fe200078e020e */
[----:B------:R-:W-:Y:S06]  /*0c90*/  @P0 BRA `(.L_x_1711) ;  /* 0x0000000000d00947 */ /* 0x000fec0003800000 */
[----:B------:R2:W5:Y:S01]  /*0ca0*/  LDG.E.U16.CONSTANT R0, desc[UR6][R6.64] ;  /* 0x0000000606007981 */ /* 0x000562000c1e9500 */
[----:B------:R-:W-:Y:S01]  /*0cb0*/  SHF.R.S32.HI R3, RZ, 0x1f, R8 ;  /* 0x0000001fff037819 */ /* 0x000fe20000011408 */
[----:B------:R-:W-:Y:S01]  /*0cc0*/  IMAD.SHL.U32 R2, R8, 0x4, RZ ;  /* 0x0000000408027824 */ /* 0x000fe200078e00ff */
[----:B------:R-:W-:Y:S01]  /*0cd0*/  HFMA2.MMA R16, -RZ, RZ, 0, 0 ;  /* 0x00000000ff107435 */ /* 0x000fe200000001ff */
[----:B------:R-:W-:Y:S01]  /*0ce0*/  IMAD.MOV.U32 R17, RZ, RZ, R47 ;  /* 0x000000ffff117224 */ /* 0x000fe200078e002f */
[----:B------:R-:W-:Y:S02]  /*0cf0*/  LEA.HI R3, R3, R8, RZ, 0x3 ;  /* 0x0000000803037211 */ /* 0x000fe400078f18ff */
[----:B0-----:R-:W-:Y:S02]  /*0d00*/  LOP3.LUT R5, R2, 0x10, RZ, 0xc0, !PT ;  /* 0x0000001002057812 */ /* 0x001fe400078ec0ff */
[----:B------:R-:W-:-:S07]  /*0d10*/  SHF.R.S32.HI R9, RZ, 0x3, R3 ;  /* 0x00000003ff097819 */ /* 0x000fce0000011403 */
.L_x_1712:
        /* <DEDUP_REMOVED lines=25> */
[----:B------:R-:W-:Y:S01]  /*0eb0*/  VIADD R2, R2, 0x1 ;  /* 0x0000000102027836 */ /* 0x000fe20000000000 */
[----:B------:R-:W-:Y:S01]  /*0ec0*/  IADD3 R18, R18, 0x1, RZ ;  /* 0x0000000112127810 */ /* 0x000fe20007ffe0ff */
[----:B------:R-:W-:Y:S02]  /*0ed0*/  I2F.F16 R19, R19 ;  /* 0x0000001300137306 */ /* 0x000fe40000200c00 */
        /* <DEDUP_REMOVED lines=16> */
.L_x_1711:
        /* <DEDUP_REMOVED lines=21> */
.L_x_1713:
        /* <DEDUP_REMOVED lines=8> */
.L_x_1714:
        /* <DEDUP_REMOVED lines=11> */
.L_x_1715:
        /* <DEDUP_REMOVED lines=8> */
.L_x_1716:
        /* <DEDUP_REMOVED lines=9> */
.L_x_1717:
        /* <DEDUP_REMOVED lines=32> */
.L_x_1722:
[----:B------:R-:W-:Y:S01]  /*1570*/  ISETP.NE.AND P2, PT, R47, R37, PT ;  /* 0x000000252f00720c */ /* 0x000fe20003f45270 */
[----:B------:R-:W0:-:S12]  /*1580*/  LDC R45, c[0x0][0x23c] ;  /* 0x00008f00ff2d7b82 */ /* 0x000e180000000800 */
[----:B------:R-:W1:Y:S01]  /*1590*/  @!P2 LDC.64 R2, c[0x0][0x248] ;  /* 0x00009200ff02ab82 */ /* 0x000e620000000a00 */
[----:B------:R-:W-:Y:S01]  /*15a0*/  @!P2 IADD3 R38, R38, 0x1, RZ ;  /* 0x000000012626a810 */ /* 0x000fe20007ffe0ff */
[----:B------:R-:W-:-:S04]  /*15b0*/  @!P2 IMAD.SHL.U32 R5, R47, 0x2, RZ ;  /* 0x000000022f05a824 */ /* 0x000fc800078e00ff */
[----:B------:R-:W-:-:S06]  /*15c0*/  @!P2 IMAD R6, R38, 0x8, R1 ;  /* 0x000000082606a824 */ /* 0x000fcc00078e0201 */
[----:B------:R-:W2:Y:S01]  /*15d0*/  @!P2 LDL.64 R6, [R6] ;  /* 0x000000000606a983 */ /* 0x000ea20000100a00 */
[----:B-1----:R-:W-:-:S04]  /*15e0*/  @!P2 IMAD.WIDE R2, R5, 0x2, R2 ;  /* 0x000000020502a825 */ /* 0x002fc800078e0202 */
[----:B0-----:R-:W-:Y:S02]  /*15f0*/  IMAD.WIDE R4, R45, 0x4, R12 ;  /* 0x000000042d047825 */ /* 0x001fe400078e020c */
        /* <DEDUP_REMOVED lines=11> */
[--C-:B-----5:R-:W-:Y:S01]  /*16b0*/  SHF.R.U32.HI R17, RZ, 0xf, R12.reuse ;  /* 0x0000000fff117819 */ /* 0x120fe2000001160c */
[----:B------:R-:W-:Y:S01]  /*16c0*/  IMAD.MOV.U32 R25, RZ, RZ, 0x3000 ;  /* 0x00003000ff197424 */ /* 0x000fe200078e00ff */
        /* <DEDUP_REMOVED lines=28> */
[----:B------:R-:W-:-:S02]  /*1890*/  MOV R23, 0x2400 ;  /* 0x0000240000177802 */ /* 0x000fc40000000f00 */
[----:B------:R-:W-:Y:S02]  /*18a0*/  LOP3.LUT R26, R26, 0x10001, RZ, 0xc0, !PT ;  /* 0x000100011a1a7812 */ /* 0x000fe400078ec0ff */
[----:B------:R-:W-:Y:S02]  /*18b0*/  LOP3.LUT R28, R28, 0x10001, RZ, 0xc0, !PT ;  /* 0x000100011c1c7812 */ /* 0x000fe400078ec0ff */
[----:B------:R-:W-:Y:S02]  /*18c0*/  LOP3.LUT R10, R17, 0x10001, RZ, 0xc0, !PT ;  /* 0x00010001110a7812 */ /* 0x000fe400078ec0ff */
[----:B------:R-:W-:Y:S02]  /*18d0*/  LOP3.LUT R20, R20, 0x10001, RZ, 0xc0, !PT ;  /* 0x0001000114147812 */ /* 0x000fe400078ec0ff */
[----:B------:R-:W-:Y:S02]  /*18e0*/  LOP3.LUT R35, R11, 0x380038, RZ, 0xc0, !PT ;  /* 0x003800380b237812 */ /* 0x000fe400078ec0ff */
[----:B------:R-:W-:-:S02]  /*18f0*/  SHF.R.U32.HI R56, RZ, 0x6, R11 ;  /* 0x00000006ff387819 */ /* 0x000fc4000001160b */
[----:B------:R-:W-:Y:S02]  /*1900*/  LOP3.LUT R65, R11, 0x70007, RZ, 0xc0, !PT ;  /* 0x000700070b417812 */ /* 0x000fe400078ec0ff */
[----:B------:R-:W-:Y:S02]  /*1910*/  PRMT R17, R23, 0x7610, R17 ;  /* 0x0000761017117816 */ /* 0x000fe40000000011 */
[----:B------:R-:W-:Y:S02]  /*1920*/  LOP3.LUT R32, R26, 0x20002, R31, 0xf8, !PT ;  /* 0x000200021a207812 */ /* 0x000fe400078ef81f */
[----:B------:R-:W-:Y:S02]  /*1930*/  LOP3.LUT R36, R28, 0x20002, R33, 0xf8, !PT ;  /* 0x000200021c247812 */ /* 0x000fe400078ef821 */
[----:B------:R-:W-:Y:S02]  /*1940*/  LOP3.LUT R23, R10, 0x20002, R21, 0xf8, !PT ;  /* 0x000200020a177812 */ /* 0x000fe400078ef815 */
[----:B------:R-:W-:-:S02]  /*1950*/  PRMT R10, R50, 0x9910, RZ ;  /* 0x00009910320a7816 */ /* 0x000fc400000000ff */
[----:B------:R-:W-:Y:S02]  /*1960*/  LOP3.LUT R27, R20, 0x20002, R27, 0xf8, !PT ;  /* 0x00020002141b7812 */ /* 0x000fe400078ef81b */
[----:B------:R-:W-:Y:S02]  /*1970*/  ISETP.NE.AND P2, PT, R10, RZ, PT ;  /* 0x000000ff0a00720c */ /* 0x000fe40003f45270 */
        /* <DEDUP_REMOVED lines=19> */
[C---:B------:R-:W-:Y:S02]  /*1ab0*/  LOP3.LUT R71, R56.reuse, 0x1c001c0, RZ, 0xc0, !PT ;  /* 0x01c001c038477812 */ /* 0x040fe400078ec0ff */
[----:B------:R-:W-:Y:S01]  /*1ac0*/  LOP3.LUT R56, R56, 0x70007, RZ, 0xc0, !PT ;  /* 0x0007000738387812 */ /* 0x000fe200078ec0ff */
[----:B------:R-:W-:Y:S01]  /*1ad0*/  HFMA2 R76, R76, R25.H0_H0, -132, -132 ;  /* 0xd820d8204c4c7431 */ /* 0x000fe20000040019 */
        /* <DEDUP_REMOVED lines=11> */
[----:B------:R-:W-:-:S02]  /*1b90*/  ISETP.GE.AND P3, PT, R48, 0x2, PT ;  /* 0x000000023000780c */ /* 0x000fc40003f66270 */
[--C-:B--2---:R-:W-:Y:S02]  /*1ba0*/  SHF.R.U32.HI R26, RZ, 0xd, R5.reuse ;  /* 0x0000000dff1a7819 */ /* 0x104fe40000011605 */
[C---:B------:R-:W-:Y:S02]  /*1bb0*/  LOP3.LUT R28, R5.reuse, 0x380038, RZ, 0xc0, !PT ;  /* 0x00380038051c7812 */ /* 0x040fe400078ec0ff */
[----:B------:R-:W-:Y:S02]  /*1bc0*/  SHF.R.U32.HI R11, RZ, 0x6, R5 ;  /* 0x00000006ff0b7819 */ /* 0x000fe40000011605 */
[----:B------:R-:W-:Y:S02]  /*1bd0*/  LOP3.LUT R62, R5, 0x70007, RZ, 0xc0, !PT ;  /* 0x00070007053e7812 */ /* 0x000fe400078ec0ff */
[----:B------:R-:W-:Y:S02]  /*1be0*/  SHF.R.U32.HI R5, RZ, 0xd, R6 ;  /* 0x0000000dff057819 */ /* 0x000fe40000011606 */
[----:B------:R-:W-:-:S02]  /*1bf0*/  SHF.R.U32.HI R20, RZ, 0xd, R4 ;  /* 0x0000000dff147819 */ /* 0x000fc40000011604 */
[----:B------:R-:W-:Y:S02]  /*1c00*/  LOP3.LUT R5, R32, 0x40004, R5, 0xf8, !PT ;  /* 0x0004000420057812 */ /* 0x000fe400078ef805 */
[C---:B------:R-:W-:Y:S02]  /*1c10*/  LOP3.LUT R21, R4.reuse, 0x380038, RZ, 0xc0, !PT ;  /* 0x0038003804157812 */ /* 0x040fe400078ec0ff */
[----:B------:R-:W-:Y:S02]  /*1c20*/  SHF.R.U32.HI R10, RZ, 0x6, R4 ;  /* 0x00000006ff0a7819 */ /* 0x000fe40000011604 */
[----:B------:R-:W-:Y:S02]  /*1c30*/  LOP3.LUT R61, R4, 0x70007, RZ, 0xc0, !PT ;  /* 0x00070007043d7812 */ /* 0x000fe400078ec0ff */
[----:B------:R-:W-:Y:S02]  /*1c40*/  LOP3.LUT R32, R14, 0x380038, RZ, 0xc0, !PT ;  /* 0x003800380e207812 */ /* 0x000fe400078ec0ff */
[----:B------:R-:W-:-:S02]  /*1c50*/  LOP3.LUT R4, R23, 0x40004, R20, 0xf8, !PT ;  /* 0x0004000417047812 */ /* 0x000fc400078ef814 */
[----:B------:R-:W-:Y:S02]  /*1c60*/  LOP3.LUT R23, R12, 0x380038, RZ, 0xc0, !PT ;  /* 0x003800380c177812 */ /* 0x000fe400078ec0ff */
[C---:B------:R-:W-:Y:S02]  /*1c70*/  LOP3.LUT R33, R6.reuse, 0x380038, RZ, 0xc0, !PT ;  /* 0x0038003806217812 */ /* 0x040fe400078ec0ff */
[----:B------:R-:W-:Y:S02]  /*1c80*/  SHF.R.U32.HI R58, RZ, 0x6, R6 ;  /* 0x00000006ff3a7819 */ /* 0x000fe40000011606 */
[----:B------:R-:W-:Y:S02]  /*1c90*/  LOP3.LUT R66, R6, 0x70007, RZ, 0xc0, !PT ;  /* 0x0007000706427812 */ /* 0x000fe400078ec0ff */
[----:B------:R-:W-:Y:S02]  /*1ca0*/  SHF.R.U32.HI R31, RZ, 0xd, R7 ;  /* 0x0000000dff1f7819 */ /* 0x000fe40000011607 */
[----:B------:R-:W-:-:S02]  /*1cb0*/  LOP3.LUT R6, R27, 0x40004, R26, 0xf8, !PT ;  /* 0x000400041b067812 */ /* 0x000fc400078ef81a */
[----:B------:R-:W-:Y:S02]  /*1cc0*/  LOP3.LUT R72, R32, 0x64006400, RZ, 0xfc, !PT ;  /* 0x6400640020487812 */ /* 0x000fe400078efcff */
[----:B------:R-:W-:Y:S02]  /*1cd0*/  LOP3.LUT R26, R24, 0x64006400, RZ, 0xfc, !PT ;  /* 0x64006400181a7812 */ /* 0x000fe400078efcff */
[----:B------:R-:W-:Y:S01]  /*1ce0*/  LOP3.LUT R27, R8, 0x380038, RZ, 0xc0, !PT ;  /* 0x00380038081b7812 */ /* 0x000fe200078ec0ff */
[-C--:B------:R-:W-:Y:S01]  /*1cf0*/  HFMA2 R75, R72, R25.reuse.H0_H0, -132, -132 ;  /* 0xd820d820484b7431 */ /* 0x080fe20000040019 */
[----:B------:R-:W-:Y:S01]  /*1d00*/  LOP3.LUT R32, R21, 0x64006400, RZ, 0xfc, !PT ;  /* 0x6400640015207812 */ /* 0x000fe200078efcff */
[-C--:B------:R-:W-:Y:S01]  /*1d10*/  HFMA2 R79, R26, R25.reuse.H0_H0, -132, -132 ;  /* 0xd820d8201a4f7431 */ /* 0x080fe20000040019 */
[----:B------:R-:W-:Y:S02]  /*1d20*/  SHF.R.U32.HI R59, RZ, 0x6, R7 ;  /* 0x00000006ff3b7819 */ /* 0x000fe40000011607 */
[----:B------:R-:W-:Y:S01]  /*1d30*/  LOP3.LUT R20, R15, 0x380038, RZ, 0xc0, !PT ;  /* 0x003800380f147812 */ /* 0x000fe200078ec0ff */
[----:B------:R-:W-:Y:S01]  /*1d40*/  HFMA2 R32, R32, R25.H0_H0, -132, -132 ;  /* 0xd820d82020207431 */ /* 0x000fe20000040019 */
[----:B------:R-:W-:-:S02]  /*1d50*/  LOP3.LUT R24, R23, 0x64006400, RZ, 0xfc, !PT ;  /* 0x6400640017187812 */ /* 0x000fc400078efcff */
[----:B------:R-:W-:Y:S02]  /*1d60*/  LOP3.LUT R21, R11, 0x380038, RZ, 0xc0, !PT ;  /* 0x003800380b157812 */ /* 0x000fe400078ec0ff */
[C---:B------:R-:W-:Y:S01]  /*1d70*/  LOP3.LUT R69, R7.reuse, 0x380038, RZ, 0xc0, !PT ;  /* 0x0038003807457812 */ /* 0x040fe200078ec0ff */
[----:B------:R-:W-:Y:S01]  /*1d80*/  HFMA2 R87, R24, R25.H0_H0, -132, -132 ;  /* 0xd820d82018577431 */ /* 0x000fe20000040019 */
[----:B------:R-:W-:Y:S02]  /*1d90*/  LOP3.LUT R67, R7, 0x70007, RZ, 0xc0, !PT ;  /* 0x0007000707437812 */ /* 0x000fe400078ec0ff */
[----:B------:R-:W-:Y:S02]  /*1da0*/  LOP3.LUT R19, R10, 0x380038, RZ, 0xc0, !PT ;  /* 0x003800380a137812 */ /* 0x000fe400078ec0ff */
[----:B------:R-:W-:Y:S02]  /*1db0*/  LOP3.LUT R23, R58, 0x380038, RZ, 0xc0, !PT ;  /* 0x003800383a177812 */ /* 0x000fe400078ec0ff */
[----:B------:R-:W-:-:S02]  /*1dc0*/  LOP3.LUT R7, R36, 0x40004, R31, 0xf8, !PT ;  /* 0x0004000424077812 */ /* 0x000fc400078ef81f */
        /* <DEDUP_REMOVED lines=195> */
.L_x_1720:
        /* <DEDUP_REMOVED lines=82> */
.L_x_1721:
        /* <DEDUP_REMOVED lines=79> */
.L_x_1719:
[----:B------:R-:W-:Y:S01]  /*3410*/  VIADD R47, R47, 0x20 ;  /* 0x000000202f2f7836 */ /* 0x000fe20000000000 */
[----:B------:R-:W-:Y:S01]  /*3420*/  UIADD3 UR4, UR4, 0x40, URZ ;  /* 0x0000004004047890 */ /* 0x000fe2000fffe03f */
[----:B------:R-:W-:-:S03]  /*3430*/  IMAD.WIDE R2, R45, 0x4, R2 ;  /* 0x000000042d027825 */ /* 0x000fc600078e0202 */
[C---:B------:R-:W-:Y:S01]  /*3440*/  ISETP.GE.AND P2, PT, R47.reuse, UR5, PT ;  /* 0x000000052f007c0c */ /* 0x040fe2000bf46270 */
[----:B-----5:R-:W-:Y:S01]  /*3450*/  IMAD.MOV.U32 R13, RZ, RZ, R3 ;  /* 0x000000ffff0d7224 */ /* 0x020fe200078e0003 */
[----:B------:R-:W-:Y:S02]  /*3460*/  ISETP.LT.AND P3, PT, R47, R46, PT ;  /* 0x0000002e2f00720c */ /* 0x000fe40003f61270 */
[----:B------:R-:W-:-:S11]  /*3470*/  MOV R12, R2 ;  /* 0x00000002000c7202 */ /* 0x000fd60000000f00 */
[----:B------:R-:W-:Y:S05]  /*3480*/  @!P2 BRA P3, `(.L_x_1722) ;  /* 0xffffffe00038a947 */ /* 0x000fea000183ffff */
.L_x_1718:
[----:B------:R-:W-:Y:S05]  /*3490*/  @!P1 EXIT ;  /* 0x000000000000994d */ /* 0x000fea0003800000 */
[----:B------:R-:W0:Y:S01]  /*34a0*/  S2R R0, SR_CTAID.X ;  /* 0x0000000000007919 */ /* 0x000e220000002500 */
[----:B------:R-:W1:Y:S01]  /*34b0*/  S2UR UR4, SR_CTAID.Y ;  /* 0x00000000000479c3 */ /* 0x000e620000002600 */
[----:B------:R-:W-:Y:S01]  /*34c0*/  HMUL2 R9, R44, R50.H0_H0 ;  /* 0x200000322c097232 */ /* 0x000fe20000000000 */
[----:B------:R-:W0:Y:S06]  /*34d0*/  S2R R3, SR_TID.X ;  /* 0x0000000000037919 */ /* 0x000e2c0000002100 */
[----:B------:R-:W2:Y:S01]  /*34e0*/  LDC.64 R6, c[0x0][0x230] ;  /* 0x00008c00ff067b82 */ /* 0x000ea20000000a00 */
[----:B-1----:R-:W-:Y:S01]  /*34f0*/  UIMAD UR4, UR4, 0x3, URZ ;  /* 0x00000003040478a4 */ /* 0x002fe2000f8e023f */
[----:B0-----:R-:W-:-:S05]  /*3500*/  LEA R0, R0, R3, 0x6 ;  /* 0x0000000300007211 */ /* 0x001fca00078e30ff */
[----:B------:R-:W-:-:S04]  /*3510*/  IMAD.SHL.U32 R0, R0, 0x4, RZ ;  /* 0x0000000400007824 */ /* 0x000fc800078e00ff */
        /* <DEDUP_REMOVED lines=10> */
.L_x_1726:
[----:B------:R-:W0:Y:S02]  /*35c0*/  LDS R2, [R0] ;  /* 0x0000000000027984 */ /* 0x000e240000000800 */
[----:B0-----:R-:W-:-:S10]  /*35d0*/  HFMA2.MMA R3, R2, 1, 1, R9 ;  /* 0x3c003c0002037835 */ /* 0x001fd40000000009 */
[----:B------:R-:W0:Y:S02]  /*35e0*/  ATOMS.CAST.SPIN R3, [R0], R2, R3 ;  /* 0x000000020003738d */ /* 0x000e240001800003 */
[----:B0-----:R-:W-:-:S13]  /*35f0*/  ISETP.EQ.U32.AND P0, PT, R3, 0x1, PT ;  /* 0x000000010300780c */ /* 0x001fda0003f02070 */
[----:B------:R-:W-:Y:S05]  /*3600*/  @!P0 BRA `(.L_x_1726) ;  /* 0xfffffffc00ec8947 */ /* 0x000fea000383ffff */
[----:B------:R-:W-:Y:S05]  /*3610*/  BRA `(.L_x_1724) ;  /* 0x00000000000c7947 */ /* 0x000fea0003800000 */
.L_x_1725:
[----:B------:R-:W2:Y:S02]  /*3620*/  LD.E R0, desc[UR6][R4.64] ;  /* 0x0000000604007980 */ /* 0x000ea4000c101900 */
[----:B--2---:R-:W-:-:S05]  /*3630*/  IADD3 R3, R9, R0, RZ ;  /* 0x0000000009037210 */ /* 0x004fca0007ffe0ff */
[----:B------:R0:W-:Y:S02]  /*3640*/  ST.E desc[UR6][R4.64], R3 ;  /* 0x0000000304007985 */ /* 0x0001e4000c101906 */
.L_x_1724:
[----:B------:R-:W-:Y:S05]  /*3650*/  BSYNC B0 ;  /* 0x0000000000007941 */ /* 0x000fea0003800000 */
.L_x_1723:
[----:B------:R1:W-:Y:S01]  /*3660*/  ATOM.E.ADD.F16x2.RN.STRONG.GPU P0, RZ, desc[UR6][R4.64+0x4], R43 ;  /* 0x0000042b04ff79a2 */ /* 0x0003e2000810e1c6 */
[----:B------:R-:W-:Y:S04]  /*3670*/  BSSY B0, `(.L_x_1727) ;  /* 0x000000f000007945 */ /* 0x000fe80003800000 */
[----:B-1----:R-:W-:Y:S05]  /*3680*/  @P0 BRA `(.L_x_1728) ;  /* 0x0000000000340947 */ /* 0x002fea0003800000 */
[----:B------:R-:W1:Y:S02]  /*3690*/  QSPC.E.S P0, RZ, [R4+0x4] ;  /* 0x0000040004ff73aa */ /* 0x000e640000000500 */
[----:B-1----:R-:W-:Y:S05]  /*36a0*/  @!P0 BRA `(.L_x_1729) ;  /* 0x0000000000208947 */ /* 0x002fea0003800000 */
[----:B------:R-:W-:-:S05]  /*36b0*/  IMAD.MOV.U32 R2, RZ, RZ, R4 ;  /* 0x000000ffff027224 */ /* 0x000fca00078e0004 */
[----:B------:R-:W-:-:S07]  /*36c0*/  MOV R0, R2 ;  /* 0x0000000200007202 */ /* 0x000fce0000000f00 */
.L_x_1730:
[----:B------:R-:W0:Y:S02]  /*36d0*/  LDS R2, [R0+0x4] ;  /* 0x0000040000027984 */ /* 0x000e240000000800 */
[----:B0-----:R-:W-:-:S06]  /*36e0*/  HADD2 R3, R2, R43 ;  /* 0x0000002b02037230 */ /* 0x001fcc0000000000 */
[----:B------:R-:W0:Y:S02]  /*36f0*/  ATOMS.CAST.SPIN R3, [R0+0x4], R2, R3 ;  /* 0x000004020003738d */ /* 0x000e240001800003 */
[----:B0-----:R-:W-:-:S13]  /*3700*/  ISETP.EQ.U32.AND P0, PT, R3, 0x1, PT ;  /* 0x000000010300780c */ /* 0x001fda0003f02070 */
[----:B------:R-:W-:Y:S05]  /*3710*/  @!P0 BRA `(.L_x_1730) ;  /* 0xfffffffc00ec8947 */ /* 0x000fea000383ffff */
[----:B------:R-:W-:Y:S05]  /*3720*/  BRA `(.L_x_1728) ;  /* 0x00000000000c7947 */ /* 0x000fea0003800000 */
.L_x_1729:
[----:B------:R-:W0:Y:S02]  /*3730*/  LD.E R0, desc[UR6][R4.64+0x4] ;  /* 0x0000040604007980 */ /* 0x000e24000c101900 */
[----:B0-----:R-:W-:-:S05]  /*3740*/  IADD3 R3, R43, R0, RZ ;  /* 0x000000002b037210 */ /* 0x001fca0007ffe0ff */
[----:B------:R1:W-:Y:S02]  /*3750*/  ST.E desc[UR6][R4.64+0x4], R3 ;  /* 0x0000040304007985 */ /* 0x0003e4000c101906 */
.L_x_1728:
[----:B------:R-:W-:Y:S05]  /*3760*/  BSYNC B0 ;  /* 0x0000000000007941 */ /* 0x000fea0003800000 */
.L_x_1727:
        /* <DEDUP_REMOVED lines=13> */
.L_x_1734:
[----:B------:R-:W0:Y:S02]  /*3840*/  LDS R2, [R0] ;  /* 0x0000000000027984 */ /* 0x000e240000000800 */
[----:B0-----:R-:W-:-:S10]  /*3850*/  HFMA2.MMA R3, R2, 1, 1, R9 ;  /* 0x3c003c0002037835 */ /* 0x001fd40000000009 */
[----:B------:R-:W0:Y:S02]  /*3860*/  ATOMS.CAST.SPIN R3, [R0], R2, R3 ;  /* 0x000000020003738d */ /* 0x000e240001800003 */
[----:B0-----:R-:W-:-:S13]  /*3870*/  ISETP.EQ.U32.AND P0, PT, R3, 0x1, PT ;  /* 0x000000010300780c */ /* 0x001fda0003f02070 */
[----:B------:R-:W-:Y:S05]  /*3880*/  @!P0 BRA `(.L_x_1734) ;  /* 0xfffffffc00ec8947 */ /* 0x000fea000383ffff */
[----:B------:R-:W-:Y:S05]  /*3890*/  BRA `(.L_x_1732) ;  /* 0x00000000000c7947 */ /* 0x000fea0003800000 */
.L_x_1733:
[----:B------:R-:W2:Y:S02]  /*38a0*/  LD.E R0, desc[UR6][R4.64] ;  /* 0x0000000604007980 */ /* 0x000ea4000c101900 */
[----:B--2---:R-:W-:-:S05]  /*38b0*/  IADD3 R3, R9, R0, RZ ;  /* 0x0000000009037210 */ /* 0x004fca0007ffe0ff */
[----:B------:R0:W-:Y:S02]  /*38c0*/  ST.E desc[UR6][R4.64], R3 ;  /* 0x0000000304007985 */ /* 0x0001e4000c101906 */
.L_x_1732:
[----:B------:R-:W-:Y:S05]  /*38d0*/  BSYNC B0 ;  /* 0x0000000000007941 */ /* 0x000fea0003800000 */
.L_x_1731:
[----:B------:R1:W-:Y:S01]  /*38e0*/  ATOM.E.ADD.F16x2.RN.STRONG.GPU P0, RZ, desc[UR6][R4.64+0x4], R41 ;  /* 0x0000042904ff79a2 */ /* 0x0003e2000810e1c6 */
[----:B------:R-:W-:Y:S04]  /*38f0*/  BSSY B0, `(.L_x_1735) ;  /* 0x000000f000007945 */ /* 0x000fe80003800000 */
[----:B-1----:R-:W-:Y:S05]  /*3900*/  @P0 BRA `(.L_x_1736) ;  /* 0x0000000000340947 */ /* 0x002fea0003800000 */
[----:B------:R-:W1:Y:S02]  /*3910*/  QSPC.E.S P0, RZ, [R4+0x4] ;  /* 0x0000040004ff73aa */ /* 0x000e640000000500 */
[----:B-1----:R-:W-:Y:S05]  /*3920*/  @!P0 BRA `(.L_x_1737) ;  /* 0x0000000000208947 */ /* 0x002fea0003800000 */
[----:B------:R-:W-:-:S04]  /*3930*/  MOV R2, R4 ;  /* 0x0000000400027202 */ /* 0x000fc80000000f00 */
[----:B------:R-:W-:-:S07]  /*3940*/  MOV R0, R2 ;  /* 0x0000000200007202 */ /* 0x000fce0000000f00 */
.L_x_1738:
[----:B------:R-:W0:Y:S02]  /*3950*/  LDS R2, [R0+0x4] ;  /* 0x0000040000027984 */ /* 0x000e240000000800 */
[----:B0-----:R-:W-:-:S06]  /*3960*/  HADD2 R3, R2, R41 ;  /* 0x0000002902037230 */ /* 0x001fcc0000000000 */
[----:B------:R-:W0:Y:S02]  /*3970*/  ATOMS.CAST.SPIN R3, [R0+0x4], R2, R3 ;  /* 0x000004020003738d */ /* 0x000e240001800003 */
[----:B0-----:R-:W-:-:S13]  /*3980*/  ISETP.EQ.U32.AND P0, PT, R3, 0x1, PT ;  /* 0x000000010300780c */ /* 0x001fda0003f02070 */
[----:B------:R-:W-:Y:S05]  /*3990*/  @!P0 BRA `(.L_x_1738) ;  /* 0xfffffffc00ec8947 */ /* 0x000fea000383ffff */
[----:B------:R-:W-:Y:S05]  /*39a0*/  BRA `(.L_x_1736) ;  /* 0x00000000000c7947 */ /* 0x000fea0003800000 */
.L_x_1737:
[----:B------:R-:W0:Y:S02]  /*39b0*/  LD.E R0, desc[UR6][R4.64+0x4] ;  /* 0x0000040604007980 */ /* 0x000e24000c101900 */
[----:B0-----:R-:W-:-:S05]  /*39c0*/  IMAD.IADD R3, R41, 0x1, R0 ;  /* 0x0000000129037824 */ /* 0x001fca00078e0200 */
[----:B------:R1:W-:Y:S02]  /*39d0*/  ST.E desc[UR6][R4.64+0x4], R3 ;  /* 0x0000040304007985 */ /* 0x0003e4000c101906 */
.L_x_1736:
[----:B------:R-:W-:Y:S05]  /*39e0*/  BSYNC B0 ;  /* 0x0000000000007941 */ /* 0x000fea0003800000 */
.L_x_1735:
        /* <DEDUP_REMOVED lines=13> */
.L_x_1742:
[----:B------:R-:W0:Y:S02]  /*3ac0*/  LDS R2, [R0] ;  /* 0x0000000000027984 */ /* 0x000e240000000800 */
[----:B0-----:R-:W-:-:S10]  /*3ad0*/  HFMA2.MMA R3, R2, 1, 1, R7 ;  /* 0x3c003c0002037835 */ /* 0x001fd40000000007 */
[----:B------:R-:W0:Y:S02]  /*3ae0*/  ATOMS.CAST.SPIN R3, [R0], R2, R3 ;  /* 0x000000020003738d */ /* 0x000e240001800003 */
[----:B0-----:R-:W-:-:S13]  /*3af0*/  ISETP.EQ.U32.AND P0, PT, R3, 0x1, PT ;  /* 0x000000010300780c */ /* 0x001fda0003f02070 */
[----:B------:R-:W-:Y:S05]  /*3b00*/  @!P0 BRA `(.L_x_1742) ;  /* 0xfffffffc00ec8947 */ /* 0x000fea000383ffff */
[----:B------:R-:W-:Y:S05]  /*3b10*/  BRA `(.L_x_1740) ;  /* 0x00000000000c7947 */ /* 0x000fea0003800000 */
.L_x_1741:
[----:B------:R-:W2:Y:S02]  /*3b20*/  LD.E R0, desc[UR6][R4.64] ;  /* 0x0000000604007980 */ /* 0x000ea4000c101900 */
[----:B--2---:R-:W-:-:S05]  /*3b30*/  IMAD.IADD R3, R7, 0x1, R0 ;  /* 0x0000000107037824 */ /* 0x004fca00078e0200 */
[----:B------:R0:W-:Y:S02]  /*3b40*/  ST.E desc[UR6][R4.64], R3 ;  /* 0x0000000304007985 */ /* 0x0001e4000c101906 */
.L_x_1740:
[----:B------:R-:W-:Y:S05]  /*3b50*/  BSYNC B0 ;  /* 0x0000000000007941 */ /* 0x000fea0003800000 */
.L_x_1739:
[----:B------:R1:W-:Y:S02]  /*3b60*/  ATOM.E.ADD.F16x2.RN.STRONG.GPU P0, RZ, desc[UR6][R4.64+0x4], R39 ;  /* 0x0000042704ff79a2 */ /* 0x0003e4000810e1c6 */
[----:B-1----:R-:W-:Y:S05]  /*3b70*/  @P0 EXIT ;  /* 0x000000000000094d */ /* 0x002fea0003800000 */
[----:B------:R-:W1:Y:S02]  /*3b80*/  QSPC.E.S P0, RZ, [R4+0x4] ;  /* 0x0000040004ff73aa */ /* 0x000e640000000500 */
[----:B-1----:R-:W-:Y:S05]  /*3b90*/  @!P0 BRA `(.L_x_1743) ;  /* 0x0000000000208947 */ /* 0x002fea0003800000 */
[----:B------:R-:W-:-:S04]  /*3ba0*/  MOV R2, R4 ;  /* 0x0000000400027202 */ /* 0x000fc80000000f00 */
[----:B------:R-:W-:-:S07]  /*3bb0*/  MOV R0, R2 ;  /* 0x0000000200007202 */ /* 0x000fce0000000f00 */
.L_x_1744:
[----:B------:R-:W0:Y:S02]  /*3bc0*/  LDS R2, [R0+0x4] ;  /* 0x0000040000027984 */ /* 0x000e240000000800 */
[----:B0-----:R-:W-:-:S06]  /*3bd0*/  HADD2 R3, R2, R39 ;  /* 0x0000002702037230 */ /* 0x001fcc0000000000 */
[----:B------:R-:W0:Y:S02]  /*3be0*/  ATOMS.CAST.SPIN R3, [R0+0x4], R2, R3 ;  /* 0x000004020003738d */ /* 0x000e240001800003 */
[----:B0-----:R-:W-:-:S13]  /*3bf0*/  ISETP.EQ.U32.AND P0, PT, R3, 0x1, PT ;  /* 0x000000010300780c */ /* 0x001fda0003f02070 */
[----:B------:R-:W-:Y:S05]  /*3c00*/  @!P0 BRA `(.L_x_1744) ;  /* 0xfffffffc00ec8947 */ /* 0x000fea000383ffff */
[----:B------:R-:W-:Y:S05]  /*3c10*/  EXIT ;  /* 0x000000000000794d */ /* 0x000fea0003800000 */
.L_x_1743:
[----:B------:R-:W0:Y:S02]  /*3c20*/  LD.E R0, desc[UR6][R4.64+0x4] ;  /* 0x0000040604007980 */ /* 0x000e24000c101900 */
[----:B0-----:R-:W-:-:S05]  /*3c30*/  IADD3 R3, R39, R0, RZ ;  /* 0x0000000027037210 */ /* 0x001fca0007ffe0ff */
[----:B------:R-:W-:Y:S01]  /*3c40*/  ST.E desc[UR6][R4.64+0x4], R3 ;  /* 0x0000040304007985 */ /* 0x000fe2000c101906 */
[----:B------:R-:W-:Y:S05]  /*3c50*/  EXIT ;  /* 0x000000000000794d */ /* 0x000fea0003800000 */
.L_x_1745:
        /* <DEDUP_REMOVED lines=10> */
.L_x_3687:


//--------------------- .text._Z23gemm_half_q_half_kernelILi3ELi6ELb1ELb1ELi64EEvPK6__halfPKjS4_S2_PS0_iiiiPKtS7_iiiiiibS2_i --------------------------
	.section	.text._Z23gemm_half_q_half_kernelILi3ELi6ELb1ELb1ELi64EEvPK6__halfPKjS4_S2_PS0_iiiiPKtS7_iiiiiibS2_i,"ax",@progbits
	.align	128
        .global         _Z23gemm_half_q_half_kernelILi3ELi6ELb1ELb1ELi64EEvPK6__halfPKjS4_S2_PS0_iiiiPKtS7_iiiiiibS2_i
        .type           _Z23gemm_half_q_half_kernelILi3ELi6ELb1ELb1ELi64EEvPK6__halfPKjS4_S2_PS0_iiiiPKtS7_iiiiiibS2_i,@function
        .size           _Z23gemm_half_q_half_kernelILi3ELi6ELb1ELb1ELi64EEvPK6__halfPKjS4_S2_PS0_iiiiPKtS7_iiiiiibS2_i,(.L_x_3688 - _Z23gemm_half_q_half_kernelILi3ELi6ELb1ELb1ELi64EEvPK6__halfPKjS4_S2_PS0_iiiiPKtS7_iiiiiibS2_i)
        .other          _Z23gemm_half_q_half_kernelILi3ELi6ELb1ELb1ELi64EEvPK6__halfPKjS4_S2_PS0_iiiiPKtS7_iiiiiibS2_i,@"STO_CUDA_ENTRY STV_DEFAULT"
_Z23gemm_half_q_half_kernelILi3ELi6ELb1ELb1ELi64EEvPK6__halfPKjS4_S2_PS0_iiiiPKtS7_iiiiiibS2_i:
.text._Z23gemm_half_q_half_kernelILi3ELi6ELb1ELb1ELi64EEvPK6__halfPKjS4_S2_PS0_iiiiPKtS7_iiiiiibS2_i:
        /* <DEDUP_REMOVED lines=37> */
.L_x_1746:
[----:B------:R-:W-:Y:S02]  /*0250*/  PRMT R0, R7, 0x9910, RZ ;  /* 0x0000991007007816 */ /* 0x000fe400000000ff */
[----:B----4-:R-:W-:Y:S02]  /*0260*/  SHF.L.U32 R46, R88, 0x6, RZ ;  /* 0x00000006582e7819 */ /* 0x010fe400000006ff */
[----:B------:R-:W-:Y:S02]  /*0270*/  ISETP.NE.AND P0, PT, R0, RZ, PT ;  /* 0x000000ff0000720c */ /* 0x000fe40003f05270 */
[----:B---3--:R-:W-:-:S11]  /*0280*/  VIADDMNMX R45, R46, 0x40, R17, PT ;  /* 0x000000402e2d7846 */ /* 0x008fd60003800111 */
[----:B------:R-:W-:Y:S05]  /*0290*/  @!P0 EXIT ;  /* 0x000000000000894d */ /* 0x000fea0003800000 */
[----:B--2---:R-:W-:Y:S01]  /*02a0*/  IADD3 R4, R46, R13, RZ ;  /* 0x0000000d2e047210 */ /* 0x004fe20007ffe0ff */
[----:B0-----:R-:W-:Y:S01]  /*02b0*/  IMAD.SHL.U32 R0, R6, 0x100, RZ ;  /* 0x0000010006007824 */ /* 0x001fe200078e00ff */
[----:B------:R-:W-:Y:S02]  /*02c0*/  BSSY B0, `(.L_x_1747) ;  /* 0x000006c000007945 */ /* 0x000fe40003800000 */
        /* <DEDUP_REMOVED lines=28> */
.L_x_1751:
        /* <DEDUP_REMOVED lines=16> */
.L_x_1750:
        /* <DEDUP_REMOVED lines=16> */
.L_x_1749:
[----:B------:R-:W0:Y:S01]  /*0690*/  S2UR UR5, SR_CgaCtaId ;  /* 0x00000000000579c3 */ /* 0x000e220000008800 */
[----:B------:R-:W-:Y:S01]  /*06a0*/  IMAD R3, R14, R17, RZ ;  /* 0x000000110e037224 */ /* 0x000fe200078e02ff */
[----:B------:R-:W-:Y:S01]  /*06b0*/  ISETP.GT.AND P2, PT, R47, 0x3, PT ;  /* 0x000000032f00780c */ /* 0x000fe20003f44270 */
[----:B------:R-:W-:Y:S01]  /*06c0*/  UMOV UR4, 0x400 ;  /* 0x0000040000047882 */ /* 0x000fe20000000000 */
[----:B------:R-:W-:Y:S01]  /*06d0*/  ULDC.64 UR8, c[0x0][0x210] ;  /* 0x0000840000087ab9 */ /* 0x000fe20000000a00 */
[----:B------:R-:W-:Y:S01]  /*06e0*/  IMAD R6, R3, 0x3, RZ ;  /* 0x0000000303067824 */ /* 0x000fe200078e02ff */
        /* <DEDUP_REMOVED lines=11> */
.L_x_1753:
        /* <DEDUP_REMOVED lines=16> */
.L_x_1752:
        /* <DEDUP_REMOVED lines=14> */
.L_x_1748:
[----:B------:R-:W-:Y:S05]  /*0980*/  BSYNC B0 ;  /* 0x0000000000007941 */ /* 0x000fea0003800000 */
.L_x_1747:
        /* <DEDUP_REMOVED lines=20> */
.L_x_1756:
        /* <DEDUP_REMOVED lines=11> */
.L_x_1755:
[----:B------:R-:W-:-:S04]  /*0b80*/  IADD3 R3, R47, -R0, RZ ;  /* 0x800000002f037210 */ /* 0x000fc80007ffe0ff */
[----:B------:R-:W-:-:S13]  /*0b90*/  ISETP.GT.AND P2, PT, R3, 0x1, PT ;  /* 0x000000010300780c */ /* 0x000fda0003f44270 */
[----:B------:R-:W-:Y:S01]  /*0ba0*/  @P2 VIADD R0, R0, 0x2 ;  /* 0x0000000200002836 */ /* 0x000fe20000000000 */
[----:B------:R-:W-:Y:S01]  /*0bb0*/  @P2 PLOP3.LUT P0, PT, PT, PT, PT, 0x8, 0x0 ;  /* 0x000000000000281c */ /* 0x000fe20003f0e170 */
[C---:B-1----:R-:W-:Y:S01]  /*0bc0*/  @P2 IMAD.WIDE R6, R43.reuse, 0x2, R4 ;  /* 0x000000022b062825 */ /* 0x042fe200078e0204 */
[----:B------:R0:W-:Y:S02]  /*0bd0*/  @P2 STG.E.64 desc[UR6][R4.64], RZ ;  /* 0x000000ff04002986 */ /* 0x0001e4000c101b06 */
[----:B------:R-:W-:Y:S02]  /*0be0*/  ISETP.LT.OR P0, PT, R0, R47, P0 ;  /* 0x0000002f0000720c */ /* 0x000fe40000701670 */
[----:B------:R1:W-:Y:S01]  /*0bf0*/  @P2 STG.E.64 desc[UR6][R6.64], RZ ;  /* 0x000000ff06002986 */ /* 0x0003e2000c101b06 */
[----:B0-----:R-:W-:-:S10]  /*0c00*/  @P2 IMAD.WIDE R4, R43, 0x2, R6 ;  /* 0x000000022b042825 */ /* 0x001fd400078e0206 */
[----:B------:R1:W-:Y:S02]  /*0c10*/  @P0 STG.E.64 desc[UR6][R4.64], RZ ;  /* 0x000000ff04000986 */ /* 0x0003e4000c101b06 */
.L_x_1754:
        /* <DEDUP_REMOVED lines=15> */
.L_x_1758:
        /* <DEDUP_REMOVED lines=23> */
[----:B------:R-:W-:Y:S02]  /*0e80*/  IADD3 R17, R17, 0x1, RZ ;  /* 0x0000000111117810 */ /* 0x000fe40007ffe0ff */
[----:B------:R-:W-:Y:S01]  /*0e90*/  IADD3 R15, R15, 0x1, RZ ;  /* 0x000000010f0f7810 */ /* 0x000fe20007ffe0ff */
[----:B------:R-:W-:Y:S01]  /*0ea0*/  IMAD R18, R18, R18, RZ ;  /* 0x0000001212127224 */ /* 0x000fe200078e02ff */
[----:B------:R-:W-:Y:S01]  /*0eb0*/  IADD3 R4, R4, 0x1, RZ ;  /* 0x0000000104047810 */ /* 0x000fe20007ffe0ff */
[----:B------:R-:W-:Y:S02]  /*0ec0*/  IMAD R17, R17, R17, RZ ;  /* 0x0000001111117224 */ /* 0x000fe400078e02ff */
[----:B------:R-:W-:Y:S02]  /*0ed0*/  IMAD R15, R15, R15, RZ ;  /* 0x0000000f0f0f7224 */ /* 0x000fe400078e02ff */
        /* <DEDUP_REMOVED lines=15> */
.L_x_1757:
[----:B------:R1:W5:Y:S01]  /*0fd0*/  LDL.64 R96, [R1] ;  /* 0x0000000001607983 */ /* 0x0003620000100a00 */
[----:B------:R-:W2:Y:S01]  /*0fe0*/  LDC R3, c[0x0][0x25c] ;  /* 0x00009700ff037b82 */ /* 0x000ea20000000800 */
[----:B------:R-:W-:Y:S01]  /*0ff0*/  ULDC UR4, c[0x0][0x258] ;  /* 0x0000960000047ab9 */ /* 0x000fe20000000800 */
[----:B------:R-:W-:Y:S01]  /*1000*/  ULDC UR5, c[0x0][0x260] ;  /* 0x0000980000057ab9 */ /* 0x000fe20000000800 */
[C---:B------:R-:W-:Y:S01]  /*1010*/  ISETP.GT.AND P2, PT, R46.reuse, UR4, PT ;  /* 0x000000042e007c0c */ /* 0x040fe2000bf44270 */
[----:B------:R-:W-:Y:S01]  /*1020*/  ULDC UR10, c[0x0][0x268] ;  /* 0x00009a00000a7ab9 */ /* 0x000fe20000000800 */
[C---:B------:R-:W-:Y:S01]  /*1030*/  VIMNMX R0, R46.reuse, UR4, PT ;  /* 0x000000042e007c48 */ /* 0x040fe2000bfe0100 */
[----:B0-----:R-:W-:Y:S01]  /*1040*/  IMAD.MOV.U32 R4, RZ, RZ, RZ ;  /* 0x000000ffff047224 */ /* 0x001fe200078e00ff */
[----:B------:R-:W-:Y:S01]  /*1050*/  ISETP.GT.AND P4, PT, R46, UR5, PT ;  /* 0x000000052e007c0c */ /* 0x000fe2000bf84270 */
[----:B------:R-:W0:Y:S01]  /*1060*/  LDC R5, c[0x0][0x264] ;  /* 0x00009900ff057b82 */ /* 0x000e220000000800 */
[----:B------:R-:W-:-:S02]  /*1070*/  SHF.R.S32.HI R9, RZ, 0x1f, R0 ;  /* 0x0000001fff097819 */ /* 0x000fc40000011400 */
[C---:B------:R-:W-:Y:S02]  /*1080*/  ISETP.GT.AND P6, PT, R46.reuse, UR10, PT ;  /* 0x0000000a2e007c0c */ /* 0x040fe4000bfc4270 */
[----:B------:R-:W-:Y:S01]  /*1090*/  LEA.HI R8, R9, R0, RZ, 0x5 ;  /* 0x0000000009087211 */ /* 0x000fe200078f28ff */
[----:B------:R-:W-:Y:S01]  /*10a0*/  HFMA2.MMA R0, -RZ, RZ, 0, 0 ;  /* 0x00000000ff007435 */ /* 0x000fe200000001ff */
        /* <DEDUP_REMOVED lines=10> */
.L_x_1759:
        /* <DEDUP_REMOVED lines=8> */
.L_x_1760:
        /* <DEDUP_REMOVED lines=10> */
.L_x_1761:
        /* <DEDUP_REMOVED lines=8> */
.L_x_1762:
[----:B------:R-:W-:Y:S02]  /*12f0*/  SHF.R.S32.HI R11, RZ, 0x5, R8 ;  /* 0x00000005ff0b7819 */ /* 0x000fe40000011408 */
[----:B------:R-:W-:Y:S01]  /*1300*/  MOV R6, RZ ;  /* 0x000000ff00067202 */ /* 0x000fe20000000f00 */
        /* <DEDUP_REMOVED lines=8> */
.L_x_1763:
[----:B------:R-:W-:Y:S01]  /*1390*/  LEA R4, R11, R4, 0x3 ;  /* 0x000000040b047211 */ /* 0x000fe200078e18ff */
[----:B------:R-:W0:Y:S01]  /*13a0*/  S2UR UR5, SR_CgaCtaId ;  /* 0x00000000000579c3 */ /* 0x000e220000008800 */
[----:B------:R-:W-:Y:S01]  /*13b0*/  ISETP.GE.OR P0, PT, R46, UR10, P0 ;  /* 0x0000000a2e007c0c */ /* 0x000fe20008706670 */
[----:B------:R-:W-:Y:S01]  /*13c0*/  ULDC.64 UR8, c[0x0][0x218] ;  /* 0x0000860000087ab9 */ /* 0x000fe20000000a00 */
[----:B------:R-:W-:Y:S01]  /*13d0*/  IADD3 R0, R9, R4, R0 ;  /* 0x0000000409007210 */ /* 0x000fe20007ffe000 */
[----:B------:R-:W-:Y:S01]  /*13e0*/  UMOV UR4, 0x400 ;  /* 0x0000040000047882 */ /* 0x000fe20000000000 */
[----:B------:R-:W-:Y:S01]  /*13f0*/  HFMA2.MMA R44, -RZ, RZ, 0, 0 ;  /* 0x00000000ff2c7435 */ /* 0x000fe200000001ff */
        /* <DEDUP_REMOVED lines=15> */
[----:B------:R-:W-:Y:S01]  /*14f0*/  IADD3 R36, R46, R7, RZ ;  /* 0x000000072e247210 */ /* 0x000fe20007ffe0ff */
[----:B------:R-:W-:Y:S06]  /*1500*/  @P0 BRA `(.L_x_1764) ;  /* 0x0000001c00cc0947 */ /* 0x000fec0003800000 */
[----:B------:R-:W-:Y:S01]  /*1510*/  IMAD.MOV.U32 R44, RZ, RZ, RZ ;  /* 0x000000ffff2c7224 */ /* 0x000fe200078e00ff */
[----:B------:R-:W-:Y:S01]  /*1520*/  PRMT R42, RZ, 0x7610, R42 ;  /* 0x00007610ff2a7816 */ /* 0x000fe2000000002a */
[----:B------:R-:W-:Y:S01]  /*1530*/  ULDC UR5, c[0x0][0x268] ;  /* 0x00009a0000057ab9 */ /* 0x000fe20000000800 */
[----:B------:R-:W-:-:S05]  /*1540*/  ULDC UR8, c[0x0][0x240] ;  /* 0x0000900000087ab9 */ /* 0x000fca0000000800 */
.L_x_1768:
[----:B------:R-:W-:Y:S01]  /*1550*/  ISETP.NE.AND P0, PT, R46, R36, PT ;  /* 0x000000242e00720c */ /* 0x000fe20003f05270 */
[----:B------:R-:W0:Y:S01]  /*1560*/  LDC R43, c[0x0][0x23c] ;  /* 0x00008f00ff2b7b82 */ /* 0x000e220000000800 */
[----:B-----5:R1:W5:Y:S11]  /*1570*/  LDG.E.128.CONSTANT R12, desc[UR6][R2.64] ;  /* 0x00000006020c7981 */ /* 0x020376000c1e9d00 */
[----:B------:R-:W2:Y:S01]  /*1580*/  @!P0 LDC.64 R4, c[0x0][0x248] ;  /* 0x00009200ff048b82 */ /* 0x000ea20000000a00 */
[----:B------:R-:W-:-:S02]  /*1590*/  @!P0 IADD3 R44, R44, 0x1, RZ ;  /* 0x000000012c2c8810 */ /* 0x000fc40007ffe0ff */
[----:B------:R-:W-:Y:S02]  /*15a0*/  @!P0 SHF.L.U32 R7, R46, 0x1, RZ ;  /* 0x000000012e078819 */ /* 0x000fe400000006ff */
        /* <DEDUP_REMOVED lines=14> */
[----:B------:R-:W-:Y:S01]  /*1690*/  HFMA2.MMA R32, -RZ, RZ, 0, 0.015625 ;  /* 0x00002400ff207435 */ /* 0x000fe200000001ff */
[--C-:B-----5:R-:W-:Y:S02]  /*16a0*/  SHF.R.U32.HI R16, RZ, 0xf, R12.reuse ;  /* 0x0000000fff107819 */ /* 0x120fe4000001160c */
        /* <DEDUP_REMOVED lines=11> */
[--C-:B------:R-:W-:Y:S02]  /*1760*/  SHF.R.U32.HI R30, RZ, 0xf, R15.reuse ;  /* 0x0000000fff1e7819 */ /* 0x100fe4000001160f */
        /* <DEDUP_REMOVED lines=11> */
[----:B------:R-:W-:Y:S02]  /*1820*/  LOP3.LUT R18, R16, 0x10001, RZ, 0xc0, !PT ;  /* 0x0001000110127812 */ /* 0x000fe400078ec0ff */
[----:B------:R-:W-:Y:S02]  /*1830*/  LOP3.LUT R22, R22, 0x10001, RZ, 0xc0, !PT ;  /* 0x0001000116167812 */ /* 0x000fe400078ec0ff */
[--C-:B------:R-:W-:Y:S02]  /*1840*/  SHF.R.U32.HI R29, RZ, 0xe, R10.reuse ;  /* 0x0000000eff1d7819 */ /* 0x100fe4000001160a */
[----:B------:R-:W-:Y:S02]  /*1850*/  LOP3.LUT R28, R10, 0x380038, RZ, 0xc0, !PT ;  /* 0x003800380a1c7812 */ /* 0x000fe400078ec0ff */
[----:B------:R-:W-:-:S02]  /*1860*/  SHF.R.U32.HI R9, RZ, 0x6, R10 ;  /* 0x00000006ff097819 */ /* 0x000fc4000001160a */
[----:B------:R-:W-:Y:S02]  /*1870*/  LOP3.LUT R65, R10, 0x70007, RZ, 0xc0, !PT ;  /* 0x000700070a417812 */ /* 0x000fe400078ec0ff */
[----:B------:R-:W-:Y:S02]  /*1880*/  LOP3.LUT R26, R26, 0x10001, RZ, 0xc0, !PT ;  /* 0x000100011a1a7812 */ /* 0x000fe400078ec0ff */
[--C-:B------:R-:W-:Y:S02]  /*1890*/  SHF.R.U32.HI R35, RZ, 0xe, R11.reuse ;  /* 0x0000000eff237819 */ /* 0x100fe4000001160b */
[C---:B------:R-:W-:Y:S02]  /*18a0*/  LOP3.LUT R33, R11.reuse, 0x380038, RZ, 0xc0, !PT ;  /* 0x003800380b217812 */ /* 0x040fe400078ec0ff */
[----:B------:R-:W-:Y:S02]  /*18b0*/  SHF.R.U32.HI R10, RZ, 0x6, R11 ;  /* 0x00000006ff0a7819 */ /* 0x000fe4000001160b */
[----:B------:R-:W-:-:S02]  /*18c0*/  LOP3.LUT R67, R11, 0x70007, RZ, 0xc0, !PT ;  /* 0x000700070b437812 */ /* 0x000fc400078ec0ff */
[----:B------:R-:W-:Y:S02]  /*18d0*/  LOP3.LUT R30, R30, 0x10001, RZ, 0xc0, !PT ;  /* 0x000100011e1e7812 */ /* 0x000fe400078ec0ff */
[----:B------:R-:W-:Y:S02]  /*18e0*/  PRMT R11, R49, 0x9910, RZ ;  /* 0x00009910310b7816 */ /* 0x000fe400000000ff */
[----:B------:R-:W-:Y:S02]  /*18f0*/  PRMT R16, R32, 0x7610, R16 ;  /* 0x0000761020107816 */ /* 0x000fe40000000010 */
[----:B------:R-:W-:Y:S02]  /*1900*/  LOP3.LUT R21, R18, 0x20002, R21, 0xf8, !PT ;  /* 0x0002000212157812 */ /* 0x000fe400078ef815 */
[----:B------:R-:W-:Y:S02]  /*1910*/  LOP3.LUT R25, R22, 0x20002, R25, 0xf8, !PT ;  /* 0x0002000216197812 */ /* 0x000fe400078ef819 */
[----:B------:R-:W-:-:S02]  /*1920*/  LOP3.LUT R32, R26, 0x20002, R29, 0xf8, !PT ;  /* 0x000200021a207812 */ /* 0x000fc400078ef81d */
[----:B------:R-:W-:Y:S02]  /*1930*/  LOP3.LUT R85, R31, 0x64006400, RZ, 0xfc, !PT ;  /* 0x640064001f557812 */ /* 0x000fe400078efcff */
[----:B------:R-:W-:Y:S02]  /*1940*/  LOP3.LUT R68, R30, 0x20002, R35, 0xf8, !PT ;  /* 0x000200021e447812 */ /* 0x000fe400078ef823 */
[----:B------:R-:W-:Y:S02]  /*1950*/  LOP3.LUT R31, R14, 0x380038, RZ, 0xc0, !PT ;  /* 0x003800380e1f7812 */ /* 0x000fe400078ec0ff */
[----:B------:R-:W-:Y:S02]  /*1960*/  ISETP.NE.AND P0, PT, R11, RZ, PT ;  /* 0x000000ff0b00720c */ /* 0x000fe40003f05270 */
[----:B------:R-:W-:Y:S02]  /*1970*/  LOP3.LUT R83, R20, 0x64006400, RZ, 0xfc, !PT ;  /* 0x6400640014537812 */ /* 0x000fe400078efcff */
[----:B------:R-:W-:-:S02]  /*1980*/  LOP3.LUT R20, R15, 0x380038, RZ, 0xc0, !PT ;  /* 0x003800380f147812 */ /* 0x000fc400078ec0ff */
        /* <DEDUP_REMOVED lines=23> */
[----:B------:R-:W-:Y:S01]  /*1b00*/  HFMA2 R87, R23, R24.H0_H0, -132, -132 ;  /* 0xd820d82017577431 */ /* 0x000fe20000040018 */
[----:B------:R-:W-:Y:S01]  /*1b10*/  LOP3.LUT R56, R56, 0x64006400, RZ, 0xfc, !PT ;  /* 0x6400640038387812 */ /* 0x000fe200078efcff */
[----:B------:R-:W-:Y:S01]  /*1b20*/  HADD2 R70, R63, -1028, -1028 ;  /* 0xe404e4043f467430 */ /* 0x000fe20000000000 */
        /* <DEDUP_REMOVED lines=17> */
[C---:B------:R-:W-:Y:S02]  /*1c40*/  LOP3.LUT R26, R5.reuse, 0x380038, RZ, 0xc0, !PT ;  /* 0x00380038051a7812 */ /* 0x040fe400078ec0ff */
[----:B------:R-:W-:Y:S02]  /*1c50*/  SHF.R.U32.HI R11, RZ, 0x6, R5 ;  /* 0x00000006ff0b7819 */ /* 0x000fe40000011605 */
[----:B------:R-:W-:Y:S02]  /*1c60*/  LOP3.LUT R62, R5, 0x70007, RZ, 0xc0, !PT ;  /* 0x00070007053e7812 */ /* 0x000fe400078ec0ff */
[----:B------:R-:W-:Y:S02]  /*1c70*/  SHF.R.U32.HI R58, RZ, 0x6, R6 ;  /* 0x00000006ff3a7819 */ /* 0x000fe40000011606 */
[----:B------:R-:W-:-:S02]  /*1c80*/  LOP3.LUT R30, R6, 0x380038, RZ, 0xc0, !PT ;  /* 0x00380038061e7812 */ /* 0x000fc400078ec0ff */
[----:B------:R-:W-:Y:S02]  /*1c90*/  LOP3.LUT R64, R6, 0x70007, RZ, 0xc0, !PT ;  /* 0x0007000706407812 */ /* 0x000fe400078ec0ff */
[C---:B------:R-:W-:Y:S02]  /*1ca0*/  LOP3.LUT R34, R7.reuse, 0x380038, RZ, 0xc0, !PT ;  /* 0x0038003807227812 */ /* 0x040fe400078ec0ff */
[----:B------:R-:W-:Y:S02]  /*1cb0*/  SHF.R.U32.HI R59, RZ, 0x6, R7 ;  /* 0x00000006ff3b7819 */ /* 0x000fe40000011607 */
[----:B------:R-:W-:Y:S02]  /*1cc0*/  LOP3.LUT R66, R7, 0x70007, RZ, 0xc0, !PT ;  /* 0x0007000707427812 */ /* 0x000fe400078ec0ff */
[----:B------:R-:W-:Y:S02]  /*1cd0*/  LOP3.LUT R5, R21, 0x40004, R18, 0xf8, !PT ;  /* 0x0004000415057812 */ /* 0x000fe400078ef812 */
[----:B------:R-:W-:-:S02]  /*1ce0*/  LOP3.LUT R7, R25, 0x40004, R4, 0xf8, !PT ;  /* 0x0004000419077812 */ /* 0x000fc400078ef804 */
[----:B------:R-:W-:Y:S02]  /*1cf0*/  LOP3.LUT R6, R32, 0x40004, R29, 0xf8, !PT ;  /* 0x0004000420067812 */ /* 0x000fe400078ef81d */
[----:B------:R-:W-:Y:S02]  /*1d00*/  LOP3.LUT R21, R19, 0x64006400, RZ, 0xfc, !PT ;  /* 0x6400640013157812 */ /* 0x000fe400078efcff */
[----:B------:R-:W-:Y:S02]  /*1d10*/  LOP3.LUT R4, R68, 0x40004, R35, 0xf8, !PT ;  /* 0x0004000444047812 */ /* 0x000fe400078ef823 */
        /* <DEDUP_REMOVED lines=55> */
[C---:B------:R-:W-:Y:S02]  /*2090*/  LOP3.LUT R68, R59.reuse, 0x1c001c0, RZ, 0xc0, !PT ;  /* 0x01c001c03b447812 */ /* 0x040fe400078ec0ff */
        /* <DEDUP_REMOVED lines=146> */
.L_x_1766:
        /* <DEDUP_REMOVED lines=83> */
.L_x_1767:
        /* <DEDUP_REMOVED lines=77> */
.L_x_1765:
[----:B------:R-:W-:Y:S01]  /*33c0*/  LEA R4, R88, 0x40, 0x6 ;  /* 0x0000004058047811 */ /* 0x000fe200078e30ff */
[----:B------:R-:W-:Y:S01]  /*33d0*/  VIADD R46, R46, 0x20 ;  /* 0x000000202e2e7836 */ /* 0x000fe20000000000 */
[----:B------:R-:W-:Y:S01]  /*33e0*/  UIADD3 UR4, UR4, 0x40, URZ ;  /* 0x0000004004047890 */ /* 0x000fe2000fffe03f */
[----:B------:R-:W-:Y:S01]  /*33f0*/  IMAD.WIDE R2, R43, 0x4, R2 ;  /* 0x000000042b027825 */ /* 0x000fe200078e0202 */
[----:B------:R-:W-:Y:S02]  /*3400*/  VIMNMX R5, R4, UR8, PT ;  /* 0x0000000804057c48 */ /* 0x000fe4000bfe0100 */
[C---:B------:R-:W-:Y:S02]  /*3410*/  ISETP.GE.AND P0, PT, R46.reuse, UR5, PT ;  /* 0x000000052e007c0c */ /* 0x040fe4000bf06270 */
[----:B------:R-:W-:-:S13]  /*3420*/  ISETP.LT.AND P2, PT, R46, R5, PT ;  /* 0x000000052e00720c */ /* 0x000fda0003f41270 */
[----:B------:R-:W-:Y:S05]  /*3430*/  @!P0 BRA P2, `(.L_x_1768) ;  /* 0xffffffe000448947 */ /* 0x000fea000103ffff */
.L_x_1764:
[----:B------:R-:W-:Y:S01]  /*3440*/  ISETP.GE.AND P0, PT, R46, R45, PT ;  /* 0x0000002d2e00720c */ /* 0x000fe20003f06270 */
[----:B------:R-:W-:-:S03]  /*3450*/  ULDC UR5, c[0x0][0x26c] ;  /* 0x00009b0000057ab9 */ /* 0x000fc60000000800 */
[----:B------:R-:W-:-:S13]  /*3460*/  ISETP.GE.OR P0, PT, R46, UR5, P0 ;  /* 0x000000052e007c0c */ /* 0x000fda0008706670 */
[----:B------:R-:W-:Y:S05]  /*3470*/  @P0 BRA `(.L_x_1769) ;  /* 0x0000001000300947 */ /* 0x000fea0003800000 */
[----:B------:R-:W-:Y:S01]  /*3480*/  PRMT R4, R50, 0x9910, RZ ;  /* 0x0000991032047816 */ /* 0x000fe200000000ff */
[----:B------:R-:W-:Y:S01]  /*3490*/  ULDC UR5, c[0x0][0x26c] ;  /* 0x00009b0000057ab9 */ /* 0x000fe20000000800 */
[----:B-----5:R-:W-:Y:S02]  /*34a0*/  SHF.R.S32.HI R12, RZ, 0x1f, R43 ;  /* 0x0000001fff0c7819 */ /* 0x020fe4000001142b */
[----:B------:R-:W-:Y:S02]  /*34b0*/  ISETP.NE.AND P0, PT, R4, RZ, PT ;  /* 0x000000ff0400720c */ /* 0x000fe40003f05270 */
[----:B------:R-:W-:Y:S02]  /*34c0*/  SHF.L.U32 R13, R43, 0x2, RZ ;  /* 0x000000022b0d7819 */ /* 0x000fe400000006ff */
[----:B------:R-:W-:Y:S02]  /*34d0*/  ISETP.LT.OR P0, PT, R51, 0x3, !P0 ;  /* 0x000000033300780c */ /* 0x000fe40004701670 */
[----:B------:R-:W-:-:S11]  /*34e0*/  SHF.L.U64.HI R12, R43, 0x2, R12 ;  /* 0x000000022b0c7819 */ /* 0x000fd6000001020c */
.L_x_1773:
        /* <DEDUP_REMOVED lines=37> */
[----:B------:R-:W-:Y:S02]  /*3740*/  LOP3.LUT R17, R6, 0x64006400, RZ, 0xfc, !PT ;  /* 0x6400640006117812 */ /* 0x000fe400078efcff */
[----:B------:R-:W-:Y:S01]  /*3750*/  SHF.R.U32.HI R58, RZ, 0x8, R7 ;  /* 0x00000008ff3a7819 */ /* 0x000fe20000011607 */
[-C--:B------:R-:W-:Y:S01]  /*3760*/  HFMA2 R18, R5, R23.reuse.H0_H0, -258, -258 ;  /* 0xdc08dc0805127431 */ /* 0x080fe20000040017 */
[C---:B------:R-:W-:Y:S01]  /*3770*/  LOP3.LUT R25, R7.reuse, 0x300030, RZ, 0xc0, !PT ;  /* 0x0030003007197812 */ /* 0x040fe200078ec0ff */
        /* <DEDUP_REMOVED lines=123> */
.L_x_1771:
        /* <DEDUP_REMOVED lines=46> */
.L_x_1772:
        /* <DEDUP_REMOVED lines=44> */
.L_x_1770:
[----:B------:R-:W-:Y:S01]  /*44d0*/  IADD3 R46, R46, 0x10, RZ ;  /* 0x000000102e2e7810 */ /* 0x000fe20007ffe0ff */
[----:B------:R-:W-:Y:S01]  /*44e0*/  UIADD3 UR4, UR4, 0x20, URZ ;  /* 0x0000002004047890 */ /* 0x000fe2000fffe03f */
[----:B------:R-:W-:Y:S02]  /*44f0*/  IADD3 R2, P3, R2, R13, RZ ;  /* 0x0000000d02027210 */ /* 0x000fe40007f7e0ff */
[C---:B------:R-:W-:Y:S02]  /*4500*/  ISETP.GE.AND P2, PT, R46.reuse, UR5, PT ;  /* 0x000000052e007c0c */ /* 0x040fe4000bf46270 */
[----:B------:R-:W-:Y:S02]  /*4510*/  ISETP.LT.AND P4, PT, R46, R45, PT ;  /* 0x0000002d2e00720c */ /* 0x000fe40003f81270 */
[----:B------:R-:W-:-:S11]  /*4520*/  IADD3.X R3, R3, R12, RZ, P3, !PT ;  /* 0x0000000c03037210 */ /* 0x000fd60001ffe4ff */
[----:B------:R-:W-:Y:S05]  /*4530*/  @!P2 BRA P4, `(.L_x_1773) ;  /* 0xffffffec00eca947 */ /* 0x000fea000203ffff */
.L_x_1769:
[----:B------:R-:W-:Y:S05]  /*4540*/  @!P1 EXIT ;  /* 0x000000000000994d */ /* 0x000fea0003800000 */
[----:B------:R-:W0:Y:S01]  /*4550*/  S2R R0, SR_CTAID.X ;  /* 0x0000000000007919 */ /* 0x000e220000002500 */
[----:B------:R-:W1:Y:S01]  /*4560*/  S2UR UR4, SR_CTAID.Y ;  /* 0x00000000000479c3 */ /* 0x000e620000002600 */
[----:B-----5:R-:W-:Y:S01]  /*4570*/  HMUL2 R13, R42, R49.H0_H0 ;  /* 0x200000312a0d7232 */ /* 0x020fe20000000000 */
[----:B------:R-:W0:Y:S06]  /*4580*/  S2R R3, SR_TID.X ;  /* 0x0000000000037919 */ /* 0x000e2c0000002100 */
[----:B------:R-:W2:Y:S08]  /*4590*/  LDC R8, c[0x0][0x23c] ;  /* 0x00008f00ff087b82 */ /* 0x000eb00000000800 */
        /* <DEDUP_REMOVED lines=14> */
.L_x_1777:
[----:B------:R-:W0:Y:S02]  /*4680*/  LDS R10, [R4] ;  /* 0x00000000040a7984 */ /* 0x000e240000000800 */
[----:B0-----:R-:W-:-:S06]  /*4690*/  HADD2 R11, R10, R13 ;  /* 0x0000000d0a0b7230 */ /* 0x001fcc0000000000 */
[----:B------:R-:W0:Y:S02]  /*46a0*/  ATOMS.CAST.SPIN R11, [R4], R10, R11 ;  /* 0x0000000a040b738d */ /* 0x000e24000180000b */
[----:B0-----:R-:W-:-:S13]  /*46b0*/  ISETP.EQ.U32.AND P0, PT, R11, 0x1, PT ;  /* 0x000000010b00780c */ /* 0x001fda0003f02070 */
[----:B------:R-:W-:Y:S05]  /*46c0*/  @!P0 BRA `(.L_x_1777) ;  /* 0xfffffffc00ec8947 */ /* 0x000fea000383ffff */
[----:B------:R-:W-:Y:S05]  /*46d0*/  BRA `(.L_x_1775) ;  /* 0x00000000000c7947 */ /* 0x000fea0003800000 */
.L_x_1776:
[----:B------:R-:W2:Y:S02]  /*46e0*/  LD.E R0, desc[UR6][R2.64] ;  /* 0x0000000602007980 */ /* 0x000ea4000c101900 */
[----:B--2---:R-:W-:-:S05]  /*46f0*/  IADD3 R5, R13, R0, RZ ;  /* 0x000000000d057210 */ /* 0x004fca0007ffe0ff */
[----:B------:R0:W-:Y:S02]  /*4700*/  ST.E desc[UR6][R2.64], R5 ;  /* 0x0000000502007985 */ /* 0x0001e4000c101906 */
.L_x_1775:
[----:B------:R-:W-:Y:S05]  /*4710*/  BSYNC B0 ;  /* 0x0000000000007941 */ /* 0x000fea0003800000 */
.L_x_1774:
[----:B------:R1:W-:Y:S01]  /*4720*/  ATOM.E.ADD.F16x2.RN.STRONG.GPU P0, RZ, desc[UR6][R2.64+0x4], R41 ;  /* 0x0000042902ff79a2 */ /* 0x0003e2000810e1c6 */
[----:B------:R-:W-:Y:S04]  /*4730*/  BSSY B0, `(.L_x_1778) ;  /* 0x000000e000007945 */ /* 0x000fe80003800000 */
[----:B-1----:R-:W-:Y:S05]  /*4740*/  @P0 BRA `(.L_x_1779) ;  /* 0x0000000000300947 */ /* 0x002fea0003800000 */
[----:B------:R-:W1:Y:S02]  /*4750*/  QSPC.E.S P0, RZ, [R2+0x4] ;  /* 0x0000040002ff73aa */ /* 0x000e640000000500 */
[----:B-1----:R-:W-:Y:S05]  /*4760*/  @!P0 BRA `(.L_x_1780) ;  /* 0x00000000001c8947 */ /* 0x002fea0003800000 */
[----:B0-----:R-:W-:-:S07]  /*4770*/  MOV R2, R2 ;  /* 0x0000000200027202 */ /* 0x001fce0000000f00 */
.L_x_1781:
[----:B------:R-:W0:Y:S02]  /*4780*/  LDS R4, [R2+0x4] ;  /* 0x0000040002047984 */ /* 0x000e240000000800 */
[----:B0-----:R-:W-:-:S10]  /*4790*/  HFMA2.MMA R5, R4, 1, 1, R41 ;  /* 0x3c003c0004057835 */ /* 0x001fd40000000029 */
[----:B------:R-:W0:Y:S02]  /*47a0*/  ATOMS.CAST.SPIN R5, [R2+0x4], R4, R5 ;  /* 0x000004040205738d */ /* 0x000e240001800005 */
[----:B0-----:R-:W-:-:S13]  /*47b0*/  ISETP.EQ.U32.AND P0, PT, R5, 0x1, PT ;  /* 0x000000010500780c */ /* 0x001fda0003f02070 */
[----:B------:R-:W-:Y:S05]  /*47c0*/  @!P0 BRA `(.L_x_1781) ;  /* 0xfffffffc00ec8947 */ /* 0x000fea000383ffff */
[----:B------:R-:W-:Y:S05]  /*47d0*/  BRA `(.L_x_1779) ;  /* 0x00000000000c7947 */ /* 0x000fea0003800000 */
.L_x_1780:
[----:B------:R-:W0:Y:S02]  /*47e0*/  LD.E R0, desc[UR6][R2.64+0x4] ;  /* 0x0000040602007980 */ /* 0x000e24000c101900 */
[----:B0-----:R-:W-:-:S05]  /*47f0*/  IADD3 R5, R41, R0, RZ ;  /* 0x0000000029057210 */ /* 0x001fca0007ffe0ff */
[----:B------:R1:W-:Y:S02]  /*4800*/  ST.E desc[UR6][R2.64+0x4], R5 ;  /* 0x0000040502007985 */ /* 0x0003e4000c101906 */
.L_x_1779:
[----:B------:R-:W-:Y:S05]  /*4810*/  BSYNC B0 ;  /* 0x0000000000007941 */ /* 0x000fea0003800000 */
.L_x_1778:
        /* <DEDUP_REMOVED lines=13> */
.L_x_1785:
[----:B------:R-:W0:Y:S02]  /*48f0*/  LDS R10, [R4] ;  /* 0x00000000040a7984 */ /* 0x000e240000000800 */
[----:B0-----:R-:W-:-:S06]  /*4900*/  HADD2 R11, R10, R13 ;  /* 0x0000000d0a0b7230 */ /* 0x001fcc0000000000 */
[----:B------:R-:W0:Y:S02]  /*4910*/  ATOMS.CAST.SPIN R11, [R4], R10, R11 ;  /* 0x0000000a040b738d */ /* 0x000e24000180000b */
[----:B0-----:R-:W-:-:S13]  /*4920*/  ISETP.EQ.U32.AND P0, PT, R11, 0x1, PT ;  /* 0x000000010b00780c */ /* 0x001fda0003f02070 */
[----:B------:R-:W-:Y:S05]  /*4930*/  @!P0 BRA `(.L_x_1785) ;  /* 0xfffffffc00ec8947 */ /* 0x000fea000383ffff */
[----:B------:R-:W-:Y:S05]  /*4940*/  BRA `(.L_x_1783) ;  /* 0x00000000000c7947 */ /* 0x000fea0003800000 */
.L_x_1784:
[----:B------:R-:W2:Y:S02]  /*4950*/  LD.E R0, desc[UR6][R2.64] ;  /* 0x0000000602007980 */ /* 0x000ea4000c101900 */
[----:B--2---:R-:W-:-:S05]  /*4960*/  IADD3 R5, R13, R0, RZ ;  /* 0x000000000d057210 */ /* 0x004fca0007ffe0ff */
[----:B------:R0:W-:Y:S02]  /*4970*/  ST.E desc[UR6][R2.64], R5 ;  /* 0x0000000502007985 */ /* 0x0001e4000c101906 */
.L_x_1783:
[----:B------:R-:W-:Y:S05]  /*4980*/  BSYNC B0 ;  /* 0x0000000000007941 */ /* 0x000fea0003800000 */
.L_x_1782:
[----:B------:R1:W-:Y:S01]  /*4990*/  ATOM.E.ADD.F16x2.RN.STRONG.GPU P0, RZ, desc[UR6][R2.64+0x4], R39 ;  /* 0x0000042702ff79a2 */ /* 0x0003e2000810e1c6 */
[----:B------:R-:W-:Y:S04]  /*49a0*/  BSSY B0, `(.L_x_1786) ;  /* 0x000000e000007945 */ /* 0x000fe80003800000 */
[----:B-1----:R-:W-:Y:S05]  /*49b0*/  @P0 BRA `(.L_x_1787) ;  /* 0x0000000000300947 */ /* 0x002fea0003800000 */
[----:B------:R-:W1:Y:S02]  /*49c0*/  QSPC.E.S P0, RZ, [R2+0x4] ;  /* 0x0000040002ff73aa */ /* 0x000e640000000500 */
[----:B-1----:R-:W-:Y:S05]  /*49d0*/  @!P0 BRA `(.L_x_1788) ;  /* 0x00000000001c8947 */ /* 0x002fea0003800000 */
[----:B0-----:R-:W-:-:S07]  /*49e0*/  MOV R2, R2 ;  /* 0x0000000200027202 */ /* 0x001fce0000000f00 */
.L_x_1789:
[----:B------:R-:W0:Y:S02]  /*49f0*/  LDS R4, [R2+0x4] ;  /* 0x0000040002047984 */ /* 0x000e240000000800 */
[----:B0-----:R-:W-:-:S10]  /*4a00*/  HFMA2.MMA R5, R4, 1, 1, R39 ;  /* 0x3c003c0004057835 */ /* 0x001fd40000000027 */
[----:B------:R-:W0:Y:S02]  /*4a10*/  ATOMS.CAST.SPIN R5, [R2+0x4], R4, R5 ;  /* 0x000004040205738d */ /* 0x000e240001800005 */
[----:B0-----:R-:W-:-:S13]  /*4a20*/  ISETP.EQ.U32.AND P0, PT, R5, 0x1, PT ;  /* 0x000000010500780c */ /* 0x001fda0003f02070 */
[----:B------:R-:W-:Y:S05]  /*4a30*/  @!P0 BRA `(.L_x_1789) ;  /* 0xfffffffc00ec8947 */ /* 0x000fea000383ffff */
[----:B------:R-:W-:Y:S05]  /*4a40*/  BRA `(.L_x_1787) ;  /* 0x00000000000c7947 */ /* 0x000fea0003800000 */
.L_x_1788:
[----:B------:R-:W0:Y:S02]  /*4a50*/  LD.E R0, desc[UR6][R2.64+0x4] ;  /* 0x0000040602007980 */ /* 0x000e24000c101900 */
[----:B0-----:R-:W-:-:S05]  /*4a60*/  IADD3 R5, R39, R0, RZ ;  /* 0x0000000027057210 */ /* 0x001fca0007ffe0ff */
[----:B------:R1:W-:Y:S02]  /*4a70*/  ST.E desc[UR6][R2.64+0x4], R5 ;  /* 0x0000040502007985 */ /* 0x0003e4000c101906 */
.L_x_1787:
[----:B------:R-:W-:Y:S05]  /*4a80*/  BSYNC B0 ;  /* 0x0000000000007941 */ /* 0x000fea0003800000 */
.L_x_1786:
        /* <DEDUP_REMOVED lines=13> */
.L_x_1793:
[----:B------:R-:W0:Y:S02]  /*4b60*/  LDS R6, [R4] ;  /* 0x0000000004067984 */ /* 0x000e240000000800 */
[----:B0-----:R-:W-:-:S06]  /*4b70*/  HADD2 R7, R6, R9 ;  /* 0x0000000906077230 */ /* 0x001fcc0000000000 */
[----:B------:R-:W0:Y:S02]  /*4b80*/  ATOMS.CAST.SPIN R7, [R4], R6, R7 ;  /* 0x000000060407738d */ /* 0x000e240001800007 */
[----:B0-----:R-:W-:-:S13]  /*4b90*/  ISETP.EQ.U32.AND P0, PT, R7, 0x1, PT ;  /* 0x000000010700780c */ /* 0x001fda0003f02070 */
[----:B------:R-:W-:Y:S05]  /*4ba0*/  @!P0 BRA `(.L_x_1793) ;  /* 0xfffffffc00ec8947 */ /* 0x000fea000383ffff */
[----:B------:R-:W-:Y:S05]  /*4bb0*/  BRA `(.L_x_1791) ;  /* 0x00000000000c7947 */ /* 0x000fea0003800000 */
.L_x_1792:
[----:B------:R-:W2:Y:S02]  /*4bc0*/  LD.E R0, desc[UR6][R2.64] ;  /* 0x0000000602007980 */ /* 0x000ea4000c101900 */
[----:B--2---:R-:W-:-:S05]  /*4bd0*/  IADD3 R5, R9, R0, RZ ;  /* 0x0000000009057210 */ /* 0x004fca0007ffe0ff */
[----:B------:R0:W-:Y:S02]  /*4be0*/  ST.E desc[UR6][R2.64], R5 ;  /* 0x0000000502007985 */ /* 0x0001e4000c101906 */
.L_x_1791:
[----:B------:R-:W-:Y:S05]  /*4bf0*/  BSYNC B0 ;  /* 0x0000000000007941 */ /* 0x000fea0003800000 */
.L_x_1790:
[----:B------:R1:W-:Y:S02]  /*4c00*/  ATOM.E.ADD.F16x2.RN.STRONG.GPU P0, RZ, desc[UR6][R2.64+0x4], R37 ;  /* 0x0000042502ff79a2 */ /* 0x0003e4000810e1c6 */
[----:B-1----:R-:W-:Y:S05]  /*4c10*/  @P0 EXIT ;  /* 0x000000000000094d */ /* 0x002fea0003800000 */
[----:B------:R-:W1:Y:S02]  /*4c20*/  QSPC.E.S P0, RZ, [R2+0x4] ;  /* 0x0000040002ff73aa */ /* 0x000e640000000500 */
[----:B-1----:R-:W-:Y:S05]  /*4c30*/  @!P0 BRA `(.L_x_1794) ;  /* 0x00000000001c8947 */ /* 0x002fea0003800000 */
[----:B0-----:R-:W-:-:S07]  /*4c40*/  MOV R2, R2 ;  /* 0x0000000200027202 */ /* 0x001fce0000000f00 */
.L_x_1795:
[----:B------:R-:W0:Y:S02]  /*4c50*/  LDS R4, [R2+0x4] ;  /* 0x0000040002047984 */ /* 0x000e240000000800 */
[----:B0-----:R-:W-:-:S10]  /*4c60*/  HFMA2.MMA R5, R4, 1, 1, R37 ;  /* 0x3c003c0004057835 */ /* 0x001fd40000000025 */
[----:B------:R-:W0:Y:S02]  /*4c70*/  ATOMS.CAST.SPIN R5, [R2+0x4], R4, R5 ;  /* 0x000004040205738d */ /* 0x000e240001800005 */
[----:B0-----:R-:W-:-:S13]  /*4c80*/  ISETP.EQ.U32.AND P0, PT, R5, 0x1, PT ;  /* 0x000000010500780c */ /* 0x001fda0003f02070 */
[----:B------:R-:W-:Y:S05]  /*4c90*/  @!P0 BRA `(.L_x_1795) ;  /* 0xfffffffc00ec8947 */ /* 0x000fea000383ffff */
[----:B------:R-:W-:Y:S05]  /*4ca0*/  EXIT ;  /* 0x000000000000794d */ /* 0x000fea0003800000 */
.L_x_1794:
[----:B------:R-:W0:Y:S02]  /*4cb0*/  LD.E R0, desc[UR6][R2.64+0x4] ;  /* 0x0000040602007980 */ /* 0x000e24000c101900 */
[----:B0-----:R-:W-:-:S05]  /*4cc0*/  IADD3 R5, R37, R0, RZ ;  /* 0x0000000025057210 */ /* 0x001fca0007ffe0ff */
[----:B------:R-:W-:Y:S01]  /*4cd0*/  ST.E desc[UR6][R2.64+0x4], R5 ;  /* 0x0000040502007985 */ /* 0x000fe2000c101906 */
[----:B------:R-:W-:Y:S05]  /*4ce0*/  EXIT ;  /* 0x000000000000794d */ /* 0x000fea0003800000 */
.L_x_1796:
        /* <DEDUP_REMOVED lines=9> */
.L_x_3688:


//--------------------- .text._Z23gemm_half_q_half_kernelILi3ELi2ELb1ELb1ELi64EEvPK6__halfPKjS4_S2_PS0_iiiiPKtS7_iiiiiibS2_i --------------------------
	.section	.text._Z23gemm_half_q_half_kernelILi3ELi2ELb1ELb1ELi64EEvPK6__halfPKjS4_S2_PS0_iiiiPKtS7_iiiiiibS2_i,"ax",@progbits
	.align	128
        .global         _Z23gemm_half_q_half_kernelILi3ELi2ELb1ELb1ELi64EEvPK6__halfPKjS4_S2_PS0_iiiiPKtS7_iiiiiibS2_i
        .type           _Z23gemm_half_q_half_kernelILi3ELi2ELb1ELb1ELi64EEvPK6__halfPKjS4_S2_PS0_iiiiPKtS7_iiiiiibS2_i,@function
        .size           _Z23gemm_half_q_half_kernelILi3ELi2ELb1ELb1ELi64EEvPK6__halfPKjS4_S2_PS0_iiiiPKtS7_iiiiiibS2_i,(.L_x_3689 - _Z23gemm_half_q_half_kernelILi3ELi2ELb1ELb1ELi64EEvPK6__halfPKjS4_S2_PS0_iiiiPKtS7_iiiiiibS2_i)
        .other          _Z23gemm_half_q_half_kernelILi3ELi2ELb1ELb1ELi64EEvPK6__halfPKjS4_S2_PS0_iiiiPKtS7_iiiiiibS2_i,@"STO_CUDA_ENTRY STV_DEFAULT"
_Z23gemm_half_q_half_kernelILi3ELi2ELb1ELb1ELi64EEvPK6__halfPKjS4_S2_PS0_iiiiPKtS7_iiiiiibS2_i:
.text._Z23gemm_half_q_half_kernelILi3ELi2ELb1ELb1ELi64EEvPK6__halfPKjS4_S2_PS0_iiiiPKtS7_iiiiiibS2_i:
        /* <DEDUP_REMOVED lines=37> */
.L_x_1797:
[----:B------:R-:W-:Y:S01]  /*0250*/  PRMT R6, R11, 0x9910, RZ ;  /* 0x000099100b067816 */ /* 0x000fe200000000ff */
[----:B----4-:R-:W-:-:S03]  /*0260*/  IMAD.SHL.U32 R57, R3, 0x40, RZ ;  /* 0x0000004003397824 */ /* 0x010fc600078e00ff */
        /* <DEDUP_REMOVED lines=34> */
.L_x_1802:
        /* <DEDUP_REMOVED lines=16> */
.L_x_1801:
        /* <DEDUP_REMOVED lines=11> */
[----:B0-----:R-:W-:-:S05]  /*0640*/  @P2 VIADD R6, R6, 0x100 ;  /* 0x0000010006062836 */ /* 0x001fca0000000000 */
[----:B------:R-:W-:Y:S05]  /*0650*/  @!P0 BRA `(.L_x_1799) ;  /* 0x0000000000c88947 */ /* 0x000fea0003800000 */
[----:B------:R-:W2:Y:S04]  /*0660*/  LDG.E.U16.CONSTANT R9, desc[UR6][R8.64] ;  /* 0x0000000608097981 */ /* 0x000ea8000c1e9500 */
[----:B--2---:R1:W-:Y:S01]  /*0670*/  STS.U16 [R6], R9 ;  /* 0x0000000906007388 */ /* 0x0043e20000000400 */
[----:B------:R-:W-:Y:S05]  /*0680*/  BRA `(.L_x_1799) ;  /* 0x0000000000bc7947 */ /* 0x000fea0003800000 */
.L_x_1800:
        /* <DEDUP_REMOVED lines=17> */
.L_x_1804:
        /* <DEDUP_REMOVED lines=16> */
.L_x_1803:
[----:B------:R-:W-:-:S05]  /*08a0*/  IMAD.IADD R10, R58, 0x1, -R15 ;  /* 0x000000013a0a7824 */ /* 0x000fca00078e0a0f */
[----:B------:R-:W-:-:S13]  /*08b0*/  ISETP.GT.AND P2, PT, R10, 0x1, PT ;  /* 0x000000010a00780c */ /* 0x000fda0003f44270 */
[----:B------:R-:W-:Y:S01]  /*08c0*/  @P2 VIADD R15, R15, 0x2 ;  /* 0x000000020f0f2836 */ /* 0x000fe20000000000 */
[----:B------:R-:W-:Y:S01]  /*08d0*/  @P2 PLOP3.LUT P0, PT, PT, PT, PT, 0x8, 0x0 ;  /* 0x000000000000281c */ /* 0x000fe20003f0e170 */
[----:B------:R-:W-:-:S03]  /*08e0*/  @P2 IMAD.WIDE R10, R2, 0x2, R8 ;  /* 0x00000002020a2825 */ /* 0x000fc600078e0208 */
[----:B------:R-:W-:Y:S02]  /*08f0*/  ISETP.LT.OR P0, PT, R15, R58, P0 ;  /* 0x0000003a0f00720c */ /* 0x000fe40000701670 */
[----:B------:R0:W2:Y:S04]  /*0900*/  @P2 LDG.E.U16.CONSTANT R15, desc[UR6][R8.64] ;  /* 0x00000006080f2981 */ /* 0x0000a8000c1e9500 */
[----:B------:R-:W3:Y:S01]  /*0910*/  @P2 LDG.E.U16.CONSTANT R17, desc[UR6][R10.64] ;  /* 0x000000060a112981 */ /* 0x000ee2000c1e9500 */
[----:B0-----:R-:W-:-:S06]  /*0920*/  @P2 IMAD.WIDE R8, R2, 0x2, R10 ;  /* 0x0000000202082825 */ /* 0x001fcc00078e020a */
[----:B------:R-:W4:Y:S04]  /*0930*/  @P0 LDG.E.U16.CONSTANT R13, desc[UR6][R8.64] ;  /* 0x00000006080d0981 */ /* 0x000f28000c1e9500 */
[----:B--2---:R-:W-:Y:S04]  /*0940*/  @P2 STS.U16 [R6], R15 ;  /* 0x0000000f06002388 */ /* 0x004fe80000000400 */
[----:B---3--:R0:W-:Y:S02]  /*0950*/  @P2 STS.U16 [R6+0x80], R17 ;  /* 0x0000801106002388 */ /* 0x0081e40000000400 */
[----:B0-----:R-:W-:-:S05]  /*0960*/  @P2 IADD3 R6, R6, 0x100, RZ ;  /* 0x0000010006062810 */ /* 0x001fca0007ffe0ff */
[----:B----4-:R0:W-:Y:S02]  /*0970*/  @P0 STS.U16 [R6], R13 ;  /* 0x0000000d06000388 */ /* 0x0101e40000000400 */
.L_x_1799:
[----:B------:R-:W-:Y:S05]  /*0980*/  BSYNC B0 ;  /* 0x0000000000007941 */ /* 0x000fea0003800000 */
.L_x_1798:
        /* <DEDUP_REMOVED lines=13> */
[----:B------:R-:W-:Y:S02]  /*0a60*/  IMAD.MOV.U32 R13, RZ, RZ, RZ ;  /* 0x000000ffff0d7224 */ /* 0x000fe400078e00ff */
[----:B------:R-:W-:-:S04]  /*0a70*/  IMAD R7, R6, 0x3, R7 ;  /* 0x0000000306077824 */ /* 0x000fc800078e0207 */
[----:B------:R-:W-:-:S04]  /*0a80*/  IMAD R7, R4, 0x4, R7 ;  /* 0x0000000404077824 */ /* 0x000fc800078e0207 */
[----:B0-----:R-:W-:Y:S01]  /*0a90*/  IMAD.WIDE R4, R7, 0x2, R8 ;  /* 0x0000000207047825 */ /* 0x001fe200078e0208 */
[----:B------:R-:W-:Y:S06]  /*0aa0*/  @!P2 BRA `(.L_x_1806) ;  /* 0x000000000034a947 */ /* 0x000fec0003800000 */
[----:B------:R-:W-:Y:S02]  /*0ab0*/  PLOP3.LUT P0, PT, PT, PT, PT, 0x8, 0x0 ;  /* 0x000000000000781c */ /* 0x000fe40003f0e170 */
[----:B------:R-:W-:-:S11]  /*0ac0*/  IADD3 R12, R58, -0x3, RZ ;  /* 0xfffffffd3a0c7810 */ /* 0x000fd60007ffe0ff */
.L_x_1807:
        /* <DEDUP_REMOVED lines=11> */
.L_x_1806:
        /* <DEDUP_REMOVED lines=10> */
.L_x_1805:
        /* <DEDUP_REMOVED lines=10> */
[----:B------:R-:W-:Y:S01]  /*0cc0*/  IMAD.SHL.U32 R7, R16, 0x4, RZ ;  /* 0x0000000410077824 */ /* 0x000fe200078e00ff */
[----:B------:R-:W-:Y:S01]  /*0cd0*/  HFMA2.MMA R22, -RZ, RZ, 0, 0 ;  /* 0x00000000ff167435 */ /* 0x000fe200000001ff */
[----:B------:R-:W-:Y:S01]  /*0ce0*/  IMAD.MOV.U32 R15, RZ, RZ, R57 ;  /* 0x000000ffff0f7224 */ /* 0x000fe200078e0039 */
[----:B------:R-:W-:Y:S02]  /*0cf0*/  LEA.HI R9, R9, R16, RZ, 0x3 ;  /* 0x0000001009097211 */ /* 0x000fe400078f18ff */
[----:B------:R-:W-:Y:S02]  /*0d00*/  LOP3.LUT R7, R7, 0x10, RZ, 0xc0, !PT ;  /* 0x0000001007077812 */ /* 0x000fe400078ec0ff */
[----:B------:R-:W-:-:S07]  /*0d10*/  SHF.R.S32.HI R9, RZ, 0x3, R9 ;  /* 0x00000003ff097819 */ /* 0x000fce0000011409 */
.L_x_1809:
[----:B------:R-:W3:Y:S01]  /*0d20*/  LDC.64 R10, c[0x0][0x220] ;  /* 0x00008800ff0a7b82 */ /* 0x000ee20000000a00 */
[----:B-----5:R-:W-:-:S04]  /*0d30*/  IMAD.IADD R17, R3, 0x1, R22 ;  /* 0x0000000103117824 */ /* 0x020fc800078e0216 */
[----:B------:R-:W-:-:S05]  /*0d40*/  IMAD R12, R17, R2, RZ ;  /* 0x00000002110c7224 */ /* 0x000fca00078e02ff */
[----:B------:R-:W-:-:S04]  /*0d50*/  SHF.R.S32.HI R13, RZ, 0x1f, R12 ;  /* 0x0000001fff0d7819 */ /* 0x000fc8000001140c */
[----:B------:R-:W-:-:S04]  /*0d60*/  LEA.HI R12, R13, R12, RZ, 0x3 ;  /* 0x0000000c0d0c7211 */ /* 0x000fc800078f18ff */
[----:B------:R-:W-:-:S05]  /*0d70*/  LEA.HI.SX32 R13, R12, R9, 0x1d ;  /* 0x000000090c0d7211 */ /* 0x000fca00078feaff */
[----:B---3--:R-:W-:Y:S02]  /*0d80*/  IMAD.WIDE R10, R13, 0x4, R10 ;  /* 0x000000040d0a7825 */ /* 0x008fe400078e020a */
[----:B------:R-:W3:Y:S04]  /*0d90*/  LDC.64 R12, c[0x0][0x228] ;  /* 0x00008a00ff0c7b82 */ /* 0x000ee80000000a00 */
[----:B------:R-:W4:Y:S01]  /*0da0*/  LDG.E.CONSTANT R10, desc[UR6][R10.64] ;  /* 0x000000060a0a7981 */ /* 0x000f22000c1e9900 */
[----:B------:R-:W-:-:S05]  /*0db0*/  LEA R21, R15, 0x1, 0x1 ;  /* 0x000000010f157811 */ /* 0x000fca00078e08ff */
[----:B------:R-:W-:-:S06]  /*0dc0*/  IMAD.WIDE R20, R21, 0x2, R4 ;  /* 0x0000000215147825 */ /* 0x000fcc00078e0204 */
[----:B------:R-:W2:Y:S01]  /*0dd0*/  LDG.E.U16.CONSTANT R20, desc[UR6][R20.64] ;  /* 0x0000000614147981 */ /* 0x000ea2000c1e9500 */
[----:B---3--:R-:W-:-:S06]  /*0de0*/  IMAD.WIDE R12, R17, 0x2, R12 ;  /* 0x00000002110c7825 */ /* 0x008fcc00078e020c */
[----:B------:R3:W2:Y:S01]  /*0df0*/  LDG.E.U16.CONSTANT R12, desc[UR6][R12.64] ;  /* 0x000000060c0c7981 */ /* 0x0006a2000c1e9500 */
        /* <DEDUP_REMOVED lines=11> */
[----:B------:R-:W-:Y:S02]  /*0eb0*/  VIADD R10, R10, 0x1 ;  /* 0x000000010a0a7836 */ /* 0x000fe40000000000 */
[----:B------:R-:W-:Y:S02]  /*0ec0*/  IMAD R23, R23, R23, RZ ;  /* 0x0000001717177224 */ /* 0x000fe400078e02ff */
[----:B------:R-:W-:Y:S02]  /*0ed0*/  IMAD R24, R24, R24, RZ ;  /* 0x0000001818187224 */ /* 0x000fe400078e02ff */
[----:B------:R-:W-:-:S02]  /*0ee0*/  IMAD R17, R17, R17, RZ ;  /* 0x0000001111117224 */ /* 0x000fc400078e02ff */
[----:B---3--:R-:W-:Y:S01]  /*0ef0*/  IMAD R13, R10, R10, RZ ;  /* 0x0000000a0a0d7224 */ /* 0x008fe200078e02ff */
[----:B------:R-:W-:Y:S08]  /*0f00*/  I2F.F16 R23, R23 ;  /* 0x0000001700177306 */ /* 0x000ff00000200c00 */
[----:B------:R-:W3:Y:S08]  /*0f10*/  I2F.F16 R24, R24 ;  /* 0x0000001800187306 */ /* 0x000ef00000200c00 */
[----:B------:R-:W-:Y:S08]  /*0f20*/  I2F.F16 R10, R13 ;  /* 0x0000000d000a7306 */ /* 0x000ff00000200c00 */
[----:B------:R-:W4:Y:S01]  /*0f30*/  I2F.F16 R17, R17 ;  /* 0x0000001100117306 */ /* 0x000f220000200c00 */
[----:B---3--:R-:W-:Y:S01]  /*0f40*/  PRMT R23, R23, 0x5410, R24 ;  /* 0x0000541017177816 */ /* 0x008fe20000000018 */
[----:B--2---:R-:W-:Y:S01]  /*0f50*/  IMAD.IADD R15, R20, 0x1, R15 ;  /* 0x00000001140f7824 */ /* 0x004fe200078e020f */
[----:B----4-:R-:W-:-:S03]  /*0f60*/  PRMT R11, R17, 0x5410, R10 ;  /* 0x00005410110b7816 */ /* 0x010fc6000000000a */
[-C--:B------:R-:W-:Y:S02]  /*0f70*/  HMUL2 R10, R23, R12.reuse.H0_H0 ;  /* 0x2000000c170a7232 */ /* 0x080fe40000000000 */
[----:B------:R-:W-:Y:S02]  /*0f80*/  HMUL2 R11, R11, R12.H0_H0 ;  /* 0x2000000c0b0b7232 */ /* 0x000fe40000000000 */
[----:B------:R-:W-:-:S05]  /*0f90*/  IMAD R12, R22, 0x8, R1 ;  /* 0x00000008160c7824 */ /* 0x000fca00078e0201 */
[----:B------:R3:W-:Y:S01]  /*0fa0*/  STL.64 [R12], R10 ;  /* 0x0000000a0c007387 */ /* 0x0007e20000100a00 */
[----:B------:R-:W-:Y:S02]  /*0fb0*/  ISETP.GE.AND P2, PT, R15, R56, PT ;  /* 0x000000380f00720c */ /* 0x000fe40003f46270 */
[----:B------:R-:W-:-:S11]  /*0fc0*/  IADD3 R22, R22, 0x1, RZ ;  /* 0x0000000116167810 */ /* 0x000fd60007ffe0ff */
[----:B---3--:R-:W-:Y:S05]  /*0fd0*/  @!P2 BRA `(.L_x_1809) ;  /* 0xfffffffc0050a947 */ /* 0x008fea000383ffff */
.L_x_1808:
        /* <DEDUP_REMOVED lines=9> */
[----:B------:R-:W-:Y:S01]  /*1070*/  IMAD.MOV.U32 R3, RZ, RZ, RZ ;  /* 0x000000ffff037224 */ /* 0x000fe200078e00ff */
[C---:B-1----:R-:W-:Y:S01]  /*1080*/  ISETP.GT.AND P3, PT, R57.reuse, R8, PT ;  /* 0x000000083900720c */ /* 0x042fe20003f64270 */
[----:B------:R-:W-:Y:S01]  /*1090*/  IMAD.MOV.U32 R4, RZ, RZ, RZ ;  /* 0x000000ffff047224 */ /* 0x000fe200078e00ff */
        /* <DEDUP_REMOVED lines=9> */
.L_x_1810:
        /* <DEDUP_REMOVED lines=8> */
.L_x_1811:
[----:B------:R-:W-:Y:S01]  /*11b0*/  IMAD.MOV.U32 R5, RZ, RZ, RZ ;  /* 0x000000ffff057224 */ /* 0x000fe200078e00ff */
[----:B------:R-:W-:Y:S02]  /*11c0*/  SHF.R.S32.HI R9, RZ, 0x5, R7 ;  /* 0x00000005ff097819 */ /* 0x000fe40000011407 */
[----:B------:R-:W-:Y:S01]  /*11d0*/  MOV R8, RZ ;  /* 0x000000ff00087202 */ /* 0x000fe20000000f00 */
[----:B------:R-:W-:Y:S06]  /*11e0*/  @!P4 BRA `(.L_x_1812) ;  /* 0x00000000001cc947 */ /* 0x000fec0003800000 */
[----:B------:R-:W1:Y:S02]  /*11f0*/  LDC R8, c[0x0][0x264] ;  /* 0x00009900ff087b82 */ /* 0x000e640000000800 */
[----:B-1----:R-:W-:-:S05]  /*1200*/  VIMNMX R7, R57, R8, PT ;  /* 0x0000000839077248 */ /* 0x002fca0003fe0100 */
[----:B------:R-:W-:-:S05]  /*1210*/  VIADD R7, R7, -UR5 ;  /* 0x8000000507077c36 */ /* 0x000fca0008000000 */
[----:B------:R-:W-:-:S04]  /*1220*/  SHF.R.S32.HI R8, RZ, 0x1f, R7 ;  /* 0x0000001fff087819 */ /* 0x000fc80000011407 */
[----:B------:R-:W-:-:S04]  /*1230*/  LEA.HI R8, R8, R7, RZ, 0x5 ;  /* 0x0000000708087211 */ /* 0x000fc800078f28ff */
[----:B------:R-:W-:-:S05]  /*1240*/  SHF.R.S32.HI R8, RZ, 0x5, R8 ;  /* 0x00000005ff087819 */ /* 0x000fca0000011408 */
[----:B------:R-:W-:-:S07]  /*1250*/  IMAD.SHL.U32 R8, R8, 0x4, RZ ;  /* 0x0000000408087824 */ /* 0x000fce00078e00ff */
.L_x_1812:
        /* <DEDUP_REMOVED lines=8> */
.L_x_1813:
[----:B------:R-:W-:Y:S01]  /*12e0*/  IMAD.MOV.U32 R6, RZ, RZ, RZ ;  /* 0x000000ffff067224 */ /* 0x000fe200078e00ff */
[----:B------:R-:W-:Y:S06]  /*12f0*/  @!P6 BRA `(.L_x_1814) ;  /* 0x00000000001ce947 */ /* 0x000fec0003800000 */
[----:B------:R-:W1:Y:S02]  /*1300*/  LDC R6, c[0x0][0x26c] ;  /* 0x00009b00ff067b82 */ /* 0x000e640000000800 */
[----:B-1----:R-:W-:-:S05]  /*1310*/  VIMNMX R6, R57, R6, PT ;  /* 0x0000000639067248 */ /* 0x002fca0003fe0100 */
[----:B------:R-:W-:-:S05]  /*1320*/  VIADD R6, R6, -UR8 ;  /* 0x8000000806067c36 */ /* 0x000fca0008000000 */
[----:B------:R-:W-:-:S04]  /*1330*/  SHF.R.S32.HI R7, RZ, 0x1f, R6 ;  /* 0x0000001fff077819 */ /* 0x000fc80000011406 */
[----:B------:R-:W-:-:S04]  /*1340*/  LEA.HI R7, R7, R6, RZ, 0x5 ;  /* 0x0000000607077211 */ /* 0x000fc800078f28ff */
[----:B------:R-:W-:-:S04]  /*1350*/  SHF.R.S32.HI R7, RZ, 0x5, R7 ;  /* 0x00000005ff077819 */ /* 0x000fc80000011407 */
[----:B------:R-:W-:-:S07]  /*1360*/  SHF.L.U32 R6, R7, 0x1, RZ ;  /* 0x0000000107067819 */ /* 0x000fce00000006ff */
.L_x_1814:
        /* <DEDUP_REMOVED lines=14> */
[----:B------:R-:W1:Y:S01]  /*1450*/  S2UR UR5, SR_CgaCtaId ;  /* 0x00000000000579c3 */ /* 0x000e620000008800 */
[----:B------:R-:W-:Y:S01]  /*1460*/  IMAD R9, R9, R2, RZ ;  /* 0x0000000209097224 */ /* 0x000fe200078e02ff */
[----:B------:R-:W-:Y:S01]  /*1470*/  PRMT R10, R54, 0x9910, RZ ;  /* 0x00009910360a7816 */ /* 0x000fe200000000ff */
[----:B------:R-:W-:Y:S01]  /*1480*/  ULDC.64 UR8, c[0x0][0x218] ;  /* 0x0000860000087ab9 */ /* 0x000fe20000000a00 */
[----:B------:R-:W-:Y:S01]  /*1490*/  UMOV UR4, 0x400 ;  /* 0x0000040000047882 */ /* 0x000fe20000000000 */
[----:B------:R-:W-:-:S02]  /*14a0*/  PRMT R3, RZ, 0x7610, R3 ;  /* 0x00007610ff037816 */ /* 0x000fc40000000003 */
[----:B------:R-:W-:Y:S02]  /*14b0*/  SHF.R.S32.HI R11, RZ, 0x1f, R9 ;  /* 0x0000001fff0b7819 */ /* 0x000fe40000011409 */
[----:B------:R-:W-:Y:S02]  /*14c0*/  IADD3 R13, P2, R16, R9, RZ ;  /* 0x00000009100d7210 */ /* 0x000fe40007f5e0ff */
[----:B------:R-:W-:Y:S02]  /*14d0*/  ISETP.NE.AND P0, PT, R10, RZ, PT ;  /* 0x000000ff0a00720c */ /* 0x000fe40003f05270 */
[----:B------:R-:W-:Y:S01]  /*14e0*/  LEA.HI.X.SX32 R10, R16, R11, 0x1, P2 ;  /* 0x0000000b100a7211 */ /* 0x000fe200010f0eff */
[----:B------:R-:W-:Y:S01]  /*14f0*/  IMAD.MOV.U32 R11, RZ, RZ, RZ ;  /* 0x000000ffff0b7224 */ /* 0x000fe200078e00ff */
[----:B------:R-:W-:Y:S02]  /*1500*/  LEA R9, P2, R13, UR8, 0x2 ;  /* 0x000000080d097c11 */ /* 0x000fe4000f8410ff */
[----:B------:R-:W-:-:S02]  /*1510*/  ISETP.LT.OR P0, PT, R14, 0x3, !P0 ;  /* 0x000000030e00780c */ /* 0x000fc40004701670 */
[----:B------:R-:W-:Y:S02]  /*1520*/  LEA.HI.X R10, R13, UR9, R10, 0x2, P2 ;  /* 0x000000090d0a7c11 */ /* 0x000fe400090f140a */
[----:B------:R-:W-:Y:S01]  /*1530*/  SHF.R.S32.HI R13, RZ, 0x1f, R2 ;  /* 0x0000001fff0d7819 */ /* 0x000fe20000011402 */
[----:B-1----:R-:W-:-:S03]  /*1540*/  ULEA UR4, UR5, UR4, 0x18 ;  /* 0x0000000405047291 */ /* 0x002fc6000f8ec03f */
[----:B------:R-:W-:Y:S01]  /*1550*/  SHF.L.U64.HI R13, R2, 0x2, R13 ;  /* 0x00000002020d7819 */ /* 0x000fe2000001020d */
[----:B------:R-:W-:Y:S01]  /*1560*/  ULDC UR5, c[0x0][0x26c] ;  /* 0x00009b0000057ab9 */ /* 0x000fe20000000800 */
[----:B--2---:R-:W-:Y:S02]  /*1570*/  PRMT R59, R20, 0x7610, R20 ;  /* 0x00007610143b7816 */ /* 0x004fe40000000014 */
[----:B------:R-:W-:Y:S02]  /*1580*/  PRMT R60, R21, 0x7610, R21 ;  /* 0x00007610153c7816 */ /* 0x000fe40000000015 */
[----:B---3--:R-:W-:-:S07]  /*1590*/  IADD3 R12, R57, R12, RZ ;  /* 0x0000000c390c7210 */ /* 0x008fce0007ffe0ff */
.L_x_1819:
[----:B------:R-:W-:-:S13]  /*15a0*/  ISETP.NE.AND P2, PT, R57, R12, PT ;  /* 0x0000000c3900720c */ /* 0x000fda0003f45270 */
[----:B------:R-:W1:Y:S01]  /*15b0*/  @!P2 LDC.64 R14, c[0x0][0x248] ;  /* 0x00009200ff0eab82 */ /* 0x000e620000000a00 */
[----:B------:R-:W-:Y:S02]  /*15c0*/  @!P2 VIADD R11, R11, 0x1 ;  /* 0x000000010b0ba836 */ /* 0x000fe40000000000 */
[----:B------:R-:W-:-:S03]  /*15d0*/  @!P2 IMAD.SHL.U32 R17, R57, 0x2, RZ ;  /* 0x000000023911a824 */ /* 0x000fc600078e00ff */
[----:B------:R-:W-:Y:S01]  /*15e0*/  @!P2 LEA R16, R11, R1, 0x3 ;  /* 0x000000010b10a211 */ /* 0x000fe200078e18ff */
[----:B-1----:R-:W-:-:S05]  /*15f0*/  @!P2 IMAD.WIDE R14, R17, 0x2, R14 ;  /* 0x00000002110ea825 */ /* 0x002fca00078e020e */
[----:B------:R-:W2:Y:S04]  /*1600*/  @!P2 LDL.64 R16, [R16] ;  /* 0x000000001010a983 */ /* 0x000ea80000100a00 */
[----:B------:R-:W3:Y:S01]  /*1610*/  @!P2 LDG.E.U16.CONSTANT R14, desc[UR6][R14.64+0x2] ;  /* 0x000002060e0ea981 */ /* 0x000ee2000c1e9500 */
[----:B--2---:R-:W-:Y:S02]  /*1620*/  @!P2 PRMT R59, R16, 0x7610, R59 ;  /* 0x00007610103ba816 */ /* 0x004fe4000000003b */
[----:B------:R-:W-:Y:S01]  /*1630*/  @!P2 PRMT R60, R17, 0x7610, R60 ;  /* 0x00007610113ca816 */ /* 0x000fe2000000003c */
[----:B---3--:R-:W-:Y:S01]  /*1640*/  @!P2 IMAD.IADD R12, R14, 0x1, R57 ;  /* 0x000000010e0ca824 */ /* 0x008fe200078e0239 */
[----:B------:R-:W-:Y:S02]  /*1650*/  @!P2 PRMT R59, R59, 0x7610, R16 ;  /* 0x000076103b3ba816 */ /* 0x000fe40000000010 */
[----:B------:R-:W-:Y:S01]  /*1660*/  @!P2 PRMT R60, R60, 0x7610, R17 ;  /* 0x000076103c3ca816 */ /* 0x000fe20000000011 */
[----:B------:R-:W-:Y:S06]  /*1670*/  @!P1 BRA `(.L_x_1816) ;  /* 0x0000000c00c49947 */ /* 0x000fec0003800000 */
[----:B------:R-:W-:Y:S01]  /*1680*/  IMAD.MOV.U32 R14, RZ, RZ, R9 ;  /* 0x000000ffff0e7224 */ /* 0x000fe200078e0009 */
[----:B------:R-:W-:-:S05]  /*1690*/  MOV R15, R10 ;  /* 0x0000000a000f7202 */ /* 0x000fca0000000f00 */
[----:B0-----:R-:W2:Y:S01]  /*16a0*/  LDG.E.128.CONSTANT R16, desc[UR6][R14.64] ;  /* 0x000000060e107981 */ /* 0x001ea2000c1e9d00 */
[----:B------:R-:W-:Y:S01]  /*16b0*/  PRMT R20, R55, 0x9910, RZ ;  /* 0x0000991037147816 */ /* 0x000fe200000000ff */
[----:B------:R-:W-:Y:S01]  /*16c0*/  IMAD.MOV.U32 R29, RZ, RZ, 0x3400 ;  /* 0x00003400ff1d7424 */ /* 0x000fe200078e00ff */
[----:B------:R-:W-:Y:S01]  /*16d0*/  HFMA2.MMA R45, -RZ, RZ, 0, 0.015625 ;  /* 0x00002400ff2d7435 */ /* 0x000fe200000001ff */
        /* <DEDUP_REMOVED lines=9> */
[----:B------:R-:W-:Y:S02]  /*1770*/  LOP3.LUT R25, R18, 0xc000c, RZ, 0xc0, !PT ;  /* 0x000c000c12197812 */ /* 0x000fe400078ec0ff */
[----:B------:R-:W-:-:S02]  /*1780*/  SHF.R.U32.HI R16, RZ, 0x8, R17 ;  /* 0x00000008ff107819 */ /* 0x000fc40000011611 */
[----:B------:R-:W-:Y:S02]  /*1790*/  SHF.R.U32.HI R22, RZ, 0x8, R18 ;  /* 0x00000008ff167819 */ /* 0x000fe40000011612 */
[C---:B------:R-:W-:Y:S02]  /*17a0*/  LOP3.LUT R32, R18.reuse, 0x300030, RZ, 0xc0, !PT ;  /* 0x0030003012207812 */ /* 0x040fe400078ec0ff */
[C---:B------:R-:W-:Y:S02]  /*17b0*/  LOP3.LUT R40, R18.reuse, 0xc000c0, RZ, 0xc0, !PT ;  /* 0x00c000c012287812 */ /* 0x040fe400078ec0ff */
[----:B------:R-:W-:Y:S02]  /*17c0*/  LOP3.LUT R23, R18, 0x30003, RZ, 0xc0, !PT ;  /* 0x0003000312177812 */ /* 0x000fe400078ec0ff */
[----:B------:R-:W-:Y:S02]  /*17d0*/  SHF.R.U32.HI R18, RZ, 0x8, R19 ;  /* 0x00000008ff127819 */ /* 0x000fe40000011613 */
        /* <DEDUP_REMOVED lines=130> */
.L_x_1817:
        /* <DEDUP_REMOVED lines=46> */
.L_x_1818:
        /* <DEDUP_REMOVED lines=27> */
[----:B------:R-:W-:-:S02]  /*2490*/  HFMA2.MMA R46, R50, R20, R46 ;  /* 0x00000014322e7235 */ /* 0x000fc4000000002e */
[----:B------:R-:W-:Y:S01]  /*24a0*/  HFMA2.MMA R48, R52, R20, R48 ;  /* 0x0000001434307235 */ /* 0x000fe20000000030 */
[----:B------:R-:W-:-:S05]  /*24b0*/  HADD2 R24, R16.H0_H0, R16.H1_H1 ;  /* 0x3000001010187230 */ /* 0x000fca0000000800 */
[-C--:B------:R-:W-:Y:S02]  /*24c0*/  HFMA2.MMA R46, R26, R21.reuse, R46 ;  /* 0x000000151a2e7235 */ /* 0x080fe4000000002e */
[----:B------:R-:W-:-:S06]  /*24d0*/  HFMA2.MMA R48, R28, R21, R48 ;  /* 0x000000151c307235 */ /* 0x000fcc0000000030 */
[-C--:B------:R-:W-:Y:S02]  /*24e0*/  HFMA2.MMA R46, R34, R22.reuse, R46 ;  /* 0x00000016222e7235 */ /* 0x080fe4000000002e */
[----:B------:R-:W-:-:S06]  /*24f0*/  HFMA2.MMA R48, R36, R22, R48 ;  /* 0x0000001624307235 */ /* 0x000fcc0000000030 */
[-C--:B------:R-:W-:Y:S02]  /*2500*/  HFMA2.MMA R46, R42, R23.reuse, R46 ;  /* 0x000000172a2e7235 */ /* 0x080fe4000000002e */
[----:B------:R-:W-:Y:S01]  /*2510*/  HFMA2.MMA R48, R44, R23, R48 ;  /* 0x000000172c307235 */ /* 0x000fe20000000030 */
[----:B------:R-:W-:-:S07]  /*2520*/  HADD2 R23, R47.H0_H0, R47.H1_H1 ;  /* 0x3000002f2f177230 */ /* 0x000fce0000000800 */
[----:B------:R-:W-:Y:S02]  /*2530*/  HADD2 R46, R46.H0_H0, R46.H1_H1 ;  /* 0x3000002e2e2e7230 */ /* 0x000fe40000000800 */
[----:B------:R-:W-:-:S03]  /*2540*/  HADD2 R48, R48.H0_H0, R48.H1_H1 ;  /* 0x3000003030307230 */ /* 0x000fc60000000800 */
[----:B------:R-:W-:Y:S02]  /*2550*/  PRMT R46, R46, 0x5410, R23 ;  /* 0x000054102e2e7816 */ /* 0x000fe40000000017 */
[----:B------:R-:W-:-:S04]  /*2560*/  PRMT R48, R48, 0x5410, R24 ;  /* 0x0000541030307816 */ /* 0x000fc80000000018 */
[----:B------:R-:W-:Y:S01]  /*2570*/  HFMA2.MMA R7, R46, R59, R7 ;  /* 0x0000003b2e077235 */ /* 0x000fe20000000007 */
[----:B------:R-:W-:-:S10]  /*2580*/  HFMA2 R8, R48, R60, R8 ;  /* 0x0000003c30087231 */ /* 0x000fd40000000008 */
.L_x_1816:
[----:B------:R-:W-:Y:S01]  /*2590*/  VIADD R57, R57, 0x10 ;  /* 0x0000001039397836 */ /* 0x000fe20000000000 */
[----:B------:R-:W-:Y:S01]  /*25a0*/  LEA R9, P3, R2, R9, 0x2 ;  /* 0x0000000902097211 */ /* 0x000fe200078610ff */
[----:B------:R-:W-:-:S03]  /*25b0*/  UIADD3 UR4, UR4, 0x20, URZ ;  /* 0x0000002004047890 */ /* 0x000fc6000fffe03f */
[C---:B------:R-:W-:Y:S01]  /*25c0*/  ISETP.GE.AND P2, PT, R57.reuse, UR5, PT ;  /* 0x0000000539007c0c */ /* 0x040fe2000bf46270 */
[----:B------:R-:W-:Y:S01]  /*25d0*/  IMAD.X R10, R10, 0x1, R13, P3 ;  /* 0x000000010a0a7824 */ /* 0x000fe200018e060d */
[----:B------:R-:W-:-:S13]  /*25e0*/  ISETP.LT.AND P4, PT, R57, R56, PT ;  /* 0x000000383900720c */ /* 0x000fda0003f81270 */
[----:B------:R-:W-:Y:S05]  /*25f0*/  @!P2 BRA P4, `(.L_x_1819) ;  /* 0xffffffec00e8a947 */ /* 0x000fea000203ffff */
.L_x_1815:
[----:B------:R-:W-:Y:S05]  /*2600*/  @!P1 EXIT ;  /* 0x000000000000994d */ /* 0x000fea0003800000 */
[----:B------:R-:W1:Y:S01]  /*2610*/  S2R R2, SR_CTAID.X ;  /* 0x0000000000027919 */ /* 0x000e620000002500 */
[----:B------:R-:W2:Y:S01]  /*2620*/  S2UR UR4, SR_CTAID.Y ;  /* 0x00000000000479c3 */ /* 0x000ea20000002600 */
[----:B------:R-:W-:Y:S01]  /*2630*/  HMUL2 R17, R3, R55.H0_H0 ;  /* 0x2000003703117232 */ /* 0x000fe20000000000 */
[----:B------:R-:W1:Y:S06]  /*2640*/  S2R R9, SR_TID.X ;  /* 0x0000000000097919 */ /* 0x000e6c0000002100 */
[----:B------:R-:W3:Y:S08]  /*2650*/  LDC R16, c[0x0][0x23c] ;  /* 0x00008f00ff107b82 */ /* 0x000ef00000000800 */
[----:B------:R-:W4:Y:S01]  /*2660*/  LDC.64 R10, c[0x0][0x230] ;  /* 0x00008c00ff0a7b82 */ /* 0x000f220000000a00 */
[----:B--2---:R-:W-:Y:S01]  /*2670*/  UIMAD UR4, UR4, 0x3, URZ ;  /* 0x00000003040478a4 */ /* 0x004fe2000f8e023f */
[----:B-1----:R-:W-:-:S05]  /*2680*/  LEA R2, R2, R9, 0x6 ;  /* 0x0000000902027211 */ /* 0x002fca00078e30ff */
[----:B------:R-:W-:-:S04]  /*2690*/  IMAD.SHL.U32 R2, R2, 0x4, RZ ;  /* 0x0000000402027824 */ /* 0x000fc800078e00ff */
[----:B---3--:R-:W-:-:S04]  /*26a0*/  IMAD R9, R16, UR4, R2 ;  /* 0x0000000410097c24 */ /* 0x008fc8000f8e0202 */
[----:B----4-:R-:W-:-:S05]  /*26b0*/  IMAD.WIDE R2, R9, 0x2, R10 ;  /* 0x0000000209027825 */ /* 0x010fca00078e020a */
        /* <DEDUP_REMOVED lines=8> */
.L_x_1823:
[----:B------:R-:W1:Y:S02]  /*2740*/  LDS R14, [R12] ;  /* 0x000000000c0e7984 */ /* 0x000e640000000800 */
[----:B-1----:R-:W-:-:S10]  /*2750*/  HFMA2.MMA R15, R14, 1, 1, R17 ;  /* 0x3c003c000e0f7835 */ /* 0x002fd40000000011 */
[----:B------:R-:W1:Y:S02]  /*2760*/  ATOMS.CAST.SPIN R15, [R12], R14, R15 ;  /* 0x0000000e0c0f738d */ /* 0x000e64000180000f */
[----:B-1----:R-:W-:-:S13]  /*2770*/  ISETP.EQ.U32.AND P0, PT, R15, 0x1, PT ;  /* 0x000000010f00780c */ /* 0x002fda0003f02070 */
[----:B------:R-:W-:Y:S05]  /*2780*/  @!P0 BRA `(.L_x_1823) ;  /* 0xfffffffc00ec8947 */ /* 0x000fea000383ffff */
[----:B------:R-:W-:Y:S05]  /*2790*/  BRA `(.L_x_1821) ;  /* 0x00000000000c7947 */ /* 0x000fea0003800000 */
.L_x_1822:
[----:B------:R-:W2:Y:S02]  /*27a0*/  LD.E R4, desc[UR6][R2.64] ;  /* 0x0000000602047980 */ /* 0x000ea4000c101900 */
[----:B--2---:R-:W-:-:S05]  /*27b0*/  IADD3 R13, R17, R4, RZ ;  /* 0x00000004110d7210 */ /* 0x004fca0007ffe0ff */
[----:B------:R1:W-:Y:S02]  /*27c0*/  ST.E desc[UR6][R2.64], R13 ;  /* 0x0000000d02007985 */ /* 0x0003e4000c101906 */
.L_x_1821:
[----:B------:R-:W-:Y:S05]  /*27d0*/  BSYNC B0 ;  /* 0x0000000000007941 */ /* 0x000fea0003800000 */
.L_x_1820:
[----:B------:R2:W-:Y:S01]  /*27e0*/  ATOM.E.ADD.F16x2.RN.STRONG.GPU P0, RZ, desc[UR6][R2.64+0x4], R55 ;  /* 0x0000043702ff79a2 */ /* 0x0005e2000810e1c6 */
[----:B------:R-:W-:Y:S04]  /*27f0*/  BSSY B0, `(.L_x_1824) ;  /* 0x000000e000007945 */ /* 0x000fe80003800000 */
[----:B--2---:R-:W-:Y:S05]  /*2800*/  @P0 BRA `(.L_x_1825) ;  /* 0x0000000000300947 */ /* 0x004fea0003800000 */
[----:B------:R-:W2:Y:S02]  /*2810*/  QSPC.E.S P0, RZ, [R2+0x4] ;  /* 0x0000040002ff73aa */ /* 0x000ea40000000500 */
[----:B--2---:R-:W-:Y:S05]  /*2820*/  @!P0 BRA `(.L_x_1826) ;  /* 0x00000000001c8947 */ /* 0x004fea0003800000 */
[----:B-1----:R-:W-:-:S07]  /*2830*/  MOV R2, R2 ;  /* 0x0000000200027202 */ /* 0x002fce0000000f00 */
.L_x_1827:
[----:B------:R-:W1:Y:S02]  /*2840*/  LDS R12, [R2+0x4] ;  /* 0x00000400020c7984 */ /* 0x000e640000000800 */
[----:B-1----:R-:W-:-:S06]  /*2850*/  HADD2 R13, R12, R55 ;  /* 0x000000370c0d7230 */ /* 0x002fcc0000000000 */
[----:B------:R-:W1:Y:S02]  /*2860*/  ATOMS.CAST.SPIN R13, [R2+0x4], R12, R13 ;  /* 0x0000040c020d738d */ /* 0x000e64000180000d */
[----:B-1----:R-:W-:-:S13]  /*2870*/  ISETP.EQ.U32.AND P0, PT, R13, 0x1, PT ;  /* 0x000000010d00780c */ /* 0x002fda0003f02070 */
[----:B------:R-:W-:Y:S05]  /*2880*/  @!P0 BRA `(.L_x_1827) ;  /* 0xfffffffc00ec8947 */ /* 0x000fea000383ffff */
[----:B------:R-:W-:Y:S05]  /*2890*/  BRA `(.L_x_1825) ;  /* 0x00000000000c7947 */ /* 0x000fea0003800000 */
.L_x_1826:
[----:B------:R-:W1:Y:S02]  /*28a0*/  LD.E R4, desc[UR6][R2.64+0x4] ;  /* 0x0000040602047980 */ /* 0x000e64000c101900 */
[----:B-1----:R-:W-:-:S05]  /*28b0*/  IMAD.IADD R13, R55, 0x1, R4 ;  /* 0x00000001370d7824 */ /* 0x002fca00078e0204 */
[----:B------:R2:W-:Y:S02]  /*28c0*/  ST.E desc[UR6][R2.64+0x4], R13 ;  /* 0x0000040d02007985 */ /* 0x0005e4000c101906 */
.L_x_1825:
[----:B------:R-:W-:Y:S05]  /*28d0*/  BSYNC B0 ;  /* 0x0000000000007941 */ /* 0x000fea0003800000 */
.L_x_1824:
[----:B------:R-:W-:-:S13]  /*28e0*/  ISETP.GE.AND P0, PT, R58, 0x2, PT ;  /* 0x000000023a00780c */ /* 0x000fda0003f06270 */
[----:B------:R-:W-:Y:S05]  /*28f0*/  @!P0 EXIT ;  /* 0x000000000000894d */ /* 0x000fea0003800000 */
[----:B------:R-:W-:Y:S02]  /*2900*/  IMAD.IADD R9, R9, 0x1, R16 ;  /* 0x0000000109097824 */ /* 0x000fe400078e0210 */
[----:B------:R-:W-:Y:S02]  /*2910*/  HMUL2 R15, R5, R0.H0_H0 ;  /* 0x20000000050f7232 */ /* 0x000fe40000000000 */
[----:B-12---:R-:W-:-:S05]  /*2920*/  IMAD.WIDE R2, R9, 0x2, R10 ;  /* 0x0000000209027825 */ /* 0x006fca00078e020a */
        /* <DEDUP_REMOVED lines=8> */
.L_x_1831:
[----:B------:R-:W1:Y:S02]  /*29b0*/  LDS R12, [R4] ;  /* 0x00000000040c7984 */ /* 0x000e640000000800 */
[----:B-1----:R-:W-:-:S10]  /*29c0*/  HFMA2.MMA R13, R12, 1, 1, R15 ;  /* 0x3c003c000c0d7835 */ /* 0x002fd4000000000f */
[----:B------:R-:W1:Y:S02]  /*29d0*/  ATOMS.CAST.SPIN R13, [R4], R12, R13 ;  /* 0x0000000c040d738d */ /* 0x000e64000180000d */
[----:B-1----:R-:W-:-:S13]  /*29e0*/  ISETP.EQ.U32.AND P0, PT, R13, 0x1, PT ;  /* 0x000000010d00780c */ /* 0x002fda0003f02070 */
[----:B------:R-:W-:Y:S05]  /*29f0*/  @!P0 BRA `(.L_x_1831) ;  /* 0xfffffffc00ec8947 */ /* 0x000fea000383ffff */
[----:B------:R-:W-:Y:S05]  /*2a00*/  BRA `(.L_x_1829) ;  /* 0x00000000000c7947 */ /* 0x000fea0003800000 */
.L_x_1830:
[----:B------:R-:W2:Y:S02]  /*2a10*/  LD.E R0, desc[UR6][R2.64] ;  /* 0x0000000602007980 */ /* 0x000ea4000c101900 */
[----:B--2---:R-:W-:-:S05]  /*2a20*/  IMAD.IADD R5, R15, 0x1, R0 ;  /* 0x000000010f057824 */ /* 0x004fca00078e0200 */
[----:B------:R1:W-:Y:S02]  /*2a30*/  ST.E desc[UR6][R2.64], R5 ;  /* 0x0000000502007985 */ /* 0x0003e4000c101906 */
.L_x_1829:
[----:B------:R-:W-:Y:S05]  /*2a40*/  BSYNC B0 ;  /* 0x0000000000007941 */ /* 0x000fea0003800000 */
.L_x_1828:
[----:B------:R2:W-:Y:S01]  /*2a50*/  ATOM.E.ADD.F16x2.RN.STRONG.GPU P0, RZ, desc[UR6][R2.64+0x4], R17 ;  /* 0x0000041102ff79a2 */ /* 0x0005e2000810e1c6 */
[----:B------:R-:W-:Y:S04]  /*2a60*/  BSSY B0, `(.L_x_1832) ;  /* 0x000000e000007945 */ /* 0x000fe80003800000 */
[----:B--2---:R-:W-:Y:S05]  /*2a70*/  @P0 BRA `(.L_x_1833) ;  /* 0x0000000000300947 */ /* 0x004fea0003800000 */
[----:B------:R-:W2:Y:S02]  /*2a80*/  QSPC.E.S P0, RZ, [R2+0x4] ;  /* 0x0000040002ff73aa */ /* 0x000ea40000000500 */
[----:B--2---:R-:W-:Y:S05]  /*2a90*/  @!P0 BRA `(.L_x_1834) ;  /* 0x00000000001c8947 */ /* 0x004fea0003800000 */
[----:B-1----:R-:W-:-:S07]  /*2aa0*/  MOV R2, R2 ;  /* 0x0000000200027202 */ /* 0x002fce0000000f00 */
.L_x_1835:
[----:B------:R-:W1:Y:S02]  /*2ab0*/  LDS R4, [R2+0x4] ;  /* 0x0000040002047984 */ /* 0x000e640000000800 */
[----:B-1----:R-:W-:-:S06]  /*2ac0*/  HADD2 R5, R4, R17 ;  /* 0x0000001104057230 */ /* 0x002fcc0000000000 */
[----:B------:R-:W1:Y:S02]  /*2ad0*/  ATOMS.CAST.SPIN R5, [R2+0x4], R4, R5 ;  /* 0x000004040205738d */ /* 0x000e640001800005 */
[----:B-1----:R-:W-:-:S13]  /*2ae0*/  ISETP.EQ.U32.AND P0, PT, R5, 0x1, PT ;  /* 0x000000010500780c */ /* 0x002fda0003f02070 */
[----:B------:R-:W-:Y:S05]  /*2af0*/  @!P0 BRA `(.L_x_1835) ;  /* 0xfffffffc00ec8947 */ /* 0x000fea000383ffff */
[----:B------:R-:W-:Y:S05]  /*2b00*/  BRA `(.L_x_1833) ;  /* 0x00000000000c7947 */ /* 0x000fea0003800000 */
.L_x_1834:
[----:B------:R-:W1:Y:S02]  /*2b10*/  LD.E R0, desc[UR6][R2.64+0x4] ;  /* 0x0000040602007980 */ /* 0x000e64000c101900 */
[----:B-1----:R-:W-:-:S05]  /*2b20*/  IMAD.IADD R5, R17, 0x1, R0 ;  /* 0x0000000111057824 */ /* 0x002fca00078e0200 */
[----:B------:R2:W-:Y:S02]  /*2b30*/  ST.E desc[UR6][R2.64+0x4], R5 ;  /* 0x0000040502007985 */ /* 0x0005e4000c101906 */
.L_x_1833:
[----:B------:R-:W-:Y:S05]  /*2b40*/  BSYNC B0 ;  /* 0x0000000000007941 */ /* 0x000fea0003800000 */
.L_x_1832:
[----:B------:R-:W-:-:S13]  /*2b50*/  ISETP.NE.AND P0, PT, R58, 0x2, PT ;  /* 0x000000023a00780c */ /* 0x000fda0003f05270 */
[----:B------:R-:W-:Y:S05]  /*2b60*/  @!P0 EXIT ;  /* 0x000000000000894d */ /* 0x000fea0003800000 */
[----:B------:R-:W-:Y:S01]  /*2b70*/  IADD3 R9, R9, R16, RZ ;  /* 0x0000001009097210 */ /* 0x000fe20007ffe0ff */
[----:B------:R-:W-:-:S04]  /*2b80*/  HMUL2 R7, R7, R54.H0_H0 ;  /* 0x2000003607077232 */ /* 0x000fc80000000000 */
[----:B------:R-:W-:-:S05]  /*2b90*/  IMAD.WIDE R10, R9, 0x2, R10 ;  /* 0x00000002090a7825 */ /* 0x000fca00078e020a */
[----:B------:R3:W-:Y:S01]  /*2ba0*/  ATOM.E.ADD.F16x2.RN.STRONG.GPU P0, RZ, desc[UR6][R10.64], R7 ;  /* 0x000000070aff79a2 */ /* 0x0007e2000810e1c6 */
[----:B------:R-:W-:Y:S01]  /*2bb0*/  BSSY B0, `(.L_x_1836) ;  /* 0x0000010000007945 */ /* 0x000fe20003800000 */
[----:B------:R-:W-:-:S03]  /*2bc0*/  HMUL2 R9, R8, R54.H0_H0 ;  /* 0x2000003608097232 */ /* 0x000fc60000000000 */
[----:B---3--:R-:W-:Y:S05]  /*2bd0*/  @P0 BRA `(.L_x_1837) ;  /* 0x0000000000340947 */ /* 0x008fea0003800000 */
[----:B------:R-:W3:Y:S02]  /*2be0*/  QSPC.E.S P0, RZ, [R10] ;  /* 0x000000000aff73aa */ /* 0x000ee40000000500 */
[----:B---3--:R-:W-:Y:S05]  /*2bf0*/  @!P0 BRA `(.L_x_1838) ;  /* 0x0000000000208947 */ /* 0x008fea0003800000 */
[----:B-12---:R-:W-:-:S05]  /*2c00*/  IMAD.MOV.U32 R2, RZ, RZ, R10 ;  /* 0x000000ffff027224 */ /* 0x006fca00078e000a */
[----:B------:R-:W-:-:S07]  /*2c10*/  MOV R2, R2 ;  /* 0x0000000200027202 */ /* 0x000fce0000000f00 */
.L_x_1839:
[----:B------:R-:W1:Y:S02]  /*2c20*/  LDS R4, [R2] ;  /* 0x0000000002047984 */ /* 0x000e640000000800 */
[----:B-1----:R-:W-:-:S10]  /*2c30*/  HFMA2.MMA R5, R4, 1, 1, R7 ;  /* 0x3c003c0004057835 */ /* 0x002fd40000000007 */
[----:B------:R-:W1:Y:S02]  /*2c40*/  ATOMS.CAST.SPIN R5, [R2], R4, R5 ;  /* 0x000000040205738d */ /* 0x000e640001800005 */
[----:B-1----:R-:W-:-:S13]  /*2c50*/  ISETP.EQ.U32.AND P0, PT, R5, 0x1, PT ;  /* 0x000000010500780c */ /* 0x002fda0003f02070 */
[----:B------:R-:W-:Y:S05]  /*2c60*/  @!P0 BRA `(.L_x_1839) ;  /* 0xfffffffc00ec8947 */ /* 0x000fea000383ffff */
[----:B------:R-:W-:Y:S05]  /*2c70*/  BRA `(.L_x_1837) ;  /* 0x00000000000c7947 */ /* 0x000fea0003800000 */
.L_x_1838:
[----:B------:R-:W1:Y:S02]  /*2c80*/  LD.E R0, desc[UR6][R10.64] ;  /* 0x000000060a007980 */ /* 0x000e64000c101900 */
[----:B-12---:R-:W-:-:S05]  /*2c90*/  IMAD.IADD R3, R7, 0x1, R0 ;  /* 0x0000000107037824 */ /* 0x006fca00078e0200 */
[----:B------:R3:W-:Y:S02]  /*2ca0*/  ST.E desc[UR6][R10.64], R3 ;  /* 0x000000030a007985 */ /* 0x0007e4000c101906 */
.L_x_1837:
[----:B------:R-:W-:Y:S05]  /*2cb0*/  BSYNC B0 ;  /* 0x0000000000007941 */ /* 0x000fea0003800000 */
.L_x_1836:
[----:B------:R4:W-:Y:S02]  /*2cc0*/  ATOM.E.ADD.F16x2.RN.STRONG.GPU P0, RZ, desc[UR6][R10.64+0x4], R9 ;  /* 0x000004090aff79a2 */ /* 0x0009e4000810e1c6 */
[----:B----4-:R-:W-:Y:S05]  /*2cd0*/  @P0 EXIT ;  /* 0x000000000000094d */ /* 0x010fea0003800000 */
[----:B------:R-:W4:Y:S02]  /*2ce0*/  QSPC.E.S P0, RZ, [R10+0x4] ;  /* 0x000004000aff73aa */ /* 0x000f240000000500 */
[----:B----4-:R-:W-:Y:S05]  /*2cf0*/  @!P0 BRA `(.L_x_1840) ;  /* 0x00000000001c8947 */ /* 0x010fea0003800000 */
[----:B---3--:R-:W-:-:S07]  /*2d00*/  MOV R10, R10 ;  /* 0x0000000a000a7202 */ /* 0x008fce0000000f00 */
.L_x_1841:
[----:B-12---:R-:W1:Y:S02]  /*2d10*/  LDS R2, [R10+0x4] ;  /* 0x000004000a027984 */ /* 0x006e640000000800 */
[----:B-1----:R-:W-:-:S06]  /*2d20*/  HADD2 R3, R2, R9 ;  /* 0x0000000902037230 */ /* 0x002fcc0000000000 */
[----:B------:R-:W1:Y:S02]  /*2d30*/  ATOMS.CAST.SPIN R3, [R10+0x4], R2, R3 ;  /* 0x000004020a03738d */ /* 0x000e640001800003 */
[----:B-1----:R-:W-:-:S13]  /*2d40*/  ISETP.EQ.U32.AND P0, PT, R3, 0x1, PT ;  /* 0x000000010300780c */ /* 0x002fda0003f02070 */
[----:B------:R-:W-:Y:S05]  /*2d50*/  @!P0 BRA `(.L_x_1841) ;  /* 0xfffffffc00ec8947 */ /* 0x000fea000383ffff */
[----:B------:R-:W-:Y:S05]  /*2d60*/  EXIT ;  /* 0x000000000000794d */ /* 0x000fea0003800000 */
.L_x_1840:
[----:B------:R-:W1:Y:S02]  /*2d70*/  LD.E R0, desc[UR6][R10.64+0x4] ;  /* 0x000004060a007980 */ /* 0x000e64000c101900 */
[----:B-123--:R-:W-:-:S05]  /*2d80*/  IADD3 R3, R9, R0, RZ ;  /* 0x0000000009037210 */ /* 0x00efca0007ffe0ff */
[----:B------:R-:W-:Y:S01]  /*2d90*/  ST.E desc[UR6][R10.64+0x4], R3 ;  /* 0x000004030a007985 */ /* 0x000fe2000c101906 */
[----:B------:R-:W-:Y:S05]  /*2da0*/  EXIT ;  /* 0x000000000000794d */ /* 0x000fea0003800000 */
.L_x_1842:
        /* <DEDUP_REMOVED lines=13> */
.L_x_3689:


//--------------------- .text._Z23gemm_half_q_half_kernelILi3ELi32ELb1ELb1ELi32EEvPK6__halfPKjS4_S2_PS0_iiiiPKtS7_iiiiiibS2_i --------------------------
	.section	.text._Z23gemm_half_q_half_kernelILi3ELi32ELb1ELb1ELi32EEvPK6__halfPKjS4_S2_PS0_iiiiPKtS7_iiiiiibS2_i,"ax",@progbits
	.align	128
        .global         _Z23gemm_half_q_half_kernelILi3ELi32ELb1ELb1ELi32EEvPK6__halfPKjS4_S2_PS0_iiiiPKtS7_iiiiiibS2_i
        .type           _Z23gemm_half_q_half_kernelILi3ELi32ELb1ELb1ELi32EEvPK6__halfPKjS4_S2_PS0_iiiiPKtS7_iiiiiibS2_i,@function
        .size           _Z23gemm_half_q_half_kernelILi3ELi32ELb1ELb1ELi32EEvPK6__halfPKjS4_S2_PS0_iiiiPKtS7_iiiiiibS2_i,(.L_x_3690 - _Z23gemm_half_q_half_kernelILi3ELi32ELb1ELb1ELi32EEvPK6__halfPKjS4_S2_PS0_iiiiPKtS7_iiiiiibS2_i)
        .other          _Z23gemm_half_q_half_kernelILi3ELi32ELb1ELb1ELi32EEvPK6__halfPKjS4_S2_PS0_iiiiPKtS7_iiiiiibS2_i,@"STO_CUDA_ENTRY STV_DEFAULT"
_Z23gemm_half_q_half_kernelILi3ELi32ELb1ELb1ELi32EEvPK6__halfPKjS4_S2_PS0_iiiiPKtS7_iiiiiibS2_i:
.text._Z23gemm_half_q_half_kernelILi3ELi32ELb1ELb1ELi32EEvPK6__halfPKjS4_S2_PS0_iiiiPKtS7_iiiiiibS2_i:
[----:B------:R-:W-:Y:S01]  /*0000*/  LDC R1, c[0x0][0x28] ;  /* 0x00000a00ff017b82 */ /* 0x000fe20000000800 */
[----:B------:R-:W0:Y:S07]  /*0010*/  S2R R6, SR_CTAID.Y ;  /* 0x0000000000067919 */ /* 0x000e2e0000002600 */
[----:B------:R-:W0:Y:S01]  /*0020*/  LDC R5, c[0x0][0x238] ;  /* 0x00008e00ff057b82 */ /* 0x000e220000000800 */
[----:B------:R-:W-:Y:S01]  /*0030*/  ULDC.64 UR6, c[0x0][0x208] ;  /* 0x0000820000067ab9 */ /* 0x000fe20000000a00 */
[----:B------:R-:W-:Y:S01]  /*0040*/  PRMT R56, RZ, 0x7610, R56 ;  /* 0x00007610ff387816 */ /* 0x000fe20000000038 */
[----:B------:R-:W1:Y:S01]  /*0050*/  S2R R12, SR_CTAID.X ;  /* 0x00000000000c7919 */ /* 0x000e620000002500 */
[----:B------:R-:W-:-:S02]  /*0060*/  PRMT R55, RZ, 0x7610, R55 ;  /* 0x00007610ff377816 */ /* 0x000fc40000000037 */
[----:B------:R-:W-:Y:S01]  /*0070*/  PRMT R54, RZ, 0x7610, R54 ;  /* 0x00007610ff367816 */ /* 0x000fe20000000036 */
[----:B------:R-:W2:Y:S01]  /*0080*/  S2R R4, SR_TID.X ;  /* 0x0000000000047919 */ /* 0x000ea20000002100 */
[----:B------:R-:W3:Y:S01]  /*0090*/  LDC R3, c[0x0][0x240] ;  /* 0x00009000ff037b82 */ /* 0x000ee20000000800 */
[----:B------:R-:W4:Y:S01]  /*00a0*/  S2R R2, SR_CTAID.Z ;  /* 0x0000000000027919 */ /* 0x000f220000002700 */
[--C-:B0-----:R-:W-:Y:S01]  /*00b0*/  IMAD R0, R6, -0x3, R5.reuse ;  /* 0xfffffffd06007824 */ /* 0x101fe200078e0205 */
[----:B------:R-:W-:-:S04]  /*00c0*/  PRMT R5, RZ, 0x7610, R5 ;  /* 0x00007610ff057816 */ /* 0x000fc80000000005 */
[C---:B------:R-:W-:Y:S02]  /*00d0*/  ISETP.GE.AND P1, PT, R0.reuse, 0x1, PT ;  /* 0x000000010000780c */ /* 0x040fe40003f26270 */
[----:B------:R-:W-:-:S11]  /*00e0*/  VIMNMX R59, R0, 0x3, PT ;  /* 0x00000003003b7848 */ /* 0x000fd60003fe0100 */
[----:B-1234-:R-:W-:Y:S05]  /*00f0*/  @!P1 BRA `(.L_x_1843) ;  /* 0x0000000000509947 */ /* 0x01efea0003800000 */
[----:B------:R-:W0:Y:S02]  /*0100*/  LDC.64 R8, c[0x0][0x278] ;  /* 0x00009e00ff087b82 */ /* 0x000e240000000a00 */
[----:B0-----:R-:W2:Y:S01]  /*0110*/  LDG.E.U16 R54, desc[UR6][R8.64] ;  /* 0x0000000608367981 */ /* 0x001ea2000c1e1500 */
[----:B------:R-:W-:Y:S02]  /*0120*/  ISETP.GE.AND P0, PT, R59, 0x2, PT ;  /* 0x000000023b00780c */ /* 0x000fe40003f06270 */
[----:B--2---:R-:W-:-:S11]  /*0130*/  PRMT R5, R54, 0x7610, R5 ;  /* 0x0000761036057816 */ /* 0x004fd60000000005 */
[----:B------:R-:W-:Y:S05]  /*0140*/  @!P0 BRA `(.L_x_1843) ;  /* 0x00000000003c8947 */ /* 0x000fea0003800000 */
[----:B------:R-:W0:Y:S01]  /*0150*/  LDC R8, c[0x0][0x280] ;  /* 0x0000a000ff087b82 */ /* 0x000e220000000800 */
[----:B------:R-:W-:-:S07]  /*0160*/  ISETP.NE.AND P0, PT, R59, 0x2, PT ;  /* 0x000000023b00780c */ /* 0x000fce0003f05270 */
[----:B------:R-:W1:Y:S01]  /*0170*/  LDC.64 R14, c[0x0][0x278] ;  /* 0x00009e00ff0e7b82 */ /* 0x000e620000000a00 */
[----:B0-----:R-:W-:Y:S01]  /*0180*/  SHF.R.S32.HI R5, RZ, 0x1f, R8 ;  /* 0x0000001fff057819 */ /* 0x001fe20000011408 */
[----:B------:R-:W-:-:S03]  /*0190*/  IMAD.SHL.U32 R11, R8, 0x2, RZ ;  /* 0x00000002080b7824 */ /* 0x000fc600078e00ff */
[----:B------:R-:W-:Y:S02]  /*01a0*/  SHF.L.U64.HI R5, R8, 0x1, R5 ;  /* 0x0000000108057819 */ /* 0x000fe40000010205 */
[----:B-1----:R-:W-:-:S05]  /*01b0*/  IADD3 R8, P2, R11, R14, RZ ;  /* 0x0000000e0b087210 */ /* 0x002fca0007f5e0ff */
[----:B------:R-:W-:Y:S01]  /*01c0*/  IMAD.X R9, R5, 0x1, R15, P2 ;  /* 0x0000000105097824 */ /* 0x000fe200010e060f */
[----:B------:R-:W-:-:S04]  /*01d0*/  @P0 IADD3 R10, P2, R8, R11, RZ ;  /* 0x0000000b080a0210 */ /* 0x000fc80007f5e0ff */
[----:B------:R-:W-:Y:S01]  /*01e0*/  @P0 IADD3.X R11, R9, R5, RZ, P2, !PT ;  /* 0x00000005090b0210 */ /* 0x000fe200017fe4ff */
[----:B------:R-:W2:Y:S04]  /*01f0*/  LDG.E.U16 R55, desc[UR6][R8.64] ;  /* 0x0000000608377981 */ /* 0x000ea8000c1e1500 */
[----:B------:R-:W3:Y:S01]  /*0200*/  @P0 LDG.E.U16 R56, desc[UR6][R10.64] ;  /* 0x000000060a380981 */ /* 0x000ee2000c1e1500 */
[----:B--2---:R-:W-:-:S04]  /*0210*/  LOP3.LUT R5, R55, R54, RZ, 0xfc, !PT ;  /* 0x0000003637057212 */ /* 0x004fc800078efcff */
[----:B---3--:R-:W-:-:S04]  /*0220*/  @P0 LOP3.LUT R7, R56, R5, RZ, 0xfc, !PT ;  /* 0x0000000538070212 */ /* 0x008fc800078efcff */
[----:B------:R-:W-:-:S07]  /*0230*/  @P0 PRMT R5, R7, 0x7610, R5 ;  /* 0x0000761007050816 */ /* 0x000fce0000000005 */
.L_x_1843:
[----:B------:R-:W-:Y:S01]  /*0240*/  PRMT R5, R5, 0x9910, RZ ;  /* 0x0000991005057816 */ /* 0x000fe200000000ff */
[----:B------:R-:W-:-:S03]  /*0250*/  IMAD.SHL.U32 R57, R2, 0x20, RZ ;  /* 0x0000002002397824 */ /* 0x000fc600078e00ff */
[----:B------:R-:W-:Y:S02]  /*0260*/  ISETP.NE.AND P0, PT, R5, RZ, PT ;  /* 0x000000ff0500720c */ /* 0x000fe40003f05270 */
[----:B------:R-:W-:-:S11]  /*0270*/  VIADDMNMX R58, R57, 0x20, R3, PT ;  /* 0x00000020393a7846 */ /* 0x000fd60003800103 */
[----:B------:R-:W-:Y:S05]  /*0280*/  @!P0 EXIT ;  /* 0x000000000000894d */ /* 0x000fea0003800000 */
[----:B------:R-:W-:Y:S01]  /*0290*/  IMAD.IADD R7, R57, 0x1, R4 ;  /* 0x0000000139077824 */ /* 0x000fe200078e0204 */
[----:B------:R-:W-:Y:S01]  /*02a0*/  SHF.L.U32 R5, R12, 0x7, RZ ;  /* 0x000000070c057819 */ /* 0x000fe200000006ff */
        /* <DEDUP_REMOVED lines=17> */
[----:B------:R-:W-:Y:S02]  /*03c0*/  IMAD.MOV.U32 R18, RZ, RZ, RZ ;  /* 0x000000ffff127224 */ /* 0x000fe400078e00ff */
[----:B------:R-:W-:Y:S01]  /*03d0*/  IMAD R7, R7, 0x3, RZ ;  /* 0x0000000307077824 */ /* 0x000fe200078e02ff */
[----:B0-----:R-:W-:-:S04]  /*03e0*/  ULEA UR4, UR5, UR4, 0x18 ;  /* 0x0000000405047291 */ /* 0x001fc8000f8ec03f */
        /* <DEDUP_REMOVED lines=9> */
.L_x_1848:
        /* <DEDUP_REMOVED lines=16> */
.L_x_1847:
        /* <DEDUP_REMOVED lines=16> */
.L_x_1846:
        /* <DEDUP_REMOVED lines=17> */
.L_x_1850:
        /* <DEDUP_REMOVED lines=16> */
.L_x_1849:
[----:B------:R-:W-:-:S05]  /*0890*/  IMAD.IADD R10, R59, 0x1, -R18 ;  /* 0x000000013b0a7824 */ /* 0x000fca00078e0a12 */
        /* <DEDUP_REMOVED lines=13> */
.L_x_1845:
[----:B------:R-:W-:Y:S05]  /*0970*/  BSYNC B0 ;  /* 0x0000000000007941 */ /* 0x000fea0003800000 */
.L_x_1844:
        /* <DEDUP_REMOVED lines=12> */
[----:B------:R-:W-:Y:S01]  /*0a40*/  PLOP3.LUT P0, PT, PT, PT, PT, 0x80, 0x0 ;  /* 0x000000000000781c */ /* 0x000fe20003f0f070 */
[----:B0-----:R-:W-:Y:S02]  /*0a50*/  IMAD.MOV.U32 R12, RZ, RZ, RZ ;  /* 0x000000ffff0c7224 */ /* 0x001fe400078e00ff */
[----:B------:R-:W-:-:S04]  /*0a60*/  IMAD R5, R6, 0x3, R5 ;  /* 0x0000000306057824 */ /* 0x000fc800078e0205 */
[----:B------:R-:W-:-:S04]  /*0a70*/  IMAD R5, R4, 0x4, R5 ;  /* 0x0000000404057824 */ /* 0x000fc800078e0205 */
[----:B-1----:R-:W-:Y:S01]  /*0a80*/  IMAD.WIDE R4, R5, 0x2, R8 ;  /* 0x0000000205047825 */ /* 0x002fe200078e0208 */
[----:B------:R-:W-:Y:S06]  /*0a90*/  @!P2 BRA `(.L_x_1852) ;  /* 0x000000000034a947 */ /* 0x000fec0003800000 */
[----:B------:R-:W-:Y:S02]  /*0aa0*/  PLOP3.LUT P0, PT, PT, PT, PT, 0x8, 0x0 ;  /* 0x000000000000781c */ /* 0x000fe40003f0e170 */
[----:B------:R-:W-:-:S11]  /*0ab0*/  IADD3 R3, R59, -0x3, RZ ;  /* 0xfffffffd3b037810 */ /* 0x000fd60007ffe0ff */
.L_x_1853:
        /* <DEDUP_REMOVED lines=11> */
.L_x_1852:
[----:B------:R-:W-:-:S05]  /*0b70*/  IMAD.IADD R3, R59, 0x1, -R12 ;  /* 0x000000013b037824 */ /* 0x000fca00078e0a0c */
        /* <DEDUP_REMOVED lines=9> */
.L_x_1851:
[----:B------:R-:W3:Y:S08]  /*0c10*/  LDC R16, c[0x0][0x25c] ;  /* 0x00009700ff107b82 */ /* 0x000ef00000000800 */
[----:B------:R-:W-:Y:S01]  /*0c20*/  BAR.SYNC.DEFER_BLOCKING 0x0 ;  /* 0x0000000000007b1d */ /* 0x000fe20000010000 */
[----:B------:R-:W-:-:S07]  /*0c30*/  ISETP.GE.AND P0, PT, R57, R58, PT ;  /* 0x0000003a3900720c */ /* 0x000fce0003f06270 */
[----:B-1----:R-:W1:Y:S06]  /*0c40*/  LDC R8, c[0x0][0x264] ;  /* 0x00009900ff087b82 */ /* 0x002e6c0000000800 */
[----:B------:R-:W-:Y:S05]  /*0c50*/  @P0 BRA `(.L_x_1854) ;  /* 0x0000000000d40947 */ /* 0x000fea0003800000 */
[----:B--2---:R-:W2:Y:S01]  /*0c60*/  LDC.64 R4, c[0x0][0x248] ;  /* 0x00009200ff047b82 */ /* 0x004ea20000000a00 */
[----:B------:R-:W-:-:S07]  /*0c70*/  IMAD.SHL.U32 R11, R2, 0x40, RZ ;  /* 0x00000040020b7824 */ /* 0x000fce00078e00ff */
[----:B------:R-:W4:Y:S08]  /*0c80*/  LDC.64 R2, c[0x0][0x220] ;  /* 0x00008800ff027b82 */ /* 0x000f300000000a00 */
[----:B0-----:R-:W0:Y:S01]  /*0c90*/  LDC.64 R6, c[0x0][0x228] ;  /* 0x00008a00ff067b82 */ /* 0x001e220000000a00 */
        /* <DEDUP_REMOVED lines=8> */
[----:B----4-:R-:W-:-:S07]  /*0d20*/  SHF.R.S32.HI R22, RZ, 0x3, R12 ;  /* 0x00000003ff167819 */ /* 0x010fce000001140c */
.L_x_1855:
[----:B-----5:R-:W-:-:S04]  /*0d30*/  VIADD R18, R15, UR4 ;  /* 0x000000040f127c36 */ /* 0x020fc80008000000 */
[----:B------:R-:W-:-:S05]  /*0d40*/  IMAD R9, R18, R13, RZ ;  /* 0x0000000d12097224 */ /* 0x000fca00078e02ff */
[----:B--2---:R-:W-:-:S04]  /*0d50*/  SHF.R.S32.HI R10, RZ, 0x1f, R9 ;  /* 0x0000001fff0a7819 */ /* 0x004fc80000011409 */
[----:B------:R-:W-:-:S04]  /*0d60*/  LEA.HI R9, R10, R9, RZ, 0x3 ;  /* 0x000000090a097211 */ /* 0x000fc800078f18ff */
[----:B------:R-:W-:-:S05]  /*0d70*/  LEA.HI.SX32 R9, R9, R22, 0x1d ;  /* 0x0000001609097211 */ /* 0x000fca00078feaff */
[----:B------:R-:W-:-:S06]  /*0d80*/  IMAD.WIDE R10, R9, 0x4, R2 ;  /* 0x00000004090a7825 */ /* 0x000fcc00078e0202 */
[----:B------:R-:W2:Y:S01]  /*0d90*/  LDG.E.CONSTANT R10, desc[UR6][R10.64] ;  /* 0x000000060a0a7981 */ /* 0x000ea2000c1e9900 */
[----:B------:R-:W-:-:S05]  /*0da0*/  LEA R21, R23, 0x1, 0x1 ;  /* 0x0000000117157811 */ /* 0x000fca00078e08ff */
[----:B------:R-:W-:-:S05]  /*0db0*/  IMAD.WIDE R20, R21, 0x2, R4 ;  /* 0x0000000215147825 */ /* 0x000fca00078e0204 */
[----:B------:R-:W4:Y:S01]  /*0dc0*/  LDG.E.U16.CONSTANT R26, desc[UR6][R20.64] ;  /* 0x00000006141a7981 */ /* 0x000f22000c1e9500 */
[----:B0-----:R-:W-:-:S06]  /*0dd0*/  IMAD.WIDE R18, R18, 0x2, R6 ;  /* 0x0000000212127825 */ /* 0x001fcc00078e0206 */
[----:B------:R0:W3:Y:S01]  /*0de0*/  LDG.E.U16.CONSTANT R18, desc[UR6][R18.64] ;  /* 0x0000000612127981 */ /* 0x0000e2000c1e9500 */
[----:B------:R-:W-:Y:S01]  /*0df0*/  UIADD3 UR4, UR4, 0x1, URZ ;  /* 0x0000000104047890 */ /* 0x000fe2000fffe03f */
        /* <DEDUP_REMOVED lines=10> */
[----:B------:R-:W3:Y:S01]  /*0ea0*/  I2F.F16 R11, R12 ;  /* 0x0000000c000b7306 */ /* 0x000ee20000200c00 */
[----:B------:R-:W-:Y:S01]  /*0eb0*/  IADD3 R24, R24, 0x1, RZ ;  /* 0x0000000118187810 */ /* 0x000fe20007ffe0ff */
[----:B------:R-:W-:Y:S01]  /*0ec0*/  VIADD R10, R10, 0x1 ;  /* 0x000000010a0a7836 */ /* 0x000fe20000000000 */
[----:B----4-:R-:W-:Y:S01]  /*0ed0*/  IADD3 R23, R26, R23, RZ ;  /* 0x000000171a177210 */ /* 0x010fe20007ffe0ff */
[----:B------:R-:W-:Y:S02]  /*0ee0*/  VIADD R9, R9, 0x1 ;  /* 0x0000000109097836 */ /* 0x000fe40000000000 */
[----:B------:R-:W-:Y:S01]  /*0ef0*/  IMAD R24, R24, R24, RZ ;  /* 0x0000001818187224 */ /* 0x000fe200078e02ff */
[----:B------:R-:W-:Y:S01]  /*0f00*/  ISETP.GE.AND P2, PT, R23, R58, PT ;  /* 0x0000003a1700720c */ /* 0x000fe20003f46270 */
[----:B------:R-:W-:Y:S02]  /*0f10*/  IMAD R20, R10, R10, RZ ;  /* 0x0000000a0a147224 */ /* 0x000fe400078e02ff */
[----:B------:R-:W-:Y:S01]  /*0f20*/  IMAD R25, R9, R9, RZ ;  /* 0x0000000909197224 */ /* 0x000fe200078e02ff */
[----:B0-----:R-:W0:Y:S01]  /*0f30*/  I2F.F16 R19, R24 ;  /* 0x0000001800137306 */ /* 0x001e220000200c00 */
[----:B---3--:R-:W-:-:S07]  /*0f40*/  HMUL2 R12, R11.H0_H0, R18.H0_H0 ;  /* 0x200000120b0c7232 */ /* 0x008fce0000000800 */
[----:B------:R-:W2:Y:S01]  /*0f50*/  I2F.F16 R21, R20 ;  /* 0x0000001400157306 */ /* 0x000ea20000200c00 */
[----:B0-----:R-:W-:-:S07]  /*0f60*/  HMUL2 R11, R19.H0_H0, R18.H0_H0 ;  /* 0x20000012130b7232 */ /* 0x001fce0000000800 */
[----:B------:R-:W0:Y:S01]  /*0f70*/  I2F.F16 R9, R25 ;  /* 0x0000001900097306 */ /* 0x000e220000200c00 */
[-C--:B--2---:R-:W-:Y:S02]  /*0f80*/  HMUL2 R10, R21.H0_H0, R18.reuse.H0_H0 ;  /* 0x20000012150a7232 */ /* 0x084fe40000000800 */
[----:B0-----:R-:W-:Y:S01]  /*0f90*/  HMUL2 R9, R9.H0_H0, R18.H0_H0 ;  /* 0x2000001209097232 */ /* 0x001fe20000000800 */
[----:B------:R-:W-:Y:S06]  /*0fa0*/  @!P2 BRA `(.L_x_1855) ;  /* 0xfffffffc0060a947 */ /* 0x000fec000383ffff */
.L_x_1854:
[----:B------:R-:W-:Y:S01]  /*0fb0*/  ULDC UR4, c[0x0][0x258] ;  /* 0x0000960000047ab9 */ /* 0x000fe20000000800 */
[----:B------:R-:W-:Y:S01]  /*0fc0*/  ULDC UR5, c[0x0][0x260] ;  /* 0x0000980000057ab9 */ /* 0x000fe20000000800 */
[C---:B------:R-:W-:Y:S01]  /*0fd0*/  ISETP.GT.AND P2, PT, R57.reuse, UR4, PT ;  /* 0x0000000439007c0c */ /* 0x040fe2000bf44270 */
[----:B------:R-:W-:Y:S01]  /*0fe0*/  ULDC UR8, c[0x0][0x268] ;  /* 0x00009a0000087ab9 */ /* 0x000fe20000000800 */
[C---:B------:R-:W-:Y:S02]  /*0ff0*/  VIMNMX R2, R57.reuse, UR4, PT ;  /* 0x0000000439027c48 */ /* 0x040fe4000bfe0100 */
[----:B0-2---:R-:W-:Y:S02]  /*1000*/  CS2R R6, SRZ ;  /* 0x0000000000067805 */ /* 0x005fe4000001ff00 */
[----:B------:R-:W-:Y:S02]  /*1010*/  ISETP.GT.AND P4, PT, R57, UR5, PT ;  /* 0x0000000539007c0c */ /* 0x000fe4000bf84270 */
[----:B------:R-:W-:-:S02]  /*1020*/  SHF.R.S32.HI R3, RZ, 0x1f, R2 ;  /* 0x0000001fff037819 */ /* 0x000fc40000011402 */
[----:B------:R-:W-:Y:S02]  /*1030*/  ISETP.GT.AND P6, PT, R57, UR8, PT ;  /* 0x0000000839007c0c */ /* 0x000fe4000bfc4270 */
[----:B------:R-:W-:Y:S02]  /*1040*/  LEA.HI R3, R3, R2, RZ, 0x5 ;  /* 0x0000000203037211 */ /* 0x000fe400078f28ff */
[C---:B---3--:R-:W-:Y:S02]  /*1050*/  ISETP.GT.AND P3, PT, R57.reuse, R16, PT ;  /* 0x000000103900720c */ /* 0x048fe40003f64270 */
[----:B------:R-:W-:Y:S02]  /*1060*/  SHF.R.S32.HI R18, RZ, 0x5, R3 ;  /* 0x00000005ff127819 */ /* 0x000fe40000011403 */
[----:B------:R-:W-:Y:S02]  /*1070*/  CS2R R2, SRZ ;  /* 0x0000000000027805 */ /* 0x000fe4000001ff00 */
[----:B-1----:R-:W-:Y:S01]  /*1080*/  ISETP.GT.AND P5, PT, R57, R8, PT ;  /* 0x000000083900720c */ /* 0x002fe20003fa4270 */
[----:B------:R-:W-:-:S12]  /*1090*/  @!P2 BRA `(.L_x_1856) ;  /* 0x00000000001ca947 */ /* 0x000fd80003800000 */
[----:B------:R-:W0:Y:S02]  /*10a0*/  LDC R4, c[0x0][0x25c] ;  /* 0x00009700ff047b82 */ /* 0x000e240000000800 */
[----:B0-----:R-:W-:-:S05]  /*10b0*/  VIMNMX R3, R57, R4, PT ;  /* 0x0000000439037248 */ /* 0x001fca0003fe0100 */
[----:B------:R-:W-:-:S05]  /*10c0*/  VIADD R3, R3, -UR4 ;  /* 0x8000000403037c36 */ /* 0x000fca0008000000 */
[----:B------:R-:W-:-:S04]  /*10d0*/  SHF.R.S32.HI R4, RZ, 0x1f, R3 ;  /* 0x0000001fff047819 */ /* 0x000fc80000011403 */
[----:B------:R-:W-:-:S04]  /*10e0*/  LEA.HI R4, R4, R3, RZ, 0x5 ;  /* 0x0000000304047211 */ /* 0x000fc800078f28ff */
[----:B------:R-:W-:-:S05]  /*10f0*/  SHF.R.S32.HI R4, RZ, 0x5, R4 ;  /* 0x00000005ff047819 */ /* 0x000fca0000011404 */
[----:B------:R-:W-:-:S07]  /*1100*/  IMAD R3, R4, 0x6, RZ ;  /* 0x0000000604037824 */ /* 0x000fce00078e02ff */
.L_x_1856:
        /* <DEDUP_REMOVED lines=8> */
.L_x_1857:
        /* <DEDUP_REMOVED lines=8> */
.L_x_1858:
        /* <DEDUP_REMOVED lines=8> */
.L_x_1859:
[----:B------:R-:W-:Y:S01]  /*1290*/  HFMA2.MMA R5, -RZ, RZ, 0, 0 ;  /* 0x00000000ff057435 */ /* 0x000fe200000001ff */
[----:B------:R-:W-:Y:S10]  /*12a0*/  @!P6 BRA `(.L_x_1860) ;  /* 0x00000000001ce947 */ /* 0x000ff40003800000 */
[----:B------:R-:W0:Y:S02]  /*12b0*/  LDC R4, c[0x0][0x26c] ;  /* 0x00009b00ff047b82 */ /* 0x000e240000000800 */
[----:B0-----:R-:W-:-:S05]  /*12c0*/  VIMNMX R4, R57, R4, PT ;  /* 0x0000000439047248 */ /* 0x001fca0003fe0100 */
[----:B------:R-:W-:-:S05]  /*12d0*/  VIADD R4, R4, -UR8 ;  /* 0x8000000804047c36 */ /* 0x000fca0008000000 */
[----:B------:R-:W-:-:S04]  /*12e0*/  SHF.R.S32.HI R5, RZ, 0x1f, R4 ;  /* 0x0000001fff057819 */ /* 0x000fc80000011404 */
[----:B------:R-:W-:-:S04]  /*12f0*/  LEA.HI R5, R5, R4, RZ, 0x5 ;  /* 0x0000000405057211 */ /* 0x000fc800078f28ff */
[----:B------:R-:W-:-:S05]  /*1300*/  SHF.R.S32.HI R5, RZ, 0x5, R5 ;  /* 0x00000005ff057819 */ /* 0x000fca0000011405 */
[----:B------:R-:W-:-:S07]  /*1310*/  IMAD.SHL.U32 R5, R5, 0x2, RZ ;  /* 0x0000000205057824 */ /* 0x000fce00078e00ff */
.L_x_1860:
        /* <DEDUP_REMOVED lines=16> */
[----:B------:R-:W-:Y:S02]  /*1420*/  PRMT R8, R8, 0x5410, RZ ;  /* 0x0000541008087816 */ /* 0x000fe400000000ff */
        /* <DEDUP_REMOVED lines=8> */
[----:B------:R-:W-:Y:S01]  /*14b0*/  SHF.R.S32.HI R0, RZ, 0x1f, R13 ;  /* 0x0000001fff007819 */ /* 0x000fe2000001140d */
[----:B0-----:R-:W-:-:S03]  /*14c0*/  ULEA UR4, UR5, UR4, 0x18 ;  /* 0x0000000405047291 */ /* 0x001fc6000f8ec03f */
[----:B------:R-:W-:-:S09]  /*14d0*/  ULDC UR5, c[0x0][0x25c] ;  /* 0x0000970000057ab9 */ /* 0x000fd20000000800 */
.L_x_1868:
[----:B-----5:R0:W5:Y:S01]  /*14e0*/  LDG.E.128.CONSTANT R16, desc[UR6][R60.64] ;  /* 0x000000063c107981 */ /* 0x020162000c1e9d00 */
[----:B-1----:R-:W-:Y:S01]  /*14f0*/  IMAD.MOV.U32 R13, RZ, RZ, R2 ;  /* 0x000000ffff0d7224 */ /* 0x002fe200078e0002 */
[----:B------:R-:W-:Y:S06]  /*1500*/  @!P1 BRA `(.L_x_1862) ;  /* 0x0000001000549947 */ /* 0x000fec0003800000 */
[----:B------:R-:W-:-:S04]  /*1510*/  IMAD.WIDE R24, R13, 0x4, R60 ;  /* 0x000000040d187825 */ /* 0x000fc800078e023c */
        /* <DEDUP_REMOVED lines=11> */
[----:B------:R-:W-:-:S02]  /*15d0*/  LOP3.LUT R35, R18, 0x3f003f, RZ, 0xc0, !PT ;  /* 0x003f003f12237812 */ /* 0x000fc400078ec0ff */
[----:B------:R-:W-:Y:S02]  /*15e0*/  SHF.R.U32.HI R36, RZ, 0x6, R18 ;  /* 0x00000006ff247819 */ /* 0x000fe40000011612 */
[----:B------:R-:W-:Y:S02]  /*15f0*/  ISETP.NE.AND P2, PT, R17, RZ, PT ;  /* 0x000000ff1100720c */ /* 0x000fe40003f45270 */
[----:B------:R-:W-:Y:S02]  /*1600*/  LOP3.LUT R17, R28, 0xf000f, RZ, 0xc0, !PT ;  /* 0x000f000f1c117812 */ /* 0x000fe400078ec0ff */
[----:B------:R-:W-:Y:S02]  /*1610*/  SHF.R.U32.HI R41, RZ, 0xc, R19 ;  /* 0x0000000cff297819 */ /* 0x000fe40000011613 */
[----:B------:R-:W-:Y:S02]  /*1620*/  LOP3.LUT R16, R16, 0xf000f, RZ, 0xc0, !PT ;  /* 0x000f000f10107812 */ /* 0x000fe400078ec0ff */
[----:B------:R-:W-:-:S02]  /*1630*/  LOP3.LUT R38, R38, 0xf000f, RZ, 0xc0, !PT ;  /* 0x000f000f26267812 */ /* 0x000fc400078ec0ff */
[----:B------:R-:W-:Y:S02]  /*1640*/  LOP3.LUT R28, R41, 0xf000f, RZ, 0xc0, !PT ;  /* 0x000f000f291c7812 */ /* 0x000fe400078ec0ff */
        /* <DEDUP_REMOVED lines=8> */
[----:B------:R-:W-:Y:S02]  /*16d0*/  ISETP.GE.AND P3, PT, R59, 0x2, PT ;  /* 0x000000023b00780c */ /* 0x000fe40003f66270 */
[----:B---3--:R-:W-:Y:S02]  /*16e0*/  SHF.R.U32.HI R18, RZ, 0x8, R20 ;  /* 0x00000008ff127819 */ /* 0x008fe40000011614 */
[----:B------:R-:W-:-:S02]  /*16f0*/  SHF.R.U32.HI R29, RZ, 0x8, R21 ;  /* 0x00000008ff1d7819 */ /* 0x000fc40000011615 */
[----:B------:R-:W-:Y:S02]  /*1700*/  SHF.R.U32.HI R39, RZ, 0x8, R22 ;  /* 0x00000008ff277819 */ /* 0x000fe40000011616 */
[----:B------:R-:W-:Y:S02]  /*1710*/  LOP3.LUT R18, R17, 0x300030, R18, 0xf8, !PT ;  /* 0x0030003011127812 */ /* 0x000fe400078ef812 */
[----:B------:R-:W-:Y:S02]  /*1720*/  LOP3.LUT R17, R16, 0x300030, R29, 0xf8, !PT ;  /* 0x0030003010117812 */ /* 0x000fe400078ef81d */
[----:B------:R-:W-:Y:S02]  /*1730*/  LOP3.LUT R16, R38, 0x300030, R39, 0xf8, !PT ;  /* 0x0030003026107812 */ /* 0x000fe400078ef827 */
[----:B--2---:R-:W-:Y:S02]  /*1740*/  SHF.R.U32.HI R43, RZ, 0xc, R24 ;  /* 0x0000000cff2b7819 */ /* 0x004fe40000011618 */
[----:B------:R-:W-:-:S02]  /*1750*/  LOP3.LUT R41, R24, 0x3f003f, RZ, 0xc0, !PT ;  /* 0x003f003f18297812 */ /* 0x000fc400078ec0ff */
[----:B------:R-:W-:Y:S02]  /*1760*/  SHF.R.U32.HI R42, RZ, 0x6, R24 ;  /* 0x00000006ff2a7819 */ /* 0x000fe40000011618 */
[--C-:B------:R-:W-:Y:S02]  /*1770*/  SHF.R.U32.HI R24, RZ, 0xc, R25.reuse ;  /* 0x0000000cff187819 */ /* 0x100fe40000011619 */
[----:B------:R-:W-:Y:S02]  /*1780*/  LOP3.LUT R38, R25, 0x3f003f, RZ, 0xc0, !PT ;  /* 0x003f003f19267812 */ /* 0x000fe400078ec0ff */
[----:B------:R-:W-:Y:S02]  /*1790*/  SHF.R.U32.HI R39, RZ, 0x6, R25 ;  /* 0x00000006ff277819 */ /* 0x000fe40000011619 */
[----:B------:R-:W-:Y:S02]  /*17a0*/  SHF.R.U32.HI R25, RZ, 0xc, R26 ;  /* 0x0000000cff197819 */ /* 0x000fe4000001161a */
[----:B------:R-:W-:-:S02]  /*17b0*/  SHF.R.U32.HI R44, RZ, 0xc, R27 ;  /* 0x0000000cff2c7819 */ /* 0x000fc4000001161b */
[----:B------:R-:W-:Y:S02]  /*17c0*/  SHF.R.U32.HI R51, RZ, 0xa, R21 ;  /* 0x0000000aff337819 */ /* 0x000fe40000011615 */
[----:B------:R-:W-:Y:S02]  /*17d0*/  LOP3.LUT R24, R24, 0xf000f, RZ, 0xc0, !PT ;  /* 0x000f000f18187812 */ /* 0x000fe400078ec0ff */
[----:B------:R-:W-:Y:S02]  /*17e0*/  SHF.R.U32.HI R52, RZ, 0xa, R22 ;  /* 0x0000000aff347819 */ /* 0x000fe40000011616 */
[----:B------:R-:W-:Y:S02]  /*17f0*/  LOP3.LUT R25, R25, 0xf000f, RZ, 0xc0, !PT ;  /* 0x000f000f19197812 */ /* 0x000fe400078ec0ff */
[--C-:B------:R-:W-:Y:S02]  /*1800*/  SHF.R.U32.HI R49, RZ, 0x8, R23.reuse ;  /* 0x00000008ff317819 */ /* 0x100fe40000011617 */
[----:B------:R-:W-:-:S02]  /*1810*/  SHF.R.U32.HI R53, RZ, 0xa, R23 ;  /* 0x0000000aff357819 */ /* 0x000fc40000011617 */
[----:B------:R-:W-:Y:S02]  /*1820*/  LOP3.LUT R44, R44, 0xf000f, RZ, 0xc0, !PT ;  /* 0x000f000f2c2c7812 */ /* 0x000fe400078ec0ff */
[----:B------:R-:W-:Y:S02]  /*1830*/  SHF.R.U32.HI R50, RZ, 0xa, R20 ;  /* 0x0000000aff327819 */ /* 0x000fe40000011614 */
[----:B------:R-:W-:Y:S02]  /*1840*/  LOP3.LUT R43, R43, 0xf000f, RZ, 0xc0, !PT ;  /* 0x000f000f2b2b7812 */ /* 0x000fe400078ec0ff */
[----:B------:R-:W-:Y:S02]  /*1850*/  LOP3.LUT R51, R24, 0x300030, R51, 0xf8, !PT ;  /* 0x0030003018337812 */ /* 0x000fe400078ef833 */
[----:B------:R-:W-:Y:S02]  /*1860*/  LOP3.LUT R52, R25, 0x300030, R52, 0xf8, !PT ;  /* 0x0030003019347812 */ /* 0x000fe400078ef834 */
[----:B------:R-:W-:-:S02]  /*1870*/  LOP3.LUT R24, R14, 0x64006400, RZ, 0xfc, !PT ;  /* 0x640064000e187812 */ /* 0x000fc400078efcff */
[----:B------:R-:W-:Y:S02]  /*1880*/  LOP3.LUT R49, R28, 0x300030, R49, 0xf8, !PT ;  /* 0x003000301c317812 */ /* 0x000fe400078ef831 */
[----:B------:R-:W-:Y:S02]  /*1890*/  LOP3.LUT R53, R44, 0x300030, R53, 0xf8, !PT ;  /* 0x003000302c357812 */ /* 0x000fe400078ef835 */
[----:B------:R-:W-:Y:S02]  /*18a0*/  LOP3.LUT R25, R35, 0x64006400, RZ, 0xfc, !PT ;  /* 0x6400640023197812 */ /* 0x000fe400078efcff */
[----:B------:R-:W-:Y:S02]  /*18b0*/  LOP3.LUT R29, R26, 0x3f003f, RZ, 0xc0, !PT ;  /* 0x003f003f1a1d7812 */ /* 0x000fe400078ec0ff */
[----:B------:R-:W-:Y:S02]  /*18c0*/  SHF.R.U32.HI R28, RZ, 0x6, R26 ;  /* 0x00000006ff1c7819 */ /* 0x000fe4000001161a */
[----:B------:R-:W-:-:S02]  /*18d0*/  LOP3.LUT R50, R43, 0x300030, R50, 0xf8, !PT ;  /* 0x003000302b327812 */ /* 0x000fc400078ef832 */
[----:B------:R-:W-:Y:S01]  /*18e0*/  LOP3.LUT R44, R37, 0x64006400, RZ, 0xfc, !PT ;  /* 0x64006400252c7812 */ /* 0x000fe200078efcff */
[----:B------:R-:W-:Y:S01]  /*18f0*/  HADD2 R14, R15, -1056, -1056 ;  /* 0xe420e4200f0e7430 */ /* 0x000fe20000000000 */
[----:B------:R-:W-:Y:S02]  /*1900*/  LOP3.LUT R19, R20, 0x3f003f, RZ, 0xc0, !PT ;  /* 0x003f003f14137812 */ /* 0x000fe400078ec0ff */
[----:B------:R-:W-:Y:S02]  /*1910*/  SHF.R.U32.HI R32, RZ, 0x6, R20 ;  /* 0x00000006ff207819 */ /* 0x000fe40000011614 */
[----:B------:R-:W-:Y:S02]  /*1920*/  LOP3.LUT R26, R27, 0x3f003f, RZ, 0xc0, !PT ;  /* 0x003f003f1b1a7812 */ /* 0x000fe400078ec0ff */
[----:B------:R-:W-:Y:S01]  /*1930*/  LOP3.LUT R43, R36, 0x64006400, RZ, 0xfc, !PT ;  /* 0x64006400242b7812 */ /* 0x000fe200078efcff */
[----:B------:R-:W-:Y:S01]  /*1940*/  HADD2 R15, R24, -1056, -1056 ;  /* 0xe420e420180f7430 */ /* 0x000fe20000000000 */
[----:B------:R-:W-:-:S02]  /*1950*/  LOP3.LUT R30, R21, 0x3f003f, RZ, 0xc0, !PT ;  /* 0x003f003f151e7812 */ /* 0x000fc400078ec0ff */
[----:B------:R-:W-:Y:S02]  /*1960*/  LOP3.LUT R20, R22, 0x3f003f, RZ, 0xc0, !PT ;  /* 0x003f003f16147812 */ /* 0x000fe400078ec0ff */
[----:B------:R-:W-:Y:S02]  /*1970*/  LOP3.LUT R31, R23, 0x3f003f, RZ, 0xc0, !PT ;  /* 0x003f003f171f7812 */ /* 0x000fe400078ec0ff */
[----:B------:R-:W-:Y:S02]  /*1980*/  SHF.R.U32.HI R27, RZ, 0x6, R27 ;  /* 0x00000006ff1b7819 */ /* 0x000fe4000001161b */
[----:B------:R-:W-:Y:S01]  /*1990*/  LOP3.LUT R35, R33, 0x64006400, RZ, 0xfc, !PT ;  /* 0x6400640021237812 */ /* 0x000fe200078efcff */
[----:B------:R-:W-:Y:S01]  /*19a0*/  HADD2 R24, R25, -1056, -1056 ;  /* 0xe420e42019187430 */ /* 0x000fe20000000000 */
[----:B------:R-:W-:Y:S02]  /*19b0*/  SHF.R.U32.HI R21, RZ, 0x6, R21 ;  /* 0x00000006ff157819 */ /* 0x000fe40000011615 */
[----:B------:R-:W-:-:S02]  /*19c0*/  SHF.R.U32.HI R22, RZ, 0x6, R22 ;  /* 0x00000006ff167819 */ /* 0x000fc40000011616 */
[----:B------:R-:W-:Y:S01]  /*19d0*/  SHF.R.U32.HI R23, RZ, 0x6, R23 ;  /* 0x00000006ff177819 */ /* 0x000fe20000011617 */
[----:B------:R-:W-:Y:S01]  /*19e0*/  HADD2 R25, R44, -1056, -1056 ;  /* 0xe420e4202c197430 */ /* 0x000fe20000000000 */
        /* <DEDUP_REMOVED lines=62> */
[----:B------:R-:W1:Y:S01]  /*1dd0*/  LDS.128 R16, [UR4] ;  /* 0x00000004ff107984 */ /* 0x000e620008000c00 */
[----:B------:R-:W-:Y:S02]  /*1de0*/  PRMT R12, R12, 0x5410, R11 ;  /* 0x000054100c0c7816 */ /* 0x000fe4000000000b */
[----:B------:R-:W-:Y:S01]  /*1df0*/  PRMT R10, R10, 0x5410, R9 ;  /* 0x000054100a0a7816 */ /* 0x000fe20000000009 */
[----:B------:R-:W2:Y:S01]  /*1e00*/  LDS.128 R20, [UR4+0x10] ;  /* 0x00001004ff147984 */ /* 0x000ea20008000c00 */
        /* <DEDUP_REMOVED lines=40> */
.L_x_1863:
        /* <DEDUP_REMOVED lines=48> */
.L_x_1864:
[----:B------:R-:W-:Y:S05]  /*2390*/  @P0 BRA `(.L_x_1862) ;  /* 0x0000000000b00947 */ /* 0x000fea0003800000 */
        /* <DEDUP_REMOVED lines=44> */
.L_x_1862:
[----:B------:R-:W-:Y:S05]  /*2660*/  @!P1 BRA `(.L_x_1865) ;  /* 0x0000001000649947 */ /* 0x000fea0003800000 */
[----:B-----5:R-:W-:Y:S02]  /*2670*/  IMAD R17, R0, 0xc, RZ ;  /* 0x0000000c00117824 */ /* 0x020fe400078e02ff */
[----:B------:R-:W-:-:S04]  /*2680*/  IMAD.WIDE.U32 R14, R13, 0xc, R60 ;  /* 0x0000000c0d0e7825 */ /* 0x000fc800078e003c */
[----:B------:R-:W-:Y:S02]  /*2690*/  IMAD.IADD R15, R15, 0x1, R17 ;  /* 0x000000010f0f7824 */ /* 0x000fe400078e0211 */
[----:B------:R-:W-:-:S03]  /*26a0*/  IMAD.WIDE R24, R13, 0x4, R14 ;  /* 0x000000040d187825 */ /* 0x000fc600078e020e */
[----:B------:R-:W2:Y:S01]  /*26b0*/  LDG.E.128.CONSTANT R16, desc[UR6][R14.64] ;  /* 0x000000060e107981 */ /* 0x000ea2000c1e9d00 */
[----:B------:R-:W-:-:S03]  /*26c0*/  IMAD.WIDE R20, R13, 0x4, R24 ;  /* 0x000000040d147825 */ /* 0x000fc600078e0218 */
        /* <DEDUP_REMOVED lines=9> */
[----:B----4-:R-:W-:Y:S02]  /*2760*/  SHF.R.U32.HI R45, RZ, 0x8, R21 ;  /* 0x00000008ff2d7819 */ /* 0x010fe40000011615 */
[----:B------:R-:W-:Y:S02]  /*2770*/  SHF.R.U32.HI R47, RZ, 0x8, R22 ;  /* 0x00000008ff2f7819 */ /* 0x000fe40000011616 */
[----:B------:R-:W-:Y:S02]  /*2780*/  SHF.R.U32.HI R31, RZ, 0xc, R16 ;  /* 0x0000000cff1f7819 */ /* 0x000fe40000011610 */
[----:B------:R-:W-:Y:S02]  /*2790*/  SHF.R.U32.HI R33, RZ, 0xc, R19 ;  /* 0x0000000cff217819 */ /* 0x000fe40000011613 */
[----:B------:R-:W-:Y:S02]  /*27a0*/  LOP3.LUT R45, R14, 0x300030, R45, 0xf8, !PT ;  /* 0x003000300e2d7812 */ /* 0x000fe400078ef82d */
[----:B------:R-:W-:-:S02]  /*27b0*/  LOP3.LUT R47, R32, 0x300030, R47, 0xf8, !PT ;  /* 0x00300030202f7812 */ /* 0x000fc400078ef82f */
[--C-:B---3--:R-:W-:Y:S02]  /*27c0*/  SHF.R.U32.HI R43, RZ, 0xc, R26.reuse ;  /* 0x0000000cff2b7819 */ /* 0x108fe4000001161a */
[----:B------:R-:W-:Y:S02]  /*27d0*/  LOP3.LUT R32, R26, 0x3f003f, RZ, 0xc0, !PT ;  /* 0x003f003f1a207812 */ /* 0x000fe400078ec0ff */
[----:B------:R-:W-:Y:S02]  /*27e0*/  SHF.R.U32.HI R14, RZ, 0x6, R26 ;  /* 0x00000006ff0e7819 */ /* 0x000fe4000001161a */
[----:B------:R-:W-:Y:S02]  /*27f0*/  SHF.R.U32.HI R26, RZ, 0xc, R27 ;  /* 0x0000000cff1a7819 */ /* 0x000fe4000001161b */
[----:B------:R-:W-:Y:S02]  /*2800*/  LOP3.LUT R38, R16, 0x3f003f, RZ, 0xc0, !PT ;  /* 0x003f003f10267812 */ /* 0x000fe400078ec0ff */
[----:B------:R-:W-:-:S02]  /*2810*/  SHF.R.U32.HI R39, RZ, 0x6, R16 ;  /* 0x00000006ff277819 */ /* 0x000fc40000011610 */
[----:B------:R-:W-:Y:S02]  /*2820*/  SHF.R.U32.HI R41, RZ, 0xc, R24 ;  /* 0x0000000cff297819 */ /* 0x000fe40000011618 */
[----:B------:R-:W-:Y:S02]  /*2830*/  SHF.R.U32.HI R42, RZ, 0xc, R25 ;  /* 0x0000000cff2a7819 */ /* 0x000fe40000011619 */
[----:B------:R-:W-:Y:S02]  /*2840*/  LOP3.LUT R30, R17, 0x3f003f, RZ, 0xc0, !PT ;  /* 0x003f003f111e7812 */ /* 0x000fe400078ec0ff */
[----:B------:R-:W-:Y:S02]  /*2850*/  LOP3.LUT R29, R18, 0x3f003f, RZ, 0xc0, !PT ;  /* 0x003f003f121d7812 */ /* 0x000fe400078ec0ff */
[----:B------:R-:W-:Y:S02]  /*2860*/  LOP3.LUT R28, R19, 0x3f003f, RZ, 0xc0, !PT ;  /* 0x003f003f131c7812 */ /* 0x000fe400078ec0ff */
[----:B------:R-:W-:-:S02]  /*2870*/  SHF.R.U32.HI R16, RZ, 0x8, R20 ;  /* 0x00000008ff107819 */ /* 0x000fc40000011614 */
[----:B------:R-:W-:Y:S02]  /*2880*/  SHF.R.U32.HI R49, RZ, 0x8, R23 ;  /* 0x00000008ff317819 */ /* 0x000fe40000011617 */
[----:B------:R-:W-:Y:S02]  /*2890*/  LOP3.LUT R31, R31, 0xf000f, RZ, 0xc0, !PT ;  /* 0x000f000f1f1f7812 */ /* 0x000fe400078ec0ff */
[----:B------:R-:W-:Y:S02]  /*28a0*/  LOP3.LUT R40, R33, 0xf000f, RZ, 0xc0, !PT ;  /* 0x000f000f21287812 */ /* 0x000fe400078ec0ff */
[----:B------:R-:W-:Y:S02]  /*28b0*/  SHF.R.U32.HI R17, RZ, 0x6, R17 ;  /* 0x00000006ff117819 */ /* 0x000fe40000011611 */
[----:B------:R-:W-:Y:S02]  /*28c0*/  SHF.R.U32.HI R18, RZ, 0x6, R18 ;  /* 0x00000006ff127819 */ /* 0x000fe40000011612 */
[----:B------:R-:W-:-:S02]  /*28d0*/  SHF.R.U32.HI R19, RZ, 0x6, R19 ;  /* 0x00000006ff137819 */ /* 0x000fc40000011613 */
[----:B------:R-:W-:Y:S02]  /*28e0*/  SHF.R.U32.HI R53, RZ, 0xa, R23 ;  /* 0x0000000aff357819 */ /* 0x000fe40000011617 */
[----:B------:R-:W-:Y:S02]  /*28f0*/  LOP3.LUT R26, R26, 0xf000f, RZ, 0xc0, !PT ;  /* 0x000f000f1a1a7812 */ /* 0x000fe400078ec0ff */
[----:B------:R-:W-:Y:S02]  /*2900*/  SHF.R.U32.HI R50, RZ, 0xa, R20 ;  /* 0x0000000aff327819 */ /* 0x000fe40000011614 */
[----:B------:R-:W-:Y:S02]  /*2910*/  SHF.R.U32.HI R51, RZ, 0xa, R21 ;  /* 0x0000000aff337819 */ /* 0x000fe40000011615 */
[----:B------:R-:W-:Y:S02]  /*2920*/  LOP3.LUT R41, R41, 0xf000f, RZ, 0xc0, !PT ;  /* 0x000f000f29297812 */ /* 0x000fe400078ec0ff */
[----:B------:R-:W-:-:S02]  /*2930*/  LOP3.LUT R42, R42, 0xf000f, RZ, 0xc0, !PT ;  /* 0x000f000f2a2a7812 */ /* 0x000fc400078ec0ff */
[----:B------:R-:W-:Y:S02]  /*2940*/  LOP3.LUT R16, R31, 0x300030, R16, 0xf8, !PT ;  /* 0x003000301f107812 */ /* 0x000fe400078ef810 */
[----:B------:R-:W-:Y:S02]  /*2950*/  LOP3.LUT R49, R40, 0x300030, R49, 0xf8, !PT ;  /* 0x0030003028317812 */ /* 0x000fe400078ef831 */
        /* <DEDUP_REMOVED lines=10> */
[----:B------:R-:W-:Y:S02]  /*2a00*/  SHF.R.U32.HI R20, RZ, 0x6, R20 ;  /* 0x00000006ff147819 */ /* 0x000fe40000011614 */
[----:B------:R-:W-:Y:S02]  /*2a10*/  SHF.R.U32.HI R21, RZ, 0x6, R21 ;  /* 0x00000006ff157819 */ /* 0x000fe40000011615 */
[----:B------:R-:W-:Y:S02]  /*2a20*/  SHF.R.U32.HI R22, RZ, 0x6, R22 ;  /* 0x00000006ff167819 */ /* 0x000fe40000011616 */
[----:B------:R-:W-:Y:S02]  /*2a30*/  SHF.R.U32.HI R23, RZ, 0x6, R23 ;  /* 0x00000006ff177819 */ /* 0x000fe40000011617 */
[----:B------:R-:W-:Y:S02]  /*2a40*/  SHF.R.U32.HI R24, RZ, 0x6, R24 ;  /* 0x00000006ff187819 */ /* 0x000fe40000011618 */
[----:B------:R-:W-:-:S02]  /*2a50*/  SHF.R.U32.HI R25, RZ, 0x6, R25 ;  /* 0x00000006ff197819 */ /* 0x000fc40000011619 */
[----:B------:R-:W-:Y:S02]  /*2a60*/  SHF.R.U32.HI R15, RZ, 0x6, R27 ;  /* 0x00000006ff0f7819 */ /* 0x000fe4000001161b */
        /* <DEDUP_REMOVED lines=78> */
[----:B------:R-:W-:Y:S01]  /*2f50*/  HADD2 R53, R53, -1056, -1056 ;  /* 0xe420e42035357430 */ /* 0x000fe20000000000 */
[----:B------:R-:W-:Y:S06]  /*2f60*/  @!P2 BRA `(.L_x_1866) ;  /* 0x0000000000b0a947 */ /* 0x000fec0003800000 */
        /* <DEDUP_REMOVED lines=44> */
.L_x_1866:
        /* <DEDUP_REMOVED lines=48> */
.L_x_1867:
        /* <DEDUP_REMOVED lines=45> */
.L_x_1865:
[----:B------:R-:W-:Y:S01]  /*3800*/  IADD3 R57, R57, 0x20, RZ ;  /* 0x0000002039397810 */ /* 0x000fe20007ffe0ff */
[----:B0-----:R-:W-:Y:S01]  /*3810*/  IMAD.WIDE.U32 R60, R13, 0x18, R60 ;  /* 0x000000180d3c7825 */ /* 0x001fe200078e003c */
[----:B------:R-:W-:Y:S02]  /*3820*/  UIADD3 UR4, UR4, 0x40, URZ ;  /* 0x0000004004047890 */ /* 0x000fe4000fffe03f */
[C---:B------:R-:W-:Y:S01]  /*3830*/  ISETP.GE.AND P2, PT, R57.reuse, UR5, PT ;  /* 0x0000000539007c0c */ /* 0x040fe2000bf46270 */
[----:B------:R-:W-:Y:S01]  /*3840*/  IMAD R15, R0, 0x18, RZ ;  /* 0x00000018000f7824 */ /* 0x000fe200078e02ff */
[----:B------:R-:W-:-:S03]  /*3850*/  ISETP.LT.AND P3, PT, R57, R58, PT ;  /* 0x0000003a3900720c */ /* 0x000fc60003f61270 */
[----:B------:R-:W-:-:S10]  /*3860*/  IMAD.IADD R61, R61, 0x1, R15 ;  /* 0x000000013d3d7824 */ /* 0x000fd400078e020f */
[----:B------:R-:W-:Y:S05]  /*3870*/  @!P2 BRA P3, `(.L_x_1868) ;  /* 0xffffffdc0018a947 */ /* 0x000fea000183ffff */
.L_x_1861:
[----:B------:R-:W-:Y:S05]  /*3880*/  @!P1 EXIT ;  /* 0x000000000000994d */ /* 0x000fea0003800000 */
[----:B------:R-:W0:Y:S01]  /*3890*/  S2R R0, SR_CTAID.X ;  /* 0x0000000000007919 */ /* 0x000e220000002500 */
[----:B------:R-:W1:Y:S01]  /*38a0*/  S2UR UR4, SR_CTAID.Y ;  /* 0x00000000000479c3 */ /* 0x000e620000002600 */
[----:B------:R-:W0:Y:S07]  /*38b0*/  S2R R9, SR_TID.X ;  /* 0x0000000000097919 */ /* 0x000e2e0000002100 */
[----:B------:R-:W2:Y:S01]  /*38c0*/  LDC.64 R10, c[0x0][0x230] ;  /* 0x00008c00ff0a7b82 */ /* 0x000ea20000000a00 */
[----:B-1----:R-:W-:Y:S01]  /*38d0*/  UIMAD UR4, UR4, 0x3, URZ ;  /* 0x00000003040478a4 */ /* 0x002fe2000f8e023f */
[----:B0-----:R-:W-:-:S02]  /*38e0*/  IMAD R0, R0, 0x20, R9 ;  /* 0x0000002000007824 */ /* 0x001fc400078e0209 */
[----:B------:R-:W-:-:S03]  /*38f0*/  HMUL2 R9, R3, R54.H0_H0 ;  /* 0x2000003603097232 */ /* 0x000fc60000000000 */
[----:B------:R-:W-:-:S05]  /*3900*/  SHF.L.U32 R0, R0, 0x2, RZ ;  /* 0x0000000200007819 */ /* 0x000fca00000006ff */
[----:B------:R-:W-:-:S04]  /*3910*/  IMAD R12, R13, UR4, R0 ;  /* 0x000000040d0c7c24 */ /* 0x000fc8000f8e0200 */
[----:B--2---:R-:W-:-:S05]  /*3920*/  IMAD.WIDE R14, R12, 0x2, R10 ;  /* 0x000000020c0e7825 */ /* 0x004fca00078e020a */
[----:B------:R0:W-:Y:S01]  /*3930*/  ATOM.E.ADD.F16x2.RN.STRONG.GPU P0, RZ, desc[UR6][R14.64], R9 ;  /* 0x000000090eff79a2 */ /* 0x0001e2000810e1c6 */
[----:B------:R-:W-:Y:S01]  /*3940*/  BSSY B0, `(.L_x_1869) ;  /* 0x0000010000007945 */ /* 0x000fe20003800000 */
[----:B-----5:R-:W-:-:S03]  /*3950*/  HMUL2 R17, R4, R54.H0_H0 ;  /* 0x2000003604117232 */ /* 0x020fc60000000000 */
[----:B0-----:R-:W-:Y:S05]  /*3960*/  @P0 BRA `(.L_x_1870) ;  /* 0x0000000000340947 */ /* 0x001fea0003800000 */
[----:B------:R-:W0:Y:S02]  /*3970*/  QSPC.E.S P0, RZ, [R14] ;  /* 0x000000000eff73aa */ /* 0x000e240000000500 */
[----:B0-----:R-:W-:Y:S05]  /*3980*/  @!P0 BRA `(.L_x_1871) ;  /* 0x0000000000208947 */ /* 0x001fea0003800000 */
[----:B------:R-:W-:-:S05]  /*3990*/  IMAD.MOV.U32 R2, RZ, RZ, R14 ;  /* 0x000000ffff027224 */ /* 0x000fca00078e000e */
[----:B------:R-:W-:-:S07]  /*39a0*/  MOV R0, R2 ;  /* 0x0000000200007202 */ /* 0x000fce0000000f00 */
.L_x_1872:
[----:B------:R-:W0:Y:S02]  /*39b0*/  LDS R2, [R0] ;  /* 0x0000000000027984 */ /* 0x000e240000000800 */
[----:B0-----:R-:W-:-:S06]  /*39c0*/  HADD2 R3, R2, R9 ;  /* 0x0000000902037230 */ /* 0x001fcc0000000000 */
[----:B------:R-:W0:Y:S02]  /*39d0*/  ATOMS.CAST.SPIN R3, [R0], R2, R3 ;  /* 0x000000020003738d */ /* 0x000e240001800003 */
[----:B0-----:R-:W-:-:S13]  /*39e0*/  ISETP.EQ.U32.AND P0, PT, R3, 0x1, PT ;  /* 0x000000010300780c */ /* 0x001fda0003f02070 */
[----:B------:R-:W-:Y:S05]  /*39f0*/  @!P0 BRA `(.L_x_1872) ;  /* 0xfffffffc00ec8947 */ /* 0x000fea000383ffff */
[----:B------:R-:W-:Y:S05]  /*3a00*/  BRA `(.L_x_1870) ;  /* 0x00000000000c7947 */ /* 0x000fea0003800000 */
.L_x_1871:
[----:B------:R-:W2:Y:S02]  /*3a10*/  LD.E R0, desc[UR6][R14.64] ;  /* 0x000000060e007980 */ /* 0x000ea4000c101900 */
[----:B--2---:R-:W-:-:S05]  /*3a20*/  IADD3 R3, R9, R0, RZ ;  /* 0x0000000009037210 */ /* 0x004fca0007ffe0ff */
[----:B------:R0:W-:Y:S02]  /*3a30*/  ST.E desc[UR6][R14.64], R3 ;  /* 0x000000030e007985 */ /* 0x0001e4000c101906 */
.L_x_1870:
[----:B------:R-:W-:Y:S05]  /*3a40*/  BSYNC B0 ;  /* 0x0000000000007941 */ /* 0x000fea0003800000 */
.L_x_1869:
[----:B------:R1:W-:Y:S01]  /*3a50*/  ATOM.E.ADD.F16x2.RN.STRONG.GPU P0, RZ, desc[UR6][R14.64+0x4], R17 ;  /* 0x000004110eff79a2 */ /* 0x0003e2000810e1c6 */
[----:B------:R-:W-:Y:S04]  /*3a60*/  BSSY B0, `(.L_x_1873) ;  /* 0x000000f000007945 */ /* 0x000fe80003800000 */
[----:B-1----:R-:W-:Y:S05]  /*3a70*/  @P0 BRA `(.L_x_1874) ;  /* 0x0000000000340947 */ /* 0x002fea0003800000 */
[----:B------:R-:W1:Y:S02]  /*3a80*/  QSPC.E.S P0, RZ, [R14+0x4] ;  /* 0x000004000eff73aa */ /* 0x000e640000000500 */
[----:B-1----:R-:W-:Y:S05]  /*3a90*/  @!P0 BRA `(.L_x_1875) ;  /* 0x0000000000208947 */ /* 0x002fea0003800000 */
[----:B------:R-:W-:-:S05]  /*3aa0*/  IMAD.MOV.U32 R2, RZ, RZ, R14 ;  /* 0x000000ffff027224 */ /* 0x000fca00078e000e */
[----:B------:R-:W-:-:S07]  /*3ab0*/  MOV R0, R2 ;  /* 0x0000000200007202 */ /* 0x000fce0000000f00 */
.L_x_1876:
[----:B------:R-:W0:Y:S02]  /*3ac0*/  LDS R2, [R0+0x4] ;  /* 0x0000040000027984 */ /* 0x000e240000000800 */
[----:B0-----:R-:W-:-:S10]  /*3ad0*/  HFMA2.MMA R3, R2, 1, 1, R17 ;  /* 0x3c003c0002037835 */ /* 0x001fd40000000011 */
[----:B------:R-:W0:Y:S02]  /*3ae0*/  ATOMS.CAST.SPIN R3, [R0+0x4], R2, R3 ;  /* 0x000004020003738d */ /* 0x000e240001800003 */
[----:B0-----:R-:W-:-:S13]  /*3af0*/  ISETP.EQ.U32.AND P0, PT, R3, 0x1, PT ;  /* 0x000000010300780c */ /* 0x001fda0003f02070 */
[----:B------:R-:W-:Y:S05]  /*3b00*/  @!P0 BRA `(.L_x_1876) ;  /* 0xfffffffc00ec8947 */ /* 0x000fea000383ffff */
[----:B------:R-:W-:Y:S05]  /*3b10*/  BRA `(.L_x_1874) ;  /* 0x00000000000c7947 */ /* 0x000fea0003800000 */
.L_x_1875:
[----:B------:R-:W0:Y:S02]  /*3b20*/  LD.E R0, desc[UR6][R14.64+0x4] ;  /* 0x000004060e007980 */ /* 0x000e24000c101900 */
[----:B0-----:R-:W-:-:S05]  /*3b30*/  IADD3 R3, R17, R0, RZ ;  /* 0x0000000011037210 */ /* 0x001fca0007ffe0ff */
[----:B------:R1:W-:Y:S02]  /*3b40*/  ST.E desc[UR6][R14.64+0x4], R3 ;  /* 0x000004030e007985 */ /* 0x0003e4000c101906 */
.L_x_1874:
[----:B------:R-:W-:Y:S05]  /*3b50*/  BSYNC B0 ;  /* 0x0000000000007941 */ /* 0x000fea0003800000 */
.L_x_1873:
[----:B------:R-:W-:-:S13]  /*3b60*/  ISETP.GE.AND P0, PT, R59, 0x2, PT ;  /* 0x000000023b00780c */ /* 0x000fda0003f06270 */
[----:B------:R-:W-:Y:S05]  /*3b70*/  @!P0 EXIT ;  /* 0x000000000000894d */ /* 0x000fea0003800000 */
[----:B------:R-:W-:Y:S02]  /*3b80*/  IMAD.IADD R12, R12, 0x1, R13 ;  /* 0x000000010c0c7824 */ /* 0x000fe400078e020d */
[----:B------:R-:W-:Y:S02]  /*3b90*/  HMUL2 R9, R5, R55.H0_H0 ;  /* 0x2000003705097232 */ /* 0x000fe40000000000 */
[----:B------:R-:W-:-:S05]  /*3ba0*/  IMAD.WIDE R4, R12, 0x2, R10 ;  /* 0x000000020c047825 */ /* 0x000fca00078e020a */
[----:B------:R2:W-:Y:S01]  /*3bb0*/  ATOM.E.ADD.F16x2.RN.STRONG.GPU P0, RZ, desc[UR6][R4.64], R9 ;  /* 0x0000000904ff79a2 */ /* 0x0005e2000810e1c6 */
[----:B------:R-:W-:Y:S01]  /*3bc0*/  BSSY B0, `(.L_x_1877) ;  /* 0x0000010000007945 */ /* 0x000fe20003800000 */
[----:B------:R-:W-:-:S03]  /*3bd0*/  HMUL2 R55, R6, R55.H0_H0 ;  /* 0x2000003706377232 */ /* 0x000fc60000000000 */
[----:B--2---:R-:W-:Y:S05]  /*3be0*/  @P0 BRA `(.L_x_1878) ;  /* 0x0000000000340947 */ /* 0x004fea0003800000 */
[----:B------:R-:W2:Y:S02]  /*3bf0*/  QSPC.E.S P0, RZ, [R4] ;  /* 0x0000000004ff73aa */ /* 0x000ea40000000500 */
[----:B--2---:R-:W-:Y:S05]  /*3c00*/  @!P0 BRA `(.L_x_1879) ;  /* 0x0000000000208947 */ /* 0x004fea0003800000 */
[----:B------:R-:W-:-:S04]  /*3c10*/  MOV R2, R4 ;  /* 0x0000000400027202 */ /* 0x000fc80000000f00 */
[----:B------:R-:W-:-:S07]  /*3c20*/  MOV R0, R2 ;  /* 0x0000000200007202 */ /* 0x000fce0000000f00 */
.L_x_1880:
[----:B------:R-:W0:Y:S02]  /*3c30*/  LDS R2, [R0] ;  /* 0x0000000000027984 */ /* 0x000e240000000800 */
[----:B01----:R-:W-:-:S06]  /*3c40*/  HADD2 R3, R2, R9 ;  /* 0x0000000902037230 */ /* 0x003fcc0000000000 */
[----:B------:R-:W0:Y:S02]  /*3c50*/  ATOMS.CAST.SPIN R3, [R0], R2, R3 ;  /* 0x000000020003738d */ /* 0x000e240001800003 */
[----:B0-----:R-:W-:-:S13]  /*3c60*/  ISETP.EQ.U32.AND P0, PT, R3, 0x1, PT ;  /* 0x000000010300780c */ /* 0x001fda0003f02070 */
[----:B------:R-:W-:Y:S05]  /*3c70*/  @!P0 BRA `(.L_x_1880) ;  /* 0xfffffffc00ec8947 */ /* 0x000fea000383ffff */
[----:B------:R-:W-:Y:S05]  /*3c80*/  BRA `(.L_x_1878) ;  /* 0x00000000000c7947 */ /* 0x000fea0003800000 */
.L_x_1879:
[----:B------:R-:W0:Y:S02]  /*3c90*/  LD.E R0, desc[UR6][R4.64] ;  /* 0x0000000604007980 */ /* 0x000e24000c101900 */
[----:B01----:R-:W-:-:S05]  /*3ca0*/  IMAD.IADD R3, R9, 0x1, R0 ;  /* 0x0000000109037824 */ /* 0x003fca00078e0200 */
[----:B------:R2:W-:Y:S02]  /*3cb0*/  ST.E desc[UR6][R4.64], R3 ;  /* 0x0000000304007985 */ /* 0x0005e4000c101906 */
.L_x_1878:
[----:B------:R-:W-:Y:S05]  /*3cc0*/  BSYNC B0 ;  /* 0x0000000000007941 */ /* 0x000fea0003800000 */
.L_x_1877:
[----:B------:R3:W-:Y:S01]  /*3cd0*/  ATOM.E.ADD.F16x2.RN.STRONG.GPU P0, RZ, desc[UR6][R4.64+0x4], R55 ;  /* 0x0000043704ff79a2 */ /* 0x0007e2000810e1c6 */
[----:B------:R-:W-:Y:S04]  /*3ce0*/  BSSY B0, `(.L_x_1881) ;  /* 0x000000f000007945 */ /* 0x000fe80003800000 */
[----:B---3--:R-:W-:Y:S05]  /*3cf0*/  @P0 BRA `(.L_x_1882) ;  /* 0x0000000000340947 */ /* 0x008fea0003800000 */
[----:B------:R-:W3:Y:S02]  /*3d00*/  QSPC.E.S P0, RZ, [R4+0x4] ;  /* 0x0000040004ff73aa */ /* 0x000ee40000000500 */
[----:B---3--:R-:W-:Y:S05]  /*3d10*/  @!P0 BRA `(.L_x_1883) ;  /* 0x0000000000208947 */ /* 0x008fea0003800000 */
[----:B------:R-:W-:-:S04]  /*3d20*/  MOV R2, R4 ;  /* 0x0000000400027202 */ /* 0x000fc80000000f00 */
[----:B------:R-:W-:-:S07]  /*3d30*/  MOV R0, R2 ;  /* 0x0000000200007202 */ /* 0x000fce0000000f00 */
.L_x_1884:
[----:B------:R-:W0:Y:S02]  /*3d40*/  LDS R2, [R0+0x4] ;  /* 0x0000040000027984 */ /* 0x000e240000000800 */
[----:B012---:R-:W-:-:S10]  /*3d50*/  HFMA2.MMA R3, R2, 1, 1, R55 ;  /* 0x3c003c0002037835 */ /* 0x007fd40000000037 */
[----:B------:R-:W0:Y:S02]  /*3d60*/  ATOMS.CAST.SPIN R3, [R0+0x4], R2, R3 ;  /* 0x000004020003738d */ /* 0x000e240001800003 */
[----:B0-----:R-:W-:-:S13]  /*3d70*/  ISETP.EQ.U32.AND P0, PT, R3, 0x1, PT ;  /* 0x000000010300780c */ /* 0x001fda0003f02070 */
[----:B------:R-:W-:Y:S05]  /*3d80*/  @!P0 BRA `(.L_x_1884) ;  /* 0xfffffffc00ec8947 */ /* 0x000fea000383ffff */
[----:B------:R-:W-:Y:S05]  /*3d90*/  BRA `(.L_x_1882) ;  /* 0x00000000000c7947 */ /* 0x000fea0003800000 */
.L_x_1883:
[----:B------:R-:W0:Y:S02]  /*3da0*/  LD.E R0, desc[UR6][R4.64+0x4] ;  /* 0x0000040604007980 */ /* 0x000e24000c101900 */
[----:B012---:R-:W-:-:S05]  /*3db0*/  IMAD.IADD R3, R55, 0x1, R0 ;  /* 0x0000000137037824 */ /* 0x007fca00078e0200 */
[----:B------:R3:W-:Y:S02]  /*3dc0*/  ST.E desc[UR6][R4.64+0x4], R3 ;  /* 0x0000040304007985 */ /* 0x0007e4000c101906 */
.L_x_1882:
[----:B------:R-:W-:Y:S05]  /*3dd0*/  BSYNC B0 ;  /* 0x0000000000007941 */ /* 0x000fea0003800000 */
.L_x_1881:
[----:B------:R-:W-:-:S13]  /*3de0*/  ISETP.NE.AND P0, PT, R59, 0x2, PT ;  /* 0x000000023b00780c */ /* 0x000fda0003f05270 */
[----:B------:R-:W-:Y:S05]  /*3df0*/  @!P0 EXIT ;  /* 0x000000000000894d */ /* 0x000fea0003800000 */
[----:B------:R-:W-:Y:S01]  /*3e00*/  IADD3 R13, R12, R13, RZ ;  /* 0x0000000d0c0d7210 */ /* 0x000fe20007ffe0ff */
[----:B------:R-:W-:-:S04]  /*3e10*/  HMUL2 R7, R7, R56.H0_H0 ;  /* 0x2000003807077232 */ /* 0x000fc80000000000 */
[----:B------:R-:W-:-:S05]  /*3e20*/  IMAD.WIDE R10, R13, 0x2, R10 ;  /* 0x000000020d0a7825 */ /* 0x000fca00078e020a */
[----:B------:R4:W-:Y:S01]  /*3e30*/  ATOM.E.ADD.F16x2.RN.STRONG.GPU P0, RZ, desc[UR6][R10.64], R7 ;  /* 0x000000070aff79a2 */ /* 0x0009e2000810e1c6 */
[----:B------:R-:W-:Y:S01]  /*3e40*/  BSSY B0, `(.L_x_1885) ;  /* 0x0000010000007945 */ /* 0x000fe20003800000 */
[----:B--23--:R-:W-:-:S03]  /*3e50*/  HMUL2 R5, R8, R56.H0_H0 ;  /* 0x2000003808057232 */ /* 0x00cfc60000000000 */
[----:B----4-:R-:W-:Y:S05]  /*3e60*/  @P0 BRA `(.L_x_1886) ;  /* 0x0000000000340947 */ /* 0x010fea0003800000 */
[----:B------:R-:W2:Y:S02]  /*3e70*/  QSPC.E.S P0, RZ, [R10] ;  /* 0x000000000aff73aa */ /* 0x000ea40000000500 */
[----:B--2---:R-:W-:Y:S05]  /*3e80*/  @!P0 BRA `(.L_x_1887) ;  /* 0x0000000000208947 */ /* 0x004fea0003800000 */
[----:B------:R-:W-:-:S05]  /*3e90*/  IMAD.MOV.U32 R2, RZ, RZ, R10 ;  /* 0x000000ffff027224 */ /* 0x000fca00078e000a */
[----:B------:R-:W-:-:S07]  /*3ea0*/  MOV R0, R2 ;  /* 0x0000000200007202 */ /* 0x000fce0000000f00 */
.L_x_1888:
[----:B------:R-:W0:Y:S02]  /*3eb0*/  LDS R2, [R0] ;  /* 0x0000000000027984 */ /* 0x000e240000000800 */
[----:B01----:R-:W-:-:S06]  /*3ec0*/  HADD2 R3, R2, R7 ;  /* 0x0000000702037230 */ /* 0x003fcc0000000000 */
[----:B------:R-:W0:Y:S02]  /*3ed0*/  ATOMS.CAST.SPIN R3, [R0], R2, R3 ;  /* 0x000000020003738d */ /* 0x000e240001800003 */
[----:B0-----:R-:W-:-:S13]  /*3ee0*/  ISETP.EQ.U32.AND P0, PT, R3, 0x1, PT ;  /* 0x000000010300780c */ /* 0x001fda0003f02070 */
[----:B------:R-:W-:Y:S05]  /*3ef0*/  @!P0 BRA `(.L_x_1888) ;  /* 0xfffffffc00ec8947 */ /* 0x000fea000383ffff */
[----:B------:R-:W-:Y:S05]  /*3f00*/  BRA `(.L_x_1886) ;  /* 0x00000000000c7947 */ /* 0x000fea0003800000 */
.L_x_1887:
[----:B------:R-:W0:Y:S02]  /*3f10*/  LD.E R0, desc[UR6][R10.64] ;  /* 0x000000060a007980 */ /* 0x000e24000c101900 */
[----:B01----:R-:W-:-:S05]  /*3f20*/  IADD3 R3, R7, R0, RZ ;  /* 0x0000000007037210 */ /* 0x003fca0007ffe0ff */
[----:B------:R2:W-:Y:S02]  /*3f30*/  ST.E desc[UR6][R10.64], R3 ;  /* 0x000000030a007985 */ /* 0x0005e4000c101906 */
.L_x_1886:
[----:B------:R-:W-:Y:S05]  /*3f40*/  BSYNC B0 ;  /* 0x0000000000007941 */ /* 0x000fea0003800000 */
.L_x_1885:
[----:B------:R3:W-:Y:S02]  /*3f50*/  ATOM.E.ADD.F16x2.RN.STRONG.GPU P0, RZ, desc[UR6][R10.64+0x4], R5 ;  /* 0x000004050aff79a2 */ /* 0x0007e4000810e1c6 */
[----:B---3--:R-:W-:Y:S05]  /*3f60*/  @P0 EXIT ;  /* 0x000000000000094d */ /* 0x008fea0003800000 */
[----:B------:R-:W3:Y:S02]  /*3f70*/  QSPC.E.S P0, RZ, [R10+0x4] ;  /* 0x000004000aff73aa */ /* 0x000ee40000000500 */
[----:B---3--:R-:W-:Y:S05]  /*3f80*/  @!P0 BRA `(.L_x_1889) ;  /* 0x0000000000208947 */ /* 0x008fea0003800000 */
[----:B------:R-:W-:-:S05]  /*3f90*/  IMAD.MOV.U32 R2, RZ, RZ, R10 ;  /* 0x000000ffff027224 */ /* 0x000fca00078e000a */
[----:B------:R-:W-:-:S07]  /*3fa0*/  MOV R0, R2 ;  /* 0x0000000200007202 */ /* 0x000fce0000000f00 */
.L_x_1890:
[----:B------:R-:W0:Y:S02]  /*3fb0*/  LDS R2, [R0+0x4] ;  /* 0x0000040000027984 */ /* 0x000e240000000800 */
[----:B012---:R-:W-:-:S10]  /*3fc0*/  HFMA2.MMA R3, R2, 1, 1, R5 ;  /* 0x3c003c0002037835 */ /* 0x007fd40000000005 */
[----:B------:R-:W0:Y:S02]  /*3fd0*/  ATOMS.CAST.SPIN R3, [R0+0x4], R2, R3 ;  /* 0x000004020003738d */ /* 0x000e240001800003 */
[----:B0-----:R-:W-:-:S13]  /*3fe0*/  ISETP.EQ.U32.AND P0, PT, R3, 0x1, PT ;  /* 0x000000010300780c */ /* 0x001fda0003f02070 */
[----:B------:R-:W-:Y:S05]  /*3ff0*/  @!P0 BRA `(.L_x_1890) ;  /* 0xfffffffc00ec8947 */ /* 0x000fea000383ffff */
[----:B------:R-:W-:Y:S05]  /*4000*/  EXIT ;  /* 0x000000000000794d */ /* 0x000fea0003800000 */
.L_x_1889:
[----:B------:R-:W0:Y:S02]  /*4010*/  LD.E R0, desc[UR6][R10.64+0x4] ;  /* 0x000004060a007980 */ /* 0x000e24000c101900 */
[----:B012---:R-:W-:-:S05]  /*4020*/  IADD3 R3, R5, R0, RZ ;  /* 0x0000000005037210 */ /* 0x007fca0007ffe0ff */
[----:B------:R-:W-:Y:S01]  /*4030*/  ST.E desc[UR6][R10.64+0x4], R3 ;  /* 0x000004030a007985 */ /* 0x000fe2000c101906 */
[----:B------:R-:W-:Y:S05]  /*4040*/  EXIT ;  /* 0x000000000000794d */ /* 0x000fea0003800000 */
.L_x_1891:
        /* <DEDUP_REMOVED lines=11> */
.L_x_3690:


//--------------------- .text._Z23gemm_half_q_half_kernelILi3ELi48ELb1ELb1ELi32EEvPK6__halfPKjS4_S2_PS0_iiiiPKtS7_iiiiiibS2_i --------------------------
	.section	.text._Z23gemm_half_q_half_kernelILi3ELi48ELb1ELb1ELi32EEvPK6__halfPKjS4_S2_PS0_iiiiPKtS7_iiiiiibS2_i,"ax",@progbits
	.align	128
        .global         _Z23gemm_half_q_half_kernelILi3ELi48ELb1ELb1ELi32EEvPK6__halfPKjS4_S2_PS0_iiiiPKtS7_iiiiiibS2_i
        .type           _Z23gemm_half_q_half_kernelILi3ELi48ELb1ELb1ELi32EEvPK6__halfPKjS4_S2_PS0_iiiiPKtS7_iiiiiibS2_i,@function
        .size           _Z23gemm_half_q_half_kernelILi3ELi48ELb1ELb1ELi32EEvPK6__halfPKjS4_S2_PS0_iiiiPKtS7_iiiiiibS2_i,(.L_x_3691 - _Z23gemm_half_q_half_kernelILi3ELi48ELb1ELb1ELi32EEvPK6__halfPKjS4_S2_PS0_iiiiPKtS7_iiiiiibS2_i)
        .other          _Z23gemm_half_q_half_kernelILi3ELi48ELb1ELb1ELi32EEvPK6__halfPKjS4_S2_PS0_iiiiPKtS7_iiiiiibS2_i,@"STO_CUDA_ENTRY STV_DEFAULT"
_Z23gemm_half_q_half_kernelILi3ELi48ELb1ELb1ELi32EEvPK6__halfPKjS4_S2_PS0_iiiiPKtS7_iiiiiibS2_i:
.text._Z23gemm_half_q_half_kernelILi3ELi48ELb1ELb1ELi32EEvPK6__halfPKjS4_S2_PS0_iiiiPKtS7_iiiiiibS2_i:
        /* <DEDUP_REMOVED lines=24> */
[----:B0-----:R-:W-:Y:S02]  /*0180*/  SHF.R.S32.HI R0, RZ, 0x1f, R3 ;  /* 0x0000001fff007819 */ /* 0x001fe40000011403 */
[C---:B------:R-:W-:Y:S02]  /*0190*/  SHF.L.U32 R7, R3.reuse, 0x1, RZ ;  /* 0x0000000103077819 */ /* 0x040fe400000006ff */
[----:B------:R-:W-:Y:S02]  /*01a0*/  SHF.L.U64.HI R0, R3, 0x1, R0 ;  /* 0x0000000103007819 */ /* 0x000fe40000010200 */
[----:B-1----:R-:W-:-:S04]  /*01b0*/  IADD3 R4, P2, R7, R4, RZ ;  /* 0x0000000407047210 */ /* 0x002fc80007f5e0ff */
[----:B------:R-:W-:Y:S02]  /*01c0*/  IADD3.X R5, R0, R5, RZ, P2, !PT ;  /* 0x0000000500057210 */ /* 0x000fe400017fe4ff */
[----:B------:R-:W-:-:S03]  /*01d0*/  @P0 IADD3 R6, P2, R4, R7, RZ ;  /* 0x0000000704060210 */ /* 0x000fc60007f5e0ff */
[----:B------:R-:W2:Y:S01]  /*01e0*/  LDG.E.U16 R40, desc[UR6][R4.64] ;  /* 0x0000000604287981 */ /* 0x000ea2000c1e1500 */
[----:B------:R-:W-:-:S05]  /*01f0*/  @P0 IADD3.X R7, R5, R0, RZ, P2, !PT ;  /* 0x0000000005070210 */ /* 0x000fca00017fe4ff */
[----:B------:R-:W3:Y:S01]  /*0200*/  @P0 LDG.E.U16 R42, desc[UR6][R6.64] ;  /* 0x00000006062a0981 */ /* 0x000ee2000c1e1500 */
[----:B--2---:R-:W-:-:S04]  /*0210*/  LOP3.LUT R3, R40, R41, RZ, 0xfc, !PT ;  /* 0x0000002928037212 */ /* 0x004fc800078efcff */
[----:B---3--:R-:W-:-:S04]  /*0220*/  @P0 LOP3.LUT R0, R42, R3, RZ, 0xfc, !PT ;  /* 0x000000032a000212 */ /* 0x008fc800078efcff */
[----:B------:R-:W-:-:S07]  /*0230*/  @P0 PRMT R3, R0, 0x7610, R3 ;  /* 0x0000761000030816 */ /* 0x000fce0000000003 */
.L_x_1892:
[----:B------:R-:W-:Y:S02]  /*0240*/  PRMT R0, R3, 0x9910, RZ ;  /* 0x0000991003007816 */ /* 0x000fe400000000ff */
[----:B------:R-:W-:Y:S02]  /*0250*/  SHF.L.U32 R39, R15, 0x5, RZ ;  /* 0x000000050f277819 */ /* 0x000fe400000006ff */
[----:B------:R-:W-:Y:S02]  /*0260*/  ISETP.NE.AND P0, PT, R0, RZ, PT ;  /* 0x000000ff0000720c */ /* 0x000fe40003f05270 */
[----:B------:R-:W-:-:S11]  /*0270*/  VIADDMNMX R36, R39, 0x20, R21, PT ;  /* 0x0000002027247846 */ /* 0x000fd60003800115 */
[----:B------:R-:W-:Y:S05]  /*0280*/  @!P0 EXIT ;  /* 0x000000000000894d */ /* 0x000fea0003800000 */
[----:B------:R-:W-:Y:S01]  /*0290*/  IADD3 R5, R39, R16, RZ ;  /* 0x0000001027057210 */ /* 0x000fe20007ffe0ff */
[----:B------:R-:W-:Y:S01]  /*02a0*/  IMAD.SHL.U32 R3, R8, 0x80, RZ ;  /* 0x0000008008037824 */ /* 0x000fe200078e00ff */
        /* <DEDUP_REMOVED lines=29> */
.L_x_1897:
        /* <DEDUP_REMOVED lines=16> */
.L_x_1896:
        /* <DEDUP_REMOVED lines=16> */
.L_x_1895:
        /* <DEDUP_REMOVED lines=17> */
.L_x_1899:
        /* <DEDUP_REMOVED lines=16> */
.L_x_1898:
        /* <DEDUP_REMOVED lines=14> */
.L_x_1894:
[----:B------:R-:W-:Y:S05]  /*0970*/  BSYNC B0 ;  /* 0x0000000000007941 */ /* 0x000fea0003800000 */
.L_x_1893:
        /* <DEDUP_REMOVED lines=10> */
[----:B------:R-:W-:Y:S01]  /*0a20*/  IMAD R6, R14, R37, RZ ;  /* 0x000000250e067224 */ /* 0x000fe200078e02ff */
[----:B------:R-:W-:Y:S02]  /*0a30*/  ISETP.GT.AND P2, PT, R38, 0x3, PT ;  /* 0x000000032600780c */ /* 0x000fe40003f44270 */
[----:B------:R-:W-:Y:S01]  /*0a40*/  PLOP3.LUT P0, PT, PT, PT, PT, 0x80, 0x0 ;  /* 0x000000000000781c */ /* 0x000fe20003f0f070 */
[----:B------:R-:W-:-:S05]  /*0a50*/  IMAD R6, R6, 0x3, R3 ;  /* 0x0000000306067824 */ /* 0x000fca00078e0203 */
[----:B------:R-:W-:-:S05]  /*0a60*/  LEA R3, R16, R6, 0x2 ;  /* 0x0000000610037211 */ /* 0x000fca00078e10ff */
[----:B-1----:R-:W-:Y:S01]  /*0a70*/  IMAD.WIDE R4, R3, 0x2, R4 ;  /* 0x0000000203047825 */ /* 0x002fe200078e0204 */
[----:B------:R-:W-:Y:S01]  /*0a80*/  HFMA2.MMA R3, -RZ, RZ, 0, 0 ;  /* 0x00000000ff037435 */ /* 0x000fe200000001ff */
[----:B------:R-:W-:Y:S10]  /*0a90*/  @!P2 BRA `(.L_x_1901) ;  /* 0x000000000034a947 */ /* 0x000ff40003800000 */
[----:B------:R-:W-:Y:S01]  /*0aa0*/  PLOP3.LUT P0, PT, PT, PT, PT, 0x8, 0x0 ;  /* 0x000000000000781c */ /* 0x000fe20003f0e170 */
[----:B0-----:R-:W-:-:S12]  /*0ab0*/  VIADD R12, R38, 0xfffffffd ;  /* 0xfffffffd260c7836 */ /* 0x001fd80000000000 */
.L_x_1902:
        /* <DEDUP_REMOVED lines=11> */
.L_x_1901:
        /* <DEDUP_REMOVED lines=8> */
[----:B-1----:R-:W-:-:S11]  /*0bf0*/  @P2 IMAD.WIDE R4, R37, 0x2, R6 ;  /* 0x0000000225042825 */ /* 0x002fd600078e0206 */
[----:B------:R2:W-:Y:S02]  /*0c00*/  @P0 STG.E.64 desc[UR6][R4.64], RZ ;  /* 0x000000ff04000986 */ /* 0x0005e4000c101b06 */
.L_x_1900:
[----:B------:R-:W3:Y:S08]  /*0c10*/  LDC R22, c[0x0][0x25c] ;  /* 0x00009700ff167b82 */ /* 0x000ef00000000800 */
[----:B------:R-:W-:Y:S01]  /*0c20*/  BAR.SYNC.DEFER_BLOCKING 0x0 ;  /* 0x0000000000007b1d */ /* 0x000fe20000010000 */
[----:B------:R-:W-:-:S07]  /*0c30*/  ISETP.GE.AND P0, PT, R39, R36, PT ;  /* 0x000000242700720c */ /* 0x000fce0003f06270 */
[----:B------:R-:W4:Y:S06]  /*0c40*/  LDC R24, c[0x0][0x264] ;  /* 0x00009900ff187b82 */ /* 0x000f2c0000000800 */
[----:B------:R-:W-:Y:S05]  /*0c50*/  @P0 BRA `(.L_x_1903) ;  /* 0x0000000000d40947 */ /* 0x000fea0003800000 */
[----:B------:R-:W3:Y:S01]  /*0c60*/  LDC.64 R10, c[0x0][0x248] ;  /* 0x00009200ff0a7b82 */ /* 0x000ee20000000a00 */
[----:B-12---:R-:W-:-:S07]  /*0c70*/  SHF.L.U32 R5, R15, 0x6, RZ ;  /* 0x000000060f057819 */ /* 0x006fce00000006ff */
[----:B0-----:R-:W0:Y:S08]  /*0c80*/  LDC.64 R12, c[0x0][0x220] ;  /* 0x00008800ff0c7b82 */ /* 0x001e300000000a00 */
[----:B------:R-:W1:Y:S01]  /*0c90*/  LDC.64 R14, c[0x0][0x228] ;  /* 0x00008a00ff0e7b82 */ /* 0x000e620000000a00 */
[----:B---3--:R-:W-:-:S05]  /*0ca0*/  IMAD.WIDE R4, R5, 0x2, R10 ;  /* 0x0000000205047825 */ /* 0x008fca00078e020a */
[----:B------:R2:W5:Y:S01]  /*0cb0*/  LDG.E.U16.CONSTANT R3, desc[UR6][R4.64] ;  /* 0x0000000604037981 */ /* 0x000562000c1e9500 */
[----:B------:R-:W-:Y:S01]  /*0cc0*/  SHF.R.S32.HI R7, RZ, 0x1f, R0 ;  /* 0x0000001fff077819 */ /* 0x000fe20000011400 */
[----:B------:R-:W-:Y:S01]  /*0cd0*/  IMAD.MOV.U32 R19, RZ, RZ, R39 ;  /* 0x000000ffff137224 */ /* 0x000fe200078e0027 */
[----:B------:R-:W-:Y:S01]  /*0ce0*/  SHF.L.U32 R6, R0, 0x2, RZ ;  /* 0x0000000200067819 */ /* 0x000fe200000006ff */
[----:B------:R-:W-:Y:S01]  /*0cf0*/  UMOV UR4, URZ ;  /* 0x0000003f00047c82 */ /* 0x000fe20008000000 */
[----:B------:R-:W-:Y:S02]  /*0d00*/  LEA.HI R7, R7, R0, RZ, 0x3 ;  /* 0x0000000007077211 */ /* 0x000fe400078f18ff */
[----:B------:R-:W-:Y:S02]  /*0d10*/  LOP3.LUT R16, R6, 0x10, RZ, 0xc0, !PT ;  /* 0x0000001006107812 */ /* 0x000fe400078ec0ff */
[----:B0-----:R-:W-:-:S07]  /*0d20*/  SHF.R.S32.HI R17, RZ, 0x3, R7 ;  /* 0x00000003ff117819 */ /* 0x001fce0000011407 */
.L_x_1904:
[----:B-----5:R-:W-:-:S05]  /*0d30*/  IADD3 R6, R3, UR4, RZ ;  /* 0x0000000403067c10 */ /* 0x020fca000fffe0ff */
[----:B--2---:R-:W-:-:S05]  /*0d40*/  IMAD R4, R6, R37, RZ ;  /* 0x0000002506047224 */ /* 0x004fca00078e02ff */
        /* <DEDUP_REMOVED lines=8> */
[----:B-1----:R-:W-:-:S06]  /*0dd0*/  IMAD.WIDE R6, R6, 0x2, R14 ;  /* 0x0000000206067825 */ /* 0x002fcc00078e020e */
[----:B------:R-:W4:Y:S01]  /*0de0*/  LDG.E.U16.CONSTANT R6, desc[UR6][R6.64] ;  /* 0x0000000606067981 */ /* 0x000f22000c1e9500 */
[----:B------:R-:W-:Y:S01]  /*0df0*/  UIADD3 UR4, UR4, 0x1, URZ ;  /* 0x0000000104047890 */ /* 0x000fe2000fffe03f */
[----:B--2---:R-:W-:-:S04]  /*0e00*/  SHF.R.U32.HI R18, RZ, R16, R5 ;  /* 0x00000010ff127219 */ /* 0x004fc80000011605 */
[--C-:B------:R-:W-:Y:S02]  /*0e10*/  SHF.R.U32.HI R21, RZ, 0x4, R18.reuse ;  /* 0x00000004ff157819 */ /* 0x100fe40000011612 */
[----:B------:R-:W-:Y:S02]  /*0e20*/  LOP3.LUT R20, R18, 0xf, RZ, 0xc0, !PT ;  /* 0x0000000f12147812 */ /* 0x000fe400078ec0ff */
[--C-:B------:R-:W-:Y:S02]  /*0e30*/  SHF.R.U32.HI R4, RZ, 0x8, R18.reuse ;  /* 0x00000008ff047819 */ /* 0x100fe40000011612 */
[----:B------:R-:W-:Y:S02]  /*0e40*/  SHF.R.U32.HI R18, RZ, 0xc, R18 ;  /* 0x0000000cff127819 */ /* 0x000fe40000011612 */
[----:B------:R-:W-:Y:S01]  /*0e50*/  LOP3.LUT R21, R21, 0xf, RZ, 0xc0, !PT ;  /* 0x0000000f15157812 */ /* 0x000fe200078ec0ff */
[----:B---3--:R-:W-:Y:S01]  /*0e60*/  IMAD.IADD R19, R8, 0x1, R19 ;  /* 0x0000000108137824 */ /* 0x008fe200078e0213 */
        /* <DEDUP_REMOVED lines=8> */
[----:B------:R-:W-:Y:S01]  /*0ef0*/  ISETP.GE.AND P2, PT, R19, R36, PT ;  /* 0x000000241300720c */ /* 0x000fe20003f46270 */
[----:B------:R-:W-:-:S02]  /*0f00*/  IMAD R4, R4, R4, RZ ;  /* 0x0000000404047224 */ /* 0x000fc400078e02ff */
[----:B------:R-:W-:Y:S01]  /*0f10*/  IMAD R18, R18, R18, RZ ;  /* 0x0000001212127224 */ /* 0x000fe200078e02ff */
[----:B------:R-:W4:Y:S08]  /*0f20*/  I2F.F16 R35, R20 ;  /* 0x0000001400237306 */ /* 0x000f300000200c00 */
        /* <DEDUP_REMOVED lines=8> */
.L_x_1903:
[----:B------:R-:W-:Y:S01]  /*0fb0*/  ULDC UR4, c[0x0][0x258] ;  /* 0x0000960000047ab9 */ /* 0x000fe20000000800 */
[----:B------:R-:W-:Y:S01]  /*0fc0*/  ULDC UR5, c[0x0][0x260] ;  /* 0x0000980000057ab9 */ /* 0x000fe20000000800 */
[C---:B------:R-:W-:Y:S01]  /*0fd0*/  ISETP.GT.AND P2, PT, R39.reuse, UR4, PT ;  /* 0x0000000427007c0c */ /* 0x040fe2000bf44270 */
[----:B------:R-:W-:Y:S01]  /*0fe0*/  ULDC UR8, c[0x0][0x268] ;  /* 0x00009a0000087ab9 */ /* 0x000fe20000000800 */
[C---:B------:R-:W-:Y:S01]  /*0ff0*/  VIMNMX R3, R39.reuse, UR4, PT ;  /* 0x0000000427037c48 */ /* 0x040fe2000bfe0100 */
[----:B------:R-:W-:Y:S01]  /*1000*/  HFMA2.MMA R8, -RZ, RZ, 0, 0 ;  /* 0x00000000ff087435 */ /* 0x000fe200000001ff */
[C---:B------:R-:W-:Y:S02]  /*1010*/  ISETP.GT.AND P4, PT, R39.reuse, UR5, PT ;  /* 0x0000000527007c0c */ /* 0x040fe4000bf84270 */
[----:B--2---:R-:W-:Y:S02]  /*1020*/  SHF.R.S32.HI R4, RZ, 0x1f, R3 ;  /* 0x0000001fff047819 */ /* 0x004fe40000011403 */
[----:B------:R-:W-:-:S02]  /*1030*/  ISETP.GT.AND P6, PT, R39, UR8, PT ;  /* 0x0000000827007c0c */ /* 0x000fc4000bfc4270 */
[----:B------:R-:W-:Y:S01]  /*1040*/  LEA.HI R4, R4, R3, RZ, 0x5 ;  /* 0x0000000304047211 */ /* 0x000fe200078f28ff */
[----:B------:R-:W-:Y:S01]  /*1050*/  HFMA2.MMA R3, -RZ, RZ, 0, 0 ;  /* 0x00000000ff037435 */ /* 0x000fe200000001ff */
[C---:B---3--:R-:W-:Y:S02]  /*1060*/  ISETP.GT.AND P3, PT, R39.reuse, R22, PT ;  /* 0x000000162700720c */ /* 0x048fe40003f64270 */
[----:B0-----:R-:W-:Y:S02]  /*1070*/  SHF.R.S32.HI R9, RZ, 0x5, R4 ;  /* 0x00000005ff097819 */ /* 0x001fe40000011404 */
[----:B----4-:R-:W-:Y:S02]  /*1080*/  ISETP.GT.AND P5, PT, R39, R24, PT ;  /* 0x000000182700720c */ /* 0x010fe40003fa4270 */
[----:B------:R-:W-:Y:S02]  /*1090*/  MOV R7, RZ ;  /* 0x000000ff00077202 */ /* 0x000fe40000000f00 */
[----:B------:R-:W-:Y:S01]  /*10a0*/  MOV R4, RZ ;  /* 0x000000ff00047202 */ /* 0x000fe20000000f00 */
[----:B------:R-:W-:Y:S08]  /*10b0*/  @!P2 BRA `(.L_x_1905) ;  /* 0x00000000001ca947 */ /* 0x000ff00003800000 */
[----:B------:R-:W0:Y:S02]  /*10c0*/  LDC R4, c[0x0][0x25c] ;  /* 0x00009700ff047b82 */ /* 0x000e240000000800 */
[----:B0-----:R-:W-:-:S04]  /*10d0*/  VIMNMX R4, R39, R4, PT ;  /* 0x0000000427047248 */ /* 0x001fc80003fe0100 */
[----:B------:R-:W-:-:S04]  /*10e0*/  IADD3 R4, R4, -UR4, RZ ;  /* 0x8000000404047c10 */ /* 0x000fc8000fffe0ff */
[----:B-1----:R-:W-:-:S04]  /*10f0*/  SHF.R.S32.HI R5, RZ, 0x1f, R4 ;  /* 0x0000001fff057819 */ /* 0x002fc80000011404 */
[----:B------:R-:W-:-:S04]  /*1100*/  LEA.HI R5, R5, R4, RZ, 0x5 ;  /* 0x0000000405057211 */ /* 0x000fc800078f28ff */
[----:B------:R-:W-:-:S05]  /*1110*/  SHF.R.S32.HI R5, RZ, 0x5, R5 ;  /* 0x00000005ff057819 */ /* 0x000fca0000011405 */
[----:B------:R-:W-:-:S07]  /*1120*/  IMAD R4, R5, 0x6, RZ ;  /* 0x0000000605047824 */ /* 0x000fce00078e02ff */
.L_x_1905:
        /* <DEDUP_REMOVED lines=8> */
.L_x_1906:
[----:B------:R-:W-:Y:S05]  /*11b0*/  @!P4 BRA `(.L_x_1907) ;  /* 0x00000000001cc947 */ /* 0x000fea0003800000 */
[----:B------:R-:W1:Y:S02]  /*11c0*/  LDC R6, c[0x0][0x264] ;  /* 0x00009900ff067b82 */ /* 0x000e640000000800 */
[----:B-1----:R-:W-:-:S04]  /*11d0*/  VIMNMX R5, R39, R6, PT ;  /* 0x0000000627057248 */ /* 0x002fc80003fe0100 */
[----:B------:R-:W-:-:S04]  /*11e0*/  IADD3 R5, R5, -UR5, RZ ;  /* 0x8000000505057c10 */ /* 0x000fc8000fffe0ff */
[----:B------:R-:W-:-:S04]  /*11f0*/  SHF.R.S32.HI R6, RZ, 0x1f, R5 ;  /* 0x0000001fff067819 */ /* 0x000fc80000011405 */
[----:B------:R-:W-:-:S04]  /*1200*/  LEA.HI R6, R6, R5, RZ, 0x5 ;  /* 0x0000000506067211 */ /* 0x000fc800078f28ff */
[----:B------:R-:W-:-:S04]  /*1210*/  SHF.R.S32.HI R6, RZ, 0x5, R6 ;  /* 0x00000005ff067819 */ /* 0x000fc80000011406 */
[----:B------:R-:W-:-:S07]  /*1220*/  SHF.L.U32 R8, R6, 0x2, RZ ;  /* 0x0000000206087819 */ /* 0x000fce00000006ff */
.L_x_1907:
        /* <DEDUP_REMOVED lines=8> */
.L_x_1908:
[----:B------:R-:W-:Y:S01]  /*12b0*/  HFMA2.MMA R6, -RZ, RZ, 0, 0 ;  /* 0x00000000ff067435 */ /* 0x000fe200000001ff */
[----:B------:R-:W-:Y:S10]  /*12c0*/  @!P6 BRA `(.L_x_1909) ;  /* 0x00000000001ce947 */ /* 0x000ff40003800000 */
[----:B------:R-:W1:Y:S02]  /*12d0*/  LDC R6, c[0x0][0x26c] ;  /* 0x00009b00ff067b82 */ /* 0x000e640000000800 */
[----:B-1----:R-:W-:-:S04]  /*12e0*/  VIMNMX R5, R39, R6, PT ;  /* 0x0000000627057248 */ /* 0x002fc80003fe0100 */
[----:B------:R-:W-:-:S04]  /*12f0*/  IADD3 R5, R5, -UR8, RZ ;  /* 0x8000000805057c10 */ /* 0x000fc8000fffe0ff */
[----:B------:R-:W-:-:S04]  /*1300*/  SHF.R.S32.HI R6, RZ, 0x1f, R5 ;  /* 0x0000001fff067819 */ /* 0x000fc80000011405 */
[----:B------:R-:W-:-:S04]  /*1310*/  LEA.HI R6, R6, R5, RZ, 0x5 ;  /* 0x0000000506067211 */ /* 0x000fc800078f28ff */
[----:B------:R-:W-:-:S04]  /*1320*/  SHF.R.S32.HI R6, RZ, 0x5, R6 ;  /* 0x00000005ff067819 */ /* 0x000fc80000011406 */
[----:B------:R-:W-:-:S07]  /*1330*/  SHF.L.U32 R6, R6, 0x1, RZ ;  /* 0x0000000106067819 */ /* 0x000fce00000006ff */
.L_x_1909:
[----:B------:R-:W-:Y:S01]  /*1340*/  IMAD R4, R9, 0x8, R4 ;  /* 0x0000000809047824 */ /* 0x000fe200078e0204 */
[----:B------:R-:W0:Y:S01]  /*1350*/  S2UR UR5, SR_CgaCtaId ;  /* 0x00000000000579c3 */ /* 0x000e220000008800 */
[----:B------:R-:W-:Y:S01]  /*1360*/  ISETP.GE.OR P0, PT, R39, R22, P0 ;  /* 0x000000162700720c */ /* 0x000fe20000706670 */
[----:B------:R-:W-:Y:S01]  /*1370*/  ULDC.64 UR8, c[0x0][0x218] ;  /* 0x0000860000087ab9 */ /* 0x000fe20000000a00 */
[----:B------:R-:W-:Y:S01]  /*1380*/  UMOV UR4, 0x400 ;  /* 0x0000040000047882 */ /* 0x000fe20000000000 */
[----:B------:R-:W-:Y:S02]  /*1390*/  IADD3 R3, R8, R4, R3 ;  /* 0x0000000408037210 */ /* 0x000fe40007ffe003 */
        /* <DEDUP_REMOVED lines=13> */
[----:B------:R-:W-:Y:S01]  /*1470*/  LEA.HI.X R21, R0, UR9, R3, 0x2, P2 ;  /* 0x0000000900157c11 */ /* 0x000fe200090f1403 */
[----:B------:R-:W-:Y:S08]  /*1480*/  @P0 BRA `(.L_x_1910) ;  /* 0x0000002400100947 */ /* 0x000ff00003800000 */
[----:B------:R-:W0:Y:S01]  /*1490*/  LDC R0, c[0x0][0x23c] ;  /* 0x00008f00ff007b82 */ /* 0x000e220000000800 */
[----:B------:R-:W-:Y:S01]  /*14a0*/  PRMT R3, R42, 0x9910, RZ ;  /* 0x000099102a037816 */ /* 0x000fe200000000ff */
[----:B------:R-:W-:Y:S01]  /*14b0*/  ULDC UR5, c[0x0][0x25c] ;  /* 0x0000970000057ab9 */ /* 0x000fe20000000800 */
[----:B------:R-:W-:Y:S02]  /*14c0*/  SHF.R.S32.HI R61, RZ, 0x1f, R37 ;  /* 0x0000001fff3d7819 */ /* 0x000fe40000011425 */
[----:B------:R-:W-:Y:S02]  /*14d0*/  ISETP.NE.AND P0, PT, R3, RZ, PT ;  /* 0x000000ff0300720c */ /* 0x000fe40003f05270 */
[----:B------:R-:W-:Y:S02]  /*14e0*/  PRMT R31, RZ, 0x7610, R31 ;  /* 0x00007610ff1f7816 */ /* 0x000fe4000000001f */
[----:B------:R-:W-:-:S13]  /*14f0*/  ISETP.LT.OR P0, PT, R2, 0x3, !P0 ;  /* 0x000000030200780c */ /* 0x000fda0004701670 */
.L_x_1917:
[----:B------:R-:W-:Y:S02]  /*1500*/  MOV R2, R20 ;  /* 0x0000001400027202 */ /* 0x000fe40000000f00 */
[----:B------:R-:W-:-:S05]  /*1510*/  MOV R3, R21 ;  /* 0x0000001500037202 */ /* 0x000fca0000000f00 */
[----:B-1---5:R1:W5:Y:S01]  /*1520*/  LDG.E.128.CONSTANT R12, desc[UR6][R2.64] ;  /* 0x00000006020c7981 */ /* 0x022362000c1e9d00 */
[----:B0-----:R-:W-:Y:S01]  /*1530*/  MOV R37, R0 ;  /* 0x0000000000257202 */ /* 0x001fe20000000f00 */
        /* <DEDUP_REMOVED lines=9> */
[--C-:B------:R-:W-:Y:S02]  /*15d0*/  SHF.R.U32.HI R23, RZ, 0xc, R13.reuse ;  /* 0x0000000cff177819 */ /* 0x100fe4000001160d */
[----:B------:R-:W-:Y:S02]  /*15e0*/  LOP3.LUT R19, R13, 0x3f003f, RZ, 0xc0, !PT ;  /* 0x003f003f0d137812 */ /* 0x000fe400078ec0ff */
[----:B------:R-:W-:Y:S02]  /*15f0*/  SHF.R.U32.HI R22, RZ, 0x6, R13 ;  /* 0x00000006ff167819 */ /* 0x000fe4000001160d */
[----:B------:R-:W-:Y:S02]  /*1600*/  ISETP.NE.AND P2, PT, R12, RZ, PT ;  /* 0x000000ff0c00720c */ /* 0x000fe40003f45270 */
[----:B------:R-:W-:-:S02]  /*1610*/  SHF.R.U32.HI R44, RZ, 0xc, R14 ;  /* 0x0000000cff2c7819 */ /* 0x000fc4000001160e */
[----:B------:R-:W-:Y:S02]  /*1620*/  LOP3.LUT R24, R14, 0x3f003f, RZ, 0xc0, !PT ;  /* 0x003f003f0e187812 */ /* 0x000fe400078ec0ff */
[----:B------:R-:W-:Y:S02]  /*1630*/  SHF.R.U32.HI R45, RZ, 0x6, R14 ;  /* 0x00000006ff2d7819 */ /* 0x000fe4000001160e */
[--C-:B------:R-:W-:Y:S02]  /*1640*/  SHF.R.U32.HI R46, RZ, 0xc, R15.reuse ;  /* 0x0000000cff2e7819 */ /* 0x100fe4000001160f */
        /* <DEDUP_REMOVED lines=8> */
[----:B------:R-:W-:-:S02]  /*16d0*/  ISETP.GE.AND P3, PT, R38, 0x2, PT ;  /* 0x000000022600780c */ /* 0x000fc40003f66270 */
        /* <DEDUP_REMOVED lines=8> */
[----:B------:R-:W-:Y:S02]  /*1760*/  LOP3.LUT R9, R18, 0xf000f, RZ, 0xc0, !PT ;  /* 0x000f000f12097812 */ /* 0x000fe400078ec0ff */
[--C-:B------:R-:W-:Y:S02]  /*1770*/  SHF.R.U32.HI R15, RZ, 0x8, R10.reuse ;  /* 0x00000008ff0f7819 */ /* 0x100fe4000001160a */
[----:B------:R-:W-:Y:S02]  /*1780*/  LOP3.LUT R18, R44, 0xf000f, RZ, 0xc0, !PT ;  /* 0x000f000f2c127812 */ /* 0x000fe400078ec0ff */
[----:B------:R-:W-:-:S02]  /*1790*/  SHF.R.U32.HI R50, RZ, 0xa, R10 ;  /* 0x0000000aff327819 */ /* 0x000fc4000001160a */
[----:B------:R-:W-:Y:S02]  /*17a0*/  LOP3.LUT R47, R10, 0x3f003f, RZ, 0xc0, !PT ;  /* 0x003f003f0a2f7812 */ /* 0x000fe400078ec0ff */
[----:B------:R-:W-:Y:S02]  /*17b0*/  SHF.R.U32.HI R48, RZ, 0x6, R10 ;  /* 0x00000006ff307819 */ /* 0x000fe4000001160a */
[----:B------:R-:W-:Y:S02]  /*17c0*/  SHF.R.U32.HI R53, RZ, 0x8, R11 ;  /* 0x00000008ff357819 */ /* 0x000fe4000001160b */
[----:B------:R-:W-:Y:S02]  /*17d0*/  LOP3.LUT R10, R9, 0x300030, R12, 0xf8, !PT ;  /* 0x00300030090a7812 */ /* 0x000fe400078ef80c */
[----:B--2---:R-:W-:Y:S02]  /*17e0*/  SHF.R.U32.HI R12, RZ, 0xc, R5 ;  /* 0x0000000cff0c7819 */ /* 0x004fe40000011605 */
[----:B------:R-:W-:-:S02]  /*17f0*/  LOP3.LUT R49, R18, 0x300030, R15, 0xf8, !PT ;  /* 0x0030003012317812 */ /* 0x000fc400078ef80f */
[----:B------:R-:W-:Y:S02]  /*1800*/  LOP3.LUT R58, R46, 0x300030, R53, 0xf8, !PT ;  /* 0x003000302e3a7812 */ /* 0x000fe400078ef835 */
[----:B------:R-:W-:Y:S02]  /*1810*/  SHF.R.U32.HI R9, RZ, 0xc, R4 ;  /* 0x0000000cff097819 */ /* 0x000fe40000011604 */
[----:B------:R-:W-:Y:S02]  /*1820*/  SHF.R.U32.HI R15, RZ, 0xc, R6 ;  /* 0x0000000cff0f7819 */ /* 0x000fe40000011606 */
[----:B------:R-:W-:Y:S02]  /*1830*/  SHF.R.U32.HI R18, RZ, 0xc, R7 ;  /* 0x0000000cff127819 */ /* 0x000fe40000011607 */
[----:B------:R-:W-:Y:S02]  /*1840*/  SHF.R.U32.HI R56, RZ, 0xa, R11 ;  /* 0x0000000aff387819 */ /* 0x000fe4000001160b */
[----:B------:R-:W-:-:S02]  /*1850*/  LOP3.LUT R55, R11, 0x3f003f, RZ, 0xc0, !PT ;  /* 0x003f003f0b377812 */ /* 0x000fc400078ec0ff */
[----:B------:R-:W-:Y:S02]  /*1860*/  SHF.R.U32.HI R57, RZ, 0x6, R11 ;  /* 0x00000006ff397819 */ /* 0x000fe4000001160b */
[----:B------:R-:W-:Y:S02]  /*1870*/  LOP3.LUT R53, R7, 0x3f003f, RZ, 0xc0, !PT ;  /* 0x003f003f07357812 */ /* 0x000fe400078ec0ff */
[----:B------:R-:W-:Y:S02]  /*1880*/  SHF.R.U32.HI R54, RZ, 0x6, R7 ;  /* 0x00000006ff367819 */ /* 0x000fe40000011607 */
[----:B------:R-:W-:Y:S02]  /*1890*/  LOP3.LUT R44, R23, 0x300030, R8, 0xf8, !PT ;  /* 0x00300030172c7812 */ /* 0x000fe400078ef808 */
[----:B------:R-:W-:Y:S02]  /*18a0*/  LOP3.LUT R11, R5, 0x3f003f, RZ, 0xc0, !PT ;  /* 0x003f003f050b7812 */ /* 0x000fe400078ec0ff */
[----:B------:R-:W-:-:S02]  /*18b0*/  LOP3.LUT R7, R12, 0xf000f, RZ, 0xc0, !PT ;  /* 0x000f000f0c077812 */ /* 0x000fc400078ec0ff */
[----:B------:R-:W-:Y:S02]  /*18c0*/  LOP3.LUT R8, R4, 0x3f003f, RZ, 0xc0, !PT ;  /* 0x003f003f04087812 */ /* 0x000fe400078ec0ff */
[----:B------:R-:W-:Y:S02]  /*18d0*/  SHF.R.U32.HI R5, RZ, 0x6, R5 ;  /* 0x00000006ff057819 */ /* 0x000fe40000011605 */
[----:B------:R-:W-:Y:S02]  /*18e0*/  LOP3.LUT R23, R6, 0x3f003f, RZ, 0xc0, !PT ;  /* 0x003f003f06177812 */ /* 0x000fe400078ec0ff */
[----:B------:R-:W-:Y:S02]  /*18f0*/  SHF.R.U32.HI R46, RZ, 0x6, R6 ;  /* 0x00000006ff2e7819 */ /* 0x000fe40000011606 */
[----:B------:R-:W-:Y:S02]  /*1900*/  SHF.R.U32.HI R4, RZ, 0x6, R4 ;  /* 0x00000006ff047819 */ /* 0x000fe40000011604 */
        /* <DEDUP_REMOVED lines=124> */
.L_x_1912:
[----:B------:R-:W-:Y:S05]  /*20d0*/  @!P3 BRA `(.L_x_1911) ;  /* 0x000000040070b947 */ /* 0x000fea0003800000 */
[----:B------:R-:W-:-:S04]  /*20e0*/  PRMT R4, R40, 0x9910, RZ ;  /* 0x0000991028047816 */ /* 0x000fc800000000ff */
        /* <DEDUP_REMOVED lines=46> */
.L_x_1913:
[----:B------:R-:W-:Y:S05]  /*23d0*/  @P0 BRA `(.L_x_1911) ;  /* 0x0000000000b00947 */ /* 0x000fea0003800000 */
        /* <DEDUP_REMOVED lines=44> */
.L_x_1911:
        /* <DEDUP_REMOVED lines=12> */
[--C-:B--2---:R-:W-:Y:S02]  /*2760*/  SHF.R.U32.HI R20, RZ, 0xc, R12.reuse ;  /* 0x0000000cff147819 */ /* 0x104fe4000001160c */
[----:B------:R-:W-:Y:S02]  /*2770*/  LOP3.LUT R18, R12, 0x3f003f, RZ, 0xc0, !PT ;  /* 0x003f003f0c127812 */ /* 0x000fe400078ec0ff */
[----:B------:R-:W-:Y:S02]  /*2780*/  SHF.R.U32.HI R19, RZ, 0x6, R12 ;  /* 0x00000006ff137819 */ /* 0x000fe4000001160c */
[----:B------:R-:W-:-:S02]  /*2790*/  SHF.R.U32.HI R23, RZ, 0xc, R13 ;  /* 0x0000000cff177819 */ /* 0x000fc4000001160d */
[----:B------:R-:W-:Y:S02]  /*27a0*/  LOP3.LUT R16, R13, 0x3f003f, RZ, 0xc0, !PT ;  /* 0x003f003f0d107812 */ /* 0x000fe400078ec0ff */
[----:B------:R-:W-:Y:S02]  /*27b0*/  SHF.R.U32.HI R22, RZ, 0x6, R13 ;  /* 0x00000006ff167819 */ /* 0x000fe4000001160d */
[--C-:B------:R-:W-:Y:S02]  /*27c0*/  SHF.R.U32.HI R44, RZ, 0xc, R14.reuse ;  /* 0x0000000cff2c7819 */ /* 0x100fe4000001160e */
[----:B------:R-:W-:Y:S02]  /*27d0*/  LOP3.LUT R24, R14, 0x3f003f, RZ, 0xc0, !PT ;  /* 0x003f003f0e187812 */ /* 0x000fe400078ec0ff */
[----:B------:R-:W-:Y:S02]  /*27e0*/  SHF.R.U32.HI R45, RZ, 0x6, R14 ;  /* 0x00000006ff2d7819 */ /* 0x000fe4000001160e */
[----:B----4-:R-:W-:-:S02]  /*27f0*/  SHF.R.U32.HI R12, RZ, 0x8, R8 ;  /* 0x00000008ff0c7819 */ /* 0x010fc40000011608 */
[--C-:B------:R-:W-:Y:S02]  /*2800*/  SHF.R.U32.HI R13, RZ, 0xa, R8.reuse ;  /* 0x0000000aff0d7819 */ /* 0x100fe40000011608 */
[----:B------:R-:W-:Y:S02]  /*2810*/  LOP3.LUT R17, R8, 0x3f003f, RZ, 0xc0, !PT ;  /* 0x003f003f08117812 */ /* 0x000fe400078ec0ff */
[----:B------:R-:W-:Y:S02]  /*2820*/  SHF.R.U32.HI R21, RZ, 0x6, R8 ;  /* 0x00000006ff157819 */ /* 0x000fe40000011608 */
[----:B------:R-:W-:Y:S02]  /*2830*/  SHF.R.U32.HI R48, RZ, 0xc, R15 ;  /* 0x0000000cff307819 */ /* 0x000fe4000001160f */
[--C-:B------:R-:W-:Y:S02]  /*2840*/  SHF.R.U32.HI R8, RZ, 0x8, R9.reuse ;  /* 0x00000008ff087819 */ /* 0x100fe40000011609 */
[----:B------:R-:W-:-:S02]  /*2850*/  SHF.R.U32.HI R14, RZ, 0xa, R9 ;  /* 0x0000000aff0e7819 */ /* 0x000fc40000011609 */
[----:B------:R-:W-:Y:S02]  /*2860*/  LOP3.LUT R25, R9, 0x3f003f, RZ, 0xc0, !PT ;  /* 0x003f003f09197812 */ /* 0x000fe400078ec0ff */
[----:B------:R-:W-:Y:S02]  /*2870*/  SHF.R.U32.HI R43, RZ, 0x6, R9 ;  /* 0x00000006ff2b7819 */ /* 0x000fe40000011609 */
[----:B------:R-:W-:Y:S02]  /*2880*/  LOP3.LUT R9, R20, 0xf000f, RZ, 0xc0, !PT ;  /* 0x000f000f14097812 */ /* 0x000fe400078ec0ff */
[----:B------:R-:W-:Y:S02]  /*2890*/  LOP3.LUT R23, R23, 0xf000f, RZ, 0xc0, !PT ;  /* 0x000f000f17177812 */ /* 0x000fe400078ec0ff */
[----:B------:R-:W-:Y:S02]  /*28a0*/  LOP3.LUT R50, R15, 0x3f003f, RZ, 0xc0, !PT ;  /* 0x003f003f0f327812 */ /* 0x000fe400078ec0ff */
[----:B------:R-:W-:-:S02]  /*28b0*/  SHF.R.U32.HI R51, RZ, 0x6, R15 ;  /* 0x00000006ff337819 */ /* 0x000fc4000001160f */
[--C-:B------:R-:W-:Y:S02]  /*28c0*/  SHF.R.U32.HI R52, RZ, 0x8, R11.reuse ;  /* 0x00000008ff347819 */ /* 0x100fe4000001160b */
        /* <DEDUP_REMOVED lines=8> */
[----:B------:R-:W-:Y:S02]  /*2950*/  LOP3.LUT R20, R44, 0xf000f, RZ, 0xc0, !PT ;  /* 0x000f000f2c147812 */ /* 0x000fe400078ec0ff */
[----:B------:R-:W-:Y:S02]  /*2960*/  LOP3.LUT R10, R9, 0x300030, R12, 0xf8, !PT ;  /* 0x00300030090a7812 */ /* 0x000fe400078ef80c */
[----:B------:R-:W-:-:S02]  /*2970*/  LOP3.LUT R44, R23, 0x300030, R8, 0xf8, !PT ;  /* 0x00300030172c7812 */ /* 0x000fc400078ef808 */
[----:B---3--:R-:W-:Y:S02]  /*2980*/  SHF.R.U32.HI R12, RZ, 0xc, R5 ;  /* 0x0000000cff0c7819 */ /* 0x008fe40000011605 */
[----:B------:R-:W-:Y:S02]  /*2990*/  SHF.R.U32.HI R23, RZ, 0xc, R6 ;  /* 0x0000000cff177819 */ /* 0x000fe40000011606 */
[----:B------:R-:W-:Y:S02]  /*29a0*/  LOP3.LUT R57, R11, 0x300030, R52, 0xf8, !PT ;  /* 0x003000300b397812 */ /* 0x000fe400078ef834 */
[--C-:B------:R-:W-:Y:S02]  /*29b0*/  SHF.R.U32.HI R54, RZ, 0xc, R7.reuse ;  /* 0x0000000cff367819 */ /* 0x100fe40000011607 */
[----:B------:R-:W-:Y:S02]  /*29c0*/  LOP3.LUT R52, R7, 0x3f003f, RZ, 0xc0, !PT ;  /* 0x003f003f07347812 */ /* 0x000fe400078ec0ff */
[----:B------:R-:W-:-:S02]  /*29d0*/  SHF.R.U32.HI R53, RZ, 0x6, R7 ;  /* 0x00000006ff357819 */ /* 0x000fc40000011607 */
[----:B------:R-:W-:Y:S02]  /*29e0*/  LOP3.LUT R7, R12, 0xf000f, RZ, 0xc0, !PT ;  /* 0x000f000f0c077812 */ /* 0x000fe400078ec0ff */
[----:B------:R-:W-:Y:S02]  /*29f0*/  LOP3.LUT R12, R23, 0xf000f, RZ, 0xc0, !PT ;  /* 0x000f000f170c7812 */ /* 0x000fe400078ec0ff */
[----:B------:R-:W-:Y:S02]  /*2a00*/  LOP3.LUT R48, R20, 0x300030, R15, 0xf8, !PT ;  /* 0x0030003014307812 */ /* 0x000fe400078ef80f */
[----:B------:R-:W-:Y:S02]  /*2a10*/  SHF.R.U32.HI R9, RZ, 0xc, R4 ;  /* 0x0000000cff097819 */ /* 0x000fe40000011604 */
[----:B------:R-:W-:Y:S02]  /*2a20*/  LOP3.LUT R23, R54, 0xf000f, RZ, 0xc0, !PT ;  /* 0x000f000f36177812 */ /* 0x000fe400078ec0ff */
[----:B------:R-:W-:-:S02]  /*2a30*/  LOP3.LUT R22, R22, 0x3f003f, RZ, 0xc0, !PT ;  /* 0x003f003f16167812 */ /* 0x000fc400078ec0ff */
[----:B------:R-:W-:Y:S02]  /*2a40*/  LOP3.LUT R15, R6, 0x3f003f, RZ, 0xc0, !PT ;  /* 0x003f003f060f7812 */ /* 0x000fe400078ec0ff */
[----:B------:R-:W-:Y:S02]  /*2a50*/  LOP3.LUT R11, R5, 0x3f003f, RZ, 0xc0, !PT ;  /* 0x003f003f050b7812 */ /* 0x000fe400078ec0ff */
[----:B------:R-:W-:Y:S02]  /*2a60*/  LOP3.LUT R8, R4, 0x3f003f, RZ, 0xc0, !PT ;  /* 0x003f003f04087812 */ /* 0x000fe400078ec0ff */
[----:B------:R-:W-:Y:S02]  /*2a70*/  SHF.R.U32.HI R5, RZ, 0x6, R5 ;  /* 0x00000006ff057819 */ /* 0x000fe40000011605 */
[----:B------:R-:W-:Y:S02]  /*2a80*/  SHF.R.U32.HI R20, RZ, 0x6, R6 ;  /* 0x00000006ff147819 */ /* 0x000fe40000011606 */
[----:B------:R-:W-:-:S02]  /*2a90*/  LOP3.LUT R45, R45, 0x3f003f, RZ, 0xc0, !PT ;  /* 0x003f003f2d2d7812 */ /* 0x000fc400078ec0ff */
[----:B------:R-:W-:Y:S02]  /*2aa0*/  SHF.R.U32.HI R4, RZ, 0x6, R4 ;  /* 0x00000006ff047819 */ /* 0x000fe40000011604 */
[----:B------:R-:W-:Y:S02]  /*2ab0*/  LOP3.LUT R6, R9, 0xf000f, RZ, 0xc0, !PT ;  /* 0x000f000f09067812 */ /* 0x000fe400078ec0ff */
[----:B------:R-:W-:Y:S02]  /*2ac0*/  LOP3.LUT R58, R23, 0x300030, R58, 0xf8, !PT ;  /* 0x00300030173a7812 */ /* 0x000fe400078ef83a */
[----:B------:R-:W-:Y:S02]  /*2ad0*/  LOP3.LUT R22, R22, 0x64006400, RZ, 0xfc, !PT ;  /* 0x6400640016167812 */ /* 0x000fe400078efcff */
[----:B------:R-:W-:Y:S02]  /*2ae0*/  LOP3.LUT R49, R12, 0x300030, R49, 0xf8, !PT ;  /* 0x003000300c317812 */ /* 0x000fe400078ef831 */
        /* <DEDUP_REMOVED lines=120> */
.L_x_1915:
        /* <DEDUP_REMOVED lines=48> */
.L_x_1916:
        /* <DEDUP_REMOVED lines=45> */
.L_x_1914:
[----:B------:R-:W-:Y:S01]  /*3840*/  IADD3 R39, R39, 0x20, RZ ;  /* 0x0000002027277810 */ /* 0x000fe20007ffe0ff */
[----:B-1----:R-:W-:Y:S01]  /*3850*/  IMAD.WIDE.U32 R2, R37, 0x18, R2 ;  /* 0x0000001825027825 */ /* 0x002fe200078e0002 */
[----:B------:R-:W-:Y:S02]  /*3860*/  UIADD3 UR4, UR4, 0x40, URZ ;  /* 0x0000004004047890 */ /* 0x000fe4000fffe03f */
[----:B------:R-:W-:Y:S01]  /*3870*/  ISETP.GE.AND P2, PT, R39, UR5, PT ;  /* 0x0000000527007c0c */ /* 0x000fe2000bf46270 */
[----:B------:R-:W-:Y:S01]  /*3880*/  IMAD R21, R61, 0x18, RZ ;  /* 0x000000183d157824 */ /* 0x000fe200078e02ff */
[----:B------:R-:W-:Y:S01]  /*3890*/  ISETP.LT.AND P3, PT, R39, R36, PT ;  /* 0x000000242700720c */ /* 0x000fe20003f61270 */
[----:B------:R-:W-:-:S03]  /*38a0*/  IMAD.MOV.U32 R20, RZ, RZ, R2 ;  /* 0x000000ffff147224 */ /* 0x000fc600078e0002 */
[----:B------:R-:W-:-:S09]  /*38b0*/  IADD3 R21, R3, R21, RZ ;  /* 0x0000001503157210 */ /* 0x000fd20007ffe0ff */
[----:B------:R-:W-:Y:S05]  /*38c0*/  @!P2 BRA P3, `(.L_x_1917) ;  /* 0xffffffdc000ca947 */ /* 0x000fea000183ffff */
.L_x_1910:
        /* <DEDUP_REMOVED lines=11> */
.L_x_1922:
[----:B0-----:R-:W0:Y:S02]  /*3980*/  LDC R37, c[0x0][0x23c] ;  /* 0x00008f00ff257b82 */ /* 0x001e240000000800 */
[C---:B0-----:R-:W-:Y:S02]  /*3990*/  IMAD.WIDE R16, R37.reuse, 0x4, R20 ;  /* 0x0000000425107825 */ /* 0x041fe400078e0214 */
[----:B-----5:R-:W5:Y:S02]  /*39a0*/  LDG.E.128.CONSTANT R20, desc[UR6][R20.64] ;  /* 0x0000000614147981 */ /* 0x020f64000c1e9d00 */
[C---:B-1----:R-:W-:Y:S02]  /*39b0*/  IMAD.WIDE R12, R37.reuse, 0x4, R16 ;  /* 0x00000004250c7825 */ /* 0x042fe400078e0210 */
[----:B------:R-:W5:Y:S02]  /*39c0*/  LDG.E.128.CONSTANT R16, desc[UR6][R16.64] ;  /* 0x0000000610107981 */ /* 0x000f64000c1e9d00 */
[----:B------:R-:W-:-:S02]  /*39d0*/  IMAD.WIDE R4, R37, 0x4, R12 ;  /* 0x0000000425047825 */ /* 0x000fc400078e020c */
[----:B------:R-:W5:Y:S04]  /*39e0*/  LDG.E.128.CONSTANT R12, desc[UR6][R12.64] ;  /* 0x000000060c0c7981 */ /* 0x000f68000c1e9d00 */
[----:B------:R0:W5:Y:S01]  /*39f0*/  LDG.E.128.CONSTANT R8, desc[UR6][R4.64] ;  /* 0x0000000604087981 */ /* 0x000162000c1e9d00 */
[----:B------:R-:W-:Y:S01]  /*3a00*/  IMAD.WIDE R2, R37, 0x4, R4 ;  /* 0x0000000425027825 */ /* 0x000fe200078e0204 */
[----:B------:R-:W-:Y:S06]  /*3a10*/  @!P1 BRA `(.L_x_1919) ;  /* 0x0000001c00b89947 */ /* 0x000fec0003800000 */
[----:B0-----:R-:W2:Y:S01]  /*3a20*/  LDG.E.128.CONSTANT R4, desc[UR6][R2.64] ;  /* 0x0000000602047981 */ /* 0x001ea2000c1e9d00 */
[----:B-----5:R-:W-:Y:S02]  /*3a30*/  SHF.R.U32.HI R0, RZ, 0xf, R20 ;  /* 0x0000000fff007819 */ /* 0x020fe40000011614 */
[--C-:B------:R-:W-:Y:S02]  /*3a40*/  SHF.R.U32.HI R82, RZ, 0xd, R12.reuse ;  /* 0x0000000dff527819 */ /* 0x100fe4000001160c */
[C---:B------:R-:W-:Y:S02]  /*3a50*/  LOP3.LUT R70, R12.reuse, 0x3e003e0, RZ, 0xc0, !PT ;  /* 0x03e003e00c467812 */ /* 0x040fe400078ec0ff */
[----:B------:R-:W-:Y:S02]  /*3a60*/  LOP3.LUT R76, R12, 0x1f001f, RZ, 0xc0, !PT ;  /* 0x001f001f0c4c7812 */ /* 0x000fe400078ec0ff */
[----:B------:R-:W-:Y:S02]  /*3a70*/  SHF.R.U32.HI R77, RZ, 0xa, R12 ;  /* 0x0000000aff4d7819 */ /* 0x000fe4000001160c */
[----:B------:R-:W-:-:S02]  /*3a80*/  SHF.R.U32.HI R83, RZ, 0xf, R21 ;  /* 0x0000000fff537819 */ /* 0x000fc40000011615 */
[----:B------:R-:W-:Y:S02]  /*3a90*/  SHF.R.U32.HI R86, RZ, 0xf, R22 ;  /* 0x0000000fff567819 */ /* 0x000fe40000011616 */
[--C-:B------:R-:W-:Y:S02]  /*3aa0*/  SHF.R.U32.HI R12, RZ, 0xc, R8.reuse ;  /* 0x0000000cff0c7819 */ /* 0x100fe40000011608 */
[C---:B------:R-:W-:Y:S02]  /*3ab0*/  LOP3.LUT R80, R8.reuse, 0x3e003e0, RZ, 0xc0, !PT ;  /* 0x03e003e008507812 */ /* 0x040fe400078ec0ff */
[----:B------:R-:W-:Y:S02]  /*3ac0*/  LOP3.LUT R78, R8, 0x1f001f, RZ, 0xc0, !PT ;  /* 0x001f001f084e7812 */ /* 0x000fe400078ec0ff */
[----:B------:R-:W-:Y:S02]  /*3ad0*/  SHF.R.U32.HI R79, RZ, 0xa, R8 ;  /* 0x0000000aff4f7819 */ /* 0x000fe40000011608 */
[----:B------:R-:W-:-:S02]  /*3ae0*/  SHF.R.U32.HI R81, RZ, 0xe, R16 ;  /* 0x0000000eff517819 */ /* 0x000fc40000011610 */
[----:B------:R-:W-:Y:S02]  /*3af0*/  LOP3.LUT R8, R0, 0x10001, RZ, 0xc0, !PT ;  /* 0x0001000100087812 */ /* 0x000fe400078ec0ff */
        /* <DEDUP_REMOVED lines=27> */
[C---:B------:R-:W-:Y:S02]  /*3cb0*/  LOP3.LUT R20, R22.reuse, 0x3e003e0, RZ, 0xc0, !PT ;  /* 0x03e003e016147812 */ /* 0x040fe400078ec0ff */
[----:B------:R-:W-:-:S02]  /*3cc0*/  LOP3.LUT R45, R22, 0x1f001f, RZ, 0xc0, !PT ;  /* 0x001f001f162d7812 */ /* 0x000fc400078ec0ff */
[----:B------:R-:W-:Y:S02]  /*3cd0*/  SHF.R.U32.HI R46, RZ, 0xa, R22 ;  /* 0x0000000aff2e7819 */ /* 0x000fe40000011616 */
[----:B------:R-:W-:Y:S02]  /*3ce0*/  SHF.R.U32.HI R90, RZ, 0xe, R19 ;  /* 0x0000000eff5a7819 */ /* 0x000fe40000011613 */
[----:B------:R-:W-:Y:S02]  /*3cf0*/  MOV R10, 0x2800 ;  /* 0x00002800000a7802 */ /* 0x000fe40000000f00 */
[----:B------:R-:W-:Y:S02]  /*3d00*/  PRMT R8, R41, 0x9910, RZ ;  /* 0x0000991029087816 */ /* 0x000fe400000000ff */
[----:B------:R-:W-:Y:S02]  /*3d10*/  LOP3.LUT R89, R89, 0x10001, RZ, 0xc0, !PT ;  /* 0x0001000159597812 */ /* 0x000fe400078ec0ff */
[----:B------:R-:W-:-:S02]  /*3d20*/  LOP3.LUT R22, R17, 0x3e003e0, RZ, 0xc0, !PT ;  /* 0x03e003e011167812 */ /* 0x000fc400078ec0ff */
[----:B------:R-:W-:Y:S02]  /*3d30*/  LOP3.LUT R58, R17, 0x1f001f, RZ, 0xc0, !PT ;  /* 0x001f001f113a7812 */ /* 0x000fe400078ec0ff */
[----:B------:R-:W-:Y:S02]  /*3d40*/  SHF.R.U32.HI R56, RZ, 0xa, R17 ;  /* 0x0000000aff387819 */ /* 0x000fe40000011611 */
[----:B------:R-:W-:Y:S02]  /*3d50*/  SHF.R.U32.HI R88, RZ, 0xd, R14 ;  /* 0x0000000dff587819 */ /* 0x000fe4000001160e */
[----:B------:R-:W-:Y:S02]  /*3d60*/  LOP3.LUT R84, R83, 0x20002, R84, 0xf8, !PT ;  /* 0x0002000253547812 */ /* 0x000fe400078ef854 */
[----:B------:R-:W-:Y:S02]  /*3d70*/  LOP3.LUT R87, R86, 0x20002, R87, 0xf8, !PT ;  /* 0x0002000256577812 */ /* 0x000fe400078ef857 */
[----:B------:R-:W-:-:S02]  /*3d80*/  LOP3.LUT R17, R19, 0x3e003e0, RZ, 0xc0, !PT ;  /* 0x03e003e013117812 */ /* 0x000fc400078ec0ff */
[----:B------:R-:W-:Y:S02]  /*3d90*/  LOP3.LUT R47, R19, 0x1f001f, RZ, 0xc0, !PT ;  /* 0x001f001f132f7812 */ /* 0x000fe400078ec0ff */
[----:B------:R-:W-:Y:S02]  /*3da0*/  SHF.R.U32.HI R48, RZ, 0xa, R19 ;  /* 0x0000000aff307819 */ /* 0x000fe40000011613 */
[----:B------:R-:W-:Y:S02]  /*3db0*/  LOP3.LUT R81, R81, 0x40004, R82, 0xf8, !PT ;  /* 0x0004000451517812 */ /* 0x000fe400078ef852 */
[C---:B------:R-:W-:Y:S02]  /*3dc0*/  LOP3.LUT R19, R14.reuse, 0x3e003e0, RZ, 0xc0, !PT ;  /* 0x03e003e00e137812 */ /* 0x040fe400078ec0ff */
[----:B------:R-:W-:Y:S02]  /*3dd0*/  LOP3.LUT R55, R14, 0x1f001f, RZ, 0xc0, !PT ;  /* 0x001f001f0e377812 */ /* 0x000fe400078ec0ff */
[----:B------:R-:W-:-:S02]  /*3de0*/  SHF.R.U32.HI R57, RZ, 0xa, R14 ;  /* 0x0000000aff397819 */ /* 0x000fc4000001160e */
[----:B------:R-:W-:Y:S02]  /*3df0*/  SHF.R.U32.HI R14, RZ, 0xd, R15 ;  /* 0x0000000dff0e7819 */ /* 0x000fe4000001160f */
[----:B------:R-:W-:Y:S02]  /*3e00*/  PRMT R0, R10, 0x7610, R0 ;  /* 0x000076100a007816 */ /* 0x000fe40000000000 */
[----:B------:R-:W-:Y:S02]  /*3e10*/  LOP3.LUT R89, R89, 0x20002, R90, 0xf8, !PT ;  /* 0x0002000259597812 */ /* 0x000fe400078ef85a */
[----:B------:R-:W-:Y:S02]  /*3e20*/  ISETP.NE.AND P2, PT, R8, RZ, PT ;  /* 0x000000ff0800720c */ /* 0x000fe40003f45270 */
[C---:B------:R-:W-:Y:S02]  /*3e30*/  LOP3.LUT R69, R16.reuse, 0x3e003e0, RZ, 0xc0, !PT ;  /* 0x03e003e010457812 */ /* 0x040fe400078ec0ff */
[----:B------:R-:W-:-:S02]  /*3e40*/  LOP3.LUT R72, R16, 0x1f001f, RZ, 0xc0, !PT ;  /* 0x001f001f10487812 */ /* 0x000fc400078ec0ff */
[----:B------:R-:W-:Y:S02]  /*3e50*/  SHF.R.U32.HI R73, RZ, 0xa, R16 ;  /* 0x0000000aff497819 */ /* 0x000fe40000011610 */
[----:B------:R-:W-:Y:S02]  /*3e60*/  LOP3.LUT R8, R84, 0x40004, R85, 0xf8, !PT ;  /* 0x0004000454087812 */ /* 0x000fe400078ef855 */
[----:B------:R-:W-:Y:S02]  /*3e70*/  LOP3.LUT R10, R87, 0x40004, R88, 0xf8, !PT ;  /* 0x00040004570a7812 */ /* 0x000fe400078ef858 */
[C---:B------:R-:W-:Y:S02]  /*3e80*/  LOP3.LUT R16, R18.reuse, 0x3e003e0, RZ, 0xc0, !PT ;  /* 0x03e003e012107812 */ /* 0x040fe400078ec0ff */
[----:B------:R-:W-:Y:S02]  /*3e90*/  LOP3.LUT R51, R18, 0x1f001f, RZ, 0xc0, !PT ;  /* 0x001f001f12337812 */ /* 0x000fe400078ec0ff */
[----:B------:R-:W-:-:S02]  /*3ea0*/  SHF.R.U32.HI R52, RZ, 0xa, R18 ;  /* 0x0000000aff347819 */ /* 0x000fc40000011612 */
[----:B------:R-:W-:Y:S02]  /*3eb0*/  LOP3.LUT R84, R81, 0x80008, R12, 0xf8, !PT ;  /* 0x0008000851547812 */ /* 0x000fe400078ef80c */
[C---:B------:R-:W-:Y:S02]  /*3ec0*/  LOP3.LUT R18, R15.reuse, 0x3e003e0, RZ, 0xc0, !PT ;  /* 0x03e003e00f127812 */ /* 0x040fe400078ec0ff */
[----:B------:R-:W-:Y:S02]  /*3ed0*/  LOP3.LUT R53, R15, 0x1f001f, RZ, 0xc0, !PT ;  /* 0x001f001f0f357812 */ /* 0x000fe400078ec0ff */
[----:B------:R-:W-:Y:S02]  /*3ee0*/  SHF.R.U32.HI R54, RZ, 0xa, R15 ;  /* 0x0000000aff367819 */ /* 0x000fe4000001160f */
[----:B------:R-:W-:Y:S02]  /*3ef0*/  SHF.R.U32.HI R15, RZ, 0xc, R11 ;  /* 0x0000000cff0f7819 */ /* 0x000fe4000001160b */
[----:B------:R-:W-:-:S02]  /*3f00*/  LOP3.LUT R14, R89, 0x40004, R14, 0xf8, !PT ;  /* 0x00040004590e7812 */ /* 0x000fc400078ef80e */
[----:B------:R-:W-:Y:S02]  /*3f10*/  LOP3.LUT R92, R10, 0x80008, R9, 0xf8, !PT ;  /* 0x000800080a5c7812 */ /* 0x000fe400078ef809 */
[----:B------:R-:W-:Y:S02]  /*3f20*/  LOP3.LUT R88, R8, 0x80008, R13, 0xf8, !PT ;  /* 0x0008000808587812 */ /* 0x000fe400078ef80d */
[----:B------:R-:W-:Y:S02]  /*3f30*/  LOP3.LUT R96, R14, 0x80008, R15, 0xf8, !PT ;  /* 0x000800080e607812 */ /* 0x000fe400078ef80f */
[C---:B------:R-:W-:Y:S02]  /*3f40*/  LOP3.LUT R68, R11.reuse, 0x3e003e0, RZ, 0xc0, !PT ;  /* 0x03e003e00b447812 */ /* 0x040fe400078ec0ff */
        /* <DEDUP_REMOVED lines=48> */
[----:B------:R-:W-:Y:S02]  /*4250*/  ISETP.GE.AND P3, PT, R38, 0x2, PT ;  /* 0x000000022600780c */ /* 0x000fe40003f66270 */
[----:B--2---:R-:W-:-:S02]  /*4260*/  SHF.R.U32.HI R81, RZ, 0xb, R4 ;  /* 0x0000000bff517819 */ /* 0x004fc40000011604 */
[C---:B------:R-:W-:Y:S02]  /*4270*/  LOP3.LUT R82, R4.reuse, 0x3e003e0, RZ, 0xc0, !PT ;  /* 0x03e003e004527812 */ /* 0x040fe400078ec0ff */
[----:B------:R-:W-:Y:S02]  /*4280*/  LOP3.LUT R9, R4, 0x1f001f, RZ, 0xc0, !PT ;  /* 0x001f001f04097812 */ /* 0x000fe400078ec0ff */
[----:B------:R-:W-:Y:S02]  /*4290*/  SHF.R.U32.HI R10, RZ, 0xa, R4 ;  /* 0x0000000aff0a7819 */ /* 0x000fe40000011604 */
[----:B------:R-:W-:Y:S02]  /*42a0*/  SHF.R.U32.HI R85, RZ, 0xb, R6 ;  /* 0x0000000bff557819 */ /* 0x000fe40000011606 */
[----:B------:R-:W-:Y:S02]  /*42b0*/  LOP3.LUT R4, R84, 0x100010, R81, 0xf8, !PT ;  /* 0x0010001054047812 */ /* 0x000fe400078ef851 */
[----:B------:R-:W-:-:S02]  /*42c0*/  SHF.R.U32.HI R83, RZ, 0xb, R5 ;  /* 0x0000000bff537819 */ /* 0x000fc40000011605 */
[----:B------:R-:W-:Y:S02]  /*42d0*/  SHF.R.U32.HI R87, RZ, 0xb, R7 ;  /* 0x0000000bff577819 */ /* 0x000fe40000011607 */
[----:B------:R-:W-:Y:S01]  /*42e0*/  LOP3.LUT R81, R70, 0x64006400, RZ, 0xfc, !PT ;  /* 0x6400640046517812 */ /* 0x000fe200078efcff */
[-C--:B------:R-:W-:Y:S01]  /*42f0*/  HFMA2 R70, R91, R0.reuse.H0_H0, -48, -48 ;  /* 0xd200d2005b467431 */ /* 0x080fe20000040000 */
[C---:B------:R-:W-:Y:S01]  /*4300*/  LOP3.LUT R90, R6.reuse, 0x3e003e0, RZ, 0xc0, !PT ;  /* 0x03e003e0065a7812 */ /* 0x040fe200078ec0ff */
[----:B------:R-:W-:Y:S01]  /*4310*/  HADD2 R91, R60, -1040, -1040 ;  /* 0xe410e4103c5b7430 */ /* 0x000fe20000000000 */
[----:B------:R-:W-:Y:S01]  /*4320*/  LOP3.LUT R12, R6, 0x1f001f, RZ, 0xc0, !PT ;  /* 0x001f001f060c7812 */ /* 0x000fe200078ec0ff */
[-C--:B------:R-:W-:Y:S01]  /*4330*/  HFMA2 R67, R81, R0.reuse.H0_H0, -48, -48 ;  /* 0xd200d20051437431 */ /* 0x080fe20000040000 */
[----:B------:R-:W-:Y:S02]  /*4340*/  SHF.R.U32.HI R13, RZ, 0xa, R6 ;  /* 0x0000000aff0d7819 */ /* 0x000fe40000011606 */
[----:B------:R-:W-:Y:S01]  /*4350*/  LOP3.LUT R6, R92, 0x100010, R85, 0xf8, !PT ;  /* 0x001000105c067812 */ /* 0x000fe200078ef855 */
[----:B------:R-:W-:Y:S01]  /*4360*/  HFMA2 R92, R101, R0.H0_H0, -48, -48 ;  /* 0xd200d200655c7431 */ /* 0x000fe20000040000 */
[----:B------:R-:W-:-:S02]  /*4370*/  LOP3.LUT R86, R5, 0x3e003e0, RZ, 0xc0, !PT ;  /* 0x03e003e005567812 */ /* 0x000fc400078ec0ff */
[----:B------:R-:W-:Y:S02]  /*4380*/  LOP3.LUT R8, R5, 0x1f001f, RZ, 0xc0, !PT ;  /* 0x001f001f05087812 */ /* 0x000fe400078ec0ff */
[----:B------:R-:W-:Y:S02]  /*4390*/  SHF.R.U32.HI R11, RZ, 0xa, R5 ;  /* 0x0000000aff0b7819 */ /* 0x000fe40000011605 */
[C---:B------:R-:W-:Y:S02]  /*43a0*/  LOP3.LUT R94, R7.reuse, 0x3e003e0, RZ, 0xc0, !PT ;  /* 0x03e003e0075e7812 */ /* 0x040fe400078ec0ff */
[----:B------:R-:W-:Y:S02]  /*43b0*/  LOP3.LUT R14, R7, 0x1f001f, RZ, 0xc0, !PT ;  /* 0x001f001f070e7812 */ /* 0x000fe400078ec0ff */
[----:B------:R-:W-:Y:S02]  /*43c0*/  SHF.R.U32.HI R15, RZ, 0xa, R7 ;  /* 0x0000000aff0f7819 */ /* 0x000fe40000011607 */
[----:B------:R-:W-:Y:S01]  /*43d0*/  LOP3.LUT R85, R24, 0x64006400, RZ, 0xfc, !PT ;  /* 0x6400640018557812 */ /* 0x000fe200078efcff */
[-C--:B------:R-:W-:Y:S01]  /*43e0*/  HFMA2 R24, R23, R0.reuse.H0_H0, -48, -48 ;  /* 0xd200d20017187431 */ /* 0x080fe20000040000 */
[----:B------:R-:W-:Y:S01]  /*43f0*/  LOP3.LUT R5, R88, 0x100010, R83, 0xf8, !PT ;  /* 0x0010001058057812 */ /* 0x000fe200078ef853 */
[-C--:B------:R-:W-:Y:S01]  /*4400*/  HFMA2 R23, R71, R0.reuse.H0_H0, -48, -48 ;  /* 0xd200d20047177431 */ /* 0x080fe20000040000 */
[----:B------:R-:W-:Y:S01]  /*4410*/  LOP3.LUT R7, R96, 0x100010, R87, 0xf8, !PT ;  /* 0x0010001060077812 */ /* 0x000fe200078ef857 */
[----:B------:R-:W-:Y:S01]  /*4420*/  HFMA2 R71, R103, R0.H0_H0, -48, -48 ;  /* 0xd200d20067477431 */ /* 0x000fe20000040000 */
[----:B------:R-:W-:Y:S01]  /*4430*/  LOP3.LUT R83, R80, 0x64006400, RZ, 0xfc, !PT ;  /* 0x6400640050537812 */ /* 0x000fe200078efcff */
[----:B------:R-:W-:Y:S01]  /*4440*/  HADD2 R88, R58, -1040, -1040 ;  /* 0xe410e4103a587430 */ /* 0x000fe20000000000 */
[----:B------:R-:W-:-:S02]  /*4450*/  LOP3.LUT R96, R47, 0x64006400, RZ, 0xfc, !PT ;  /* 0x640064002f607812 */ /* 0x000fc400078efcff */
[----:B------:R-:W-:Y:S01]  /*4460*/  LOP3.LUT R17, R82, 0x64006400, RZ, 0xfc, !PT ;  /* 0x6400640052117812 */ /* 0x000fe200078efcff */
[-C--:B------:R-:W-:Y:S01]  /*4470*/  HFMA2 R25, R83, R0.reuse.H0_H0, -48, -48 ;  /* 0xd200d20053197431 */ /* 0x080fe20000040000 */
        /* <DEDUP_REMOVED lines=167> */
.L_x_1920:
        /* <DEDUP_REMOVED lines=82> */
.L_x_1921:
        /* <DEDUP_REMOVED lines=79> */
.L_x_1919:
        /* <DEDUP_REMOVED lines=8> */
.L_x_1918:
[----:B------:R-:W-:Y:S05]  /*5980*/  @!P1 EXIT ;  /* 0x000000000000994d */ /* 0x000fea0003800000 */
[----:B------:R-:W2:Y:S01]  /*5990*/  S2R R0, SR_CTAID.X ;  /* 0x0000000000007919 */ /* 0x000ea20000002500 */
[----:B------:R-:W3:Y:S01]  /*59a0*/  S2UR UR4, SR_CTAID.Y ;  /* 0x00000000000479c3 */ /* 0x000ee20000002600 */
[----:B------:R-:W-:Y:S01]  /*59b0*/  HMUL2 R31, R31, R41.H0_H0 ;  /* 0x200000291f1f7232 */ /* 0x000fe20000000000 */
[----:B------:R-:W2:Y:S06]  /*59c0*/  S2R R3, SR_TID.X ;  /* 0x0000000000037919 */ /* 0x000eac0000002100 */
[----:B------:R-:W0:Y:S01]  /*59d0*/  LDC.64 R6, c[0x0][0x230] ;  /* 0x00008c00ff067b82 */ /* 0x000e220000000a00 */
[----:B---3--:R-:W-:Y:S01]  /*59e0*/  UIMAD UR4, UR4, 0x3, URZ ;  /* 0x00000003040478a4 */ /* 0x008fe2000f8e023f */
[----:B--2---:R-:W-:-:S04]  /*59f0*/  LEA R0, R0, R3, 0x5 ;  /* 0x0000000300007211 */ /* 0x004fc800078e28ff */
[----:B------:R-:W-:-:S05]  /*5a00*/  SHF.L.U32 R0, R0, 0x2, RZ ;  /* 0x0000000200007819 */ /* 0x000fca00000006ff */
[----:B------:R-:W-:-:S04]  /*5a10*/  IMAD R8, R37, UR4, R0 ;  /* 0x0000000425087c24 */ /* 0x000fc8000f8e0200 */
        /* <DEDUP_REMOVED lines=9> */
.L_x_1926:
[----:B------:R-:W0:Y:S02]  /*5ab0*/  LDS R2, [R0] ;  /* 0x0000000000027984 */ /* 0x000e240000000800 */
[----:B0-----:R-:W-:-:S06]  /*5ac0*/  HADD2 R3, R2, R31 ;  /* 0x0000001f02037230 */ /* 0x001fcc0000000000 */
[----:B------:R-:W0:Y:S02]  /*5ad0*/  ATOMS.CAST.SPIN R3, [R0], R2, R3 ;  /* 0x000000020003738d */ /* 0x000e240001800003 */
[----:B0-----:R-:W-:-:S13]  /*5ae0*/  ISETP.EQ.U32.AND P0, PT, R3, 0x1, PT ;  /* 0x000000010300780c */ /* 0x001fda0003f02070 */
[----:B------:R-:W-:Y:S05]  /*5af0*/  @!P0 BRA `(.L_x_1926) ;  /* 0xfffffffc00ec8947 */ /* 0x000fea000383ffff */
[----:B------:R-:W-:Y:S05]  /*5b00*/  BRA `(.L_x_1924) ;  /* 0x00000000000c7947 */ /* 0x000fea0003800000 */
.L_x_1925:
[----:B------:R-:W2:Y:S02]  /*5b10*/  LD.E R0, desc[UR6][R4.64] ;  /* 0x0000000604007980 */ /* 0x000ea4000c101900 */
[----:B--2---:R-:W-:-:S05]  /*5b20*/  IADD3 R3, R31, R0, RZ ;  /* 0x000000001f037210 */ /* 0x004fca0007ffe0ff */
[----:B------:R0:W-:Y:S02]  /*5b30*/  ST.E desc[UR6][R4.64], R3 ;  /* 0x0000000304007985 */ /* 0x0001e4000c101906 */
.L_x_1924:
[----:B------:R-:W-:Y:S05]  /*5b40*/  BSYNC B0 ;  /* 0x0000000000007941 */ /* 0x000fea0003800000 */
.L_x_1923:
[----:B------:R1:W-:Y:S01]  /*5b50*/  ATOM.E.ADD.F16x2.RN.STRONG.GPU P0, RZ, desc[UR6][R4.64+0x4], R41 ;  /* 0x0000042904ff79a2 */ /* 0x0003e2000810e1c6 */
[----:B------:R-:W-:Y:S04]  /*5b60*/  BSSY B0, `(.L_x_1927) ;  /* 0x000000f000007945 */ /* 0x000fe80003800000 */
[----:B-1----:R-:W-:Y:S05]  /*5b70*/  @P0 BRA `(.L_x_1928) ;  /* 0x0000000000340947 */ /* 0x002fea0003800000 */
[----:B------:R-:W1:Y:S02]  /*5b80*/  QSPC.E.S P0, RZ, [R4+0x4] ;  /* 0x0000040004ff73aa */ /* 0x000e640000000500 */
[----:B-1----:R-:W-:Y:S05]  /*5b90*/  @!P0 BRA `(.L_x_1929) ;  /* 0x0000000000208947 */ /* 0x002fea0003800000 */
[----:B------:R-:W-:-:S04]  /*5ba0*/  MOV R2, R4 ;  /* 0x0000000400027202 */ /* 0x000fc80000000f00 */
[----:B------:R-:W-:-:S07]  /*5bb0*/  MOV R0, R2 ;  /* 0x0000000200007202 */ /* 0x000fce0000000f00 */
.L_x_1930:
[----:B------:R-:W0:Y:S02]  /*5bc0*/  LDS R2, [R0+0x4] ;  /* 0x0000040000027984 */ /* 0x000e240000000800 */
[----:B0-----:R-:W-:-:S10]  /*5bd0*/  HFMA2.MMA R3, R2, 1, 1, R41 ;  /* 0x3c003c0002037835 */ /* 0x001fd40000000029 */
[----:B------:R-:W0:Y:S02]  /*5be0*/  ATOMS.CAST.SPIN R3, [R0+0x4], R2, R3 ;  /* 0x000004020003738d */ /* 0x000e240001800003 */
[----:B0-----:R-:W-:-:S13]  /*5bf0*/  ISETP.EQ.U32.AND P0, PT, R3, 0x1, PT ;  /* 0x000000010300780c */ /* 0x001fda0003f02070 */
[----:B------:R-:W-:Y:S05]  /*5c00*/  @!P0 BRA `(.L_x_1930) ;  /* 0xfffffffc00ec8947 */ /* 0x000fea000383ffff */
[----:B------:R-:W-:Y:S05]  /*5c10*/  BRA `(.L_x_1928) ;  /* 0x00000000000c7947 */ /* 0x000fea0003800000 */
.L_x_1929:
[----:B------:R-:W0:Y:S02]  /*5c20*/  LD.E R0, desc[UR6][R4.64+0x4] ;  /* 0x0000040604007980 */ /* 0x000e24000c101900 */
[----:B0-----:R-:W-:-:S05]  /*5c30*/  IADD3 R3, R41, R0, RZ ;  /* 0x0000000029037210 */ /* 0x001fca0007ffe0ff */
[----:B------:R1:W-:Y:S02]  /*5c40*/  ST.E desc[UR6][R4.64+0x4], R3 ;  /* 0x0000040304007985 */ /* 0x0003e4000c101906 */
.L_x_1928:
[----:B------:R-:W-:Y:S05]  /*5c50*/  BSYNC B0 ;  /* 0x0000000000007941 */ /* 0x000fea0003800000 */
.L_x_1927:
        /* <DEDUP_REMOVED lines=13> */
.L_x_1934:
[----:B------:R-:W0:Y:S02]  /*5d30*/  LDS R2, [R0] ;  /* 0x0000000000027984 */ /* 0x000e240000000800 */
[----:B0-----:R-:W-:-:S06]  /*5d40*/  HADD2 R3, R2, R29 ;  /* 0x0000001d02037230 */ /* 0x001fcc0000000000 */
[----:B------:R-:W0:Y:S02]  /*5d50*/  ATOMS.CAST.SPIN R3, [R0], R2, R3 ;  /* 0x000000020003738d */ /* 0x000e240001800003 */
[----:B0-----:R-:W-:-:S13]  /*5d60*/  ISETP.EQ.U32.AND P0, PT, R3, 0x1, PT ;  /* 0x000000010300780c */ /* 0x001fda0003f02070 */
[----:B------:R-:W-:Y:S05]  /*5d70*/  @!P0 BRA `(.L_x_1934) ;  /* 0xfffffffc00ec8947 */ /* 0x000fea000383ffff */
[----:B------:R-:W-:Y:S05]  /*5d80*/  BRA `(.L_x_1932) ;  /* 0x00000000000c7947 */ /* 0x000fea0003800000 */
.L_x_1933:
[----:B------:R-:W2:Y:S02]  /*5d90*/  LD.E R0, desc[UR6][R4.64] ;  /* 0x0000000604007980 */ /* 0x000ea4000c101900 */
[----:B--2---:R-:W-:-:S05]  /*5da0*/  IADD3 R3, R29, R0, RZ ;  /* 0x000000001d037210 */ /* 0x004fca0007ffe0ff */
[----:B------:R0:W-:Y:S02]  /*5db0*/  ST.E desc[UR6][R4.64], R3 ;  /* 0x0000000304007985 */ /* 0x0001e4000c101906 */
.L_x_1932:
[----:B------:R-:W-:Y:S05]  /*5dc0*/  BSYNC B0 ;  /* 0x0000000000007941 */ /* 0x000fea0003800000 */
.L_x_1931:
[----:B------:R1:W-:Y:S01]  /*5dd0*/  ATOM.E.ADD.F16x2.RN.STRONG.GPU P0, RZ, desc[UR6][R4.64+0x4], R9 ;  /* 0x0000040904ff79a2 */ /* 0x0003e2000810e1c6 */
[----:B------:R-:W-:Y:S04]  /*5de0*/  BSSY B0, `(.L_x_1935) ;  /* 0x000000f000007945 */ /* 0x000fe80003800000 */
[----:B-1----:R-:W-:Y:S05]  /*5df0*/  @P0 BRA `(.L_x_1936) ;  /* 0x0000000000340947 */ /* 0x002fea0003800000 */
[----:B------:R-:W1:Y:S02]  /*5e00*/  QSPC.E.S P0, RZ, [R4+0x4] ;  /* 0x0000040004ff73aa */ /* 0x000e640000000500 */
[----:B-1----:R-:W-:Y:S05]  /*5e10*/  @!P0 BRA `(.L_x_1937) ;  /* 0x0000000000208947 */ /* 0x002fea0003800000 */
[----:B------:R-:W-:-:S05]  /*5e20*/  IMAD.MOV.U32 R2, RZ, RZ, R4 ;  /* 0x000000ffff027224 */ /* 0x000fca00078e0004 */
[----:B------:R-:W-:-:S07]  /*5e30*/  MOV R0, R2 ;  /* 0x0000000200007202 */ /* 0x000fce0000000f00 */
.L_x_1938:
[----:B------:R-:W0:Y:S02]  /*5e40*/  LDS R2, [R0+0x4] ;  /* 0x0000040000027984 */ /* 0x000e240000000800 */
[----:B0-----:R-:W-:-:S10]  /*5e50*/  HFMA2.MMA R3, R2, 1, 1, R9 ;  /* 0x3c003c0002037835 */ /* 0x001fd40000000009 */
[----:B------:R-:W0:Y:S02]  /*5e60*/  ATOMS.CAST.SPIN R3, [R0+0x4], R2, R3 ;  /* 0x000004020003738d */ /* 0x000e240001800003 */
[----:B0-----:R-:W-:-:S13]  /*5e70*/  ISETP.EQ.U32.AND P0, PT, R3, 0x1, PT ;  /* 0x000000010300780c */ /* 0x001fda0003f02070 */
[----:B------:R-:W-:Y:S05]  /*5e80*/  @!P0 BRA `(.L_x_1938) ;  /* 0xfffffffc00ec8947 */ /* 0x000fea000383ffff */
[----:B------:R-:W-:Y:S05]  /*5e90*/  BRA `(.L_x_1936) ;  /* 0x00000000000c7947 */ /* 0x000fea0003800000 */
.L_x_1937:
[----:B------:R-:W0:Y:S02]  /*5ea0*/  LD.E R0, desc[UR6][R4.64+0x4] ;  /* 0x0000040604007980 */ /* 0x000e24000c101900 */
[----:B0-----:R-:W-:-:S05]  /*5eb0*/  IADD3 R3, R9, R0, RZ ;  /* 0x0000000009037210 */ /* 0x001fca0007ffe0ff */
[----:B------:R1:W-:Y:S02]  /*5ec0*/  ST.E desc[UR6][R4.64+0x4], R3 ;  /* 0x0000040304007985 */ /* 0x0003e4000c101906 */
.L_x_1936:
[----:B------:R-:W-:Y:S05]  /*5ed0*/  BSYNC B0 ;  /* 0x0000000000007941 */ /* 0x000fea0003800000 */
.L_x_1935:
        /* <DEDUP_REMOVED lines=13> */
.L_x_1942:
[----:B------:R-:W0:Y:S02]  /*5fb0*/  LDS R2, [R0] ;  /* 0x0000000000027984 */ /* 0x000e240000000800 */
[----:B0-----:R-:W-:-:S06]  /*5fc0*/  HADD2 R3, R2, R27 ;  /* 0x0000001b02037230 */ /* 0x001fcc0000000000 */
[----:B------:R-:W0:Y:S02]  /*5fd0*/  ATOMS.CAST.SPIN R3, [R0], R2, R3 ;  /* 0x000000020003738d */ /* 0x000e240001800003 */
[----:B0-----:R-:W-:-:S13]  /*5fe0*/  ISETP.EQ.U32.AND P0, PT, R3, 0x1, PT ;  /* 0x000000010300780c */ /* 0x001fda0003f02070 */
[----:B------:R-:W-:Y:S05]  /*5ff0*/  @!P0 BRA `(.L_x_1942) ;  /* 0xfffffffc00ec8947 */ /* 0x000fea000383ffff */
[----:B------:R-:W-:Y:S05]  /*6000*/  BRA `(.L_x_1940) ;  /* 0x00000000000c7947 */ /* 0x000fea0003800000 */
.L_x_1941:
[----:B------:R-:W2:Y:S02]  /*6010*/  LD.E R0, desc[UR6][R4.64] ;  /* 0x0000000604007980 */ /* 0x000ea4000c101900 */
[----:B--2---:R-:W-:-:S05]  /*6020*/  IADD3 R3, R27, R0, RZ ;  /* 0x000000001b037210 */ /* 0x004fca0007ffe0ff */
[----:B------:R0:W-:Y:S02]  /*6030*/  ST.E desc[UR6][R4.64], R3 ;  /* 0x0000000304007985 */ /* 0x0001e4000c101906 */
.L_x_1940:
[----:B------:R-:W-:Y:S05]  /*6040*/  BSYNC B0 ;  /* 0x0000000000007941 */ /* 0x000fea0003800000 */
.L_x_1939:
[----:B------:R1:W-:Y:S02]  /*6050*/  ATOM.E.ADD.F16x2.RN.STRONG.GPU P0, RZ, desc[UR6][R4.64+0x4], R7 ;  /* 0x0000040704ff79a2 */ /* 0x0003e4000810e1c6 */
[----:B-1----:R-:W-:Y:S05]  /*6060*/  @P0 EXIT ;  /* 0x000000000000094d */ /* 0x002fea0003800000 */
[----:B------:R-:W1:Y:S02]  /*6070*/  QSPC.E.S P0, RZ, [R4+0x4] ;  /* 0x0000040004ff73aa */ /* 0x000e640000000500 */
[----:B-1----:R-:W-:Y:S05]  /*6080*/  @!P0 BRA `(.L_x_1943) ;  /* 0x0000000000208947 */ /* 0x002fea0003800000 */
[----:B------:R-:W-:-:S04]  /*6090*/  MOV R2, R4 ;  /* 0x0000000400027202 */ /* 0x000fc80000000f00 */
[----:B------:R-:W-:-:S07]  /*60a0*/  MOV R0, R2 ;  /* 0x0000000200007202 */ /* 0x000fce0000000f00 */
.L_x_1944:
[----:B------:R-:W0:Y:S02]  /*60b0*/  LDS R2, [R0+0x4] ;  /* 0x0000040000027984 */ /* 0x000e240000000800 */
[----:B0-----:R-:W-:-:S10]  /*60c0*/  HFMA2.MMA R3, R2, 1, 1, R7 ;  /* 0x3c003c0002037835 */ /* 0x001fd40000000007 */
[----:B------:R-:W0:Y:S02]  /*60d0*/  ATOMS.CAST.SPIN R3, [R0+0x4], R2, R3 ;  /* 0x000004020003738d */ /* 0x000e240001800003 */
[----:B0-----:R-:W-:-:S13]  /*60e0*/  ISETP.EQ.U32.AND P0, PT, R3, 0x1, PT ;  /* 0x000000010300780c */ /* 0x001fda0003f02070 */
[----:B------:R-:W-:Y:S05]  /*60f0*/  @!P0 BRA `(.L_x_1944) ;  /* 0xfffffffc00ec8947 */ /* 0x000fea000383ffff */
[----:B------:R-:W-:Y:S05]  /*6100*/  EXIT ;  /* 0x000000000000794d */ /* 0x000fea0003800000 */
.L_x_1943:
[----:B------:R-:W0:Y:S02]  /*6110*/  LD.E R0, desc[UR6][R4.64+0x4] ;  /* 0x0000040604007980 */ /* 0x000e24000c101900 */
[----:B0-----:R-:W-:-:S05]  /*6120*/  IADD3 R3, R7, R0, RZ ;  /* 0x0000000007037210 */ /* 0x001fca0007ffe0ff */
[----:B------:R-:W-:Y:S01]  /*6130*/  ST.E desc[UR6][R4.64+0x4], R3 ;  /* 0x0000040304007985 */ /* 0x000fe2000c101906 */
[----:B------:R-:W-:Y:S05]  /*6140*/  EXIT ;  /* 0x000000000000794d */ /* 0x000fea0003800000 */
.L_x_1945:
        /* <DEDUP_REMOVED lines=11> */
.L_x_3691:


//--------------------- .text._Z23gemm_half_q_half_kernelILi3ELi16ELb1ELb1ELi32EEvPK6__halfPKjS4_S2_PS0_iiiiPKtS7_iiiiiibS2_i --------------------------
	.section	.text._Z23gemm_half_q_half_kernelILi3ELi16ELb1ELb1ELi32EEvPK6__halfPKjS4_S2_PS0_iiiiPKtS7_iiiiiibS2_i,"ax",@progbits
	.align	128
        .global         _Z23gemm_half_q_half_kernelILi3ELi16ELb1ELb1ELi32EEvPK6__halfPKjS4_S2_PS0_iiiiPKtS7_iiiiiibS2_i
        .type           _Z23gemm_half_q_half_kernelILi3ELi16ELb1ELb1ELi32EEvPK6__halfPKjS4_S2_PS0_iiiiPKtS7_iiiiiibS2_i,@function
        .size           _Z23gemm_half_q_half_kernelILi3ELi16ELb1ELb1ELi32EEvPK6__halfPKjS4_S2_PS0_iiiiPKtS7_iiiiiibS2_i,(.L_x_3692 - _Z23gemm_half_q_half_kernelILi3ELi16ELb1ELb1ELi32EEvPK6__halfPKjS4_S2_PS0_iiiiPKtS7_iiiiiibS2_i)
        .other          _Z23gemm_half_q_half_kernelILi3ELi16ELb1ELb1ELi32EEvPK6__halfPKjS4_S2_PS0_iiiiPKtS7_iiiiiibS2_i,@"STO_CUDA_ENTRY STV_DEFAULT"
_Z23gemm_half_q_half_kernelILi3ELi16ELb1ELb1ELi32EEvPK6__halfPKjS4_S2_PS0_iiiiPKtS7_iiiiiibS2_i:
.text._Z23gemm_half_q_half_kernelILi3ELi16ELb1ELb1ELi32EEvPK6__halfPKjS4_S2_PS0_iiiiPKtS7_iiiiiibS2_i:
        /* <DEDUP_REMOVED lines=10> */
[----:B------:R-:W-:Y:S01]  /*00a0*/  PRMT R7, RZ, 0x7610, R7 ;  /* 0x00007610ff077816 */ /* 0x000fe20000000007 */
[----:B------:R-:W4:Y:S01]  /*00b0*/  S2R R15, SR_CTAID.Z ;  /* 0x00000000000f7919 */ /* 0x000f220000002700 */
[----:B0-----:R-:W-:-:S05]  /*00c0*/  IMAD R0, R14, -0x3, R3 ;  /* 0xfffffffd0e007824 */ /* 0x001fca00078e0203 */
        /* <DEDUP_REMOVED lines=23> */
.L_x_1946:
        /* <DEDUP_REMOVED lines=36> */
.L_x_1951:
        /* <DEDUP_REMOVED lines=16> */
.L_x_1950:
        /* <DEDUP_REMOVED lines=16> */
.L_x_1949:
        /* <DEDUP_REMOVED lines=17> */
.L_x_1953:
        /* <DEDUP_REMOVED lines=16> */
.L_x_1952:
        /* <DEDUP_REMOVED lines=14> */
.L_x_1948:
[----:B------:R-:W-:Y:S05]  /*0970*/  BSYNC B0 ;  /* 0x0000000000007941 */ /* 0x000fea0003800000 */
.L_x_1947:
        /* <DEDUP_REMOVED lines=19> */
[----:B0-----:R-:W-:-:S12]  /*0ab0*/  VIADD R12, R38, 0xfffffffd ;  /* 0xfffffffd260c7836 */ /* 0x001fd80000000000 */
.L_x_1956:
        /* <DEDUP_REMOVED lines=11> */
.L_x_1955:
        /* <DEDUP_REMOVED lines=10> */
.L_x_1954:
[----:B------:R-:W3:Y:S08]  /*0c10*/  LDC R22, c[0x0][0x25c] ;  /* 0x00009700ff167b82 */ /* 0x000ef00000000800 */
[----:B------:R-:W-:Y:S01]  /*0c20*/  BAR.SYNC.DEFER_BLOCKING 0x0 ;  /* 0x0000000000007b1d */ /* 0x000fe20000010000 */
[----:B------:R-:W-:-:S07]  /*0c30*/  ISETP.GE.AND P0, PT, R39, R36, PT ;  /* 0x000000242700720c */ /* 0x000fce0003f06270 */
[----:B------:R-:W4:Y:S06]  /*0c40*/  LDC R24, c[0x0][0x264] ;  /* 0x00009900ff187b82 */ /* 0x000f2c0000000800 */
[----:B------:R-:W-:Y:S05]  /*0c50*/  @P0 BRA `(.L_x_1957) ;  /* 0x0000000000d40947 */ /* 0x000fea0003800000 */
[----:B------:R-:W3:Y:S01]  /*0c60*/  LDC.64 R10, c[0x0][0x248] ;  /* 0x00009200ff0a7b82 */ /* 0x000ee20000000a00 */
[----:B-12---:R-:W-:-:S07]  /*0c70*/  IMAD.SHL.U32 R5, R15, 0x40, RZ ;  /* 0x000000400f057824 */ /* 0x006fce00078e00ff */
        /* <DEDUP_REMOVED lines=11> */
.L_x_1958:
        /* <DEDUP_REMOVED lines=17> */
[----:B------:R-:W-:Y:S01]  /*0e40*/  SHF.R.U32.HI R18, RZ, 0xc, R18 ;  /* 0x0000000cff127819 */ /* 0x000fe20000011612 */
[----:B------:R-:W-:Y:S01]  /*0e50*/  VIADD R20, R20, 0x1 ;  /* 0x0000000114147836 */ /* 0x000fe20000000000 */
[----:B------:R-:W-:Y:S01]  /*0e60*/  LOP3.LUT R21, R21, 0xf, RZ, 0xc0, !PT ;  /* 0x0000000f15157812 */ /* 0x000fe200078ec0ff */
[----:B---3--:R-:W-:Y:S01]  /*0e70*/  IMAD.IADD R19, R8, 0x1, R19 ;  /* 0x0000000108137824 */ /* 0x008fe200078e0213 */
[----:B------:R-:W-:Y:S01]  /*0e80*/  LOP3.LUT R4, R4, 0xf, RZ, 0xc0, !PT ;  /* 0x0000000f04047812 */ /* 0x000fe200078ec0ff */
[----:B------:R-:W-:Y:S01]  /*0e90*/  IMAD R20, R20, R20, RZ ;  /* 0x0000001414147224 */ /* 0x000fe200078e02ff */
[----:B------:R-:W-:-:S02]  /*0ea0*/  LOP3.LUT R18, R18, 0xf, RZ, 0xc0, !PT ;  /* 0x0000000f12127812 */ /* 0x000fc400078ec0ff */
[----:B------:R-:W-:Y:S01]  /*0eb0*/  IADD3 R21, R21, 0x1, RZ ;  /* 0x0000000115157810 */ /* 0x000fe20007ffe0ff */
[----:B------:R-:W-:Y:S01]  /*0ec0*/  VIADD R4, R4, 0x1 ;  /* 0x0000000104047836 */ /* 0x000fe20000000000 */
[----:B------:R-:W-:Y:S01]  /*0ed0*/  IADD3 R18, R18, 0x1, RZ ;  /* 0x0000000112127810 */ /* 0x000fe20007ffe0ff */
[----:B------:R-:W4:Y:S01]  /*0ee0*/  I2F.F16 R35, R20 ;  /* 0x0000001400237306 */ /* 0x000f220000200c00 */
[----:B------:R-:W-:Y:S01]  /*0ef0*/  ISETP.GE.AND P2, PT, R19, R36, PT ;  /* 0x000000241300720c */ /* 0x000fe20003f46270 */
[----:B------:R-:W-:Y:S02]  /*0f00*/  IMAD R21, R21, R21, RZ ;  /* 0x0000001515157224 */ /* 0x000fe400078e02ff */
[----:B------:R-:W-:Y:S02]  /*0f10*/  IMAD R4, R4, R4, RZ ;  /* 0x0000000404047224 */ /* 0x000fe400078e02ff */
[----:B------:R-:W-:Y:S02]  /*0f20*/  IMAD R18, R18, R18, RZ ;  /* 0x0000001212127224 */ /* 0x000fe400078e02ff */
        /* <DEDUP_REMOVED lines=8> */
.L_x_1957:
[----:B------:R-:W-:Y:S01]  /*0fb0*/  ULDC UR4, c[0x0][0x258] ;  /* 0x0000960000047ab9 */ /* 0x000fe20000000800 */
[----:B------:R-:W-:Y:S01]  /*0fc0*/  ULDC UR5, c[0x0][0x260] ;  /* 0x0000980000057ab9 */ /* 0x000fe20000000800 */
[C---:B------:R-:W-:Y:S01]  /*0fd0*/  ISETP.GT.AND P2, PT, R39.reuse, UR4, PT ;  /* 0x0000000427007c0c */ /* 0x040fe2000bf44270 */
[----:B------:R-:W-:Y:S01]  /*0fe0*/  ULDC UR8, c[0x0][0x268] ;  /* 0x00009a0000087ab9 */ /* 0x000fe20000000800 */
[C---:B------:R-:W-:Y:S02]  /*0ff0*/  VIMNMX R3, R39.reuse, UR4, PT ;  /* 0x0000000427037c48 */ /* 0x040fe4000bfe0100 */
[C---:B------:R-:W-:Y:S02]  /*1000*/  ISETP.GT.AND P4, PT, R39.reuse, UR5, PT ;  /* 0x0000000527007c0c */ /* 0x040fe4000bf84270 */
[----:B--2---:R-:W-:Y:S02]  /*1010*/  SHF.R.S32.HI R4, RZ, 0x1f, R3 ;  /* 0x0000001fff047819 */ /* 0x004fe40000011403 */
[----:B------:R-:W-:-:S02]  /*1020*/  ISETP.GT.AND P6, PT, R39, UR8, PT ;  /* 0x0000000827007c0c */ /* 0x000fc4000bfc4270 */
[----:B------:R-:W-:Y:S01]  /*1030*/  LEA.HI R7, R4, R3, RZ, 0x5 ;  /* 0x0000000304077211 */ /* 0x000fe200078f28ff */
[----:B------:R-:W-:Y:S01]  /*1040*/  HFMA2.MMA R3, -RZ, RZ, 0, 0 ;  /* 0x00000000ff037435 */ /* 0x000fe200000001ff */
[C---:B---3--:R-:W-:Y:S01]  /*1050*/  ISETP.GT.AND P3, PT, R39.reuse, R22, PT ;  /* 0x000000162700720c */ /* 0x048fe20003f64270 */
[----:B------:R-:W-:Y:S01]  /*1060*/  IMAD.MOV.U32 R4, RZ, RZ, RZ ;  /* 0x000000ffff047224 */ /* 0x000fe200078e00ff */
[----:B----4-:R-:W-:Y:S01]  /*1070*/  ISETP.GT.AND P5, PT, R39, R24, PT ;  /* 0x000000182700720c */ /* 0x010fe20003fa4270 */
[----:B------:R-:W-:-:S12]  /*1080*/  @!P2 BRA `(.L_x_1959) ;  /* 0x00000000001ca947 */ /* 0x000fd80003800000 */
[----:B------:R-:W2:Y:S02]  /*1090*/  LDC R4, c[0x0][0x25c] ;  /* 0x00009700ff047b82 */ /* 0x000ea40000000800 */
[----:B--2---:R-:W-:-:S04]  /*10a0*/  VIMNMX R4, R39, R4, PT ;  /* 0x0000000427047248 */ /* 0x004fc80003fe0100 */
[----:B------:R-:W-:-:S04]  /*10b0*/  IADD3 R4, R4, -UR4, RZ ;  /* 0x8000000404047c10 */ /* 0x000fc8000fffe0ff */
[----:B-1----:R-:W-:-:S04]  /*10c0*/  SHF.R.S32.HI R5, RZ, 0x1f, R4 ;  /* 0x0000001fff057819 */ /* 0x002fc80000011404 */
[----:B------:R-:W-:-:S04]  /*10d0*/  LEA.HI R5, R5, R4, RZ, 0x5 ;  /* 0x0000000405057211 */ /* 0x000fc800078f28ff */
[----:B------:R-:W-:-:S05]  /*10e0*/  SHF.R.S32.HI R5, RZ, 0x5, R5 ;  /* 0x00000005ff057819 */ /* 0x000fca0000011405 */
[----:B------:R-:W-:-:S07]  /*10f0*/  IMAD R4, R5, 0x6, RZ ;  /* 0x0000000605047824 */ /* 0x000fce00078e02ff */
.L_x_1959:
[----:B------:R-:W-:Y:S05]  /*1100*/  @!P3 BRA `(.L_x_1960) ;  /* 0x00000000001cb947 */ /* 0x000fea0003800000 */
[----:B------:R-:W2:Y:S02]  /*1110*/  LDC R6, c[0x0][0x260] ;  /* 0x00009800ff067b82 */ /* 0x000ea40000000800 */
[----:B--2---:R-:W-:-:S05]  /*1120*/  VIMNMX R3, R39, R6, PT ;  /* 0x0000000627037248 */ /* 0x004fca0003fe0100 */
[----:B------:R-:W-:-:S05]  /*1130*/  IMAD.IADD R3, R3, 0x1, -R22 ;  /* 0x0000000103037824 */ /* 0x000fca00078e0a16 */
[----:B------:R-:W-:-:S04]  /*1140*/  SHF.R.S32.HI R6, RZ, 0x1f, R3 ;  /* 0x0000001fff067819 */ /* 0x000fc80000011403 */
[----:B------:R-:W-:-:S04]  /*1150*/  LEA.HI R6, R6, R3, RZ, 0x5 ;  /* 0x0000000306067211 */ /* 0x000fc800078f28ff */
[----:B------:R-:W-:-:S05]  /*1160*/  SHF.R.S32.HI R6, RZ, 0x5, R6 ;  /* 0x00000005ff067819 */ /* 0x000fca0000011406 */
[----:B------:R-:W-:-:S07]  /*1170*/  IMAD R3, R6, 0x5, RZ ;  /* 0x0000000506037824 */ /* 0x000fce00078e02ff */
.L_x_1960:
[----:B-1----:R-:W-:Y:S01]  /*1180*/  MOV R5, RZ ;  /* 0x000000ff00057202 */ /* 0x002fe20000000f00 */
[----:B------:R-:W-:Y:S01]  /*1190*/  IMAD.MOV.U32 R6, RZ, RZ, RZ ;  /* 0x000000ffff067224 */ /* 0x000fe200078e00ff */
[----:B0-----:R-:W-:Y:S01]  /*11a0*/  SHF.R.S32.HI R9, RZ, 0x5, R7 ;  /* 0x00000005ff097819 */ /* 0x001fe20000011407 */
        /* <DEDUP_REMOVED lines=8> */
.L_x_1961:
        /* <DEDUP_REMOVED lines=8> */
.L_x_1962:
        /* <DEDUP_REMOVED lines=9> */
.L_x_1963:
        /* <DEDUP_REMOVED lines=26> */
.L_x_1968:
        /* <DEDUP_REMOVED lines=36> */
[----:B------:R-:W-:Y:S02]  /*1720*/  SHF.R.U32.HI R87, RZ, 0xe, R18 ;  /* 0x0000000eff577819 */ /* 0x000fe40000011612 */
[--C-:B------:R-:W-:Y:S02]  /*1730*/  SHF.R.U32.HI R13, RZ, 0xc, R9.reuse ;  /* 0x0000000cff0d7819 */ /* 0x100fe40000011609 */
[C---:B------:R-:W-:Y:S02]  /*1740*/  LOP3.LUT R71, R9.reuse, 0x3e003e0, RZ, 0xc0, !PT ;  /* 0x03e003e009477812 */ /* 0x040fe400078ec0ff */
[----:B------:R-:W-:Y:S02]  /*1750*/  LOP3.LUT R75, R9, 0x1f001f, RZ, 0xc0, !PT ;  /* 0x001f001f094b7812 */ /* 0x000fe400078ec0ff */
[----:B------:R-:W-:-:S02]  /*1760*/  SHF.R.U32.HI R74, RZ, 0xa, R9 ;  /* 0x0000000aff4a7819 */ /* 0x000fc40000011609 */
[----:B------:R-:W-:Y:S02]  /*1770*/  LOP3.LUT R83, R83, 0x10001, RZ, 0xc0, !PT ;  /* 0x0001000153537812 */ /* 0x000fe400078ec0ff */
[----:B------:R-:W-:Y:S02]  /*1780*/  LOP3.LUT R86, R86, 0x10001, RZ, 0xc0, !PT ;  /* 0x0001000156567812 */ /* 0x000fe400078ec0ff */
[--C-:B------:R-:W-:Y:S02]  /*1790*/  SHF.R.U32.HI R9, RZ, 0xc, R10.reuse ;  /* 0x0000000cff097819 */ /* 0x100fe4000001160a */
[C---:B------:R-:W-:Y:S02]  /*17a0*/  LOP3.LUT R67, R10.reuse, 0x3e003e0, RZ, 0xc0, !PT ;  /* 0x03e003e00a437812 */ /* 0x040fe400078ec0ff */
[----:B------:R-:W-:Y:S02]  /*17b0*/  LOP3.LUT R62, R10, 0x1f001f, RZ, 0xc0, !PT ;  /* 0x001f001f0a3e7812 */ /* 0x000fe400078ec0ff */
[----:B------:R-:W-:Y:S01]  /*17c0*/  SHF.R.U32.HI R63, RZ, 0xa, R10 ;  /* 0x0000000aff3f7819 */ /* 0x000fe2000001160a */
[----:B------:R-:W-:Y:S01]  /*17d0*/  IMAD.MOV.U32 R10, RZ, RZ, 0x2800 ;  /* 0x00002800ff0a7424 */ /* 0x000fe200078e00ff */
[----:B------:R-:W-:-:S02]  /*17e0*/  LOP3.LUT R81, R8, 0x20002, R81, 0xf8, !PT ;  /* 0x0002000208517812 */ /* 0x000fc400078ef851 */
[C---:B------:R-:W-:Y:S02]  /*17f0*/  LOP3.LUT R25, R20.reuse, 0x3e003e0, RZ, 0xc0, !PT ;  /* 0x03e003e014197812 */ /* 0x040fe400078ec0ff */
[----:B------:R-:W-:Y:S02]  /*1800*/  LOP3.LUT R60, R20, 0x1f001f, RZ, 0xc0, !PT ;  /* 0x001f001f143c7812 */ /* 0x000fe400078ec0ff */
[----:B------:R-:W-:Y:S02]  /*1810*/  SHF.R.U32.HI R59, RZ, 0xa, R20 ;  /* 0x0000000aff3b7819 */ /* 0x000fe40000011614 */
[C---:B------:R-:W-:Y:S02]  /*1820*/  LOP3.LUT R20, R22.reuse, 0x3e003e0, RZ, 0xc0, !PT ;  /* 0x03e003e016147812 */ /* 0x040fe400078ec0ff */
[----:B------:R-:W-:Y:S02]  /*1830*/  LOP3.LUT R45, R22, 0x1f001f, RZ, 0xc0, !PT ;  /* 0x001f001f162d7812 */ /* 0x000fe400078ec0ff */
[----:B------:R-:W-:-:S02]  /*1840*/  SHF.R.U32.HI R46, RZ, 0xa, R22 ;  /* 0x0000000aff2e7819 */ /* 0x000fc40000011616 */
[----:B------:R-:W-:Y:S02]  /*1850*/  SHF.R.U32.HI R90, RZ, 0xe, R19 ;  /* 0x0000000eff5a7819 */ /* 0x000fe40000011613 */
[----:B------:R-:W-:Y:S02]  /*1860*/  PRMT R8, R41, 0x9910, RZ ;  /* 0x0000991029087816 */ /* 0x000fe400000000ff */
[----:B------:R-:W-:Y:S02]  /*1870*/  LOP3.LUT R89, R89, 0x10001, RZ, 0xc0, !PT ;  /* 0x0001000159597812 */ /* 0x000fe400078ec0ff */
[C---:B------:R-:W-:Y:S02]  /*1880*/  LOP3.LUT R22, R17.reuse, 0x3e003e0, RZ, 0xc0, !PT ;  /* 0x03e003e011167812 */ /* 0x040fe400078ec0ff */
[----:B------:R-:W-:Y:S02]  /*1890*/  LOP3.LUT R58, R17, 0x1f001f, RZ, 0xc0, !PT ;  /* 0x001f001f113a7812 */ /* 0x000fe400078ec0ff */
[----:B------:R-:W-:-:S02]  /*18a0*/  SHF.R.U32.HI R56, RZ, 0xa, R17 ;  /* 0x0000000aff387819 */ /* 0x000fc40000011611 */
        /* <DEDUP_REMOVED lines=11> */
[----:B------:R-:W-:-:S02]  /*1960*/  PRMT R0, R10, 0x7610, R0 ;  /* 0x000076100a007816 */ /* 0x000fc40000000000 */
[----:B------:R-:W-:Y:S02]  /*1970*/  LOP3.LUT R89, R89, 0x20002, R90, 0xf8, !PT ;  /* 0x0002000259597812 */ /* 0x000fe400078ef85a */
[----:B------:R-:W-:Y:S02]  /*1980*/  ISETP.NE.AND P2, PT, R8, RZ, PT ;  /* 0x000000ff0800720c */ /* 0x000fe40003f45270 */
        /* <DEDUP_REMOVED lines=8> */
[----:B------:R-:W-:Y:S02]  /*1a10*/  LOP3.LUT R84, R81, 0x80008, R12, 0xf8, !PT ;  /* 0x0008000851547812 */ /* 0x000fe400078ef80c */
[----:B------:R-:W-:-:S02]  /*1a20*/  LOP3.LUT R18, R15, 0x3e003e0, RZ, 0xc0, !PT ;  /* 0x03e003e00f127812 */ /* 0x000fc400078ec0ff */
[----:B------:R-:W-:Y:S02]  /*1a30*/  LOP3.LUT R53, R15, 0x1f001f, RZ, 0xc0, !PT ;  /* 0x001f001f0f357812 */ /* 0x000fe400078ec0ff */
[----:B------:R-:W-:Y:S02]  /*1a40*/  SHF.R.U32.HI R54, RZ, 0xa, R15 ;  /* 0x0000000aff367819 */ /* 0x000fe4000001160f */
[----:B------:R-:W-:Y:S02]  /*1a50*/  SHF.R.U32.HI R15, RZ, 0xc, R11 ;  /* 0x0000000cff0f7819 */ /* 0x000fe4000001160b */
[----:B------:R-:W-:Y:S02]  /*1a60*/  LOP3.LUT R14, R89, 0x40004, R14, 0xf8, !PT ;  /* 0x00040004590e7812 */ /* 0x000fe400078ef80e */
[----:B------:R-:W-:Y:S02]  /*1a70*/  LOP3.LUT R92, R10, 0x80008, R9, 0xf8, !PT ;  /* 0x000800080a5c7812 */ /* 0x000fe400078ef809 */
[----:B------:R-:W-:-:S02]  /*1a80*/  LOP3.LUT R88, R8, 0x80008, R13, 0xf8, !PT ;  /* 0x0008000808587812 */ /* 0x000fc400078ef80d */
[----:B------:R-:W-:Y:S02]  /*1a90*/  LOP3.LUT R96, R14, 0x80008, R15, 0xf8, !PT ;  /* 0x000800080e607812 */ /* 0x000fe400078ef80f */
[C---:B------:R-:W-:Y:S02]  /*1aa0*/  LOP3.LUT R68, R11.reuse, 0x3e003e0, RZ, 0xc0, !PT ;  /* 0x03e003e00b447812 */ /* 0x040fe400078ec0ff */
        /* <DEDUP_REMOVED lines=46> */
[----:B------:R-:W-:Y:S02]  /*1d90*/  LOP3.LUT R62, R62, 0x64006400, RZ, 0xfc, !PT ;  /* 0x640064003e3e7812 */ /* 0x000fe400078efcff */
[----:B------:R-:W-:Y:S02]  /*1da0*/  LOP3.LUT R64, R64, 0x64006400, RZ, 0xfc, !PT ;  /* 0x6400640040407812 */ /* 0x000fe400078efcff */
[----:B------:R-:W-:Y:S02]  /*1db0*/  ISETP.GE.AND P3, PT, R38, 0x2, PT ;  /* 0x000000022600780c */ /* 0x000fe40003f66270 */
[----:B--2---:R-:W-:Y:S02]  /*1dc0*/  SHF.R.U32.HI R81, RZ, 0xb, R4 ;  /* 0x0000000bff517819 */ /* 0x004fe40000011604 */
[C---:B------:R-:W-:Y:S02]  /*1dd0*/  LOP3.LUT R82, R4.reuse, 0x3e003e0, RZ, 0xc0, !PT ;  /* 0x03e003e004527812 */ /* 0x040fe400078ec0ff */
[----:B------:R-:W-:-:S02]  /*1de0*/  LOP3.LUT R9, R4, 0x1f001f, RZ, 0xc0, !PT ;  /* 0x001f001f04097812 */ /* 0x000fc400078ec0ff */
[----:B------:R-:W-:Y:S02]  /*1df0*/  SHF.R.U32.HI R10, RZ, 0xa, R4 ;  /* 0x0000000aff0a7819 */ /* 0x000fe40000011604 */
[--C-:B------:R-:W-:Y:S02]  /*1e00*/  SHF.R.U32.HI R85, RZ, 0xb, R6.reuse ;  /* 0x0000000bff557819 */ /* 0x100fe40000011606 */
[----:B------:R-:W-:Y:S02]  /*1e10*/  LOP3.LUT R4, R84, 0x100010, R81, 0xf8, !PT ;  /* 0x0010001054047812 */ /* 0x000fe400078ef851 */
[----:B------:R-:W-:Y:S02]  /*1e20*/  SHF.R.U32.HI R83, RZ, 0xb, R5 ;  /* 0x0000000bff537819 */ /* 0x000fe40000011605 */
[----:B------:R-:W-:Y:S02]  /*1e30*/  SHF.R.U32.HI R87, RZ, 0xb, R7 ;  /* 0x0000000bff577819 */ /* 0x000fe40000011607 */
[----:B------:R-:W-:Y:S01]  /*1e40*/  LOP3.LUT R81, R70, 0x64006400, RZ, 0xfc, !PT ;  /* 0x6400640046517812 */ /* 0x000fe200078efcff */
[-C--:B------:R-:W-:Y:S01]  /*1e50*/  HFMA2 R70, R91, R0.reuse.H0_H0, -48, -48 ;  /* 0xd200d2005b467431 */ /* 0x080fe20000040000 */
[C---:B------:R-:W-:Y:S01]  /*1e60*/  LOP3.LUT R90, R6.reuse, 0x3e003e0, RZ, 0xc0, !PT ;  /* 0x03e003e0065a7812 */ /* 0x040fe200078ec0ff */
[----:B------:R-:W-:Y:S01]  /*1e70*/  HADD2 R91, R60, -1040, -1040 ;  /* 0xe410e4103c5b7430 */ /* 0x000fe20000000000 */
[----:B------:R-:W-:Y:S01]  /*1e80*/  LOP3.LUT R12, R6, 0x1f001f, RZ, 0xc0, !PT ;  /* 0x001f001f060c7812 */ /* 0x000fe200078ec0ff */
[----:B------:R-:W-:Y:S01]  /*1e90*/  HFMA2 R67, R81, R0.H0_H0, -48, -48 ;  /* 0xd200d20051437431 */ /* 0x000fe20000040000 */
[----:B------:R-:W-:-:S02]  /*1ea0*/  SHF.R.U32.HI R13, RZ, 0xa, R6 ;  /* 0x0000000aff0d7819 */ /* 0x000fc40000011606 */
[----:B------:R-:W-:Y:S01]  /*1eb0*/  LOP3.LUT R6, R92, 0x100010, R85, 0xf8, !PT ;  /* 0x001000105c067812 */ /* 0x000fe200078ef855 */
[----:B------:R-:W-:Y:S01]  /*1ec0*/  HFMA2 R92, R101, R0.H0_H0, -48, -48 ;  /* 0xd200d200655c7431 */ /* 0x000fe20000040000 */
[C---:B------:R-:W-:Y:S02]  /*1ed0*/  LOP3.LUT R86, R5.reuse, 0x3e003e0, RZ, 0xc0, !PT ;  /* 0x03e003e005567812 */ /* 0x040fe400078ec0ff */
[----:B------:R-:W-:Y:S02]  /*1ee0*/  LOP3.LUT R8, R5, 0x1f001f, RZ, 0xc0, !PT ;  /* 0x001f001f05087812 */ /* 0x000fe400078ec0ff */
[----:B------:R-:W-:Y:S02]  /*1ef0*/  SHF.R.U32.HI R11, RZ, 0xa, R5 ;  /* 0x0000000aff0b7819 */ /* 0x000fe40000011605 */
[C---:B------:R-:W-:Y:S02]  /*1f00*/  LOP3.LUT R94, R7.reuse, 0x3e003e0, RZ, 0xc0, !PT ;  /* 0x03e003e0075e7812 */ /* 0x040fe400078ec0ff */
[----:B------:R-:W-:-:S02]  /*1f10*/  LOP3.LUT R14, R7, 0x1f001f, RZ, 0xc0, !PT ;  /* 0x001f001f070e7812 */ /* 0x000fc400078ec0ff */
        /* <DEDUP_REMOVED lines=179> */
.L_x_1966:
        /* <DEDUP_REMOVED lines=82> */
.L_x_1967:
        /* <DEDUP_REMOVED lines=79> */
.L_x_1965:
        /* <DEDUP_REMOVED lines=8> */
.L_x_1964:
[----:B------:R-:W-:Y:S05]  /*34e0*/  @!P1 EXIT ;  /* 0x000000000000994d */ /* 0x000fea0003800000 */
[----:B------:R-:W1:Y:S01]  /*34f0*/  S2R R0, SR_CTAID.X ;  /* 0x0000000000007919 */ /* 0x000e620000002500 */
[----:B------:R-:W2:Y:S01]  /*3500*/  S2UR UR4, SR_CTAID.Y ;  /* 0x00000000000479c3 */ /* 0x000ea20000002600 */
[----:B------:R-:W-:Y:S01]  /*3510*/  HMUL2 R31, R31, R41.H0_H0 ;  /* 0x200000291f1f7232 */ /* 0x000fe20000000000 */
[----:B------:R-:W1:Y:S06]  /*3520*/  S2R R3, SR_TID.X ;  /* 0x0000000000037919 */ /* 0x000e6c0000002100 */
[----:B------:R-:W0:Y:S01]  /*3530*/  LDC.64 R6, c[0x0][0x230] ;  /* 0x00008c00ff067b82 */ /* 0x000e220000000a00 */
[----:B--2---:R-:W-:Y:S01]  /*3540*/  UIMAD UR4, UR4, 0x3, URZ ;  /* 0x00000003040478a4 */ /* 0x004fe2000f8e023f */
[----:B-1----:R-:W-:-:S05]  /*3550*/  IMAD R0, R0, 0x20, R3 ;  /* 0x0000002000007824 */ /* 0x002fca00078e0203 */
        /* <DEDUP_REMOVED lines=11> */
.L_x_1972:
[----:B------:R-:W0:Y:S02]  /*3610*/  LDS R2, [R0] ;  /* 0x0000000000027984 */ /* 0x000e240000000800 */
[----:B0-----:R-:W-:-:S06]  /*3620*/  HADD2 R3, R2, R31 ;  /* 0x0000001f02037230 */ /* 0x001fcc0000000000 */
[----:B------:R-:W0:Y:S02]  /*3630*/  ATOMS.CAST.SPIN R3, [R0], R2, R3 ;  /* 0x000000020003738d */ /* 0x000e240001800003 */
[----:B0-----:R-:W-:-:S13]  /*3640*/  ISETP.EQ.U32.AND P0, PT, R3, 0x1, PT ;  /* 0x000000010300780c */ /* 0x001fda0003f02070 */
[----:B------:R-:W-:Y:S05]  /*3650*/  @!P0 BRA `(.L_x_1972) ;  /* 0xfffffffc00ec8947 */ /* 0x000fea000383ffff */
[----:B------:R-:W-:Y:S05]  /*3660*/  BRA `(.L_x_1970) ;  /* 0x00000000000c7947 */ /* 0x000fea0003800000 */
.L_x_1971:
[----:B------:R-:W2:Y:S02]  /*3670*/  LD.E R0, desc[UR6][R4.64] ;  /* 0x0000000604007980 */ /* 0x000ea4000c101900 */
[----:B--2---:R-:W-:-:S05]  /*3680*/  IADD3 R3, R31, R0, RZ ;  /* 0x000000001f037210 */ /* 0x004fca0007ffe0ff */
[----:B------:R0:W-:Y:S02]  /*3690*/  ST.E desc[UR6][R4.64], R3 ;  /* 0x0000000304007985 */ /* 0x0001e4000c101906 */
.L_x_1970:
[----:B------:R-:W-:Y:S05]  /*36a0*/  BSYNC B0 ;  /* 0x0000000000007941 */ /* 0x000fea0003800000 */
.L_x_1969:
[----:B------:R1:W-:Y:S01]  /*36b0*/  ATOM.E.ADD.F16x2.RN.STRONG.GPU P0, RZ, desc[UR6][R4.64+0x4], R41 ;  /* 0x0000042904ff79a2 */ /* 0x0003e2000810e1c6 */
[----:B------:R-:W-:Y:S04]  /*36c0*/  BSSY B0, `(.L_x_1973) ;  /* 0x000000f000007945 */ /* 0x000fe80003800000 */
[----:B-1----:R-:W-:Y:S05]  /*36d0*/  @P0 BRA `(.L_x_1974) ;  /* 0x0000000000340947 */ /* 0x002fea0003800000 */
[----:B------:R-:W1:Y:S02]  /*36e0*/  QSPC.E.S P0, RZ, [R4+0x4] ;  /* 0x0000040004ff73aa */ /* 0x000e640000000500 */
[----:B-1----:R-:W-:Y:S05]  /*36f0*/  @!P0 BRA `(.L_x_1975) ;  /* 0x0000000000208947 */ /* 0x002fea0003800000 */
[----:B------:R-:W-:-:S05]  /*3700*/  IMAD.MOV.U32 R2, RZ, RZ, R4 ;  /* 0x000000ffff027224 */ /* 0x000fca00078e0004 */
[----:B------:R-:W-:-:S07]  /*3710*/  MOV R0, R2 ;  /* 0x0000000200007202 */ /* 0x000fce0000000f00 */
.L_x_1976:
[----:B------:R-:W0:Y:S02]  /*3720*/  LDS R2, [R0+0x4] ;  /* 0x0000040000027984 */ /* 0x000e240000000800 */
[----:B0-----:R-:W-:-:S10]  /*3730*/  HFMA2.MMA R3, R2, 1, 1, R41 ;  /* 0x3c003c0002037835 */ /* 0x001fd40000000029 */
[----:B------:R-:W0:Y:S02]  /*3740*/  ATOMS.CAST.SPIN R3, [R0+0x4], R2, R3 ;  /* 0x000004020003738d */ /* 0x000e240001800003 */
[----:B0-----:R-:W-:-:S13]  /*3750*/  ISETP.EQ.U32.AND P0, PT, R3, 0x1, PT ;  /* 0x000000010300780c */ /* 0x001fda0003f02070 */
[----:B------:R-:W-:Y:S05]  /*3760*/  @!P0 BRA `(.L_x_1976) ;  /* 0xfffffffc00ec8947 */ /* 0x000fea000383ffff */
[----:B------:R-:W-:Y:S05]  /*3770*/  BRA `(.L_x_1974) ;  /* 0x00000000000c7947 */ /* 0x000fea0003800000 */
.L_x_1975:
[----:B------:R-:W0:Y:S02]  /*3780*/  LD.E R0, desc[UR6][R4.64+0x4] ;  /* 0x0000040604007980 */ /* 0x000e24000c101900 */
[----:B0-----:R-:W-:-:S05]  /*3790*/  IADD3 R3, R41, R0, RZ ;  /* 0x0000000029037210 */ /* 0x001fca0007ffe0ff */
[----:B------:R1:W-:Y:S02]  /*37a0*/  ST.E desc[UR6][R4.64+0x4], R3 ;  /* 0x0000040304007985 */ /* 0x0003e4000c101906 */
.L_x_1974:
[----:B------:R-:W-:Y:S05]  /*37b0*/  BSYNC B0 ;  /* 0x0000000000007941 */ /* 0x000fea0003800000 */
.L_x_1973:
        /* <DEDUP_REMOVED lines=13> */
.L_x_1980:
[----:B------:R-:W0:Y:S02]  /*3890*/  LDS R2, [R0] ;  /* 0x0000000000027984 */ /* 0x000e240000000800 */
[----:B0-----:R-:W-:-:S06]  /*38a0*/  HADD2 R3, R2, R29 ;  /* 0x0000001d02037230 */ /* 0x001fcc0000000000 */
[----:B------:R-:W0:Y:S02]  /*38b0*/  ATOMS.CAST.SPIN R3, [R0], R2, R3 ;  /* 0x000000020003738d */ /* 0x000e240001800003 */
[----:B0-----:R-:W-:-:S13]  /*38c0*/  ISETP.EQ.U32.AND P0, PT, R3, 0x1, PT ;  /* 0x000000010300780c */ /* 0x001fda0003f02070 */
[----:B------:R-:W-:Y:S05]  /*38d0*/  @!P0 BRA `(.L_x_1980) ;  /* 0xfffffffc00ec8947 */ /* 0x000fea000383ffff */
[----:B------:R-:W-:Y:S05]  /*38e0*/  BRA `(.L_x_1978) ;  /* 0x00000000000c7947 */ /* 0x000fea0003800000 */
.L_x_1979:
[----:B------:R-:W2:Y:S02]  /*38f0*/  LD.E R0, desc[UR6][R4.64] ;  /* 0x0000000604007980 */ /* 0x000ea4000c101900 */
[----:B--2---:R-:W-:-:S05]  /*3900*/  IMAD.IADD R3, R29, 0x1, R0 ;  /* 0x000000011d037824 */ /* 0x004fca00078e0200 */
[----:B------:R0:W-:Y:S02]  /*3910*/  ST.E desc[UR6][R4.64], R3 ;  /* 0x0000000304007985 */ /* 0x0001e4000c101906 */
.L_x_1978:
[----:B------:R-:W-:Y:S05]  /*3920*/  BSYNC B0 ;  /* 0x0000000000007941 */ /* 0x000fea0003800000 */
.L_x_1977:
[----:B------:R1:W-:Y:S01]  /*3930*/  ATOM.E.ADD.F16x2.RN.STRONG.GPU P0, RZ, desc[UR6][R4.64+0x4], R9 ;  /* 0x0000040904ff79a2 */ /* 0x0003e2000810e1c6 */
[----:B------:R-:W-:Y:S04]  /*3940*/  BSSY B0, `(.L_x_1981) ;  /* 0x000000f000007945 */ /* 0x000fe80003800000 */
[----:B-1----:R-:W-:Y:S05]  /*3950*/  @P0 BRA `(.L_x_1982) ;  /* 0x0000000000340947 */ /* 0x002fea0003800000 */
[----:B------:R-:W1:Y:S02]  /*3960*/  QSPC.E.S P0, RZ, [R4+0x4] ;  /* 0x0000040004ff73aa */ /* 0x000e640000000500 */
[----:B-1----:R-:W-:Y:S05]  /*3970*/  @!P0 BRA `(.L_x_1983) ;  /* 0x0000000000208947 */ /* 0x002fea0003800000 */
[----:B------:R-:W-:-:S04]  /*3980*/  MOV R2, R4 ;  /* 0x0000000400027202 */ /* 0x000fc80000000f00 */
[----:B------:R-:W-:-:S07]  /*3990*/  MOV R0, R2 ;  /* 0x0000000200007202 */ /* 0x000fce0000000f00 */
.L_x_1984:
[----:B------:R-:W0:Y:S02]  /*39a0*/  LDS R2, [R0+0x4] ;  /* 0x0000040000027984 */ /* 0x000e240000000800 */
[----:B0-----:R-:W-:-:S10]  /*39b0*/  HFMA2.MMA R3, R2, 1, 1, R9 ;  /* 0x3c003c0002037835 */ /* 0x001fd40000000009 */
[----:B------:R-:W0:Y:S02]  /*39c0*/  ATOMS.CAST.SPIN R3, [R0+0x4], R2, R3 ;  /* 0x000004020003738d */ /* 0x000e240001800003 */
[----:B0-----:R-:W-:-:S13]  /*39d0*/  ISETP.EQ.U32.AND P0, PT, R3, 0x1, PT ;  /* 0x000000010300780c */ /* 0x001fda0003f02070 */
[----:B------:R-:W-:Y:S05]  /*39e0*/  @!P0 BRA `(.L_x_1984) ;  /* 0xfffffffc00ec8947 */ /* 0x000fea000383ffff */
[----:B------:R-:W-:Y:S05]  /*39f0*/  BRA `(.L_x_1982) ;  /* 0x00000000000c7947 */ /* 0x000fea0003800000 */
.L_x_1983:
[----:B------:R-:W0:Y:S02]  /*3a00*/  LD.E R0, desc[UR6][R4.64+0x4] ;  /* 0x0000040604007980 */ /* 0x000e24000c101900 */
[----:B0-----:R-:W-:-:S05]  /*3a10*/  IMAD.IADD R3, R9, 0x1, R0 ;  /* 0x0000000109037824 */ /* 0x001fca00078e0200 */
[----:B------:R1:W-:Y:S02]  /*3a20*/  ST.E desc[UR6][R4.64+0x4], R3 ;  /* 0x0000040304007985 */ /* 0x0003e4000c101906 */
.L_x_1982:
[----:B------:R-:W-:Y:S05]  /*3a30*/  BSYNC B0 ;  /* 0x0000000000007941 */ /* 0x000fea0003800000 */
.L_x_1981:
        /* <DEDUP_REMOVED lines=13> */
.L_x_1988:
[----:B------:R-:W0:Y:S02]  /*3b10*/  LDS R2, [R0] ;  /* 0x0000000000027984 */ /* 0x000e240000000800 */
[----:B0-----:R-:W-:-:S06]  /*3b20*/  HADD2 R3, R2, R27 ;  /* 0x0000001b02037230 */ /* 0x001fcc0000000000 */
[----:B------:R-:W0:Y:S02]  /*3b30*/  ATOMS.CAST.SPIN R3, [R0], R2, R3 ;  /* 0x000000020003738d */ /* 0x000e240001800003 */
[----:B0-----:R-:W-:-:S13]  /*3b40*/  ISETP.EQ.U32.AND P0, PT, R3, 0x1, PT ;  /* 0x000000010300780c */ /* 0x001fda0003f02070 */
[----:B------:R-:W-:Y:S05]  /*3b50*/  @!P0 BRA `(.L_x_1988) ;  /* 0xfffffffc00ec8947 */ /* 0x000fea000383ffff */
[----:B------:R-:W-:Y:S05]  /*3b60*/  BRA `(.L_x_1986) ;  /* 0x00000000000c7947 */ /* 0x000fea0003800000 */
.L_x_1987:
[----:B------:R-:W2:Y:S02]  /*3b70*/  LD.E R0, desc[UR6][R4.64] ;  /* 0x0000000604007980 */ /* 0x000ea4000c101900 */
[----:B--2---:R-:W-:-:S05]  /*3b80*/  IADD3 R3, R27, R0, RZ ;  /* 0x000000001b037210 */ /* 0x004fca0007ffe0ff */
[----:B------:R0:W-:Y:S02]  /*3b90*/  ST.E desc[UR6][R4.64], R3 ;  /* 0x0000000304007985 */ /* 0x0001e4000c101906 */
.L_x_1986:
[----:B------:R-:W-:Y:S05]  /*3ba0*/  BSYNC B0 ;  /* 0x0000000000007941 */ /* 0x000fea0003800000 */
.L_x_1985:
[----:B------:R1:W-:Y:S02]  /*3bb0*/  ATOM.E.ADD.F16x2.RN.STRONG.GPU P0, RZ, desc[UR6][R4.64+0x4], R7 ;  /* 0x0000040704ff79a2 */ /* 0x0003e4000810e1c6 */
[----:B-1----:R-:W-:Y:S05]  /*3bc0*/  @P0 EXIT ;  /* 0x000000000000094d */ /* 0x002fea0003800000 */
[----:B------:R-:W1:Y:S02]  /*3bd0*/  QSPC.E.S P0, RZ, [R4+0x4] ;  /* 0x0000040004ff73aa */ /* 0x000e640000000500 */
[----:B-1----:R-:W-:Y:S05]  /*3be0*/  @!P0 BRA `(.L_x_1989) ;  /* 0x0000000000208947 */ /* 0x002fea0003800000 */
[----:B------:R-:W-:-:S05]  /*3bf0*/  IMAD.MOV.U32 R2, RZ, RZ, R4 ;  /* 0x000000ffff027224 */ /* 0x000fca00078e0004 */
[----:B------:R-:W-:-:S07]  /*3c00*/  MOV R0, R2 ;  /* 0x0000000200007202 */ /* 0x000fce0000000f00 */
.L_x_1990:
[----:B------:R-:W0:Y:S02]  /*3c10*/  LDS R2, [R0+0x4] ;  /* 0x0000040000027984 */ /* 0x000e240000000800 */
[----:B0-----:R-:W-:-:S10]  /*3c20*/  HFMA2.MMA R3, R2, 1, 1, R7 ;  /* 0x3c003c0002037835 */ /* 0x001fd40000000007 */
[----:B------:R-:W0:Y:S02]  /*3c30*/  ATOMS.CAST.SPIN R3, [R0+0x4], R2, R3 ;  /* 0x000004020003738d */ /* 0x000e240001800003 */
[----:B0-----:R-:W-:-:S13]  /*3c40*/  ISETP.EQ.U32.AND P0, PT, R3, 0x1, PT ;  /* 0x000000010300780c */ /* 0x001fda0003f02070 */
[----:B------:R-:W-:Y:S05]  /*3c50*/  @!P0 BRA `(.L_x_1990) ;  /* 0xfffffffc00ec8947 */ /* 0x000fea000383ffff */
[----:B------:R-:W-:Y:S05]  /*3c60*/  EXIT ;  /* 0x000000000000794d */ /* 0x000fea0003800000 */
.L_x_1989:
[----:B------:R-:W0:Y:S02]  /*3c70*/  LD.E R0, desc[UR6][R4.64+0x4] ;  /* 0x0000040604007980 */ /* 0x000e24000c101900 */
[----:B0-----:R-:W-:-:S05]  /*3c80*/  IADD3 R3, R7, R0, RZ ;  /* 0x0000000007037210 */ /* 0x001fca0007ffe0ff */
[----:B------:R-:W-:Y:S01]  /*3c90*/  ST.E desc[UR6][R4.64+0x4], R3 ;  /* 0x0000040304007985 */ /* 0x000fe2000c101906 */
[----:B------:R-:W-:Y:S05]  /*3ca0*/  EXIT ;  /* 0x000000000000794d */ /* 0x000fea0003800000 */
.L_x_1991:
        /* <DEDUP_REMOVED lines=13> */
.L_x_3692:


//--------------------- .text._Z23gemm_half_q_half_kernelILi3ELi24ELb1ELb1ELi32EEvPK6__halfPKjS4_S2_PS0_iiiiPKtS7_iiiiiibS2_i --------------------------
	.section	.text._Z23gemm_half_q_half_kernelILi3ELi24ELb1ELb1ELi32EEvPK6__halfPKjS4_S2_PS0_iiiiPKtS7_iiiiiibS2_i,"ax",@progbits
	.align	128
        .global         _Z23gemm_half_q_half_kernelILi3ELi24ELb1ELb1ELi32EEvPK6__halfPKjS4_S2_PS0_iiiiPKtS7_iiiiiibS2_i
        .type           _Z23gemm_half_q_half_kernelILi3ELi24ELb1ELb1ELi32EEvPK6__halfPKjS4_S2_PS0_iiiiPKtS7_iiiiiibS2_i,@function
        .size           _Z23gemm_half_q_half_kernelILi3ELi24ELb1ELb1ELi32EEvPK6__halfPKjS4_S2_PS0_iiiiPKtS7_iiiiiibS2_i,(.L_x_3693 - _Z23gemm_half_q_half_kernelILi3ELi24ELb1ELb1ELi32EEvPK6__halfPKjS4_S2_PS0_iiiiPKtS7_iiiiiibS2_i)
        .other          _Z23gemm_half_q_half_kernelILi3ELi24ELb1ELb1ELi32EEvPK6__halfPKjS4_S2_PS0_iiiiPKtS7_iiiiiibS2_i,@"STO_CUDA_ENTRY STV_DEFAULT"
_Z23gemm_half_q_half_kernelILi3ELi24ELb1ELb1ELi32EEvPK6__halfPKjS4_S2_PS0_iiiiPKtS7_iiiiiibS2_i:
.text._Z23gemm_half_q_half_kernelILi3ELi24ELb1ELb1ELi32EEvPK6__halfPKjS4_S2_PS0_iiiiPKtS7_iiiiiibS2_i:
        /* <DEDUP_REMOVED lines=36> */
.L_x_1992:
[----:B------:R-:W-:Y:S02]  /*0240*/  PRMT R0, R7, 0x9910, RZ ;  /* 0x0000991007007816 */ /* 0x000fe400000000ff */
[----:B------:R-:W-:Y:S02]  /*0250*/  SHF.L.U32 R14, R87, 0x5, RZ ;  /* 0x00000005570e7819 */ /* 0x000fe400000006ff */
[----:B------:R-:W-:Y:S02]  /*0260*/  ISETP.NE.AND P0, PT, R0, RZ, PT ;  /* 0x000000ff0000720c */ /* 0x000fe40003f05270 */
[----:B------:R-:W-:-:S11]  /*0270*/  VIADDMNMX R13, R14, 0x20, R23, PT ;  /* 0x000000200e0d7846 */ /* 0x000fd60003800117 */
[----:B------:R-:W-:Y:S05]  /*0280*/  @!P0 EXIT ;  /* 0x000000000000894d */ /* 0x000fea0003800000 */
[----:B------:R-:W-:Y:S01]  /*0290*/  IADD3 R4, R14, R19, RZ ;  /* 0x000000130e047210 */ /* 0x000fe20007ffe0ff */
[----:B------:R-:W-:Y:S01]  /*02a0*/  BSSY B0, `(.L_x_1993) ;  /* 0x000006d000007945 */ /* 0x000fe20003800000 */
[----:B------:R-:W-:Y:S02]  /*02b0*/  SHF.L.U32 R0, R6, 0x7, RZ ;  /* 0x0000000706007819 */ /* 0x000fe400000006ff */
        /* <DEDUP_REMOVED lines=28> */
.L_x_1997:
        /* <DEDUP_REMOVED lines=16> */
.L_x_1996:
        /* <DEDUP_REMOVED lines=16> */
.L_x_1995:
        /* <DEDUP_REMOVED lines=17> */
.L_x_1999:
        /* <DEDUP_REMOVED lines=16> */
.L_x_1998:
        /* <DEDUP_REMOVED lines=14> */
.L_x_1994:
[----:B------:R-:W-:Y:S05]  /*0970*/  BSYNC B0 ;  /* 0x0000000000007941 */ /* 0x000fea0003800000 */
.L_x_1993:
        /* <DEDUP_REMOVED lines=20> */
.L_x_2002:
        /* <DEDUP_REMOVED lines=11> */
.L_x_2001:
        /* <DEDUP_REMOVED lines=10> */
.L_x_2000:
[----:B------:R-:W0:Y:S08]  /*0c10*/  LDC R26, c[0x0][0x25c] ;  /* 0x00009700ff1a7b82 */ /* 0x000e300000000800 */
[----:B------:R-:W-:Y:S01]  /*0c20*/  BAR.SYNC.DEFER_BLOCKING 0x0 ;  /* 0x0000000000007b1d */ /* 0x000fe20000010000 */
[----:B------:R-:W-:-:S05]  /*0c30*/  ISETP.GE.AND P0, PT, R14, R13, PT ;  /* 0x0000000d0e00720c */ /* 0x000fca0003f06270 */
[----:B------:R-:W-:Y:S02]  /*0c40*/  ULDC UR5, c[0x0][0x258] ;  /* 0x0000960000057ab9 */ /* 0x000fe40000000800 */
[----:B------:R-:W2:Y:S01]  /*0c50*/  LDC R27, c[0x0][0x264] ;  /* 0x00009900ff1b7b82 */ /* 0x000ea20000000800 */
[----:B------:R-:W-:Y:S01]  /*0c60*/  ULDC UR10, c[0x0][0x260] ;  /* 0x00009800000a7ab9 */ /* 0x000fe20000000800 */
[----:B------:R-:W-:Y:S01]  /*0c70*/  ULDC UR8, c[0x0][0x268] ;  /* 0x00009a0000087ab9 */ /* 0x000fe20000000800 */
[C---:B------:R-:W-:Y:S02]  /*0c80*/  ISETP.GT.AND P5, PT, R14.reuse, UR5, PT ;  /* 0x000000050e007c0c */ /* 0x040fe4000bfa4270 */
[C---:B------:R-:W-:Y:S02]  /*0c90*/  ISETP.GT.AND P4, PT, R14.reuse, UR10, PT ;  /* 0x0000000a0e007c0c */ /* 0x040fe4000bf84270 */
[C---:B------:R-:W-:Y:S02]  /*0ca0*/  ISETP.GT.AND P3, PT, R14.reuse, UR8, PT ;  /* 0x000000080e007c0c */ /* 0x040fe4000bf64270 */
[----:B------:R-:W-:-:S02]  /*0cb0*/  VIMNMX R25, R14, UR5, PT ;  /* 0x000000050e197c48 */ /* 0x000fc4000bfe0100 */
[----:B0-----:R-:W-:Y:S01]  /*0cc0*/  ISETP.GT.AND P2, PT, R14, R26, PT ;  /* 0x0000001a0e00720c */ /* 0x001fe20003f44270 */
[----:B------:R-:W-:-:S12]  /*0cd0*/  @P0 BRA `(.L_x_2003) ;  /* 0x0000000000d40947 */ /* 0x000fd80003800000 */
[----:B------:R-:W0:Y:S01]  /*0ce0*/  LDC.64 R10, c[0x0][0x248] ;  /* 0x00009200ff0a7b82 */ /* 0x000e220000000a00 */
[----:B-1----:R-:W-:-:S07]  /*0cf0*/  SHF.L.U32 R5, R87, 0x6, RZ ;  /* 0x0000000657057819 */ /* 0x002fce00000006ff */
        /* <DEDUP_REMOVED lines=10> */
.L_x_2004:
[----:B-----5:R-:W-:Y:S01]  /*0da0*/  IADD3 R0, R3, UR4, RZ ;  /* 0x0000000403007c10 */ /* 0x020fe2000fffe0ff */
[----:B------:R-:W0:Y:S04]  /*0db0*/  LDC.64 R6, c[0x0][0x228] ;  /* 0x00008a00ff067b82 */ /* 0x000e280000000a00 */
        /* <DEDUP_REMOVED lines=9> */
[----:B0-----:R-:W-:-:S06]  /*0e50*/  IMAD.WIDE R6, R0, 0x2, R6 ;  /* 0x0000000200067825 */ /* 0x001fcc00078e0206 */
[----:B------:R0:W2:Y:S01]  /*0e60*/  LDG.E.U16.CONSTANT R6, desc[UR6][R6.64] ;  /* 0x0000000606067981 */ /* 0x0000a2000c1e9500 */
        /* <DEDUP_REMOVED lines=17> */
[----:B0-----:R-:W-:Y:S01]  /*0f80*/  IMAD R7, R0, R0, RZ ;  /* 0x0000000000077224 */ /* 0x001fe200078e02ff */
[----:B------:R-:W2:Y:S01]  /*0f90*/  I2F.F16 R19, R19 ;  /* 0x0000001300137306 */ /* 0x000ea20000200c00 */
[----:B------:R-:W-:-:S07]  /*0fa0*/  ISETP.GE.AND P6, PT, R24, R13, PT ;  /* 0x0000000d1800720c */ /* 0x000fce0003fc6270 */
[----:B------:R-:W0:Y:S01]  /*0fb0*/  I2F.F16 R23, R23 ;  /* 0x0000001700177306 */ /* 0x000e220000200c00 */
[----:B--2---:R-:W-:-:S07]  /*0fc0*/  HMUL2 R32, R19.H0_H0, R6.H0_H0 ;  /* 0x2000000613207232 */ /* 0x004fce0000000800 */
[----:B------:R-:W1:Y:S01]  /*0fd0*/  I2F.F16 R5, R5 ;  /* 0x0000000500057306 */ /* 0x000e620000200c00 */
[----:B0-----:R-:W-:-:S07]  /*0fe0*/  HMUL2 R19, R23.H0_H0, R6.H0_H0 ;  /* 0x2000000617137232 */ /* 0x001fce0000000800 */
[----:B------:R-:W0:Y:S01]  /*0ff0*/  I2F.F16 R7, R7 ;  /* 0x0000000700077306 */ /* 0x000e220000200c00 */
[-C--:B-1----:R-:W-:Y:S02]  /*1000*/  HMUL2 R4, R5.H0_H0, R6.reuse.H0_H0 ;  /* 0x2000000605047232 */ /* 0x082fe40000000800 */
[----:B0-----:R-:W-:Y:S01]  /*1010*/  HMUL2 R0, R7.H0_H0, R6.H0_H0 ;  /* 0x2000000607007232 */ /* 0x001fe20000000800 */
[----:B------:R-:W-:Y:S06]  /*1020*/  @!P6 BRA `(.L_x_2004) ;  /* 0xfffffffc005ce947 */ /* 0x000fec000383ffff */
.L_x_2003:
[----:B-1----:R-:W-:Y:S01]  /*1030*/  SHF.R.S32.HI R6, RZ, 0x1f, R25 ;  /* 0x0000001fff067819 */ /* 0x002fe20000011419 */
[----:B------:R-:W-:Y:S01]  /*1040*/  HFMA2.MMA R3, -RZ, RZ, 0, 0 ;  /* 0x00000000ff037435 */ /* 0x000fe200000001ff */
[----:B--2---:R-:W-:Y:S02]  /*1050*/  ISETP.GT.AND P6, PT, R14, R27, PT ;  /* 0x0000001b0e00720c */ /* 0x004fe40003fc4270 */
[----:B------:R-:W-:Y:S02]  /*1060*/  LEA.HI R25, R6, R25, RZ, 0x5 ;  /* 0x0000001906197211 */ /* 0x000fe400078f28ff */
        /* <DEDUP_REMOVED lines=9> */
.L_x_2005:
        /* <DEDUP_REMOVED lines=8> */
.L_x_2006:
        /* <DEDUP_REMOVED lines=11> */
.L_x_2007:
        /* <DEDUP_REMOVED lines=8> */
.L_x_2008:
        /* <DEDUP_REMOVED lines=9> */
.L_x_2009:
        /* <DEDUP_REMOVED lines=21> */
[----:B------:R-:W-:Y:S01]  /*1490*/  PRMT R12, RZ, 0x7610, R12 ;  /* 0x00007610ff0c7816 */ /* 0x000fe2000000000c */
[----:B------:R-:W-:Y:S01]  /*14a0*/  ULDC UR5, c[0x0][0x260] ;  /* 0x0000980000057ab9 */ /* 0x000fe20000000800 */
[----:B------:R-:W-:-:S05]  /*14b0*/  ULDC UR8, c[0x0][0x240] ;  /* 0x0000900000087ab9 */ /* 0x000fca0000000800 */
.L_x_2014:
        /* <DEDUP_REMOVED lines=25> */
[----:B------:R-:W-:Y:S02]  /*1650*/  LOP3.LUT R24, R7, 0x10001, RZ, 0xc0, !PT ;  /* 0x0001000107187812 */ /* 0x000fe400078ec0ff */
[----:B------:R-:W-:Y:S02]  /*1660*/  LOP3.LUT R91, R91, 0x10001, RZ, 0xc0, !PT ;  /* 0x000100015b5b7812 */ /* 0x000fe400078ec0ff */
        /* <DEDUP_REMOVED lines=8> */
[----:B------:R-:W-:Y:S02]  /*16f0*/  SHF.R.U32.HI R54, RZ, 0xa, R38 ;  /* 0x0000000aff367819 */ /* 0x000fe40000011626 */
[----:B------:R-:W-:Y:S02]  /*1700*/  LOP3.LUT R88, R88, 0x10001, RZ, 0xc0, !PT ;  /* 0x0001000158587812 */ /* 0x000fe400078ec0ff */
[--C-:B------:R-:W-:Y:S02]  /*1710*/  SHF.R.U32.HI R90, RZ, 0xd, R30.reuse ;  /* 0x0000000dff5a7819 */ /* 0x100fe4000001161e */
[C---:B------:R-:W-:Y:S02]  /*1720*/  LOP3.LUT R38, R30.reuse, 0x3e003e0, RZ, 0xc0, !PT ;  /* 0x03e003e01e267812 */ /* 0x040fe400078ec0ff */
[----:B------:R-:W-:Y:S02]  /*1730*/  LOP3.LUT R58, R30, 0x1f001f, RZ, 0xc0, !PT ;  /* 0x001f001f1e3a7812 */ /* 0x000fe400078ec0ff */
[----:B------:R-:W-:-:S02]  /*1740*/  SHF.R.U32.HI R57, RZ, 0xa, R30 ;  /* 0x0000000aff397819 */ /* 0x000fc4000001161e */
[C---:B------:R-:W-:Y:S02]  /*1750*/  LOP3.LUT R35, R42.reuse, 0x3e003e0, RZ, 0xc0, !PT ;  /* 0x03e003e02a237812 */ /* 0x040fe400078ec0ff */
[----:B------:R-:W-:Y:S02]  /*1760*/  LOP3.LUT R6, R42, 0x1f001f, RZ, 0xc0, !PT ;  /* 0x001f001f2a067812 */ /* 0x000fe400078ec0ff */
[----:B------:R-:W-:Y:S02]  /*1770*/  SHF.R.U32.HI R45, RZ, 0xa, R42 ;  /* 0x0000000aff2d7819 */ /* 0x000fe4000001162a */
[----:B------:R-:W-:Y:S02]  /*1780*/  SHF.R.U32.HI R30, RZ, 0xd, R31 ;  /* 0x0000000dff1e7819 */ /* 0x000fe4000001161f */
[----:B------:R-:W-:Y:S02]  /*1790*/  LOP3.LUT R83, R24, 0x20002, R83, 0xf8, !PT ;  /* 0x0002000218537812 */ /* 0x000fe400078ef853 */
[----:B------:R-:W-:-:S02]  /*17a0*/  LOP3.LUT R91, R91, 0x20002, R92, 0xf8, !PT ;  /* 0x000200025b5b7812 */ /* 0x000fc400078ef85c */
[C---:B------:R-:W-:Y:S02]  /*17b0*/  LOP3.LUT R68, R40.reuse, 0x3e003e0, RZ, 0xc0, !PT ;  /* 0x03e003e028447812 */ /* 0x040fe400078ec0ff */
[----:B------:R-:W-:Y:S02]  /*17c0*/  LOP3.LUT R62, R40, 0x1f001f, RZ, 0xc0, !PT ;  /* 0x001f001f283e7812 */ /* 0x000fe400078ec0ff */
[----:B------:R-:W-:Y:S02]  /*17d0*/  SHF.R.U32.HI R61, RZ, 0xa, R40 ;  /* 0x0000000aff3d7819 */ /* 0x000fe40000011628 */
        /* <DEDUP_REMOVED lines=16> */
[----:B------:R-:W-:Y:S02]  /*18e0*/  SHF.R.U32.HI R67, RZ, 0xa, R26 ;  /* 0x0000000aff437819 */ /* 0x000fe4000001161a */
[C---:B------:R-:W-:Y:S02]  /*18f0*/  LOP3.LUT R44, R41.reuse, 0x3e003e0, RZ, 0xc0, !PT ;  /* 0x03e003e0292c7812 */ /* 0x040fe400078ec0ff */
[----:B------:R-:W-:Y:S02]  /*1900*/  LOP3.LUT R51, R41, 0x1f001f, RZ, 0xc0, !PT ;  /* 0x001f001f29337812 */ /* 0x000fe400078ec0ff */
[----:B------:R-:W-:Y:S02]  /*1910*/  SHF.R.U32.HI R53, RZ, 0xa, R41 ;  /* 0x0000000aff357819 */ /* 0x000fe40000011629 */
[----:B------:R-:W-:-:S02]  /*1920*/  SHF.R.U32.HI R26, RZ, 0xc, R27 ;  /* 0x0000000cff1a7819 */ /* 0x000fc4000001161b */
[----:B------:R-:W-:Y:S02]  /*1930*/  LOP3.LUT R83, R83, 0x40004, R82, 0xf8, !PT ;  /* 0x0004000453537812 */ /* 0x000fe400078ef852 */
[----:B------:R-:W-:Y:S02]  /*1940*/  LOP3.LUT R91, R91, 0x40004, R30, 0xf8, !PT ;  /* 0x000400045b5b7812 */ /* 0x000fe400078ef81e */
[C---:B------:R-:W-:Y:S02]  /*1950*/  LOP3.LUT R41, R37.reuse, 0x3e003e0, RZ, 0xc0, !PT ;  /* 0x03e003e025297812 */ /* 0x040fe400078ec0ff */
[----:B------:R-:W-:Y:S02]  /*1960*/  LOP3.LUT R56, R37, 0x1f001f, RZ, 0xc0, !PT ;  /* 0x001f001f25387812 */ /* 0x000fe400078ec0ff */
[----:B------:R-:W-:Y:S02]  /*1970*/  SHF.R.U32.HI R59, RZ, 0xa, R37 ;  /* 0x0000000aff3b7819 */ /* 0x000fe40000011625 */
[----:B------:R-:W-:-:S02]  /*1980*/  PRMT R24, R17, 0x9910, RZ ;  /* 0x0000991011187816 */ /* 0x000fc400000000ff */
        /* <DEDUP_REMOVED lines=8> */
[----:B------:R-:W-:Y:S02]  /*1a10*/  MOV R31, 0x2800 ;  /* 0x00002800001f7802 */ /* 0x000fe40000000f00 */
[----:B------:R-:W-:Y:S02]  /*1a20*/  LOP3.LUT R85, R83, 0x80008, R28, 0xf8, !PT ;  /* 0x0008000853557812 */ /* 0x000fe400078ef81c */
[----:B------:R-:W-:Y:S02]  /*1a30*/  LOP3.LUT R97, R91, 0x80008, R26, 0xf8, !PT ;  /* 0x000800085b617812 */ /* 0x000fe400078ef81a */
[----:B------:R-:W-:-:S02]  /*1a40*/  ISETP.NE.AND P0, PT, R24, RZ, PT ;  /* 0x000000ff1800720c */ /* 0x000fc40003f05270 */
[----:B------:R-:W-:Y:S02]  /*1a50*/  LOP3.LUT R89, R86, 0x80008, R29, 0xf8, !PT ;  /* 0x0008000856597812 */ /* 0x000fe400078ef81d */
[C---:B------:R-:W-:Y:S02]  /*1a60*/  LOP3.LUT R69, R27.reuse, 0x3e003e0, RZ, 0xc0, !PT ;  /* 0x03e003e01b457812 */ /* 0x040fe400078ec0ff */
[----:B------:R-:W-:Y:S02]  /*1a70*/  LOP3.LUT R60, R27, 0x1f001f, RZ, 0xc0, !PT ;  /* 0x001f001f1b3c7812 */ /* 0x000fe400078ec0ff */
[----:B------:R-:W-:Y:S02]  /*1a80*/  SHF.R.U32.HI R63, RZ, 0xa, R27 ;  /* 0x0000000aff3f7819 */ /* 0x000fe4000001161b */
[----:B------:R-:W-:Y:S02]  /*1a90*/  LOP3.LUT R93, R90, 0x80008, R25, 0xf8, !PT ;  /* 0x000800085a5d7812 */ /* 0x000fe400078ef819 */
[----:B------:R-:W-:-:S02]  /*1aa0*/  PRMT R7, R31, 0x7610, R7 ;  /* 0x000076101f077816 */ /* 0x000fc40000000007 */
        /* <DEDUP_REMOVED lines=45> */
[----:B------:R-:W-:Y:S02]  /*1d80*/  ISETP.GE.AND P2, PT, R15, 0x2, PT ;  /* 0x000000020f00780c */ /* 0x000fe40003f46270 */
[----:B--2---:R-:W-:Y:S02]  /*1d90*/  SHF.R.U32.HI R82, RZ, 0xb, R20 ;  /* 0x0000000bff527819 */ /* 0x004fe40000011614 */
[----:B------:R-:W-:Y:S02]  /*1da0*/  LOP3.LUT R91, R22, 0x3e003e0, RZ, 0xc0, !PT ;  /* 0x03e003e0165b7812 */ /* 0x000fe400078ec0ff */
[----:B------:R-:W-:-:S02]  /*1db0*/  LOP3.LUT R83, R20, 0x3e003e0, RZ, 0xc0, !PT ;  /* 0x03e003e014537812 */ /* 0x000fc400078ec0ff */
[----:B------:R-:W-:Y:S02]  /*1dc0*/  LOP3.LUT R24, R20, 0x1f001f, RZ, 0xc0, !PT ;  /* 0x001f001f14187812 */ /* 0x000fe400078ec0ff */
[----:B------:R-:W-:Y:S02]  /*1dd0*/  SHF.R.U32.HI R26, RZ, 0xa, R20 ;  /* 0x0000000aff1a7819 */ /* 0x000fe40000011614 */
[----:B------:R-:W-:Y:S02]  /*1de0*/  SHF.R.U32.HI R86, RZ, 0xb, R23 ;  /* 0x0000000bff567819 */ /* 0x000fe40000011617 */
[----:B------:R-:W-:Y:S02]  /*1df0*/  SHF.R.U32.HI R20, RZ, 0xb, R21 ;  /* 0x0000000bff147819 */ /* 0x000fe40000011615 */
[C---:B------:R-:W-:Y:S02]  /*1e00*/  LOP3.LUT R88, R21.reuse, 0x3e003e0, RZ, 0xc0, !PT ;  /* 0x03e003e015587812 */ /* 0x040fe400078ec0ff */
[----:B------:R-:W-:-:S02]  /*1e10*/  LOP3.LUT R25, R21, 0x1f001f, RZ, 0xc0, !PT ;  /* 0x001f001f15197812 */ /* 0x000fc400078ec0ff */
[----:B------:R-:W-:Y:S02]  /*1e20*/  SHF.R.U32.HI R27, RZ, 0xa, R21 ;  /* 0x0000000aff1b7819 */ /* 0x000fe40000011615 */
[----:B------:R-:W-:Y:S02]  /*1e30*/  SHF.R.U32.HI R84, RZ, 0xb, R22 ;  /* 0x0000000bff547819 */ /* 0x000fe40000011616 */
[----:B------:R-:W-:Y:S02]  /*1e40*/  LOP3.LUT R21, R85, 0x100010, R82, 0xf8, !PT ;  /* 0x0010001055157812 */ /* 0x000fe400078ef852 */
[C---:B------:R-:W-:Y:S02]  /*1e50*/  LOP3.LUT R95, R23.reuse, 0x3e003e0, RZ, 0xc0, !PT ;  /* 0x03e003e0175f7812 */ /* 0x040fe400078ec0ff */
[----:B------:R-:W-:Y:S02]  /*1e60*/  LOP3.LUT R30, R23, 0x1f001f, RZ, 0xc0, !PT ;  /* 0x001f001f171e7812 */ /* 0x000fe400078ec0ff */
[----:B------:R-:W-:-:S02]  /*1e70*/  SHF.R.U32.HI R31, RZ, 0xa, R23 ;  /* 0x0000000aff1f7819 */ /* 0x000fc40000011617 */
[----:B------:R-:W-:Y:S01]  /*1e80*/  LOP3.LUT R82, R71, 0x64006400, RZ, 0xfc, !PT ;  /* 0x6400640047527812 */ /* 0x000fe200078efcff */
[-C--:B------:R-:W-:Y:S01]  /*1e90*/  HFMA2 R71, R70, R7.reuse.H0_H0, -48, -48 ;  /* 0xd200d20046477431 */ /* 0x080fe20000040007 */
[----:B------:R-:W-:Y:S01]  /*1ea0*/  LOP3.LUT R98, R91, 0x64006400, RZ, 0xfc, !PT ;  /* 0x640064005b627812 */ /* 0x000fe200078efcff */
[----:B------:R-:W-:Y:S01]  /*1eb0*/  HADD2 R91, R51, -1040, -1040 ;  /* 0xe410e410335b7430 */ /* 0x000fe20000000000 */
[----:B------:R-:W-:Y:S01]  /*1ec0*/  LOP3.LUT R28, R22, 0x1f001f, RZ, 0xc0, !PT ;  /* 0x001f001f161c7812 */ /* 0x000fe200078ec0ff */
[-C--:B------:R-:W-:Y:S01]  /*1ed0*/  HFMA2 R70, R82, R7.reuse.H0_H0, -48, -48 ;  /* 0xd200d20052467431 */ /* 0x080fe20000040007 */
[----:B------:R-:W-:Y:S01]  /*1ee0*/  SHF.R.U32.HI R29, RZ, 0xa, R22 ;  /* 0x0000000aff1d7819 */ /* 0x000fe20000011616 */
[-C--:B------:R-:W-:Y:S01]  /*1ef0*/  HFMA2 R35, R98, R7.reuse.H0_H0, -48, -48 ;  /* 0xd200d20062237431 */ /* 0x080fe20000040007 */
[----:B------:R-:W-:Y:S01]  /*1f00*/  LOP3.LUT R23, R97, 0x100010, R86, 0xf8, !PT ;  /* 0x0010001061177812 */ /* 0x000fe200078ef856 */
[-C--:B------:R-:W-:Y:S01]  /*1f10*/  HFMA2 R97, R68, R7.reuse.H0_H0, -48, -48 ;  /* 0xd200d20044617431 */ /* 0x080fe20000040007 */
[----:B------:R-:W-:Y:S01]  /*1f20*/  LOP3.LUT R22, R89, 0x100010, R20, 0xf8, !PT ;  /* 0x0010001059167812 */ /* 0x000fe200078ef814 */
[-C--:B------:R-:W-:Y:S01]  /*1f30*/  HFMA2 R68, R92, R7.reuse.H0_H0, -48, -48 ;  /* 0xd200d2005c447431 */ /* 0x080fe20000040007 */
[----:B------:R-:W-:Y:S01]  /*1f40*/  LOP3.LUT R86, R41, 0x64006400, RZ, 0xfc, !PT ;  /* 0x6400640029567812 */ /* 0x000fe200078efcff */
[----:B------:R-:W-:Y:S01]  /*1f50*/  HADD2 R92, R73, -1040, -1040 ;  /* 0xe410e410495c7430 */ /* 0x000fe20000000000 */
[----:B------:R-:W-:Y:S01]  /*1f60*/  LOP3.LUT R20, R93, 0x100010, R84, 0xf8, !PT ;  /* 0x001000105d147812 */ /* 0x000fe200078ef854 */
        /* <DEDUP_REMOVED lines=172> */
.L_x_2012:
        /* <DEDUP_REMOVED lines=85> */
.L_x_2013:
        /* <DEDUP_REMOVED lines=79> */
.L_x_2011:
[----:B-1----:R-:W-:Y:S01]  /*3470*/  LEA R6, R87, 0x20, 0x5 ;  /* 0x0000002057067811 */ /* 0x002fe200078e28ff */
[----:B------:R-:W-:Y:S01]  /*3480*/  UIADD3 UR4, UR4, 0x40, URZ ;  /* 0x0000004004047890 */ /* 0x000fe2000fffe03f */
[----:B------:R-:W-:Y:S02]  /*3490*/  IADD3 R14, R14, 0x20, RZ ;  /* 0x000000200e0e7810 */ /* 0x000fe40007ffe0ff */
[----:B------:R-:W-:Y:S02]  /*34a0*/  VIMNMX R7, R6, UR8, PT ;  /* 0x0000000806077c48 */ /* 0x000fe4000bfe0100 */
[C---:B------:R-:W-:Y:S02]  /*34b0*/  ISETP.GE.AND P0, PT, R14.reuse, UR5, PT ;  /* 0x000000050e007c0c */ /* 0x040fe4000bf06270 */
[----:B------:R-:W-:Y:S01]  /*34c0*/  ISETP.LT.AND P2, PT, R14, R7, PT ;  /* 0x000000070e00720c */ /* 0x000fe20003f41270 */
[----:B------:R-:W-:-:S12]  /*34d0*/  IMAD.WIDE R6, R33, 0x4, R2 ;  /* 0x0000000421067825 */ /* 0x000fd800078e0202 */
[----:B------:R-:W-:Y:S05]  /*34e0*/  @!P0 BRA P2, `(.L_x_2014) ;  /* 0xffffffdc00f48947 */ /* 0x000fea000103ffff */
.L_x_2010:
        /* <DEDUP_REMOVED lines=12> */
.L_x_2028:
        /* <DEDUP_REMOVED lines=14> */
[C---:B------:R-:W-:Y:S02]  /*3690*/  LOP3.LUT R33, R27.reuse, 0xf000f0, RZ, 0xc0, !PT ;  /* 0x00f000f01b217812 */ /* 0x040fe400078ec0ff */
[----:B------:R-:W-:Y:S02]  /*36a0*/  SHF.R.U32.HI R24, RZ, 0x8, R24 ;  /* 0x00000008ff187819 */ /* 0x000fe40000011618 */
[----:B------:R-:W-:Y:S02]  /*36b0*/  SHF.R.U32.HI R35, RZ, 0x8, R27 ;  /* 0x00000008ff237819 */ /* 0x000fe4000001161b */
        /* <DEDUP_REMOVED lines=128> */
.L_x_2017:
        /* <DEDUP_REMOVED lines=30> */
[--C-:B------:R-:W-:Y:S02]  /*40a0*/  HADD2.F32 R4, -RZ, R30.reuse.H0_H0 ;  /* 0x2000001eff047230 */ /* 0x100fe40000004100 */
        /* <DEDUP_REMOVED lines=59> */
.L_x_2019:
        /* <DEDUP_REMOVED lines=87> */
.L_x_2018:
        /* <DEDUP_REMOVED lines=142> */
.L_x_2020:
        /* <DEDUP_REMOVED lines=90> */
.L_x_2022:
        /* <DEDUP_REMOVED lines=21> */
[----:B------:R-:W-:Y:S02]  /*59a0*/  HADD2.F32 R30, -RZ, R35.H1_H1 ;  /* 0x30000023ff1e7230 */ /* 0x000fe40000004100 */
[----:B------:R-:W-:Y:S01]  /*59b0*/  FFMA.FTZ R0, R0, R48, R29 ;  /* 0x0000003000007223 */ /* 0x000fe2000001001d */
        /* <DEDUP_REMOVED lines=50> */
[-C--:B------:R-:W-:Y:S01]  /*5ce0*/  FFMA.FTZ R0, R0, R4.reuse, R31 ;  /* 0x0000000400007223 */ /* 0x080fe2000001001f */
        /* <DEDUP_REMOVED lines=13> */
.L_x_2021:
        /* <DEDUP_REMOVED lines=141> */
.L_x_2023:
        /* <DEDUP_REMOVED lines=90> */
.L_x_2025:
        /* <DEDUP_REMOVED lines=87> */
.L_x_2024:
        /* <DEDUP_REMOVED lines=18> */
[----:B------:R-:W-:Y:S02]  /*72c0*/  SHF.R.U32.HI R39, RZ, 0x8, R27 ;  /* 0x00000008ff277819 */ /* 0x000fe4000001161b */
[----:B------:R-:W-:Y:S01]  /*72d0*/  LOP3.LUT R0, R24, 0xf000f, RZ, 0xc0, !PT ;  /* 0x000f000f18007812 */ /* 0x000fe200078ec0ff */
[----:B------:R-:W-:Y:S01]  /*72e0*/  HFMA2 R29, R4, R19.H0_H0, -72, -72 ;  /* 0xd480d480041d7431 */ /* 0x000fe20000040013 */
[----:B------:R-:W-:Y:S02]  /*72f0*/  LOP3.LUT R24, R23, 0x64006400, RZ, 0xfc, !PT ;  /* 0x6400640017187812 */ /* 0x000fe400078efcff */
[----:B------:R-:W-:-:S02]  /*7300*/  LOP3.LUT R37, R27, 0xf000f, RZ, 0xc0, !PT ;  /* 0x000f000f1b257812 */ /* 0x000fc400078ec0ff */
[----:B------:R-:W-:Y:S02]  /*7310*/  LOP3.LUT R2, R2, 0x64006400, RZ, 0xfc, !PT ;  /* 0x6400640002027812 */ /* 0x000fe400078efcff */
[C---:B------:R-:W-:Y:S02]  /*7320*/  LOP3.LUT R23, R34.reuse, 0xf000f0, RZ, 0xc0, !PT ;  /* 0x00f000f022177812 */ /* 0x040fe400078ec0ff */
[----:B------:R-:W-:Y:S02]  /*7330*/  LOP3.LUT R38, R25, 0x64006400, RZ, 0xfc, !PT ;  /* 0x6400640019267812 */ /* 0x000fe400078efcff */
[----:B------:R-:W-:Y:S02]  /*7340*/  LOP3.LUT R27, R39, 0xf000f0, RZ, 0xc0, !PT ;  /* 0x00f000f0271b7812 */ /* 0x000fe400078ec0ff */
        /* <DEDUP_REMOVED lines=114> */
.L_x_2026:
        /* <DEDUP_REMOVED lines=90> */
.L_x_2027:
        /* <DEDUP_REMOVED lines=87> */
.L_x_2016:
[----:B------:R-:W0:Y:S01]  /*8580*/  LDC R33, c[0x0][0x23c] ;  /* 0x00008f00ff217b82 */ /* 0x000e220000000800 */
[----:B------:R-:W-:Y:S01]  /*8590*/  IADD3 R14, R14, 0x20, RZ ;  /* 0x000000200e0e7810 */ /* 0x000fe20007ffe0ff */
[----:B------:R-:W-:-:S03]  /*85a0*/  UIADD3 UR4, UR4, 0x40, URZ ;  /* 0x0000004004047890 */ /* 0x000fc6000fffe03f */
[C---:B------:R-:W-:Y:S02]  /*85b0*/  ISETP.GE.AND P2, PT, R14.reuse, UR5, PT ;  /* 0x000000050e007c0c */ /* 0x040fe4000bf46270 */
[----:B------:R-:W-:Y:S01]  /*85c0*/  ISETP.LT.AND P3, PT, R14, R13, PT ;  /* 0x0000000d0e00720c */ /* 0x000fe20003f61270 */
[----:B0-----:R-:W-:-:S12]  /*85d0*/  IMAD.WIDE R6, R33, 0x10, R6 ;  /* 0x0000001021067825 */ /* 0x001fd800078e0206 */
[----:B------:R-:W-:Y:S05]  /*85e0*/  @!P2 BRA P3, `(.L_x_2028) ;  /* 0xffffffac00f0a947 */ /* 0x000fea000183ffff */
.L_x_2015:
        /* <DEDUP_REMOVED lines=19> */
.L_x_2032:
[----:B------:R-:W0:Y:S02]  /*8720*/  LDS R2, [R0] ;  /* 0x0000000000027984 */ /* 0x000e240000000800 */
[----:B0-----:R-:W-:-:S10]  /*8730*/  HFMA2.MMA R3, R2, 1, 1, R13 ;  /* 0x3c003c0002037835 */ /* 0x001fd4000000000d */
[----:B------:R-:W0:Y:S02]  /*8740*/  ATOMS.CAST.SPIN R3, [R0], R2, R3 ;  /* 0x000000020003738d */ /* 0x000e240001800003 */
[----:B0-----:R-:W-:-:S13]  /*8750*/  ISETP.EQ.U32.AND P0, PT, R3, 0x1, PT ;  /* 0x000000010300780c */ /* 0x001fda0003f02070 */
[----:B------:R-:W-:Y:S05]  /*8760*/  @!P0 BRA `(.L_x_2032) ;  /* 0xfffffffc00ec8947 */ /* 0x000fea000383ffff */
[----:B------:R-:W-:Y:S05]  /*8770*/  BRA `(.L_x_2030) ;  /* 0x00000000000c7947 */ /* 0x000fea0003800000 */
.L_x_2031:
[----:B------:R-:W2:Y:S02]  /*8780*/  LD.E R0, desc[UR6][R6.64] ;  /* 0x0000000606007980 */ /* 0x000ea4000c101900 */
[----:B--2---:R-:W-:-:S05]  /*8790*/  IADD3 R3, R13, R0, RZ ;  /* 0x000000000d037210 */ /* 0x004fca0007ffe0ff */
[----:B------:R0:W-:Y:S02]  /*87a0*/  ST.E desc[UR6][R6.64], R3 ;  /* 0x0000000306007985 */ /* 0x0001e4000c101906 */
.L_x_2030:
[----:B------:R-:W-:Y:S05]  /*87b0*/  BSYNC B0 ;  /* 0x0000000000007941 */ /* 0x000fea0003800000 */
.L_x_2029:
[----:B------:R1:W-:Y:S01]  /*87c0*/  ATOM.E.ADD.F16x2.RN.STRONG.GPU P0, RZ, desc[UR6][R6.64+0x4], R11 ;  /* 0x0000040b06ff79a2 */ /* 0x0003e2000810e1c6 */
[----:B------:R-:W-:Y:S04]  /*87d0*/  BSSY B0, `(.L_x_2033) ;  /* 0x000000f000007945 */ /* 0x000fe80003800000 */
[----:B-1----:R-:W-:Y:S05]  /*87e0*/  @P0 BRA `(.L_x_2034) ;  /* 0x0000000000340947 */ /* 0x002fea0003800000 */
[----:B------:R-:W1:Y:S02]  /*87f0*/  QSPC.E.S P0, RZ, [R6+0x4] ;  /* 0x0000040006ff73aa */ /* 0x000e640000000500 */
[----:B-1----:R-:W-:Y:S05]  /*8800*/  @!P0 BRA `(.L_x_2035) ;  /* 0x0000000000208947 */ /* 0x002fea0003800000 */
[----:B------:R-:W-:-:S04]  /*8810*/  MOV R2, R6 ;  /* 0x0000000600027202 */ /* 0x000fc80000000f00 */
[----:B------:R-:W-:-:S07]  /*8820*/  MOV R0, R2 ;  /* 0x0000000200007202 */ /* 0x000fce0000000f00 */
.L_x_2036:
[----:B------:R-:W0:Y:S02]  /*8830*/  LDS R2, [R0+0x4] ;  /* 0x0000040000027984 */ /* 0x000e240000000800 */
[----:B0-----:R-:W-:-:S06]  /*8840*/  HADD2 R3, R2, R11 ;  /* 0x0000000b02037230 */ /* 0x001fcc0000000000 */
[----:B------:R-:W0:Y:S02]  /*8850*/  ATOMS.CAST.SPIN R3, [R0+0x4], R2, R3 ;  /* 0x000004020003738d */ /* 0x000e240001800003 */
[----:B0-----:R-:W-:-:S13]  /*8860*/  ISETP.EQ.U32.AND P0, PT, R3, 0x1, PT ;  /* 0x000000010300780c */ /* 0x001fda0003f02070 */
[----:B------:R-:W-:Y:S05]  /*8870*/  @!P0 BRA `(.L_x_2036) ;  /* 0xfffffffc00ec8947 */ /* 0x000fea000383ffff */
[----:B------:R-:W-:Y:S05]  /*8880*/  BRA `(.L_x_2034) ;  /* 0x00000000000c7947 */ /* 0x000fea0003800000 */
.L_x_2035:
[----:B------:R-:W0:Y:S02]  /*8890*/  LD.E R0, desc[UR6][R6.64+0x4] ;  /* 0x0000040606007980 */ /* 0x000e24000c101900 */
[----:B0-----:R-:W-:-:S05]  /*88a0*/  IADD3 R3, R11, R0, RZ ;  /* 0x000000000b037210 */ /* 0x001fca0007ffe0ff */
[----:B------:R1:W-:Y:S02]  /*88b0*/  ST.E desc[UR6][R6.64+0x4], R3 ;  /* 0x0000040306007985 */ /* 0x0003e4000c101906 */
.L_x_2034:
[----:B------:R-:W-:Y:S05]  /*88c0*/  BSYNC B0 ;  /* 0x0000000000007941 */ /* 0x000fea0003800000 */
.L_x_2033:
        /* <DEDUP_REMOVED lines=13> */
.L_x_2040:
[----:B------:R-:W0:Y:S02]  /*89a0*/  LDS R2, [R0] ;  /* 0x0000000000027984 */ /* 0x000e240000000800 */
[----:B0-----:R-:W-:-:S10]  /*89b0*/  HFMA2.MMA R3, R2, 1, 1, R11 ;  /* 0x3c003c0002037835 */ /* 0x001fd4000000000b */
[----:B------:R-:W0:Y:S02]  /*89c0*/  ATOMS.CAST.SPIN R3, [R0], R2, R3 ;  /* 0x000000020003738d */ /* 0x000e240001800003 */
[----:B0-----:R-:W-:-:S13]  /*89d0*/  ISETP.EQ.U32.AND P0, PT, R3, 0x1, PT ;  /* 0x000000010300780c */ /* 0x001fda0003f02070 */
[----:B------:R-:W-:Y:S05]  /*89e0*/  @!P0 BRA `(.L_x_2040) ;  /* 0xfffffffc00ec8947 */ /* 0x000fea000383ffff */
[----:B------:R-:W-:Y:S05]  /*89f0*/  BRA `(.L_x_2038) ;  /* 0x00000000000c7947 */ /* 0x000fea0003800000 */
.L_x_2039:
[----:B------:R-:W2:Y:S02]  /*8a00*/  LD.E R0, desc[UR6][R6.64] ;  /* 0x0000000606007980 */ /* 0x000ea4000c101900 */
[----:B--2---:R-:W-:-:S05]  /*8a10*/  IADD3 R3, R11, R0, RZ ;  /* 0x000000000b037210 */ /* 0x004fca0007ffe0ff */
[----:B------:R0:W-:Y:S02]  /*8a20*/  ST.E desc[UR6][R6.64], R3 ;  /* 0x0000000306007985 */ /* 0x0001e4000c101906 */
.L_x_2038:
[----:B------:R-:W-:Y:S05]  /*8a30*/  BSYNC B0 ;  /* 0x0000000000007941 */ /* 0x000fea0003800000 */
.L_x_2037:
[----:B------:R1:W-:Y:S01]  /*8a40*/  ATOM.E.ADD.F16x2.RN.STRONG.GPU P0, RZ, desc[UR6][R6.64+0x4], R9 ;  /* 0x0000040906ff79a2 */ /* 0x0003e2000810e1c6 */
[----:B------:R-:W-:Y:S04]  /*8a50*/  BSSY B0, `(.L_x_2041) ;  /* 0x000000f000007945 */ /* 0x000fe80003800000 */
[----:B-1----:R-:W-:Y:S05]  /*8a60*/  @P0 BRA `(.L_x_2042) ;  /* 0x0000000000340947 */ /* 0x002fea0003800000 */
[----:B------:R-:W1:Y:S02]  /*8a70*/  QSPC.E.S P0, RZ, [R6+0x4] ;  /* 0x0000040006ff73aa */ /* 0x000e640000000500 */
[----:B-1----:R-:W-:Y:S05]  /*8a80*/  @!P0 BRA `(.L_x_2043) ;  /* 0x0000000000208947 */ /* 0x002fea0003800000 */
[----:B------:R-:W-:-:S04]  /*8a90*/  MOV R2, R6 ;  /* 0x0000000600027202 */ /* 0x000fc80000000f00 */
[----:B------:R-:W-:-:S07]  /*8aa0*/  MOV R0, R2 ;  /* 0x0000000200007202 */ /* 0x000fce0000000f00 */
.L_x_2044:
[----:B------:R-:W0:Y:S02]  /*8ab0*/  LDS R2, [R0+0x4] ;  /* 0x0000040000027984 */ /* 0x000e240000000800 */
[----:B0-----:R-:W-:-:S06]  /*8ac0*/  HADD2 R3, R2, R9 ;  /* 0x0000000902037230 */ /* 0x001fcc0000000000 */
[----:B------:R-:W0:Y:S02]  /*8ad0*/  ATOMS.CAST.SPIN R3, [R0+0x4], R2, R3 ;  /* 0x000004020003738d */ /* 0x000e240001800003 */
[----:B0-----:R-:W-:-:S13]  /*8ae0*/  ISETP.EQ.U32.AND P0, PT, R3, 0x1, PT ;  /* 0x000000010300780c */ /* 0x001fda0003f02070 */
[----:B------:R-:W-:Y:S05]  /*8af0*/  @!P0 BRA `(.L_x_2044) ;  /* 0xfffffffc00ec8947 */ /* 0x000fea000383ffff */
[----:B------:R-:W-:Y:S05]  /*8b00*/  BRA `(.L_x_2042) ;  /* 0x00000000000c7947 */ /* 0x000fea0003800000 */
.L_x_2043:
[----:B------:R-:W0:Y:S02]  /*8b10*/  LD.E R0, desc[UR6][R6.64+0x4] ;  /* 0x0000040606007980 */ /* 0x000e24000c101900 */
[----:B0-----:R-:W-:-:S05]  /*8b20*/  IADD3 R3, R9, R0, RZ ;  /* 0x0000000009037210 */ /* 0x001fca0007ffe0ff */
[----:B------:R1:W-:Y:S02]  /*8b30*/  ST.E desc[UR6][R6.64+0x4], R3 ;  /* 0x0000040306007985 */ /* 0x0003e4000c101906 */
.L_x_2042:
[----:B------:R-:W-:Y:S05]  /*8b40*/  BSYNC B0 ;  /* 0x0000000000007941 */ /* 0x000fea0003800000 */
.L_x_2041:
        /* <DEDUP_REMOVED lines=13> */
.L_x_2048:
[----:B------:R-:W0:Y:S02]  /*8c20*/  LDS R2, [R0] ;  /* 0x0000000000027984 */ /* 0x000e240000000800 */
[----:B0-----:R-:W-:-:S10]  /*8c30*/  HFMA2.MMA R3, R2, 1, 1, R9 ;  /* 0x3c003c0002037835 */ /* 0x001fd40000000009 */
[----:B------:R-:W0:Y:S02]  /*8c40*/  ATOMS.CAST.SPIN R3, [R0], R2, R3 ;  /* 0x000000020003738d */ /* 0x000e240001800003 */
[----:B0-----:R-:W-:-:S13]  /*8c50*/  ISETP.EQ.U32.AND P0, PT, R3, 0x1, PT ;  /* 0x000000010300780c */ /* 0x001fda0003f02070 */
[----:B------:R-:W-:Y:S05]  /*8c60*/  @!P0 BRA `(.L_x_2048) ;  /* 0xfffffffc00ec8947 */ /* 0x000fea000383ffff */
[----:B------:R-:W-:Y:S05]  /*8c70*/  BRA `(.L_x_2046) ;  /* 0x00000000000c7947 */ /* 0x000fea0003800000 */
.L_x_2047:
[----:B------:R-:W2:Y:S02]  /*8c80*/  LD.E R0, desc[UR6][R6.64] ;  /* 0x0000000606007980 */ /* 0x000ea4000c101900 */
[----:B--2---:R-:W-:-:S05]  /*8c90*/  IADD3 R3, R9, R0, RZ ;  /* 0x0000000009037210 */ /* 0x004fca0007ffe0ff */
[----:B------:R0:W-:Y:S02]  /*8ca0*/  ST.E desc[UR6][R6.64], R3 ;  /* 0x0000000306007985 */ /* 0x0001e4000c101906 */
.L_x_2046:
[----:B------:R-:W-:Y:S05]  /*8cb0*/  BSYNC B0 ;  /* 0x0000000000007941 */ /* 0x000fea0003800000 */
.L_x_2045:
[----:B------:R1:W-:Y:S02]  /*8cc0*/  ATOM.E.ADD.F16x2.RN.STRONG.GPU P0, RZ, desc[UR6][R6.64+0x4], R5 ;  /* 0x0000040506ff79a2 */ /* 0x0003e4000810e1c6 */
[----:B-1----:R-:W-:Y:S05]  /*8cd0*/  @P0 EXIT ;  /* 0x000000000000094d */ /* 0x002fea0003800000 */
[----:B------:R-:W1:Y:S02]  /*8ce0*/  QSPC.E.S P0, RZ, [R6+0x4] ;  /* 0x0000040006ff73aa */ /* 0x000e640000000500 */
[----:B-1----:R-:W-:Y:S05]  /*8cf0*/  @!P0 BRA `(.L_x_2049) ;  /* 0x0000000000208947 */ /* 0x002fea0003800000 */
[----:B------:R-:W-:-:S04]  /*8d00*/  MOV R2, R6 ;  /* 0x0000000600027202 */ /* 0x000fc80000000f00 */
[----:B------:R-:W-:-:S07]  /*8d10*/  MOV R0, R2 ;  /* 0x0000000200007202 */ /* 0x000fce0000000f00 */
.L_x_2050:
[----:B------:R-:W0:Y:S02]  /*8d20*/  LDS R2, [R0+0x4] ;  /* 0x0000040000027984 */ /* 0x000e240000000800 */
[----:B0-----:R-:W-:-:S06]  /*8d30*/  HADD2 R3, R2, R5 ;  /* 0x0000000502037230 */ /* 0x001fcc0000000000 */
[----:B------:R-:W0:Y:S02]  /*8d40*/  ATOMS.CAST.SPIN R3, [R0+0x4], R2, R3 ;  /* 0x000004020003738d */ /* 0x000e240001800003 */
[----:B0-----:R-:W-:-:S13]  /*8d50*/  ISETP.EQ.U32.AND P0, PT, R3, 0x1, PT ;  /* 0x000000010300780c */ /* 0x001fda0003f02070 */
[----:B------:R-:W-:Y:S05]  /*8d60*/  @!P0 BRA `(.L_x_2050) ;  /* 0xfffffffc00ec8947 */ /* 0x000fea000383ffff */
[----:B------:R-:W-:Y:S05]  /*8d70*/  EXIT ;  /* 0x000000000000794d */ /* 0x000fea0003800000 */
.L_x_2049:
[----:B------:R-:W0:Y:S02]  /*8d80*/  LD.E R0, desc[UR6][R6.64+0x4] ;  /* 0x0000040606007980 */ /* 0x000e24000c101900 */
[----:B0-----:R-:W-:-:S05]  /*8d90*/  IADD3 R3, R5, R0, RZ ;  /* 0x0000000005037210 */ /* 0x001fca0007ffe0ff */
[----:B------:R-:W-:Y:S01]  /*8da0*/  ST.E desc[UR6][R6.64+0x4], R3 ;  /* 0x0000040306007985 */ /* 0x000fe2000c101906 */
[----:B------:R-:W-:Y:S05]  /*8db0*/  EXIT ;  /* 0x000000000000794d */ /* 0x000fea0003800000 */
.L_x_2051:
        /* <DEDUP_REMOVED lines=12> */
.L_x_3693:


//--------------------- .text._Z23gemm_half_q_half_kernelILi3ELi8ELb1ELb1ELi32EEvPK6__halfPKjS4_S2_PS0_iiiiPKtS7_iiiiiibS2_i --------------------------
	.section	.text._Z23gemm_half_q_half_kernelILi3ELi8ELb1ELb1ELi32EEvPK6__halfPKjS4_S2_PS0_iiiiPKtS7_iiiiiibS2_i,"ax",@progbits
	.align	128
        .global         _Z23gemm_half_q_half_kernelILi3ELi8ELb1ELb1ELi32EEvPK6__halfPKjS4_S2_PS0_iiiiPKtS7_iiiiiibS2_i
        .type           _Z23gemm_half_q_half_kernelILi3ELi8ELb1ELb1ELi32EEvPK6__halfPKjS4_S2_PS0_iiiiPKtS7_iiiiiibS2_i,@function
        .size           _Z23gemm_half_q_half_kernelILi3ELi8ELb1ELb1ELi32EEvPK6__halfPKjS4_S2_PS0_iiiiPKtS7_iiiiiibS2_i,(.L_x_3694 - _Z23gemm_half_q_half_kernelILi3ELi8ELb1ELb1ELi32EEvPK6__halfPKjS4_S2_PS0_iiiiPKtS7_iiiiiibS2_i)
        .other          _Z23gemm_half_q_half_kernelILi3ELi8ELb1ELb1ELi32EEvPK6__halfPKjS4_S2_PS0_iiiiPKtS7_iiiiiibS2_i,@"STO_CUDA_ENTRY STV_DEFAULT"
_Z23gemm_half_q_half_kernelILi3ELi8ELb1ELb1ELi32EEvPK6__halfPKjS4_S2_PS0_iiiiPKtS7_iiiiiibS2_i:
.text._Z23gemm_half_q_half_kernelILi3ELi8ELb1ELb1ELi32EEvPK6__halfPKjS4_S2_PS0_iiiiPKtS7_iiiiiibS2_i:
        /* <DEDUP_REMOVED lines=8> */
[----:B------:R-:W2:Y:S01]  /*0080*/  S2R R2, SR_CTAID.X ;  /* 0x0000000000027919 */ /* 0x000ea20000002500 */
        /* <DEDUP_REMOVED lines=27> */
.L_x_2052:
[----:B------:R-:W-:Y:S02]  /*0240*/  PRMT R4, R7, 0x9910, RZ ;  /* 0x0000991007047816 */ /* 0x000fe400000000ff */
[----:B------:R-:W-:Y:S02]  /*0250*/  SHF.L.U32 R16, R6, 0x5, RZ ;  /* 0x0000000506107819 */ /* 0x000fe400000006ff */
[----:B------:R-:W-:Y:S02]  /*0260*/  ISETP.NE.AND P0, PT, R4, RZ, PT ;  /* 0x000000ff0400720c */ /* 0x000fe40003f05270 */
[----:B------:R-:W-:-:S11]  /*0270*/  VIADDMNMX R17, R16, 0x20, R5, PT ;  /* 0x0000002010117846 */ /* 0x000fd60003800105 */
[----:B------:R-:W-:Y:S05]  /*0280*/  @!P0 EXIT ;  /* 0x000000000000894d */ /* 0x000fea0003800000 */
[-C--:B------:R-:W-:Y:S01]  /*0290*/  IADD3 R10, R16, R3.reuse, RZ ;  /* 0x00000003100a7210 */ /* 0x080fe20007ffe0ff */
[----:B------:R-:W-:Y:S01]  /*02a0*/  BSSY B0, `(.L_x_2053) ;  /* 0x000006d000007945 */ /* 0x000fe20003800000 */
[----:B------:R-:W-:Y:S02]  /*02b0*/  LEA R4, R2, R3, 0x5 ;  /* 0x0000000302047211 */ /* 0x000fe400078e28ff */
        /* <DEDUP_REMOVED lines=28> */
.L_x_2057:
        /* <DEDUP_REMOVED lines=16> */
.L_x_2056:
        /* <DEDUP_REMOVED lines=16> */
.L_x_2055:
        /* <DEDUP_REMOVED lines=17> */
.L_x_2059:
        /* <DEDUP_REMOVED lines=16> */
.L_x_2058:
        /* <DEDUP_REMOVED lines=14> */
.L_x_2054:
[----:B------:R-:W-:Y:S05]  /*0970*/  BSYNC B0 ;  /* 0x0000000000007941 */ /* 0x000fea0003800000 */
.L_x_2053:
        /* <DEDUP_REMOVED lines=21> */
.L_x_2062:
        /* <DEDUP_REMOVED lines=11> */
.L_x_2061:
        /* <DEDUP_REMOVED lines=10> */
.L_x_2060:
[----:B------:R-:W0:Y:S08]  /*0c20*/  LDC R19, c[0x0][0x25c] ;  /* 0x00009700ff137b82 */ /* 0x000e300000000800 */
[----:B------:R-:W-:Y:S01]  /*0c30*/  BAR.SYNC.DEFER_BLOCKING 0x0 ;  /* 0x0000000000007b1d */ /* 0x000fe20000010000 */
[----:B------:R-:W-:-:S07]  /*0c40*/  ISETP.GE.AND P0, PT, R16, R17, PT ;  /* 0x000000111000720c */ /* 0x000fce0003f06270 */
[----:B------:R-:W2:Y:S06]  /*0c50*/  LDC R11, c[0x0][0x264] ;  /* 0x00009900ff0b7b82 */ /* 0x000eac0000000800 */
[----:B------:R-:W-:Y:S05]  /*0c60*/  @P0 BRA `(.L_x_2063) ;  /* 0x0000000000d40947 */ /* 0x000fea0003800000 */
[----:B-1----:R-:W1:Y:S01]  /*0c70*/  LDC.64 R2, c[0x0][0x248] ;  /* 0x00009200ff027b82 */ /* 0x002e620000000a00 */
[----:B------:R-:W-:-:S07]  /*0c80*/  SHF.L.U32 R23, R6, 0x6, RZ ;  /* 0x0000000606177819 */ /* 0x000fce00000006ff */
[----:B------:R-:W3:Y:S08]  /*0c90*/  LDC.64 R6, c[0x0][0x220] ;  /* 0x00008800ff067b82 */ /* 0x000ef00000000a00 */
[----:B------:R-:W4:Y:S01]  /*0ca0*/  LDC.64 R8, c[0x0][0x228] ;  /* 0x00008a00ff087b82 */ /* 0x000f220000000a00 */
        /* <DEDUP_REMOVED lines=8> */
[----:B-1-34-:R-:W-:-:S07]  /*0d30*/  SHF.R.S32.HI R21, RZ, 0x3, R21 ;  /* 0x00000003ff157819 */ /* 0x01afce0000011415 */
.L_x_2064:
[----:B-----5:R-:W-:-:S05]  /*0d40*/  IADD3 R24, R10, UR4, RZ ;  /* 0x000000040a187c10 */ /* 0x020fca000fffe0ff */
        /* <DEDUP_REMOVED lines=9> */
[----:B------:R-:W-:-:S05]  /*0de0*/  IMAD.WIDE R24, R24, 0x2, R8 ;  /* 0x0000000218187825 */ /* 0x000fca00078e0208 */
        /* <DEDUP_REMOVED lines=19> */
[----:B------:R-:W2:Y:S01]  /*0f20*/  I2F.F16 R22, R22 ;  /* 0x0000001600167306 */ /* 0x000ea20000200c00 */
[----:B------:R-:W-:-:S07]  /*0f30*/  ISETP.GE.AND P2, PT, R18, R17, PT ;  /* 0x000000111200720c */ /* 0x000fce0003f46270 */
        /* <DEDUP_REMOVED lines=8> */
.L_x_2063:
[----:B------:R-:W-:Y:S01]  /*0fc0*/  ULDC UR4, c[0x0][0x258] ;  /* 0x0000960000047ab9 */ /* 0x000fe20000000800 */
[----:B------:R-:W-:Y:S01]  /*0fd0*/  ULDC UR5, c[0x0][0x260] ;  /* 0x0000980000057ab9 */ /* 0x000fe20000000800 */
[C---:B------:R-:W-:Y:S01]  /*0fe0*/  ISETP.GT.AND P2, PT, R16.reuse, UR4, PT ;  /* 0x0000000410007c0c */ /* 0x040fe2000bf44270 */
[----:B------:R-:W-:Y:S01]  /*0ff0*/  ULDC UR8, c[0x0][0x268] ;  /* 0x00009a0000087ab9 */ /* 0x000fe20000000800 */
[C---:B-1----:R-:W-:Y:S02]  /*1000*/  VIMNMX R2, R16.reuse, UR4, PT ;  /* 0x0000000410027c48 */ /* 0x042fe4000bfe0100 */
[C---:B------:R-:W-:Y:S02]  /*1010*/  ISETP.GT.AND P4, PT, R16.reuse, UR5, PT ;  /* 0x0000000510007c0c */ /* 0x040fe4000bf84270 */
[----:B------:R-:W-:Y:S02]  /*1020*/  SHF.R.S32.HI R3, RZ, 0x1f, R2 ;  /* 0x0000001fff037819 */ /* 0x000fe40000011402 */
[----:B------:R-:W-:-:S02]  /*1030*/  ISETP.GT.AND P6, PT, R16, UR8, PT ;  /* 0x0000000810007c0c */ /* 0x000fc4000bfc4270 */
[----:B------:R-:W-:Y:S02]  /*1040*/  LEA.HI R8, R3, R2, RZ, 0x5 ;  /* 0x0000000203087211 */ /* 0x000fe400078f28ff */
[----:B------:R-:W-:Y:S02]  /*1050*/  CS2R R2, SRZ ;  /* 0x0000000000027805 */ /* 0x000fe4000001ff00 */
[C---:B0-----:R-:W-:Y:S02]  /*1060*/  ISETP.GT.AND P3, PT, R16.reuse, R19, PT ;  /* 0x000000131000720c */ /* 0x041fe40003f64270 */
        /* <DEDUP_REMOVED lines=9> */
.L_x_2065:
        /* <DEDUP_REMOVED lines=8> */
.L_x_2066:
[----:B------:R-:W-:Y:S01]  /*1180*/  HFMA2.MMA R19, -RZ, RZ, 0, 0 ;  /* 0x00000000ff137435 */ /* 0x000fe200000001ff */
[----:B------:R-:W-:Y:S02]  /*1190*/  CS2R R6, SRZ ;  /* 0x0000000000067805 */ /* 0x000fe4000001ff00 */
        /* <DEDUP_REMOVED lines=9> */
.L_x_2067:
        /* <DEDUP_REMOVED lines=8> */
.L_x_2068:
        /* <DEDUP_REMOVED lines=8> */
.L_x_2069:
        /* <DEDUP_REMOVED lines=16> */
[----:B------:R-:W-:Y:S01]  /*1430*/  HADD2.F32 R23, -RZ, R23.H0_H0 ;  /* 0x20000017ff177230 */ /* 0x000fe20000004100 */
        /* <DEDUP_REMOVED lines=13> */
.L_x_2083:
        /* <DEDUP_REMOVED lines=10> */
[C---:B------:R-:W-:Y:S02]  /*15b0*/  LOP3.LUT R4, R10.reuse, 0xf000f, RZ, 0xc0, !PT ;  /* 0x000f000f0a047812 */ /* 0x040fe400078ec0ff */
[----:B------:R-:W-:Y:S02]  /*15c0*/  LOP3.LUT R28, R10, 0xf000f0, RZ, 0xc0, !PT ;  /* 0x00f000f00a1c7812 */ /* 0x000fe400078ec0ff */
        /* <DEDUP_REMOVED lines=9> */
[----:B------:R-:W-:Y:S01]  /*1660*/  HFMA2 R32, R32, R5.H0_H0, -72, -72 ;  /* 0xd480d48020207431 */ /* 0x000fe20000040005 */
[C---:B------:R-:W-:Y:S01]  /*1670*/  LOP3.LUT R3, R9.reuse, 0xf000f, RZ, 0xc0, !PT ;  /* 0x000f000f09037812 */ /* 0x040fe200078ec0ff */
[----:B------:R-:W-:Y:S01]  /*1680*/  HADD2 R35, R35, -1032, -1032 ;  /* 0xe408e40823237430 */ /* 0x000fe20000000000 */
        /* <DEDUP_REMOVED lines=12> */
[----:B------:R-:W-:Y:S01]  /*1750*/  HFMA2 R30, R30, R5.H0_H0, -72, -72 ;  /* 0xd480d4801e1e7431 */ /* 0x000fe20000040005 */
[----:B------:R-:W-:-:S02]  /*1760*/  LOP3.LUT R36, R33, 0x64006400, RZ, 0xfc, !PT ;  /* 0x6400640021247812 */ /* 0x000fc400078efcff */
        /* <DEDUP_REMOVED lines=27> */
[--C-:B------:R-:W-:Y:S02]  /*1920*/  HADD2.F32 R4, -RZ, R35.reuse.H0_H0 ;  /* 0x20000023ff047230 */ /* 0x100fe40000004100 */
[----:B------:R-:W-:-:S02]  /*1930*/  HADD2.F32 R51, -RZ, R35.H1_H1 ;  /* 0x30000023ff337230 */ /* 0x000fc40000004100 */
[----:B------:R-:W-:Y:S02]  /*1940*/  HADD2.F32 R46, -RZ, R36.H1_H1 ;  /* 0x30000024ff2e7230 */ /* 0x000fe40000004100 */
[--C-:B0-----:R-:W-:Y:S02]  /*1950*/  HADD2.F32 R3, -RZ, R8.reuse.H0_H0 ;  /* 0x20000008ff037230 */ /* 0x101fe40000004100 */
[----:B------:R-:W-:-:S03]  /*1960*/  HADD2.F32 R8, -RZ, R8.H1_H1 ;  /* 0x30000008ff087230 */ /* 0x000fc60000004100 */
[----:B------:R-:W-:Y:S01]  /*1970*/  FFMA.FTZ R0, R0, R3, RZ ;  /* 0x0000000300007223 */ /* 0x000fe200000100ff */
[C---:B------:R-:W-:Y:S01]  /*1980*/  FFMA.FTZ R49, R3.reuse, R44, RZ ;  /* 0x0000002c03317223 */ /* 0x040fe200000100ff */
[----:B------:R-:W-:Y:S01]  /*1990*/  FFMA.FTZ R44, R3, R2, RZ ;  /* 0x00000002032c7223 */ /* 0x000fe200000100ff */
[----:B------:R-:W-:Y:S02]  /*19a0*/  HADD2.F32 R2, -RZ, R30.H0_H0 ;  /* 0x2000001eff027230 */ /* 0x000fe40000004100 */
[----:B------:R-:W-:Y:S01]  /*19b0*/  FFMA.FTZ R47, R45, R8, R0 ;  /* 0x000000082d2f7223 */ /* 0x000fe20000010000 */
[----:B------:R-:W-:Y:S02]  /*19c0*/  HADD2.F32 R0, -RZ, R9.H0_H0 ;  /* 0x20000009ff007230 */ /* 0x000fe40000004100 */
[----:B------:R-:W-:Y:S01]  /*19d0*/  FFMA.FTZ R4, R3, R4, RZ ;  /* 0x0000000403047223 */ /* 0x000fe200000100ff */
[----:B------:R-:W-:Y:S02]  /*19e0*/  HADD2.F32 R3, -RZ, R31.H1_H1 ;  /* 0x3000001fff037230 */ /* 0x000fe40000004100 */
[----:B------:R-:W-:-:S02]  /*19f0*/  HADD2.F32 R45, -RZ, R33.H1_H1 ;  /* 0x30000021ff2d7230 */ /* 0x000fc40000004100 */
[----:B------:R-:W-:Y:S01]  /*1a00*/  FFMA.FTZ R47, R2, R0, R47 ;  /* 0x00000000022f7223 */ /* 0x000fe2000001002f */
[----:B------:R-:W-:Y:S02]  /*1a10*/  HADD2.F32 R2, -RZ, R32.H0_H0 ;  /* 0x20000020ff027230 */ /* 0x000fe40000004100 */
[C---:B------:R-:W-:Y:S01]  /*1a20*/  FFMA.FTZ R3, R8.reuse, R3, R49 ;  /* 0x0000000308037223 */ /* 0x040fe20000010031 */
[C---:B------:R-:W-:Y:S01]  /*1a30*/  FFMA.FTZ R51, R8.reuse, R51, R4 ;  /* 0x0000003308337223 */ /* 0x040fe20000010004 */
[----:B------:R-:W-:Y:S01]  /*1a40*/  FFMA.FTZ R45, R8, R45, R44 ;  /* 0x0000002d082d7223 */ /* 0x000fe2000001002c */
[----:B------:R-:W-:Y:S02]  /*1a50*/  HADD2.F32 R9, -RZ, R9.H1_H1 ;  /* 0x30000009ff097230 */ /* 0x000fe40000004100 */
[----:B------:R-:W-:Y:S01]  /*1a60*/  FFMA.FTZ R2, R0, R2, R3 ;  /* 0x0000000200027223 */ /* 0x000fe20000010003 */
[----:B------:R-:W-:Y:S02]  /*1a70*/  HADD2.F32 R4, -RZ, R34.H0_H0 ;  /* 0x20000022ff047230 */ /* 0x000fe40000004100 */
[----:B------:R-:W-:-:S02]  /*1a80*/  HADD2.F32 R44, -RZ, R36.H0_H0 ;  /* 0x20000024ff2c7230 */ /* 0x000fc40000004100 */
[----:B------:R-:W-:Y:S02]  /*1a90*/  HADD2.F32 R8, -RZ, R30.H1_H1 ;  /* 0x3000001eff087230 */ /* 0x000fe40000004100 */
[C---:B------:R-:W-:Y:S01]  /*1aa0*/  FFMA.FTZ R4, R0.reuse, R4, R45 ;  /* 0x0000000400047223 */ /* 0x040fe2000001002d */
[----:B------:R-:W-:Y:S02]  /*1ab0*/  HADD2.F32 R3, -RZ, R32.H1_H1 ;  /* 0x30000020ff037230 */ /* 0x000fe40000004100 */
[----:B------:R-:W-:Y:S01]  /*1ac0*/  FFMA.FTZ R51, R0, R44, R51 ;  /* 0x0000002c00337223 */ /* 0x000fe20000010033 */
[----:B------:R-:W-:Y:S02]  /*1ad0*/  HADD2.F32 R49, -RZ, R34.H1_H1 ;  /* 0x30000022ff317230 */ /* 0x000fe40000004100 */
[----:B------:R-:W-:Y:S01]  /*1ae0*/  FFMA.FTZ R47, R8, R9, R47 ;  /* 0x00000009082f7223 */ /* 0x000fe2000001002f */
[----:B------:R-:W-:Y:S02]  /*1af0*/  HADD2.F32 R8, -RZ, R37.H0_H0 ;  /* 0x20000025ff087230 */ /* 0x000fe40000004100 */
[----:B------:R-:W-:Y:S01]  /*1b00*/  FFMA.FTZ R45, R9, R3, R2 ;  /* 0x00000003092d7223 */ /* 0x000fe20000010002 */
[----:B-1----:R-:W-:-:S02]  /*1b10*/  HADD2.F32 R0, -RZ, R10.H0_H0 ;  /* 0x2000000aff007230 */ /* 0x002fc40000004100 */
[C---:B------:R-:W-:Y:S01]  /*1b20*/  FFMA.FTZ R3, R9.reuse, R49, R4 ;  /* 0x0000003109037223 */ /* 0x040fe20000010004 */
[----:B------:R-:W-:Y:S02]  /*1b30*/  HADD2.F32 R44, -RZ, R39.H0_H0 ;  /* 0x20000027ff2c7230 */ /* 0x000fe40000004100 */
[----:B------:R-:W-:Y:S01]  /*1b40*/  FFMA.FTZ R51, R9, R46, R51 ;  /* 0x0000002e09337223 */ /* 0x000fe20000010033 */
        /* <DEDUP_REMOVED lines=10> */
[C---:B------:R-:W-:Y:S01]  /*1bf0*/  FFMA.FTZ R49, R10.reuse, R49, R2 ;  /* 0x000000310a317223 */ /* 0x040fe20000010002 */
[----:B------:R-:W-:Y:S02]  /*1c00*/  HADD2.F32 R0, -RZ, R11.H0_H0 ;  /* 0x2000000bff007230 */ /* 0x000fe40000004100 */
[----:B------:R-:W-:Y:S01]  /*1c10*/  FFMA.FTZ R45, R10, R45, R47 ;  /* 0x0000002d0a2d7223 */ /* 0x000fe2000001002f */
[----:B------:R-:W-:-:S02]  /*1c20*/  HADD2.F32 R3, -RZ, R40.H0_H0 ;  /* 0x20000028ff037230 */ /* 0x000fc40000004100 */
        /* <DEDUP_REMOVED lines=10> */
[----:B------:R-:W-:Y:S02]  /*1cd0*/  HADD2.F32 R2, -RZ, R38.H1_H1 ;  /* 0x30000026ff027230 */ /* 0x000fe40000004100 */
[----:B------:R-:W-:Y:S02]  /*1ce0*/  HADD2.F32 R4, -RZ, R40.H1_H1 ;  /* 0x30000028ff047230 */ /* 0x000fe40000004100 */
[----:B------:R-:W-:Y:S01]  /*1cf0*/  FFMA.FTZ R47, R0, R3, R47 ;  /* 0x00000003002f7223 */ /* 0x000fe2000001002f */
[----:B------:R-:W-:Y:S02]  /*1d00*/  HADD2.F32 R10, -RZ, R42.H1_H1 ;  /* 0x3000002aff0a7230 */ /* 0x000fe40000004100 */
[----:B------:R-:W-:Y:S01]  /*1d10*/  FFMA.FTZ R2, R2, R11, R9 ;  /* 0x0000000b02027223 */ /* 0x000fe20000010009 */
[----:B------:R-:W-:Y:S02]  /*1d20*/  HADD2.F32 R44, -RZ, R28.H1_H1 ;  /* 0x3000001cff2c7230 */ /* 0x000fe40000004100 */
[C---:B------:R-:W-:Y:S01]  /*1d30*/  FFMA.FTZ R3, R11.reuse, R4, R8 ;  /* 0x000000040b037223 */ /* 0x040fe20000010008 */
        /* <DEDUP_REMOVED lines=14> */
.L_x_2072:
        /* <DEDUP_REMOVED lines=17> */
[----:B------:R-:W-:Y:S02]  /*1f30*/  HADD2.F32 R4, -RZ, R31.H1_H1 ;  /* 0x3000001fff047230 */ /* 0x000fe40000004100 */
[-C--:B------:R-:W-:Y:S01]  /*1f40*/  FFMA.FTZ R47, R44, R8.reuse, R47 ;  /* 0x000000082c2f7223 */ /* 0x080fe2000001002f */
[----:B------:R-:W-:Y:S02]  /*1f50*/  HADD2.F32 R44, -RZ, R33.H1_H1 ;  /* 0x30000021ff2c7230 */ /* 0x000fe40000004100 */
[----:B------:R-:W-:Y:S01]  /*1f60*/  FFMA.FTZ R51, R3, R45, RZ ;  /* 0x0000002d03337223 */ /* 0x000fe200000100ff */
[----:B------:R-:W-:Y:S02]  /*1f70*/  HADD2.F32 R0, -RZ, R9.H0_H0 ;  /* 0x20000009ff007230 */ /* 0x000fe40000004100 */
[----:B------:R-:W-:Y:S01]  /*1f80*/  FFMA.FTZ R3, R4, R8, R49 ;  /* 0x0000000804037223 */ /* 0x000fe20000010031 */
[----:B------:R-:W-:-:S02]  /*1f90*/  HADD2.F32 R2, -RZ, R30.H0_H0 ;  /* 0x2000001eff027230 */ /* 0x000fc40000004100 */
[-C--:B------:R-:W-:Y:S01]  /*1fa0*/  FFMA.FTZ R45, R44, R8.reuse, R51 ;  /* 0x000000082c2d7223 */ /* 0x080fe20000010033 */
[----:B------:R-:W-:Y:S01]  /*1fb0*/  FFMA.FTZ R53, R46, R8, R53 ;  /* 0x000000082e357223 */ /* 0x000fe20000010035 */
[----:B------:R-:W-:Y:S02]  /*1fc0*/  HADD2.F32 R4, -RZ, R34.H0_H0 ;  /* 0x20000022ff047230 */ /* 0x000fe40000004100 */
[-C--:B------:R-:W-:Y:S01]  /*1fd0*/  FFMA.FTZ R8, R2, R0.reuse, R47 ;  /* 0x0000000002087223 */ /* 0x080fe2000001002f */
[----:B------:R-:W-:Y:S02]  /*1fe0*/  HADD2.F32 R9, -RZ, R9.H1_H1 ;  /* 0x30000009ff097230 */ /* 0x000fe40000004100 */
[----:B------:R-:W-:Y:S02]  /*1ff0*/  HADD2.F32 R2, -RZ, R32.H0_H0 ;  /* 0x20000020ff027230 */ /* 0x000fe40000004100 */
[----:B------:R-:W-:Y:S01]  /*2000*/  FFMA.FTZ R4, R4, R0, R45 ;  /* 0x0000000004047223 */ /* 0x000fe2000001002d */
[----:B------:R-:W-:-:S02]  /*2010*/  HADD2.F32 R44, -RZ, R36.H0_H0 ;  /* 0x20000024ff2c7230 */ /* 0x000fc40000004100 */
[----:B------:R-:W-:Y:S02]  /*2020*/  HADD2.F32 R47, -RZ, R30.H1_H1 ;  /* 0x3000001eff2f7230 */ /* 0x000fe40000004100 */
[-C--:B------:R-:W-:Y:S01]  /*2030*/  FFMA.FTZ R2, R2, R0.reuse, R3 ;  /* 0x0000000002027223 */ /* 0x080fe20000010003 */
[----:B------:R-:W-:Y:S02]  /*2040*/  HADD2.F32 R3, -RZ, R34.H1_H1 ;  /* 0x30000022ff037230 */ /* 0x000fe40000004100 */
[----:B------:R-:W-:Y:S01]  /*2050*/  FFMA.FTZ R44, R44, R0, R53 ;  /* 0x000000002c2c7223 */ /* 0x000fe20000010035 */
[----:B-1----:R-:W-:Y:S02]  /*2060*/  HADD2.F32 R0, -RZ, R10.H0_H0 ;  /* 0x2000000aff007230 */ /* 0x002fe40000004100 */
[-C--:B------:R-:W-:Y:S01]  /*2070*/  FFMA.FTZ R45, R47, R9.reuse, R8 ;  /* 0x000000092f2d7223 */ /* 0x080fe20000010008 */
[----:B------:R-:W-:Y:S02]  /*2080*/  HADD2.F32 R8, -RZ, R37.H0_H0 ;  /* 0x20000025ff087230 */ /* 0x000fe40000004100 */
[----:B------:R-:W-:Y:S01]  /*2090*/  FFMA.FTZ R3, R3, R9, R4 ;  /* 0x0000000903037223 */ /* 0x000fe20000010004 */
[----:B------:R-:W-:-:S02]  /*20a0*/  HADD2.F32 R47, -RZ, R32.H1_H1 ;  /* 0x30000020ff2f7230 */ /* 0x000fc40000004100 */
[----:B------:R-:W-:Y:S02]  /*20b0*/  HADD2.F32 R49, -RZ, R36.H1_H1 ;  /* 0x30000024ff317230 */ /* 0x000fe40000004100 */
[-C--:B------:R-:W-:Y:S01]  /*20c0*/  FFMA.FTZ R45, R8, R0.reuse, R45 ;  /* 0x00000000082d7223 */ /* 0x080fe2000001002d */
        /* <DEDUP_REMOVED lines=47> */
.L_x_2074:
[----:B------:R-:W-:Y:S05]  /*23c0*/  @P0 BRA `(.L_x_2073) ;  /* 0x0000000400580947 */ /* 0x000fea0003800000 */
        /* <DEDUP_REMOVED lines=20> */
[----:B------:R-:W-:Y:S01]  /*2510*/  FFMA.FTZ R2, R48, R44, R31 ;  /* 0x0000002c30027223 */ /* 0x000fe2000001001f */
[----:B------:R-:W-:Y:S02]  /*2520*/  HADD2.F32 R31, -RZ, R32.H0_H0 ;  /* 0x20000020ff1f7230 */ /* 0x000fe40000004100 */
[----:B------:R-:W-:-:S02]  /*2530*/  HADD2.F32 R33, -RZ, R34.H0_H0 ;  /* 0x20000022ff217230 */ /* 0x000fc40000004100 */
[-C--:B------:R-:W-:Y:S01]  /*2540*/  FFMA.FTZ R4, R4, R44.reuse, R3 ;  /* 0x0000002c04047223 */ /* 0x080fe20000010003 */
[----:B------:R-:W-:Y:S02]  /*2550*/  HADD2.F32 R35, -RZ, R36.H0_H0 ;  /* 0x20000024ff237230 */ /* 0x000fe40000004100 */
[----:B------:R-:W-:Y:S01]  /*2560*/  FFMA.FTZ R44, R46, R44, R45 ;  /* 0x0000002c2e2c7223 */ /* 0x000fe2000001002d */
        /* <DEDUP_REMOVED lines=12> */
[----:B-1----:R-:W-:Y:S02]  /*2630*/  HADD2.F32 R2, -RZ, R8.H0_H0 ;  /* 0x20000008ff027230 */ /* 0x002fe40000004100 */
        /* <DEDUP_REMOVED lines=47> */
.L_x_2073:
        /* <DEDUP_REMOVED lines=64> */
[--C-:B0-----:R-:W-:Y:S02]  /*2d30*/  HADD2.F32 R0, -RZ, R8.reuse.H0_H0 ;  /* 0x20000008ff007230 */ /* 0x101fe40000004100 */
[----:B------:R-:W-:-:S03]  /*2d40*/  HADD2.F32 R8, -RZ, R8.H1_H1 ;  /* 0x30000008ff087230 */ /* 0x000fc60000004100 */
[----:B------:R-:W-:Y:S01]  /*2d50*/  FFMA.FTZ R2, R3, R0, RZ ;  /* 0x0000000003027223 */ /* 0x000fe200000100ff */
[----:B------:R-:W-:Y:S02]  /*2d60*/  HADD2.F32 R3, -RZ, R33.H1_H1 ;  /* 0x30000021ff037230 */ /* 0x000fe40000004100 */
[C---:B------:R-:W-:Y:S01]  /*2d70*/  FFMA.FTZ R49, R0.reuse, R49, RZ ;  /* 0x0000003100317223 */ /* 0x040fe200000100ff */
[----:B------:R-:W-:Y:S01]  /*2d80*/  FFMA.FTZ R51, R0, R51, RZ ;  /* 0x0000003300337223 */ /* 0x000fe200000100ff */
[----:B------:R-:W-:Y:S01]  /*2d90*/  FFMA.FTZ R47, R47, R8, R2 ;  /* 0x000000082f2f7223 */ /* 0x000fe20000010002 */
[--C-:B------:R-:W-:Y:S02]  /*2da0*/  HADD2.F32 R2, -RZ, R9.reuse.H0_H0 ;  /* 0x20000009ff027230 */ /* 0x100fe40000004100 */
[----:B------:R-:W-:Y:S01]  /*2db0*/  FFMA.FTZ R3, R8, R3, R49 ;  /* 0x0000000308037223 */ /* 0x000fe20000010031 */
[----:B------:R-:W-:Y:S02]  /*2dc0*/  HADD2.F32 R9, -RZ, R9.H1_H1 ;  /* 0x30000009ff097230 */ /* 0x000fe40000004100 */
[----:B------:R-:W-:-:S02]  /*2dd0*/  HADD2.F32 R49, -RZ, R41.H0_H0 ;  /* 0x20000029ff317230 */ /* 0x000fc40000004100 */
[----:B------:R-:W-:Y:S01]  /*2de0*/  FFMA.FTZ R47, R46, R2, R47 ;  /* 0x000000022e2f7223 */ /* 0x000fe2000001002f */
[----:B------:R-:W-:Y:S01]  /*2df0*/  FFMA.FTZ R50, R2, R48, R3 ;  /* 0x0000003002327223 */ /* 0x000fe20000010003 */
[----:B------:R-:W-:Y:S02]  /*2e00*/  HADD2.F32 R46, -RZ, R32.H1_H1 ;  /* 0x30000020ff2e7230 */ /* 0x000fe40000004100 */
[----:B------:R-:W-:-:S03]  /*2e10*/  HADD2.F32 R48, -RZ, R34.H1_H1 ;  /* 0x30000022ff307230 */ /* 0x000fc60000004100 */
[----:B------:R-:W-:Y:S01]  /*2e20*/  FFMA.FTZ R47, R46, R9, R47 ;  /* 0x000000092e2f7223 */ /* 0x000fe2000001002f */
[--C-:B-1----:R-:W-:Y:S02]  /*2e30*/  HADD2.F32 R46, -RZ, R10.reuse.H0_H0 ;  /* 0x2000000aff2e7230 */ /* 0x102fe40000004100 */
[----:B------:R-:W-:Y:S01]  /*2e40*/  FFMA.FTZ R3, R9, R48, R50 ;  /* 0x0000003009037223 */ /* 0x000fe20000010032 */
[--C-:B------:R-:W-:Y:S02]  /*2e50*/  HADD2.F32 R48, -RZ, R39.reuse.H0_H0 ;  /* 0x20000027ff307230 */ /* 0x100fe40000004100 */
[----:B------:R-:W-:Y:S02]  /*2e60*/  HADD2.F32 R10, -RZ, R10.H1_H1 ;  /* 0x3000000aff0a7230 */ /* 0x000fe40000004100 */
[----:B------:R-:W-:Y:S01]  /*2e70*/  FFMA.FTZ R49, R46, R49, R3 ;  /* 0x000000312e317223 */ /* 0x000fe20000010003 */
[----:B------:R-:W-:Y:S02]  /*2e80*/  HADD2.F32 R3, -RZ, R39.H1_H1 ;  /* 0x30000027ff037230 */ /* 0x000fe40000004100 */
[----:B------:R-:W-:Y:S01]  /*2e90*/  FFMA.FTZ R48, R48, R46, R47 ;  /* 0x0000002e30307223 */ /* 0x000fe2000001002f */
[----:B------:R-:W-:-:S03]  /*2ea0*/  HADD2.F32 R47, -RZ, R41.H1_H1 ;  /* 0x30000029ff2f7230 */ /* 0x000fc60000004100 */
[----:B------:R-:W-:Y:S01]  /*2eb0*/  FFMA.FTZ R48, R3, R10, R48 ;  /* 0x0000000a03307223 */ /* 0x000fe20000010030 */
[----:B------:R-:W-:Y:S02]  /*2ec0*/  HADD2.F32 R3, -RZ, R40.H0_H0 ;  /* 0x20000028ff037230 */ /* 0x000fe40000004100 */
[----:B------:R-:W-:Y:S01]  /*2ed0*/  FFMA.FTZ R50, R10, R47, R49 ;  /* 0x0000002f0a327223 */ /* 0x000fe20000010031 */
[--C-:B------:R-:W-:Y:S02]  /*2ee0*/  HADD2.F32 R47, -RZ, R11.reuse.H0_H0 ;  /* 0x2000000bff2f7230 */ /* 0x100fe40000004100 */
[----:B------:R-:W-:Y:S02]  /*2ef0*/  HADD2.F32 R11, -RZ, R11.H1_H1 ;  /* 0x3000000bff0b7230 */ /* 0x000fe40000004100 */
[----:B------:R-:W-:Y:S02]  /*2f00*/  HADD2.F32 R49, -RZ, R42.H0_H0 ;  /* 0x2000002aff317230 */ /* 0x000fe40000004100 */
[----:B------:R-:W-:Y:S01]  /*2f10*/  FFMA.FTZ R3, R3, R47, R48 ;  /* 0x0000002f03037223 */ /* 0x000fe20000010030 */
[----:B------:R-:W-:-:S02]  /*2f20*/  HADD2.F32 R48, -RZ, R40.H1_H1 ;  /* 0x30000028ff307230 */ /* 0x000fc40000004100 */
[----:B------:R-:W-:Y:S01]  /*2f30*/  FFMA.FTZ R52, R47, R49, R50 ;  /* 0x000000312f347223 */ /* 0x000fe20000010032 */
[----:B------:R-:W-:Y:S02]  /*2f40*/  HADD2.F32 R50, -RZ, R42.H1_H1 ;  /* 0x3000002aff327230 */ /* 0x000fe40000004100 */
[----:B------:R-:W-:Y:S01]  /*2f50*/  FFMA.FTZ R48, R48, R11, R3 ;  /* 0x0000000b30307223 */ /* 0x000fe20000010003 */
[----:B------:R-:W-:Y:S02]  /*2f60*/  HADD2.F32 R3, -RZ, R37.H0_H0 ;  /* 0x20000025ff037230 */ /* 0x000fe40000004100 */
[----:B------:R-:W-:Y:S01]  /*2f70*/  FFMA.FTZ R49, R11, R50, R52 ;  /* 0x000000320b317223 */ /* 0x000fe20000010034 */
[----:B------:R-:W-:Y:S02]  /*2f80*/  HADD2.F32 R50, -RZ, R38.H0_H0 ;  /* 0x20000026ff327230 */ /* 0x000fe40000004100 */
[----:B------:R-:W-:Y:S01]  /*2f90*/  FFMA.FTZ R0, R0, R3, RZ ;  /* 0x0000000300007223 */ /* 0x000fe200000100ff */
[----:B------:R-:W-:-:S02]  /*2fa0*/  HADD2.F32 R3, -RZ, R35.H1_H1 ;  /* 0x30000023ff037230 */ /* 0x000fc40000004100 */
[----:B------:R-:W-:Y:S01]  /*2fb0*/  FMUL.FTZ R48, R23, R48 ;  /* 0x0000003017307220 */ /* 0x000fe20000410000 */
[----:B------:R-:W-:Y:S02]  /*2fc0*/  FMUL.FTZ R49, R24, R49 ;  /* 0x0000003118317220 */ /* 0x000fe40000410000 */
[C---:B------:R-:W-:Y:S01]  /*2fd0*/  FFMA.FTZ R3, R8.reuse, R3, R51 ;  /* 0x0000000308037223 */ /* 0x040fe20000010033 */
[----:B------:R-:W-:Y:S01]  /*2fe0*/  HADD2.F32 R51, -RZ, R37.H1_H1 ;  /* 0x30000025ff337230 */ /* 0x000fe20000004100 */
[----:B------:R-:W-:Y:S02]  /*2ff0*/  F2FP.F16.F32.PACK_AB R48, RZ, R48 ;  /* 0x00000030ff30723e */ /* 0x000fe400000000ff */
[----:B------:R-:W-:Y:S02]  /*3000*/  F2FP.F16.F32.PACK_AB R49, RZ, R49 ;  /* 0x00000031ff31723e */ /* 0x000fe400000000ff */
[----:B------:R-:W-:Y:S01]  /*3010*/  FFMA.FTZ R51, R8, R51, R0 ;  /* 0x0000003308337223 */ /* 0x000fe20000010000 */
[----:B------:R-:W-:Y:S01]  /*3020*/  HADD2.F32 R0, -RZ, R36.H0_H0 ;  /* 0x20000024ff007230 */ /* 0x000fe20000004100 */
[----:B------:R-:W-:-:S02]  /*3030*/  PRMT R48, R48, 0x5410, R49 ;  /* 0x0000541030307816 */ /* 0x000fc40000000031 */
        /* <DEDUP_REMOVED lines=9> */
[----:B------:R-:W-:Y:S02]  /*30d0*/  HADD2.F32 R8, -RZ, R4.H1_H1 ;  /* 0x30000004ff087230 */ /* 0x000fe40000004100 */
[C---:B------:R-:W-:Y:S01]  /*30e0*/  FFMA.FTZ R9, R46.reuse, R0, R3 ;  /* 0x000000002e097223 */ /* 0x040fe20000010003 */
[----:B------:R-:W-:Y:S02]  /*30f0*/  HADD2.F32 R3, -RZ, R43.H1_H1 ;  /* 0x3000002bff037230 */ /* 0x000fe40000004100 */
[----:B------:R-:W-:Y:S01]  /*3100*/  FFMA.FTZ R2, R46, R2, R51 ;  /* 0x000000022e027223 */ /* 0x000fe20000010033 */
[----:B------:R-:W-:-:S02]  /*3110*/  HADD2.F32 R51, -RZ, R45.H1_H1 ;  /* 0x3000002dff337230 */ /* 0x000fc40000004100 */
[C---:B------:R-:W-:Y:S01]  /*3120*/  FFMA.FTZ R0, R10.reuse, R3, R9 ;  /* 0x000000030a007223 */ /* 0x040fe20000010009 */
[----:B------:R-:W-:Y:S02]  /*3130*/  HADD2.F32 R3, -RZ, R4.H0_H0 ;  /* 0x20000004ff037230 */ /* 0x000fe40000004100 */
[----:B------:R-:W-:Y:S01]  /*3140*/  FFMA.FTZ R10, R10, R51, R2 ;  /* 0x000000330a0a7223 */ /* 0x000fe20000010002 */
[----:B------:R-:W-:-:S03]  /*3150*/  HADD2.F32 R2, -RZ, R44.H0_H0 ;  /* 0x2000002cff027230 */ /* 0x000fc60000004100 */
[C---:B------:R-:W-:Y:S02]  /*3160*/  FFMA.FTZ R3, R47.reuse, R3, R10 ;  /* 0x000000032f037223 */ /* 0x040fe4000001000a */
        /* <DEDUP_REMOVED lines=10> */
.L_x_2075:
        /* <DEDUP_REMOVED lines=11> */
[----:B0-----:R-:W-:-:S02]  /*32c0*/  HADD2.F32 R11, -RZ, R2.H0_H0 ;  /* 0x20000002ff0b7230 */ /* 0x001fc40000004100 */
[----:B------:R-:W-:Y:S02]  /*32d0*/  HADD2.F32 R46, -RZ, R2.H1_H1 ;  /* 0x30000002ff2e7230 */ /* 0x000fe40000004100 */
[----:B------:R-:W-:Y:S02]  /*32e0*/  HADD2.F32 R2, -RZ, R34.H0_H0 ;  /* 0x20000022ff027230 */ /* 0x000fe40000004100 */
[-C--:B------:R-:W-:Y:S01]  /*32f0*/  FFMA.FTZ R47, R0, R11.reuse, RZ ;  /* 0x0000000b002f7223 */ /* 0x080fe200000100ff */
[----:B------:R-:W-:Y:S02]  /*3300*/  HADD2.F32 R0, -RZ, R33.H1_H1 ;  /* 0x30000021ff007230 */ /* 0x000fe40000004100 */
[----:B------:R-:W-:Y:S01]  /*3310*/  FFMA.FTZ R49, R10, R11, RZ ;  /* 0x0000000b0a317223 */ /* 0x000fe200000100ff */
[--C-:B------:R-:W-:Y:S02]  /*3320*/  HADD2.F32 R10, -RZ, R3.reuse.H0_H0 ;  /* 0x20000003ff0a7230 */ /* 0x100fe40000004100 */
[----:B------:R-:W-:Y:S01]  /*3330*/  FFMA.FTZ R47, R48, R46, R47 ;  /* 0x0000002e302f7223 */ /* 0x000fe2000001002f */
[----:B------:R-:W-:-:S02]  /*3340*/  HADD2.F32 R3, -RZ, R3.H1_H1 ;  /* 0x30000003ff037230 */ /* 0x000fc40000004100 */
[----:B------:R-:W-:Y:S01]  /*3350*/  FFMA.FTZ R49, R0, R46, R49 ;  /* 0x0000002e00317223 */ /* 0x000fe20000010031 */
[----:B------:R-:W-:Y:S02]  /*3360*/  HADD2.F32 R0, -RZ, R32.H0_H0 ;  /* 0x20000020ff007230 */ /* 0x000fe40000004100 */
[--C-:B-1----:R-:W-:Y:S02]  /*3370*/  HADD2.F32 R48, -RZ, R9.reuse.H0_H0 ;  /* 0x20000009ff307230 */ /* 0x102fe40000004100 */
[-C--:B------:R-:W-:Y:S01]  /*3380*/  FFMA.FTZ R2, R2, R10.reuse, R49 ;  /* 0x0000000a02027223 */ /* 0x080fe20000010031 */
[----:B------:R-:W-:Y:S02]  /*3390*/  HADD2.F32 R49, -RZ, R34.H1_H1 ;  /* 0x30000022ff317230 */ /* 0x000fe40000004100 */
[----:B------:R-:W-:Y:S01]  /*33a0*/  FFMA.FTZ R0, R0, R10, R47 ;  /* 0x0000000a00007223 */ /* 0x000fe2000001002f */
[----:B------:R-:W-:Y:S02]  /*33b0*/  HADD2.F32 R47, -RZ, R32.H1_H1 ;  /* 0x30000020ff2f7230 */ /* 0x000fe40000004100 */
[----:B------:R-:W-:-:S02]  /*33c0*/  HADD2.F32 R9, -RZ, R9.H1_H1 ;  /* 0x30000009ff097230 */ /* 0x000fc40000004100 */
[-C--:B------:R-:W-:Y:S01]  /*33d0*/  FFMA.FTZ R2, R49, R3.reuse, R2 ;  /* 0x0000000331027223 */ /* 0x080fe20000010002 */
[----:B------:R-:W-:Y:S02]  /*33e0*/  HADD2.F32 R49, -RZ, R39.H0_H0 ;  /* 0x20000027ff317230 */ /* 0x000fe40000004100 */
[----:B------:R-:W-:Y:S01]  /*33f0*/  FFMA.FTZ R0, R47, R3, R0 ;  /* 0x000000032f007223 */ /* 0x000fe20000010000 */
[--C-:B------:R-:W-:Y:S02]  /*3400*/  HADD2.F32 R47, -RZ, R8.reuse.H0_H0 ;  /* 0x20000008ff2f7230 */ /* 0x100fe40000004100 */
        /* <DEDUP_REMOVED lines=9> */
[-C--:B------:R-:W-:Y:S01]  /*34a0*/  FFMA.FTZ R50, R50, R48.reuse, R49 ;  /* 0x0000003032327223 */ /* 0x080fe20000010031 */
[----:B------:R-:W-:Y:S02]  /*34b0*/  HADD2.F32 R49, -RZ, R40.H1_H1 ;  /* 0x30000028ff317230 */ /* 0x000fe40000004100 */
[----:B------:R-:W-:Y:S01]  /*34c0*/  FFMA.FTZ R0, R0, R48, R51 ;  /* 0x0000003000007223 */ /* 0x000fe20000010033 */
[----:B------:R-:W-:Y:S02]  /*34d0*/  HADD2.F32 R51, -RZ, R42.H1_H1 ;  /* 0x3000002aff337230 */ /* 0x000fe40000004100 */
[----:B------:R-:W-:-:S03]  /*34e0*/  FFMA.FTZ R50, R49, R9, R50 ;  /* 0x0000000931327223 */ /* 0x000fc60000010032 */
[----:B------:R-:W-:Y:S01]  /*34f0*/  FFMA.FTZ R49, R51, R9, R0 ;  /* 0x0000000933317223 */ /* 0x000fe20000010000 */
[--C-:B------:R-:W-:Y:S02]  /*3500*/  HADD2.F32 R0, -RZ, R35.reuse.H0_H0 ;  /* 0x20000023ff007230 */ /* 0x100fe40000004100 */
[----:B------:R-:W-:Y:S01]  /*3510*/  FMUL.FTZ R50, R23, R50 ;  /* 0x0000003217327220 */ /* 0x000fe20000410000 */
[----:B------:R-:W-:Y:S02]  /*3520*/  FMUL.FTZ R49, R24, R49 ;  /* 0x0000003118317220 */ /* 0x000fe40000410000 */
[-C--:B------:R-:W-:Y:S01]  /*3530*/  FFMA.FTZ R51, R0, R11.reuse, RZ ;  /* 0x0000000b00337223 */ /* 0x080fe200000100ff */
[----:B------:R-:W-:Y:S02]  /*3540*/  HADD2.F32 R0, -RZ, R35.H1_H1 ;  /* 0x30000023ff007230 */ /* 0x000fe40000004100 */
[----:B------:R-:W-:Y:S01]  /*3550*/  FFMA.FTZ R11, R2, R11, RZ ;  /* 0x0000000b020b7223 */ /* 0x000fe200000100ff */
[----:B------:R-:W-:Y:S01]  /*3560*/  HADD2.F32 R2, -RZ, R38.H0_H0 ;  /* 0x20000026ff027230 */ /* 0x000fe20000004100 */
[----:B------:R-:W-:Y:S01]  /*3570*/  F2FP.F16.F32.PACK_AB R50, RZ, R50 ;  /* 0x00000032ff32723e */ /* 0x000fe200000000ff */
[----:B------:R-:W-:Y:S01]  /*3580*/  FFMA.FTZ R51, R0, R46, R51 ;  /* 0x0000002e00337223 */ /* 0x000fe20000010033 */
[----:B------:R-:W-:Y:S01]  /*3590*/  HADD2.F32 R0, -RZ, R37.H1_H1 ;  /* 0x30000025ff007230 */ /* 0x000fe20000004100 */
[----:B------:R-:W-:-:S04]  /*35a0*/  F2FP.F16.F32.PACK_AB R49, RZ, R49 ;  /* 0x00000031ff31723e */ /* 0x000fc800000000ff */
[----:B------:R-:W-:Y:S01]  /*35b0*/  FFMA.FTZ R11, R0, R46, R11 ;  /* 0x0000002e000b7223 */ /* 0x000fe2000001000b */
[----:B------:R-:W-:Y:S01]  /*35c0*/  HADD2.F32 R0, -RZ, R36.H0_H0 ;  /* 0x20000024ff007230 */ /* 0x000fe20000004100 */
[----:B------:R-:W-:-:S04]  /*35d0*/  PRMT R50, R50, 0x5410, R49 ;  /* 0x0000541032327816 */ /* 0x000fc80000000031 */
[-C--:B------:R-:W-:Y:S01]  /*35e0*/  FFMA.FTZ R0, R0, R10.reuse, R51 ;  /* 0x0000000a00007223 */ /* 0x080fe20000010033 */
[----:B------:R-:W-:Y:S01]  /*35f0*/  FFMA.FTZ R10, R2, R10, R11 ;  /* 0x0000000a020a7223 */ /* 0x000fe2000001000b */
[----:B------:R-:W-:Y:S01]  /*3600*/  HADD2.F32 R11, -RZ, R36.H1_H1 ;  /* 0x30000024ff0b7230 */ /* 0x000fe20000004100 */
[----:B------:R-:W-:Y:S01]  /*3610*/  HFMA2.MMA R21, R50, 1, 1, R21 ;  /* 0x3c003c0032157835 */ /* 0x000fe20000000015 */
[----:B------:R-:W-:Y:S02]  /*3620*/  HADD2.F32 R51, -RZ, R38.H1_H1 ;  /* 0x30000026ff337230 */ /* 0x000fe40000004100 */
[--C-:B------:R-:W-:Y:S02]  /*3630*/  HADD2.F32 R2, -RZ, R45.reuse.H1_H1 ;  /* 0x3000002dff027230 */ /* 0x100fe40000004100 */
[-C--:B------:R-:W-:Y:S01]  /*3640*/  FFMA.FTZ R0, R11, R3.reuse, R0 ;  /* 0x000000030b007223 */ /* 0x080fe20000010000 */
[----:B------:R-:W-:Y:S02]  /*3650*/  HADD2.F32 R11, -RZ, R45.H0_H0 ;  /* 0x2000002dff0b7230 */ /* 0x000fe40000004100 */
[----:B------:R-:W-:Y:S01]  /*3660*/  FFMA.FTZ R10, R51, R3, R10 ;  /* 0x00000003330a7223 */ /* 0x000fe2000001000a */
[----:B------:R-:W-:-:S05]  /*3670*/  HADD2.F32 R3, -RZ, R43.H0_H0 ;  /* 0x2000002bff037230 */ /* 0x000fca0000004100 */
        /* <DEDUP_REMOVED lines=19> */
.L_x_2077:
[----:B------:R-:W-:Y:S05]  /*37b0*/  @P0 BRA `(.L_x_2076) ;  /* 0x0000000400580947 */ /* 0x000fea0003800000 */
[----:B------:R-:W0:Y:S01]  /*37c0*/  LDS.64 R2, [UR4+0x90] ;  /* 0x00009004ff027984 */ /* 0x000e220008000a00 */
[--C-:B------:R-:W-:Y:S02]  /*37d0*/  HADD2.F32 R0, -RZ, R30.reuse.H0_H0 ;  /* 0x2000001eff007230 */ /* 0x100fe40000004100 */
        /* <DEDUP_REMOVED lines=16> */
[----:B------:R-:W-:Y:S01]  /*38e0*/  FFMA.FTZ R51, R10, R2, R51 ;  /* 0x000000020a337223 */ /* 0x000fe20000010033 */
[----:B------:R-:W-:-:S02]  /*38f0*/  HADD2.F32 R0, -RZ, R3.H0_H0 ;  /* 0x20000003ff007230 */ /* 0x000fc40000004100 */
[----:B------:R-:W-:Y:S02]  /*3900*/  HADD2.F32 R10, -RZ, R32.H0_H0 ;  /* 0x20000020ff0a7230 */ /* 0x000fe40000004100 */
        /* <DEDUP_REMOVED lines=10> */
[----:B------:R-:W-:Y:S02]  /*39b0*/  HADD2.F32 R48, -RZ, R38.H0_H0 ;  /* 0x20000026ff307230 */ /* 0x000fe40000004100 */
[-C--:B------:R-:W-:Y:S01]  /*39c0*/  FFMA.FTZ R2, R33, R3.reuse, R2 ;  /* 0x0000000321027223 */ /* 0x080fe20000010002 */
[----:B------:R-:W-:Y:S02]  /*39d0*/  HADD2.F32 R35, -RZ, R36.H1_H1 ;  /* 0x30000024ff237230 */ /* 0x000fe40000004100 */
[----:B------:R-:W-:Y:S01]  /*39e0*/  FFMA.FTZ R10, R11, R3, R10 ;  /* 0x000000030b0a7223 */ /* 0x000fe2000001000a */
[----:B------:R-:W-:Y:S02]  /*39f0*/  HADD2.F32 R33, -RZ, R39.H0_H0 ;  /* 0x20000027ff217230 */ /* 0x000fe40000004100 */
[----:B------:R-:W-:Y:S01]  /*3a00*/  FFMA.FTZ R0, R48, R0, R49 ;  /* 0x0000000030007223 */ /* 0x000fe20000010031 */
[----:B-1----:R-:W-:-:S02]  /*3a10*/  HADD2.F32 R11, -RZ, R8.H0_H0 ;  /* 0x20000008ff0b7230 */ /* 0x002fc40000004100 */
        /* <DEDUP_REMOVED lines=18> */
[----:B------:R-:W-:Y:S02]  /*3b40*/  HADD2.F32 R2, -RZ, R40.H0_H0 ;  /* 0x20000028ff027230 */ /* 0x000fe40000004100 */
[----:B------:R-:W-:Y:S02]  /*3b50*/  HADD2.F32 R10, -RZ, R42.H0_H0 ;  /* 0x2000002aff0a7230 */ /* 0x000fe40000004100 */
[----:B------:R-:W-:Y:S01]  /*3b60*/  FFMA.FTZ R11, R34, R8, R11 ;  /* 0x00000008220b7223 */ /* 0x000fe2000001000b */
        /* <DEDUP_REMOVED lines=27> */
.L_x_2076:
        /* <DEDUP_REMOVED lines=141> */
.L_x_2078:
        /* <DEDUP_REMOVED lines=90> */
.L_x_2080:
        /* <DEDUP_REMOVED lines=87> */
.L_x_2079:
[----:B------:R-:W-:-:S05]  /*5100*/  IMAD.WIDE R28, R31, 0x4, R28 ;  /* 0x000000041f1c7825 */ /* 0x000fca00078e021c */
[----:B------:R-:W2:Y:S02]  /*5110*/  LDG.E.128.CONSTANT R8, desc[UR6][R28.64] ;  /* 0x000000061c087981 */ /* 0x000ea4000c1e9d00 */
[C---:B--2---:R-:W-:Y:S02]  /*5120*/  LOP3.LUT R4, R8.reuse, 0xf000f, RZ, 0xc0, !PT ;  /* 0x000f000f08047812 */ /* 0x044fe400078ec0ff */
[----:B------:R-:W-:Y:S02]  /*5130*/  LOP3.LUT R30, R8, 0xf000f0, RZ, 0xc0, !PT ;  /* 0x00f000f0081e7812 */ /* 0x000fe400078ec0ff */
[----:B------:R-:W-:Y:S02]  /*5140*/  LOP3.LUT R28, R11, 0xf000f0, RZ, 0xc0, !PT ;  /* 0x00f000f00b1c7812 */ /* 0x000fe400078ec0ff */
[----:B------:R-:W-:Y:S02]  /*5150*/  SHF.R.U32.HI R8, RZ, 0x8, R8 ;  /* 0x00000008ff087819 */ /* 0x000fe40000011608 */
        /* <DEDUP_REMOVED lines=58> */
[----:B------:R-:W-:Y:S02]  /*5500*/  HADD2.F32 R46, -RZ, R31.H0_H0 ;  /* 0x2000001fff2e7230 */ /* 0x000fe40000004100 */
        /* <DEDUP_REMOVED lines=8> */
[C---:B------:R-:W-:Y:S01]  /*5590*/  FFMA.FTZ R47, R8.reuse, R47, R2 ;  /* 0x0000002f082f7223 */ /* 0x040fe20000010002 */
[----:B------:R-:W-:Y:S02]  /*55a0*/  HADD2.F32 R0, -RZ, R9.H0_H0 ;  /* 0x20000009ff007230 */ /* 0x000fe40000004100 */
[----:B------:R-:W-:Y:S01]  /*55b0*/  FFMA.FTZ R49, R8, R49, R4 ;  /* 0x0000003108317223 */ /* 0x000fe20000010004 */
        /* <DEDUP_REMOVED lines=14> */
[C---:B------:R-:W-:Y:S01]  /*56a0*/  FFMA.FTZ R49, R9.reuse, R46, R49 ;  /* 0x0000002e09317223 */ /* 0x040fe20000010031 */
        /* <DEDUP_REMOVED lines=9> */
[----:B------:R-:W-:Y:S02]  /*5740*/  HADD2.F32 R8, -RZ, R43.H0_H0 ;  /* 0x2000002bff087230 */ /* 0x000fe40000004100 */
[----:B------:R-:W-:-:S02]  /*5750*/  HADD2.F32 R5, -RZ, R41.H1_H1 ;  /* 0x30000029ff057230 */ /* 0x000fc40000004100 */
[----:B------:R-:W-:Y:S01]  /*5760*/  FFMA.FTZ R9, R10, R9, R45 ;  /* 0x000000090a097223 */ /* 0x000fe2000001002d */
[----:B------:R-:W-:Y:S02]  /*5770*/  HADD2.F32 R44, -RZ, R35.H0_H0 ;  /* 0x20000023ff2c7230 */ /* 0x000fe40000004100 */
[C---:B------:R-:W-:Y:S01]  /*5780*/  FFMA.FTZ R47, R0.reuse, R8, R3 ;  /* 0x00000008002f7223 */ /* 0x040fe20000010003 */
        /* <DEDUP_REMOVED lines=36> */
.L_x_2081:
        /* <DEDUP_REMOVED lines=9> */
[----:B------:R-:W-:Y:S02]  /*5a60*/  HADD2.F32 R44, -RZ, R37.H1_H1 ;  /* 0x30000025ff2c7230 */ /* 0x000fe40000004100 */
[----:B------:R-:W-:Y:S02]  /*5a70*/  HADD2.F32 R10, -RZ, R40.H0_H0 ;  /* 0x20000028ff0a7230 */ /* 0x000fe40000004100 */
[----:B------:R-:W-:-:S02]  /*5a80*/  HADD2.F32 R46, -RZ, R42.H0_H0 ;  /* 0x2000002aff2e7230 */ /* 0x000fc40000004100 */
[--C-:B0-----:R-:W-:Y:S02]  /*5a90*/  HADD2.F32 R11, -RZ, R4.reuse.H0_H0 ;  /* 0x20000004ff0b7230 */ /* 0x101fe40000004100 */
[----:B------:R-:W-:-:S03]  /*5aa0*/  HADD2.F32 R4, -RZ, R4.H1_H1 ;  /* 0x30000004ff047230 */ /* 0x000fc60000004100 */
[-C--:B------:R-:W-:Y:S01]  /*5ab0*/  FFMA.FTZ R45, R0, R11.reuse, RZ ;  /* 0x0000000b002d7223 */ /* 0x080fe200000100ff */
[-C--:B------:R-:W-:Y:S01]  /*5ac0*/  FFMA.FTZ R47, R2, R11.reuse, RZ ;  /* 0x0000000b022f7223 */ /* 0x080fe200000100ff */
[-C--:B------:R-:W-:Y:S01]  /*5ad0*/  FFMA.FTZ R49, R3, R11.reuse, RZ ;  /* 0x0000000b03317223 */ /* 0x080fe200000100ff */
[----:B------:R-:W-:Y:S02]  /*5ae0*/  HADD2.F32 R2, -RZ, R38.H1_H1 ;  /* 0x30000026ff027230 */ /* 0x000fe40000004100 */
[----:B------:R-:W-:Y:S01]  /*5af0*/  FFMA.FTZ R11, R10, R11, RZ ;  /* 0x0000000b0a0b7223 */ /* 0x000fe200000100ff */
        /* <DEDUP_REMOVED lines=18> */
[----:B------:R-:W-:Y:S02]  /*5c20*/  HADD2.F32 R44, -RZ, R41.H0_H0 ;  /* 0x20000029ff2c7230 */ /* 0x000fe40000004100 */
[-C--:B------:R-:W-:Y:S01]  /*5c30*/  FFMA.FTZ R11, R45, R5.reuse, R2 ;  /* 0x000000052d0b7223 */ /* 0x080fe20000010002 */
[----:B------:R-:W-:Y:S02]  /*5c40*/  HADD2.F32 R45, -RZ, R33.H1_H1 ;  /* 0x30000021ff2d7230 */ /* 0x000fe40000004100 */
[----:B------:R-:W-:Y:S01]  /*5c50*/  FFMA.FTZ R3, R3, R5, R10 ;  /* 0x0000000503037223 */ /* 0x000fe2000001000a */
[----:B-1----:R-:W-:-:S02]  /*5c60*/  HADD2.F32 R2, -RZ, R8.H0_H0 ;  /* 0x20000008ff027230 */ /* 0x002fc40000004100 */
[----:B------:R-:W-:Y:S02]  /*5c70*/  HADD2.F32 R47, -RZ, R31.H1_H1 ;  /* 0x3000001fff2f7230 */ /* 0x000fe40000004100 */
        /* <DEDUP_REMOVED lines=47> */
.L_x_2082:
[----:B------:R-:W-:Y:S05]  /*5f70*/  @P0 BRA `(.L_x_2071) ;  /* 0x0000000400580947 */ /* 0x000fea0003800000 */
[----:B------:R-:W0:Y:S01]  /*5f80*/  LDS.64 R2, [UR4+0xb0] ;  /* 0x0000b004ff027984 */ /* 0x000e220008000a00 */
[--C-:B------:R-:W-:Y:S02]  /*5f90*/  HADD2.F32 R0, -RZ, R37.reuse.H0_H0 ;  /* 0x20000025ff007230 */ /* 0x100fe40000004100 */
[----:B------:R-:W-:Y:S01]  /*5fa0*/  HADD2.F32 R37, -RZ, R37.H1_H1 ;  /* 0x30000025ff257230 */ /* 0x000fe20000004100 */
[----:B------:R-:W1:Y:S01]  /*5fb0*/  LDS.64 R4, [UR4+0xb8] ;  /* 0x0000b804ff047984 */ /* 0x000e620008000a00 */
[----:B------:R-:W-:Y:S02]  /*5fc0*/  HADD2.F32 R8, -RZ, R40.H0_H0 ;  /* 0x20000028ff087230 */ /* 0x000fe40000004100 */
[----:B------:R-:W-:Y:S02]  /*5fd0*/  HADD2.F32 R47, -RZ, R38.H1_H1 ;  /* 0x30000026ff2f7230 */ /* 0x000fe40000004100 */
[--C-:B0-----:R-:W-:Y:S02]  /*5fe0*/  HADD2.F32 R45, -RZ, R2.reuse.H0_H0 ;  /* 0x20000002ff2d7230 */ /* 0x101fe40000004100 */
[----:B------:R-:W-:-:S02]  /*5ff0*/  HADD2.F32 R11, -RZ, R2.H1_H1 ;  /* 0x30000002ff0b7230 */ /* 0x000fc40000004100 */
[----:B------:R-:W-:Y:S02]  /*6000*/  HADD2.F32 R2, -RZ, R38.H0_H0 ;  /* 0x20000026ff027230 */ /* 0x000fe40000004100 */
[-C--:B------:R-:W-:Y:S01]  /*6010*/  FFMA.FTZ R0, R0, R45.reuse, RZ ;  /* 0x0000002d00007223 */ /* 0x080fe200000100ff */
[--C-:B------:R-:W-:Y:S02]  /*6020*/  HADD2.F32 R10, -RZ, R3.reuse.H0_H0 ;  /* 0x20000003ff0a7230 */ /* 0x100fe40000004100 */
[-C--:B------:R-:W-:Y:S01]  /*6030*/  FFMA.FTZ R8, R8, R45.reuse, RZ ;  /* 0x0000002d08087223 */ /* 0x080fe200000100ff */
[----:B------:R-:W-:Y:S02]  /*6040*/  HADD2.F32 R9, -RZ, R3.H1_H1 ;  /* 0x30000003ff097230 */ /* 0x000fe40000004100 */
[----:B------:R-:W-:Y:S01]  /*6050*/  FFMA.FTZ R2, R2, R45, RZ ;  /* 0x0000002d02027223 */ /* 0x000fe200000100ff */
[--C-:B------:R-:W-:Y:S02]  /*6060*/  HADD2.F32 R3, -RZ, R39.reuse.H0_H0 ;  /* 0x20000027ff037230 */ /* 0x100fe40000004100 */
[----:B------:R-:W-:-:S03]  /*6070*/  HADD2.F32 R39, -RZ, R39.H1_H1 ;  /* 0x30000027ff277230 */ /* 0x000fc60000004100 */
[----:B------:R-:W-:Y:S01]  /*6080*/  FFMA.FTZ R38, R3, R45, RZ ;  /* 0x0000002d03267223 */ /* 0x000fe200000100ff */
        /* <DEDUP_REMOVED lines=39> */
[----:B------:R-:W-:-:S02]  /*6300*/  HADD2.F32 R34, -RZ, R35.H1_H1 ;  /* 0x30000023ff227230 */ /* 0x000fc40000004100 */
[----:B------:R-:W-:Y:S02]  /*6310*/  HADD2.F32 R8, -RZ, R29.H0_H0 ;  /* 0x2000001dff087230 */ /* 0x000fe40000004100 */
[----:B------:R-:W-:Y:S01]  /*6320*/  FFMA.FTZ R2, R2, R0, R9 ;  /* 0x0000000002027223 */ /* 0x000fe20000010009 */
        /* <DEDUP_REMOVED lines=27> */
.L_x_2071:
[----:B------:R-:W0:Y:S01]  /*64e0*/  LDC R5, c[0x0][0x23c] ;  /* 0x00008f00ff057b82 */ /* 0x000e220000000800 */
[----:B------:R-:W-:Y:S01]  /*64f0*/  IADD3 R16, R16, 0x20, RZ ;  /* 0x0000002010107810 */ /* 0x000fe20007ffe0ff */
[----:B------:R-:W-:-:S03]  /*6500*/  UIADD3 UR4, UR4, 0x40, URZ ;  /* 0x0000004004047890 */ /* 0x000fc6000fffe03f */
[C---:B------:R-:W-:Y:S02]  /*6510*/  ISETP.GE.AND P2, PT, R16.reuse, UR5, PT ;  /* 0x0000000510007c0c */ /* 0x040fe4000bf46270 */
[----:B------:R-:W-:Y:S01]  /*6520*/  ISETP.LT.AND P3, PT, R16, R17, PT ;  /* 0x000000111000720c */ /* 0x000fe20003f61270 */
[----:B0-----:R-:W-:-:S12]  /*6530*/  IMAD.WIDE R6, R5, 0x10, R6 ;  /* 0x0000001005067825 */ /* 0x001fd800078e0206 */
[----:B------:R-:W-:Y:S05]  /*6540*/  @!P2 BRA P3, `(.L_x_2083) ;  /* 0xffffffac00f0a947 */ /* 0x000fea000183ffff */
.L_x_2070:
        /* <DEDUP_REMOVED lines=19> */
.L_x_2087:
[----:B------:R-:W0:Y:S02]  /*6680*/  LDS R6, [R0] ;  /* 0x0000000000067984 */ /* 0x000e240000000800 */
[----:B0-----:R-:W-:-:S10]  /*6690*/  HFMA2.MMA R7, R6, 1, 1, R27 ;  /* 0x3c003c0006077835 */ /* 0x001fd4000000001b */
[----:B------:R-:W0:Y:S02]  /*66a0*/  ATOMS.CAST.SPIN R7, [R0], R6, R7 ;  /* 0x000000060007738d */ /* 0x000e240001800007 */
[----:B0-----:R-:W-:-:S13]  /*66b0*/  ISETP.EQ.U32.AND P0, PT, R7, 0x1, PT ;  /* 0x000000010700780c */ /* 0x001fda0003f02070 */
[----:B------:R-:W-:Y:S05]  /*66c0*/  @!P0 BRA `(.L_x_2087) ;  /* 0xfffffffc00ec8947 */ /* 0x000fea000383ffff */
[----:B------:R-:W-:Y:S05]  /*66d0*/  BRA `(.L_x_2085) ;  /* 0x00000000000c7947 */ /* 0x000fea0003800000 */
.L_x_2086:
[----:B------:R-:W2:Y:S02]  /*66e0*/  LD.E R0, desc[UR6][R8.64] ;  /* 0x0000000608007980 */ /* 0x000ea4000c101900 */
[----:B--2---:R-:W-:-:S05]  /*66f0*/  IADD3 R7, R27, R0, RZ ;  /* 0x000000001b077210 */ /* 0x004fca0007ffe0ff */
[----:B------:R0:W-:Y:S02]  /*6700*/  ST.E desc[UR6][R8.64], R7 ;  /* 0x0000000708007985 */ /* 0x0001e4000c101906 */
.L_x_2085:
[----:B------:R-:W-:Y:S05]  /*6710*/  BSYNC B0 ;  /* 0x0000000000007941 */ /* 0x000fea0003800000 */
.L_x_2084:
[----:B------:R1:W-:Y:S01]  /*6720*/  ATOM.E.ADD.F16x2.RN.STRONG.GPU P0, RZ, desc[UR6][R8.64+0x4], R11 ;  /* 0x0000040b08ff79a2 */ /* 0x0003e2000810e1c6 */
[----:B------:R-:W-:Y:S04]  /*6730*/  BSSY B0, `(.L_x_2088) ;  /* 0x000000f000007945 */ /* 0x000fe80003800000 */
[----:B-1----:R-:W-:Y:S05]  /*6740*/  @P0 BRA `(.L_x_2089) ;  /* 0x0000000000340947 */ /* 0x002fea0003800000 */
[----:B------:R-:W1:Y:S02]  /*6750*/  QSPC.E.S P0, RZ, [R8+0x4] ;  /* 0x0000040008ff73aa */ /* 0x000e640000000500 */
[----:B-1----:R-:W-:Y:S05]  /*6760*/  @!P0 BRA `(.L_x_2090) ;  /* 0x0000000000208947 */ /* 0x002fea0003800000 */
[----:B------:R-:W-:-:S04]  /*6770*/  MOV R6, R8 ;  /* 0x0000000800067202 */ /* 0x000fc80000000f00 */
[----:B------:R-:W-:-:S07]  /*6780*/  MOV R0, R6 ;  /* 0x0000000600007202 */ /* 0x000fce0000000f00 */
.L_x_2091:
[----:B------:R-:W0:Y:S02]  /*6790*/  LDS R6, [R0+0x4] ;  /* 0x0000040000067984 */ /* 0x000e240000000800 */
[----:B0-----:R-:W-:-:S06]  /*67a0*/  HADD2 R7, R6, R11 ;  /* 0x0000000b06077230 */ /* 0x001fcc0000000000 */
[----:B------:R-:W0:Y:S02]  /*67b0*/  ATOMS.CAST.SPIN R7, [R0+0x4], R6, R7 ;  /* 0x000004060007738d */ /* 0x000e240001800007 */
[----:B0-----:R-:W-:-:S13]  /*67c0*/  ISETP.EQ.U32.AND P0, PT, R7, 0x1, PT ;  /* 0x000000010700780c */ /* 0x001fda0003f02070 */
[----:B------:R-:W-:Y:S05]  /*67d0*/  @!P0 BRA `(.L_x_2091) ;  /* 0xfffffffc00ec8947 */ /* 0x000fea000383ffff */
[----:B------:R-:W-:Y:S05]  /*67e0*/  BRA `(.L_x_2089) ;  /* 0x00000000000c7947 */ /* 0x000fea0003800000 */
.L_x_2090:
[----:B------:R-:W0:Y:S02]  /*67f0*/  LD.E R0, desc[UR6][R8.64+0x4] ;  /* 0x0000040608007980 */ /* 0x000e24000c101900 */
[----:B0-----:R-:W-:-:S05]  /*6800*/  IADD3 R7, R11, R0, RZ ;  /* 0x000000000b077210 */ /* 0x001fca0007ffe0ff */
[----:B------:R1:W-:Y:S02]  /*6810*/  ST.E desc[UR6][R8.64+0x4], R7 ;  /* 0x0000040708007985 */ /* 0x0003e4000c101906 */
.L_x_2089:
[----:B------:R-:W-:Y:S05]  /*6820*/  BSYNC B0 ;  /* 0x0000000000007941 */ /* 0x000fea0003800000 */
.L_x_2088:
        /* <DEDUP_REMOVED lines=13> */
.L_x_2095:
[----:B------:R-:W0:Y:S02]  /*6900*/  LDS R6, [R0] ;  /* 0x0000000000067984 */ /* 0x000e240000000800 */
[----:B0-----:R-:W-:-:S10]  /*6910*/  HFMA2.MMA R7, R6, 1, 1, R21 ;  /* 0x3c003c0006077835 */ /* 0x001fd40000000015 */
[----:B------:R-:W0:Y:S02]  /*6920*/  ATOMS.CAST.SPIN R7, [R0], R6, R7 ;  /* 0x000000060007738d */ /* 0x000e240001800007 */
[----:B0-----:R-:W-:-:S13]  /*6930*/  ISETP.EQ.U32.AND P0, PT, R7, 0x1, PT ;  /* 0x000000010700780c */ /* 0x001fda0003f02070 */
[----:B------:R-:W-:Y:S05]  /*6940*/  @!P0 BRA `(.L_x_2095) ;  /* 0xfffffffc00ec8947 */ /* 0x000fea000383ffff */
[----:B------:R-:W-:Y:S05]  /*6950*/  BRA `(.L_x_2093) ;  /* 0x00000000000c7947 */ /* 0x000fea0003800000 */
.L_x_2094:
[----:B------:R-:W2:Y:S02]  /*6960*/  LD.E R0, desc[UR6][R8.64] ;  /* 0x0000000608007980 */ /* 0x000ea4000c101900 */
[----:B--2---:R-:W-:-:S05]  /*6970*/  IADD3 R7, R21, R0, RZ ;  /* 0x0000000015077210 */ /* 0x004fca0007ffe0ff */
[----:B------:R0:W-:Y:S02]  /*6980*/  ST.E desc[UR6][R8.64], R7 ;  /* 0x0000000708007985 */ /* 0x0001e4000c101906 */
.L_x_2093:
[----:B------:R-:W-:Y:S05]  /*6990*/  BSYNC B0 ;  /* 0x0000000000007941 */ /* 0x000fea0003800000 */
.L_x_2092:
[----:B------:R1:W-:Y:S01]  /*69a0*/  ATOM.E.ADD.F16x2.RN.STRONG.GPU P0, RZ, desc[UR6][R8.64+0x4], R13 ;  /* 0x0000040d08ff79a2 */ /* 0x0003e2000810e1c6 */
[----:B------:R-:W-:Y:S04]  /*69b0*/  BSSY B0, `(.L_x_2096) ;  /* 0x000000f000007945 */ /* 0x000fe80003800000 */
[----:B-1----:R-:W-:Y:S05]  /*69c0*/  @P0 BRA `(.L_x_2097) ;  /* 0x0000000000340947 */ /* 0x002fea0003800000 */
[----:B------:R-:W1:Y:S02]  /*69d0*/  QSPC.E.S P0, RZ, [R8+0x4] ;  /* 0x0000040008ff73aa */ /* 0x000e640000000500 */
[----:B-1----:R-:W-:Y:S05]  /*69e0*/  @!P0 BRA `(.L_x_2098) ;  /* 0x0000000000208947 */ /* 0x002fea0003800000 */
[----:B------:R-:W-:-:S04]  /*69f0*/  MOV R6, R8 ;  /* 0x0000000800067202 */ /* 0x000fc80000000f00 */
[----:B------:R-:W-:-:S07]  /*6a00*/  MOV R0, R6 ;  /* 0x0000000600007202 */ /* 0x000fce0000000f00 */
.L_x_2099:
[----:B------:R-:W0:Y:S02]  /*6a10*/  LDS R6, [R0+0x4] ;  /* 0x0000040000067984 */ /* 0x000e240000000800 */
[----:B0-----:R-:W-:-:S06]  /*6a20*/  HADD2 R7, R6, R13 ;  /* 0x0000000d06077230 */ /* 0x001fcc0000000000 */
[----:B------:R-:W0:Y:S02]  /*6a30*/  ATOMS.CAST.SPIN R7, [R0+0x4], R6, R7 ;  /* 0x000004060007738d */ /* 0x000e240001800007 */
[----:B0-----:R-:W-:-:S13]  /*6a40*/  ISETP.EQ.U32.AND P0, PT, R7, 0x1, PT ;  /* 0x000000010700780c */ /* 0x001fda0003f02070 */
[----:B------:R-:W-:Y:S05]  /*6a50*/  @!P0 BRA `(.L_x_2099) ;  /* 0xfffffffc00ec8947 */ /* 0x000fea000383ffff */
[----:B------:R-:W-:Y:S05]  /*6a60*/  BRA `(.L_x_2097) ;  /* 0x00000000000c7947 */ /* 0x000fea0003800000 */
.L_x_2098:
[----:B------:R-:W0:Y:S02]  /*6a70*/  LD.E R0, desc[UR6][R8.64+0x4] ;  /* 0x0000040608007980 */ /* 0x000e24000c101900 */
[----:B0-----:R-:W-:-:S05]  /*6a80*/  IADD3 R7, R13, R0, RZ ;  /* 0x000000000d077210 */ /* 0x001fca0007ffe0ff */
[----:B------:R1:W-:Y:S02]  /*6a90*/  ST.E desc[UR6][R8.64+0x4], R7 ;  /* 0x0000040708007985 */ /* 0x0003e4000c101906 */
.L_x_2097:
[----:B------:R-:W-:Y:S05]  /*6aa0*/  BSYNC B0 ;  /* 0x0000000000007941 */ /* 0x000fea0003800000 */
.L_x_2096:
[----:B------:R-:W-:-:S13]  /*6ab0*/  ISETP.NE.AND P0, PT, R15, 0x2, PT ;  /* 0x000000020f00780c */ /* 0x000fda0003f05270 */
[----:B------:R-:W-:Y:S05]  /*6ac0*/  @!P0 EXIT ;  /* 0x000000000000894d */ /* 0x000fea0003800000 */
[----:B------:R-:W-:Y:S01]  /*6ad0*/  IADD3 R5, R4, R5, RZ ;  /* 0x0000000504057210 */ /* 0x000fe20007ffe0ff */
[----:B------:R-:W-:-:S04]  /*6ae0*/  HMUL2 R19, R19, R12.H0_H0 ;  /* 0x2000000c13137232 */ /* 0x000fc80000000000 */
[----:B------:R-:W-:-:S05]  /*6af0*/  IMAD.WIDE R4, R5, 0x2, R2 ;  /* 0x0000000205047825 */ /* 0x000fca00078e0202 */
[----:B------:R2:W-:Y:S01]  /*6b00*/  ATOM.E.ADD.F16x2.RN.STRONG.GPU P0, RZ, desc[UR6][R4.64], R19 ;  /* 0x0000001304ff79a2 */ /* 0x0005e2000810e1c6 */
[----:B------:R-:W-:Y:S01]  /*6b10*/  BSSY B0, `(.L_x_2100) ;  /* 0x0000010000007945 */ /* 0x000fe20003800000 */
[----:B01----:R-:W-:-:S03]  /*6b20*/  HMUL2 R7, R18, R12.H0_H0 ;  /* 0x2000000c12077232 */ /* 0x003fc60000000000 */
[----:B--2---:R-:W-:Y:S05]  /*6b30*/  @P0 BRA `(.L_x_2101) ;  /* 0x0000000000340947 */ /* 0x004fea0003800000 */
[----:B------:R-:W0:Y:S02]  /*6b40*/  QSPC.E.S P0, RZ, [R4] ;  /* 0x0000000004ff73aa */ /* 0x000e240000000500 */
[----:B0-----:R-:W-:Y:S05]  /*6b50*/  @!P0 BRA `(.L_x_2102) ;  /* 0x0000000000208947 */ /* 0x001fea0003800000 */
[----:B------:R-:W-:-:S04]  /*6b60*/  MOV R2, R4 ;  /* 0x0000000400027202 */ /* 0x000fc80000000f00 */
[----:B------:R-:W-:-:S07]  /*6b70*/  MOV R0, R2 ;  /* 0x0000000200007202 */ /* 0x000fce0000000f00 */
.L_x_2103:
[----:B------:R-:W0:Y:S02]  /*6b80*/  LDS R2, [R0] ;  /* 0x0000000000027984 */ /* 0x000e240000000800 */
[----:B0-----:R-:W-:-:S10]  /*6b90*/  HFMA2.MMA R3, R2, 1, 1, R19 ;  /* 0x3c003c0002037835 */ /* 0x001fd40000000013 */
[----:B------:R-:W0:Y:S02]  /*6ba0*/  ATOMS.CAST.SPIN R3, [R0], R2, R3 ;  /* 0x000000020003738d */ /* 0x000e240001800003 */
[----:B0-----:R-:W-:-:S13]  /*6bb0*/  ISETP.EQ.U32.AND P0, PT, R3, 0x1, PT ;  /* 0x000000010300780c */ /* 0x001fda0003f02070 */
[----:B------:R-:W-:Y:S05]  /*6bc0*/  @!P0 BRA `(.L_x_2103) ;  /* 0xfffffffc00ec8947 */ /* 0x000fea000383ffff */
[----:B------:R-:W-:Y:S05]  /*6bd0*/  BRA `(.L_x_2101) ;  /* 0x00000000000c7947 */ /* 0x000fea0003800000 */
.L_x_2102:
[----:B------:R-:W2:Y:S02]  /*6be0*/  LD.E R0, desc[UR6][R4.64] ;  /* 0x0000000604007980 */ /* 0x000ea4000c101900 */
[----:B--2---:R-:W-:-:S05]  /*6bf0*/  IADD3 R3, R19, R0, RZ ;  /* 0x0000000013037210 */ /* 0x004fca0007ffe0ff */
[----:B------:R0:W-:Y:S02]  /*6c00*/  ST.E desc[UR6][R4.64], R3 ;  /* 0x0000000304007985 */ /* 0x0001e4000c101906 */
.L_x_2101:
[----:B------:R-:W-:Y:S05]  /*6c10*/  BSYNC B0 ;  /* 0x0000000000007941 */ /* 0x000fea0003800000 */
.L_x_2100:
[----:B------:R1:W-:Y:S02]  /*6c20*/  ATOM.E.ADD.F16x2.RN.STRONG.GPU P0, RZ, desc[UR6][R4.64+0x4], R7 ;  /* 0x0000040704ff79a2 */ /* 0x0003e4000810e1c6 */
[----:B-1----:R-:W-:Y:S05]  /*6c30*/  @P0 EXIT ;  /* 0x000000000000094d */ /* 0x002fea0003800000 */
[----:B------:R-:W1:Y:S02]  /*6c40*/  QSPC.E.S P0, RZ, [R4+0x4] ;  /* 0x0000040004ff73aa */ /* 0x000e640000000500 */
[----:B-1----:R-:W-:Y:S05]  /*6c50*/  @!P0 BRA `(.L_x_2104) ;  /* 0x0000000000208947 */ /* 0x002fea0003800000 */
[----:B------:R-:W-:-:S04]  /*6c60*/  MOV R2, R4 ;  /* 0x0000000400027202 */ /* 0x000fc80000000f00 */
[----:B------:R-:W-:-:S07]  /*6c70*/  MOV R0, R2 ;  /* 0x0000000200007202 */ /* 0x000fce0000000f00 */
.L_x_2105:
[----:B------:R-:W0:Y:S02]  /*6c80*/  LDS R2, [R0+0x4] ;  /* 0x0000040000027984 */ /* 0x000e240000000800 */
[----:B0-----:R-:W-:-:S06]  /*6c90*/  HADD2 R3, R2, R7 ;  /* 0x0000000702037230 */ /* 0x001fcc0000000000 */
[----:B------:R-:W0:Y:S02]  /*6ca0*/  ATOMS.CAST.SPIN R3, [R0+0x4], R2, R3 ;  /* 0x000004020003738d */ /* 0x000e240001800003 */
[----:B0-----:R-:W-:-:S13]  /*6cb0*/  ISETP.EQ.U32.AND P0, PT, R3, 0x1, PT ;  /* 0x000000010300780c */ /* 0x001fda0003f02070 */
[----:B------:R-:W-:Y:S05]  /*6cc0*/  @!P0 BRA `(.L_x_2105) ;  /* 0xfffffffc00ec8947 */ /* 0x000fea000383ffff */
[----:B------:R-:W-:Y:S05]  /*6cd0*/  EXIT ;  /* 0x000000000000794d */ /* 0x000fea0003800000 */
.L_x_2104:
[----:B------:R-:W0:Y:S02]  /*6ce0*/  LD.E R0, desc[UR6][R4.64+0x4] ;  /* 0x0000040604007980 */ /* 0x000e24000c101900 */
[----:B0-----:R-:W-:-:S05]  /*6cf0*/  IADD3 R3, R7, R0, RZ ;  /* 0x0000000007037210 */ /* 0x001fca0007ffe0ff */
[----:B------:R-:W-:Y:S01]  /*6d00*/  ST.E desc[UR6][R4.64+0x4], R3 ;  /* 0x0000040304007985 */ /* 0x000fe2000c101906 */
[----:B------:R-:W-:Y:S05]  /*6d10*/  EXIT ;  /* 0x000000000000794d */ /* 0x000fea0003800000 */
.L_x_2106:
        /* <DEDUP_REMOVED lines=14> */
.L_x_3694:


//--------------------- .text._Z23gemm_half_q_half_kernelILi3ELi12ELb1ELb1ELi32EEvPK6__halfPKjS4_S2_PS0_iiiiPKtS7_iiiiiibS2_i --------------------------
	.section	.text._Z23gemm_half_q_half_kernelILi3ELi12ELb1ELb1ELi32EEvPK6__halfPKjS4_S2_PS0_iiiiPKtS7_iiiiiibS2_i,"ax",@progbits
	.align	128
        .global         _Z23gemm_half_q_half_kernelILi3ELi12ELb1ELb1ELi32EEvPK6__halfPKjS4_S2_PS0_iiiiPKtS7_iiiiiibS2_i
        .type           _Z23gemm_half_q_half_kernelILi3ELi12ELb1ELb1ELi32EEvPK6__halfPKjS4_S2_PS0_iiiiPKtS7_iiiiiibS2_i,@function
        .size           _Z23gemm_half_q_half_kernelILi3ELi12ELb1ELb1ELi32EEvPK6__halfPKjS4_S2_PS0_iiiiPKtS7_iiiiiibS2_i,(.L_x_3695 - _Z23gemm_half_q_half_kernelILi3ELi12ELb1ELb1ELi32EEvPK6__halfPKjS4_S2_PS0_iiiiPKtS7_iiiiiibS2_i)
        .other          _Z23gemm_half_q_half_kernelILi3ELi12ELb1ELb1ELi32EEvPK6__halfPKjS4_S2_PS0_iiiiPKtS7_iiiiiibS2_i,@"STO_CUDA_ENTRY STV_DEFAULT"
_Z23gemm_half_q_half_kernelILi3ELi12ELb1ELb1ELi32EEvPK6__halfPKjS4_S2_PS0_iiiiPKtS7_iiiiiibS2_i:
.text._Z23gemm_half_q_half_kernelILi3ELi12ELb1ELb1ELi32EEvPK6__halfPKjS4_S2_PS0_iiiiPKtS7_iiiiiibS2_i:
        /* <DEDUP_REMOVED lines=36> */
.L_x_2107:
        /* <DEDUP_REMOVED lines=36> */
.L_x_2112:
        /* <DEDUP_REMOVED lines=16> */
.L_x_2111:
        /* <DEDUP_REMOVED lines=16> */
.L_x_2110:
        /* <DEDUP_REMOVED lines=17> */
.L_x_2114:
        /* <DEDUP_REMOVED lines=16> */
.L_x_2113:
        /* <DEDUP_REMOVED lines=14> */
.L_x_2109:
[----:B------:R-:W-:Y:S05]  /*0970*/  BSYNC B0 ;  /* 0x0000000000007941 */ /* 0x000fea0003800000 */
.L_x_2108:
        /* <DEDUP_REMOVED lines=21> */
.L_x_2117:
        /* <DEDUP_REMOVED lines=11> */
.L_x_2116:
        /* <DEDUP_REMOVED lines=10> */
.L_x_2115:
[----:B------:R-:W0:Y:S08]  /*0c20*/  LDC R31, c[0x0][0x25c] ;  /* 0x00009700ff1f7b82 */ /* 0x000e300000000800 */
[----:B------:R-:W-:Y:S01]  /*0c30*/  BAR.SYNC.DEFER_BLOCKING 0x0 ;  /* 0x0000000000007b1d */ /* 0x000fe20000010000 */
[----:B------:R-:W-:-:S07]  /*0c40*/  ISETP.GE.AND P0, PT, R18, R17, PT ;  /* 0x000000111200720c */ /* 0x000fce0003f06270 */
[----:B------:R-:W2:Y:S06]  /*0c50*/  LDC R33, c[0x0][0x264] ;  /* 0x00009900ff217b82 */ /* 0x000eac0000000800 */
[----:B------:R-:W-:Y:S05]  /*0c60*/  @P0 BRA `(.L_x_2118) ;  /* 0x0000000000d40947 */ /* 0x000fea0003800000 */
[----:B------:R-:W3:Y:S01]  /*0c70*/  LDC.64 R10, c[0x0][0x248] ;  /* 0x00009200ff0a7b82 */ /* 0x000ee20000000a00 */
[----:B-1----:R-:W-:-:S07]  /*0c80*/  SHF.L.U32 R5, R13, 0x6, RZ ;  /* 0x000000060d057819 */ /* 0x002fce00000006ff */
[----:B------:R-:W1:Y:S08]  /*0c90*/  LDC.64 R24, c[0x0][0x220] ;  /* 0x00008800ff187b82 */ /* 0x000e700000000a00 */
[----:B------:R-:W4:Y:S01]  /*0ca0*/  LDC.64 R26, c[0x0][0x228] ;  /* 0x00008a00ff1a7b82 */ /* 0x000f220000000a00 */
        /* <DEDUP_REMOVED lines=9> */
.L_x_2119:
        /* <DEDUP_REMOVED lines=9> */
[----:B------:R-:W4:Y:S01]  /*0dd0*/  LDG.E.U16.CONSTANT R29, desc[UR6][R8.64] ;  /* 0x00000006081d7981 */ /* 0x000f22000c1e9500 */
[----:B------:R-:W-:-:S06]  /*0de0*/  IMAD.WIDE R6, R6, 0x2, R26 ;  /* 0x0000000206067825 */ /* 0x000fcc00078e021a */
        /* <DEDUP_REMOVED lines=15> */
[----:B-1----:R-:W-:Y:S01]  /*0ee0*/  IMAD R7, R15, R15, RZ ;  /* 0x0000000f0f077224 */ /* 0x002fe200078e02ff */
        /* <DEDUP_REMOVED lines=13> */
.L_x_2118:
        /* <DEDUP_REMOVED lines=21> */
.L_x_2120:
        /* <DEDUP_REMOVED lines=8> */
.L_x_2121:
        /* <DEDUP_REMOVED lines=12> */
.L_x_2122:
        /* <DEDUP_REMOVED lines=8> */
.L_x_2123:
        /* <DEDUP_REMOVED lines=8> */
.L_x_2124:
        /* <DEDUP_REMOVED lines=21> */
[----:B------:R-:W-:Y:S01]  /*14a0*/  PRMT R2, R22, 0x9910, RZ ;  /* 0x0000991016027816 */ /* 0x000fe200000000ff */
[----:B------:R-:W-:Y:S01]  /*14b0*/  HADD2.F32 R24, -RZ, R16.H0_H0 ;  /* 0x20000010ff187230 */ /* 0x000fe20000004100 */
[----:B------:R-:W-:Y:S01]  /*14c0*/  PRMT R12, RZ, 0x7610, R12 ;  /* 0x00007610ff0c7816 */ /* 0x000fe2000000000c */
[----:B------:R-:W-:Y:S01]  /*14d0*/  HADD2.F32 R25, -RZ, R15.H0_H0 ;  /* 0x2000000fff197230 */ /* 0x000fe20000004100 */
[----:B------:R-:W-:Y:S01]  /*14e0*/  ISETP.NE.AND P0, PT, R2, RZ, PT ;  /* 0x000000ff0200720c */ /* 0x000fe20003f05270 */
[----:B------:R-:W-:Y:S01]  /*14f0*/  HADD2.F32 R26, -RZ, R14.H0_H0 ;  /* 0x2000000eff1a7230 */ /* 0x000fe20000004100 */
[----:B------:R-:W-:Y:S01]  /*1500*/  ULDC UR5, c[0x0][0x264] ;  /* 0x0000990000057ab9 */ /* 0x000fe20000000800 */
[----:B------:R-:W-:Y:S01]  /*1510*/  HADD2.F32 R27, -RZ, R13.H0_H0 ;  /* 0x2000000dff1b7230 */ /* 0x000fe20000004100 */
[----:B------:R-:W-:-:S13]  /*1520*/  ISETP.LT.OR P0, PT, R0, 0x3, !P0 ;  /* 0x000000030000780c */ /* 0x000fda0004701670 */
.L_x_2138:
[----:B------:R-:W-:Y:S05]  /*1530*/  @!P1 BRA `(.L_x_2126) ;  /* 0x0000004c00f49947 */ /* 0x000fea0003800000 */
[----:B------:R-:W2:Y:S01]  /*1540*/  LDG.E.128.CONSTANT R28, desc[UR6][R6.64] ;  /* 0x00000006061c7981 */ /* 0x000ea2000c1e9d00 */
[----:B------:R-:W-:Y:S02]  /*1550*/  PRMT R2, R21, 0x9910, RZ ;  /* 0x0000991015027816 */ /* 0x000fe400000000ff */
[----:B------:R-:W-:Y:S02]  /*1560*/  MOV R0, 0x2c00 ;  /* 0x00002c0000007802 */ /* 0x000fe40000000f00 */
[----:B------:R-:W-:Y:S02]  /*1570*/  ISETP.NE.AND P3, PT, R2, RZ, PT ;  /* 0x000000ff0200720c */ /* 0x000fe40003f65270 */
[----:B------:R-:W-:Y:S02]  /*1580*/  PRMT R13, R13, 0x5410, R0 ;  /* 0x000054100d0d7816 */ /* 0x000fe40000000000 */
[----:B------:R-:W-:Y:S02]  /*1590*/  ISETP.GE.AND P4, PT, R19, 0x2, PT ;  /* 0x000000021300780c */ /* 0x000fe40003f86270 */
[----:B--2---:R-:W-:-:S02]  /*15a0*/  LOP3.LUT R0, R28, 0xf000f, RZ, 0xc0, !PT ;  /* 0x000f000f1c007812 */ /* 0x004fc400078ec0ff */
        /* <DEDUP_REMOVED lines=13> */
[----:B------:R-:W-:Y:S01]  /*1680*/  LOP3.LUT R23, R29, 0xf000f, RZ, 0xc0, !PT ;  /* 0x000f000f1d177812 */ /* 0x000fe200078ec0ff */
[----:B------:R-:W-:Y:S01]  /*1690*/  HFMA2 R32, R32, R13.H1_H1, -72, -72 ;  /* 0xd480d48020207431 */ /* 0x000fe2000006000d */
        /* <DEDUP_REMOVED lines=14> */
[-C--:B------:R-:W-:Y:S01]  /*1780*/  HFMA2 R34, R34, R13.reuse.H1_H1, -72, -72 ;  /* 0xd480d48022227431 */ /* 0x080fe2000006000d */
[----:B------:R-:W-:Y:S01]  /*1790*/  LOP3.LUT R3, R3, 0x64006400, RZ, 0xfc, !PT ;  /* 0x6400640003037812 */ /* 0x000fe200078efcff */
[----:B------:R-:W-:Y:S01]  /*17a0*/  HADD2 R35, R35, -1032, -1032 ;  /* 0xe408e40823237430 */ /* 0x000fe20000000000 */
[----:B------:R-:W-:Y:S01]  /*17b0*/  LOP3.LUT R28, R28, 0x64006400, RZ, 0xfc, !PT ;  /* 0x640064001c1c7812 */ /* 0x000fe200078efcff */
[-C--:B------:R-:W-:Y:S01]  /*17c0*/  HFMA2 R36, R36, R13.reuse.H1_H1, -72, -72 ;  /* 0xd480d48024247431 */ /* 0x080fe2000006000d */
[----:B------:R-:W-:Y:S01]  /*17d0*/  LOP3.LUT R39, R23, 0x64006400, RZ, 0xfc, !PT ;  /* 0x6400640017277812 */ /* 0x000fe200078efcff */
[----:B------:R-:W-:Y:S01]  /*17e0*/  HFMA2 R23, R2, R13.H1_H1, -72, -72 ;  /* 0xd480d48002177431 */ /* 0x000fe2000006000d */
[----:B------:R-:W-:-:S02]  /*17f0*/  LOP3.LUT R40, R29, 0x64006400, RZ, 0xfc, !PT ;  /* 0x640064001d287812 */ /* 0x000fc400078efcff */
[----:B------:R-:W-:Y:S01]  /*1800*/  LOP3.LUT R41, R31, 0x64006400, RZ, 0xfc, !PT ;  /* 0x640064001f297812 */ /* 0x000fe200078efcff */
[----:B------:R-:W-:Y:S01]  /*1810*/  HADD2 R31, R0, -1032, -1032 ;  /* 0xe408e408001f7430 */ /* 0x000fe20000000000 */
[----:B------:R-:W-:Y:S01]  /*1820*/  LOP3.LUT R42, R30, 0x64006400, RZ, 0xfc, !PT ;  /* 0x640064001e2a7812 */ /* 0x000fe200078efcff */
[----:B------:R-:W-:Y:S01]  /*1830*/  HADD2 R30, R4, -1032, -1032 ;  /* 0xe408e408041e7430 */ /* 0x000fe20000000000 */
[----:B------:R-:W-:Y:S01]  /*1840*/  LOP3.LUT R43, R38, 0x64006400, RZ, 0xfc, !PT ;  /* 0x64006400262b7812 */ /* 0x000fe200078efcff */
[-C--:B------:R-:W-:Y:S01]  /*1850*/  HFMA2 R38, R28, R13.reuse.H1_H1, -72, -72 ;  /* 0xd480d4801c267431 */ /* 0x080fe2000006000d */
[----:B------:R-:W-:Y:S01]  /*1860*/  LOP3.LUT R44, R37, 0x64006400, RZ, 0xfc, !PT ;  /* 0x64006400252c7812 */ /* 0x000fe200078efcff */
[----:B------:R-:W-:Y:S02]  /*1870*/  HADD2 R37, R3, -1032, -1032 ;  /* 0xe408e40803257430 */ /* 0x000fe40000000000 */
[----:B------:R-:W-:Y:S02]  /*1880*/  HADD2 R39, R39, -1032, -1032 ;  /* 0xe408e40827277430 */ /* 0x000fe40000000000 */
[----:B------:R-:W-:-:S02]  /*1890*/  HFMA2 R40, R40, R13.H1_H1, -72, -72 ;  /* 0xd480d48028287431 */ /* 0x000fc4000006000d */
[----:B------:R-:W-:Y:S02]  /*18a0*/  HADD2 R41, R41, -1032, -1032 ;  /* 0xe408e40829297430 */ /* 0x000fe40000000000 */
[-C--:B------:R-:W-:Y:S02]  /*18b0*/  HFMA2 R42, R42, R13.reuse.H1_H1, -72, -72 ;  /* 0xd480d4802a2a7431 */ /* 0x080fe4000006000d */
[----:B------:R-:W-:Y:S02]  /*18c0*/  HADD2 R43, R43, -1032, -1032 ;  /* 0xe408e4082b2b7430 */ /* 0x000fe40000000000 */
[----:B------:R-:W-:Y:S01]  /*18d0*/  HFMA2 R44, R44, R13.H1_H1, -72, -72 ;  /* 0xd480d4802c2c7431 */ /* 0x000fe2000006000d */
        /* <DEDUP_REMOVED lines=87> */
.L_x_2127:
        /* <DEDUP_REMOVED lines=90> */
.L_x_2129:
        /* <DEDUP_REMOVED lines=31> */
[-C--:B------:R-:W-:Y:S01]  /*25e0*/  FFMA.FTZ R2, R2, R48.reuse, R49 ;  /* 0x0000003002027223 */ /* 0x080fe20000010031 */
[----:B------:R-:W-:Y:S02]  /*25f0*/  HADD2.F32 R31, -RZ, R34.H1_H1 ;  /* 0x30000022ff1f7230 */ /* 0x000fe40000004100 */
[----:B------:R-:W-:Y:S01]  /*2600*/  FFMA.FTZ R48, R4, R48, R45 ;  /* 0x0000003004307223 */ /* 0x000fe2000001002d */
[----:B------:R-:W-:Y:S01]  /*2610*/  FFMA.FTZ R0, R23, R47, R0 ;  /* 0x0000002f17007223 */ /* 0x000fe20000010000 */
[----:B------:R-:W-:-:S02]  /*2620*/  HADD2.F32 R33, -RZ, R36.H1_H1 ;  /* 0x30000024ff217230 */ /* 0x000fc40000004100 */
[-C--:B------:R-:W-:Y:S01]  /*2630*/  FFMA.FTZ R4, R3, R47.reuse, R2 ;  /* 0x0000002f03047223 */ /* 0x080fe20000010002 */
[----:B------:R-:W-:Y:S02]  /*2640*/  HADD2.F32 R23, -RZ, R37.H0_H0 ;  /* 0x20000025ff177230 */ /* 0x000fe40000004100 */
[-C--:B------:R-:W-:Y:S01]  /*2650*/  FFMA.FTZ R30, R31, R47.reuse, R30 ;  /* 0x0000002f1f1e7223 */ /* 0x080fe2000001001e */
[--C-:B-1----:R-:W-:Y:S02]  /*2660*/  HADD2.F32 R3, -RZ, R28.reuse.H0_H0 ;  /* 0x2000001cff037230 */ /* 0x102fe40000004100 */
        /* <DEDUP_REMOVED lines=13> */
[----:B------:R-:W-:-:S02]  /*2740*/  HADD2.F32 R2, -RZ, R29.H0_H0 ;  /* 0x2000001dff027230 */ /* 0x000fc40000004100 */
[----:B------:R-:W-:Y:S01]  /*2750*/  FFMA.FTZ R3, R35, R3, R48 ;  /* 0x0000000323037223 */ /* 0x000fe20000010030 */
[----:B------:R-:W-:Y:S02]  /*2760*/  HADD2.F32 R0, -RZ, R38.H0_H0 ;  /* 0x20000026ff007230 */ /* 0x000fe40000004100 */
[----:B------:R-:W-:Y:S01]  /*2770*/  FFMA.FTZ R33, R30, R28, R33 ;  /* 0x0000001c1e217223 */ /* 0x000fe20000010021 */
[----:B------:R-:W-:Y:S02]  /*2780*/  HADD2.F32 R4, -RZ, R40.H0_H0 ;  /* 0x20000028ff047230 */ /* 0x000fe40000004100 */
[----:B------:R-:W-:Y:S02]  /*2790*/  HADD2.F32 R34, -RZ, R43.H1_H1 ;  /* 0x3000002bff227230 */ /* 0x000fe40000004100 */
[-C--:B------:R-:W-:Y:S01]  /*27a0*/  FFMA.FTZ R0, R0, R2.reuse, R23 ;  /* 0x0000000200007223 */ /* 0x080fe20000010017 */
        /* <DEDUP_REMOVED lines=27> */
.L_x_2128:
[----:B------:R-:W0:Y:S02]  /*2960*/  LDC R23, c[0x0][0x23c] ;  /* 0x00008f00ff177b82 */ /* 0x000e240000000800 */
[----:B0-----:R-:W-:-:S05]  /*2970*/  IMAD.WIDE R28, R23, 0x4, R6 ;  /* 0x00000004171c7825 */ /* 0x001fca00078e0206 */
[----:B------:R-:W2:Y:S02]  /*2980*/  LDG.E.128.CONSTANT R32, desc[UR6][R28.64] ;  /* 0x000000061c207981 */ /* 0x000ea4000c1e9d00 */
[----:B--2---:R-:W-:Y:S02]  /*2990*/  SHF.R.U32.HI R39, RZ, 0x8, R34 ;  /* 0x00000008ff277819 */ /* 0x004fe40000011622 */
[C---:B------:R-:W-:Y:S02]  /*29a0*/  LOP3.LUT R0, R32.reuse, 0xf000f, RZ, 0xc0, !PT ;  /* 0x000f000f20007812 */ /* 0x040fe400078ec0ff */
[----:B------:R-:W-:Y:S02]  /*29b0*/  LOP3.LUT R2, R32, 0xf000f0, RZ, 0xc0, !PT ;  /* 0x00f000f020027812 */ /* 0x000fe400078ec0ff */
[----:B------:R-:W-:Y:S02]  /*29c0*/  SHF.R.U32.HI R31, RZ, 0x8, R33 ;  /* 0x00000008ff1f7819 */ /* 0x000fe40000011621 */
[----:B------:R-:W-:-:S02]  /*29d0*/  LOP3.LUT R37, R34, 0xf000f0, RZ, 0xc0, !PT ;  /* 0x00f000f022257812 */ /* 0x000fc400078ec0ff */
[----:B------:R-:W-:Y:S02]  /*29e0*/  SHF.R.U32.HI R32, RZ, 0x8, R32 ;  /* 0x00000008ff207819 */ /* 0x000fe40000011620 */
[C---:B------:R-:W-:Y:S02]  /*29f0*/  LOP3.LUT R41, R35.reuse, 0xf000f0, RZ, 0xc0, !PT ;  /* 0x00f000f023297812 */ /* 0x040fe400078ec0ff */
        /* <DEDUP_REMOVED lines=16> */
[----:B------:R-:W-:Y:S01]  /*2b00*/  HFMA2 R39, R48, R13.H1_H1, -72, -72 ;  /* 0xd480d48030277431 */ /* 0x000fe2000006000d */
[----:B------:R-:W-:-:S02]  /*2b10*/  LOP3.LUT R33, R4, 0x64006400, RZ, 0xfc, !PT ;  /* 0x6400640004217812 */ /* 0x000fc400078efcff */
[----:B------:R-:W-:Y:S01]  /*2b20*/  LOP3.LUT R40, R40, 0x64006400, RZ, 0xfc, !PT ;  /* 0x6400640028287812 */ /* 0x000fe200078efcff */
[-C--:B------:R-:W-:Y:S01]  /*2b30*/  HFMA2 R45, R46, R13.reuse.H1_H1, -72, -72 ;  /* 0xd480d4802e2d7431 */ /* 0x080fe2000006000d */
[----:B------:R-:W-:Y:S01]  /*2b40*/  LOP3.LUT R44, R31, 0x64006400, RZ, 0xfc, !PT ;  /* 0x640064001f2c7812 */ /* 0x000fe200078efcff */
[----:B------:R-:W-:Y:S01]  /*2b50*/  HADD2 R33, R33, -1032, -1032 ;  /* 0xe408e40821217430 */ /* 0x000fe20000000000 */
[----:B------:R-:W-:Y:S01]  /*2b60*/  LOP3.LUT R47, R37, 0x64006400, RZ, 0xfc, !PT ;  /* 0x64006400252f7812 */ /* 0x000fe200078efcff */
[-C--:B------:R-:W-:Y:S01]  /*2b70*/  HFMA2 R37, R38, R13.reuse.H1_H1, -72, -72 ;  /* 0xd480d48026257431 */ /* 0x080fe2000006000d */
[----:B------:R-:W-:Y:S01]  /*2b80*/  LOP3.LUT R0, R0, 0x64006400, RZ, 0xfc, !PT ;  /* 0x6400640000007812 */ /* 0x000fe200078efcff */
[----:B------:R-:W-:Y:S01]  /*2b90*/  HADD2 R38, R40, -1032, -1032 ;  /* 0xe408e40828267430 */ /* 0x000fe20000000000 */
[----:B------:R-:W-:Y:S01]  /*2ba0*/  LOP3.LUT R2, R2, 0x64006400, RZ, 0xfc, !PT ;  /* 0x6400640002027812 */ /* 0x000fe200078efcff */
[----:B------:R-:W-:Y:S01]  /*2bb0*/  HFMA2 R43, R44, R13.H1_H1, -72, -72 ;  /* 0xd480d4802c2b7431 */ /* 0x000fe2000006000d */
[----:B------:R-:W-:Y:S01]  /*2bc0*/  LOP3.LUT R30, R30, 0x64006400, RZ, 0xfc, !PT ;  /* 0x640064001e1e7812 */ /* 0x000fe200078efcff */
[----:B------:R-:W-:Y:S01]  /*2bd0*/  HADD2 R46, R47, -1032, -1032 ;  /* 0xe408e4082f2e7430 */ /* 0x000fe20000000000 */
[----:B------:R-:W-:-:S02]  /*2be0*/  LOP3.LUT R36, R36, 0x64006400, RZ, 0xfc, !PT ;  /* 0x6400640024247812 */ /* 0x000fc400078efcff */
[----:B------:R-:W-:Y:S02]  /*2bf0*/  LOP3.LUT R3, R3, 0x64006400, RZ, 0xfc, !PT ;  /* 0x6400640003037812 */ /* 0x000fe400078efcff */
[----:B------:R-:W-:Y:S01]  /*2c00*/  LOP3.LUT R4, R32, 0x64006400, RZ, 0xfc, !PT ;  /* 0x6400640020047812 */ /* 0x000fe200078efcff */
[-C--:B------:R-:W-:Y:S01]  /*2c10*/  HFMA2 R32, R2, R13.reuse.H1_H1, -72, -72 ;  /* 0xd480d48002207431 */ /* 0x080fe2000006000d */
[----:B------:R-:W-:Y:S01]  /*2c20*/  LOP3.LUT R42, R34, 0x64006400, RZ, 0xfc, !PT ;  /* 0x64006400222a7812 */ /* 0x000fe200078efcff */
[----:B------:R-:W-:Y:S01]  /*2c30*/  HADD2 R34, R0, -1032, -1032 ;  /* 0xe408e40800227430 */ /* 0x000fe20000000000 */
[----:B------:R-:W-:Y:S01]  /*2c40*/  LOP3.LUT R31, R35, 0x64006400, RZ, 0xfc, !PT ;  /* 0x64006400231f7812 */ /* 0x000fe200078efcff */
[----:B------:R-:W-:Y:S01]  /*2c50*/  HFMA2 R35, R30, R13.H1_H1, -72, -72 ;  /* 0xd480d4801e237431 */ /* 0x000fe2000006000d */
[----:B------:R-:W-:Y:S01]  /*2c60*/  LOP3.LUT R50, R41, 0x64006400, RZ, 0xfc, !PT ;  /* 0x6400640029327812 */ /* 0x000fe200078efcff */
[----:B------:R-:W-:Y:S02]  /*2c70*/  HADD2 R36, R36, -1032, -1032 ;  /* 0xe408e40824247430 */ /* 0x000fe40000000000 */
[----:B------:R-:W-:-:S02]  /*2c80*/  HADD2 R40, R3, -1032, -1032 ;  /* 0xe408e40803287430 */ /* 0x000fc40000000000 */
[-C--:B------:R-:W-:Y:S02]  /*2c90*/  HFMA2 R41, R4, R13.reuse.H1_H1, -72, -72 ;  /* 0xd480d48004297431 */ /* 0x080fe4000006000d */
[----:B------:R-:W-:Y:S02]  /*2ca0*/  HADD2 R42, R42, -1032, -1032 ;  /* 0xe408e4082a2a7430 */ /* 0x000fe40000000000 */
[----:B------:R-:W-:Y:S02]  /*2cb0*/  HADD2 R44, R31, -1032, -1032 ;  /* 0xe408e4081f2c7430 */ /* 0x000fe40000000000 */
[----:B------:R-:W-:Y:S01]  /*2cc0*/  HFMA2 R47, R50, R13.H1_H1, -72, -72 ;  /* 0xd480d480322f7431 */ /* 0x000fe2000006000d */
        /* <DEDUP_REMOVED lines=87> */
.L_x_2130:
        /* <DEDUP_REMOVED lines=75> */
[-C--:B------:R-:W-:Y:S01]  /*36f0*/  FFMA.FTZ R2, R55, R31.reuse, R2 ;  /* 0x0000001f37027223 */ /* 0x080fe20000010002 */
[-C--:B------:R-:W-:Y:S01]  /*3700*/  FFMA.FTZ R4, R51, R31.reuse, R4 ;  /* 0x0000001f33047223 */ /* 0x080fe20000010004 */
[----:B------:R-:W-:Y:S01]  /*3710*/  FFMA.FTZ R49, R53, R31, R30 ;  /* 0x0000001f35317223 */ /* 0x000fe2000001001e */
[----:B------:R-:W-:Y:S02]  /*3720*/  FMUL.FTZ R3, R24, R3 ;  /* 0x0000000318037220 */ /* 0x000fe40000410000 */
[----:B------:R-:W-:Y:S01]  /*3730*/  FMUL.FTZ R4, R25, R4 ;  /* 0x0000000419047220 */ /* 0x000fe20000410000 */
[----:B------:R-:W-:Y:S01]  /*3740*/  FMUL.FTZ R2, R27, R2 ;  /* 0x000000021b027220 */ /* 0x000fe20000410000 */
        /* <DEDUP_REMOVED lines=9> */
.L_x_2132:
        /* <DEDUP_REMOVED lines=87> */
.L_x_2131:
[----:B------:R-:W-:-:S05]  /*3d50*/  IMAD.WIDE R28, R23, 0x4, R28 ;  /* 0x00000004171c7825 */ /* 0x000fca00078e021c */
        /* <DEDUP_REMOVED lines=140> */
.L_x_2133:
        /* <DEDUP_REMOVED lines=90> */
.L_x_2135:
        /* <DEDUP_REMOVED lines=87> */
.L_x_2134:
[----:B------:R-:W-:-:S06]  /*5130*/  IMAD.WIDE R28, R23, 0x4, R28 ;  /* 0x00000004171c7825 */ /* 0x000fcc00078e021c */
[----:B------:R-:W2:Y:S02]  /*5140*/  LDG.E.128.CONSTANT R28, desc[UR6][R28.64] ;  /* 0x000000061c1c7981 */ /* 0x000ea4000c1e9d00 */
[----:B--2---:R-:W-:Y:S02]  /*5150*/  LOP3.LUT R4, R29, 0xf000f0, RZ, 0xc0, !PT ;  /* 0x00f000f01d047812 */ /* 0x004fe400078ec0ff */
[----:B------:R-:W-:Y:S02]  /*5160*/  SHF.R.U32.HI R3, RZ, 0x8, R28 ;  /* 0x00000008ff037819 */ /* 0x000fe4000001161c */
[C---:B------:R-:W-:Y:S02]  /*5170*/  LOP3.LUT R39, R30.reuse, 0xf000f, RZ, 0xc0, !PT ;  /* 0x000f000f1e277812 */ /* 0x040fe400078ec0ff */
[----:B------:R-:W-:Y:S02]  /*5180*/  LOP3.LUT R23, R30, 0xf000f0, RZ, 0xc0, !PT ;  /* 0x00f000f01e177812 */ /* 0x000fe400078ec0ff */
[----:B------:R-:W-:-:S02]  /*5190*/  SHF.R.U32.HI R40, RZ, 0x8, R30 ;  /* 0x00000008ff287819 */ /* 0x000fc4000001161e */
[----:B------:R-:W-:Y:S02]  /*51a0*/  LOP3.LUT R30, R4, 0x64006400, RZ, 0xfc, !PT ;  /* 0x64006400041e7812 */ /* 0x000fe400078efcff */
[----:B------:R-:W-:Y:S02]  /*51b0*/  LOP3.LUT R4, R3, 0xf000f0, RZ, 0xc0, !PT ;  /* 0x00f000f003047812 */ /* 0x000fe400078ec0ff */
[----:B------:R-:W-:Y:S01]  /*51c0*/  LOP3.LUT R37, R29, 0xf000f, RZ, 0xc0, !PT ;  /* 0x000f000f1d257812 */ /* 0x000fe200078ec0ff */
[----:B------:R-:W-:Y:S01]  /*51d0*/  HFMA2 R30, R30, R13.H1_H1, -72, -72 ;  /* 0xd480d4801e1e7431 */ /* 0x000fe2000006000d */
[----:B------:R-:W-:Y:S02]  /*51e0*/  SHF.R.U32.HI R38, RZ, 0x8, R29 ;  /* 0x00000008ff267819 */ /* 0x000fe4000001161d */
[----:B------:R-:W-:Y:S02]  /*51f0*/  LOP3.LUT R29, R31, 0xf000f0, RZ, 0xc0, !PT ;  /* 0x00f000f01f1d7812 */ /* 0x000fe400078ec0ff */
[----:B------:R-:W-:-:S02]  /*5200*/  LOP3.LUT R2, R28, 0xf000f0, RZ, 0xc0, !PT ;  /* 0x00f000f01c027812 */ /* 0x000fc400078ec0ff */
[----:B------:R-:W-:Y:S02]  /*5210*/  LOP3.LUT R4, R4, 0x64006400, RZ, 0xfc, !PT ;  /* 0x6400640004047812 */ /* 0x000fe400078efcff */
[----:B------:R-:W-:Y:S02]  /*5220*/  SHF.R.U32.HI R42, RZ, 0x8, R31 ;  /* 0x00000008ff2a7819 */ /* 0x000fe4000001161f */
[----:B------:R-:W-:Y:S01]  /*5230*/  LOP3.LUT R0, R28, 0xf000f, RZ, 0xc0, !PT ;  /* 0x000f000f1c007812 */ /* 0x000fe200078ec0ff */
[----:B------:R-:W-:Y:S01]  /*5240*/  HFMA2 R33, R4, R13.H1_H1, -72, -72 ;  /* 0xd480d48004217431 */ /* 0x000fe2000006000d */
[----:B------:R-:W-:Y:S02]  /*5250*/  LOP3.LUT R28, R23, 0x64006400, RZ, 0xfc, !PT ;  /* 0x64006400171c7812 */ /* 0x000fe400078efcff */
[----:B------:R-:W-:Y:S02]  /*5260*/  LOP3.LUT R32, R29, 0x64006400, RZ, 0xfc, !PT ;  /* 0x640064001d207812 */ /* 0x000fe400078efcff */
[----:B------:R-:W-:-:S02]  /*5270*/  LOP3.LUT R41, R31, 0xf000f, RZ, 0xc0, !PT ;  /* 0x000f000f1f297812 */ /* 0x000fc400078ec0ff */
[----:B------:R-:W-:Y:S01]  /*5280*/  LOP3.LUT R2, R2, 0x64006400, RZ, 0xfc, !PT ;  /* 0x6400640002027812 */ /* 0x000fe200078efcff */
[----:B------:R-:W-:Y:S01]  /*5290*/  HFMA2 R32, R32, R13.H1_H1, -72, -72 ;  /* 0xd480d48020207431 */ /* 0x000fe2000006000d */
        /* <DEDUP_REMOVED lines=8> */
[-C--:B------:R-:W-:Y:S01]  /*5320*/  HFMA2 R23, R2, R13.reuse.H1_H1, -72, -72 ;  /* 0xd480d48002177431 */ /* 0x080fe2000006000d */
[----:B------:R-:W-:Y:S02]  /*5330*/  LOP3.LUT R36, R29, 0x64006400, RZ, 0xfc, !PT ;  /* 0x640064001d247812 */ /* 0x000fe400078efcff */
[----:B------:R-:W-:Y:S01]  /*5340*/  LOP3.LUT R44, R31, 0x64006400, RZ, 0xfc, !PT ;  /* 0x640064001f2c7812 */ /* 0x000fe200078efcff */
[-C--:B------:R-:W-:Y:S01]  /*5350*/  HFMA2 R31, R28, R13.reuse.H1_H1, -72, -72 ;  /* 0xd480d4801c1f7431 */ /* 0x080fe2000006000d */
[----:B------:R-:W-:Y:S01]  /*5360*/  LOP3.LUT R41, R41, 0x64006400, RZ, 0xfc, !PT ;  /* 0x6400640029297812 */ /* 0x000fe200078efcff */
[-C--:B------:R-:W-:Y:S01]  /*5370*/  HFMA2 R35, R36, R13.reuse.H1_H1, -72, -72 ;  /* 0xd480d48024237431 */ /* 0x080fe2000006000d */
[----:B------:R-:W-:Y:S01]  /*5380*/  LOP3.LUT R0, R0, 0x64006400, RZ, 0xfc, !PT ;  /* 0x6400640000007812 */ /* 0x000fe200078efcff */
[-C--:B------:R-:W-:Y:S01]  /*5390*/  HFMA2 R36, R44, R13.reuse.H1_H1, -72, -72 ;  /* 0xd480d4802c247431 */ /* 0x080fe2000006000d */
[----:B------:R-:W-:Y:S01]  /*53a0*/  LOP3.LUT R37, R37, 0x64006400, RZ, 0xfc, !PT ;  /* 0x6400640025257812 */ /* 0x000fe200078efcff */
[----:B------:R-:W-:Y:S01]  /*53b0*/  HFMA2 R34, R34, R13.H1_H1, -72, -72 ;  /* 0xd480d48022227431 */ /* 0x000fe2000006000d */
        /* <DEDUP_REMOVED lines=100> */
.L_x_2136:
        /* <DEDUP_REMOVED lines=90> */
.L_x_2137:
        /* <DEDUP_REMOVED lines=87> */
.L_x_2126:
[----:B------:R-:W0:Y:S01]  /*6510*/  LDC R23, c[0x0][0x23c] ;  /* 0x00008f00ff177b82 */ /* 0x000e220000000800 */
[----:B------:R-:W-:Y:S01]  /*6520*/  IADD3 R18, R18, 0x20, RZ ;  /* 0x0000002012127810 */ /* 0x000fe20007ffe0ff */
[----:B------:R-:W-:-:S03]  /*6530*/  UIADD3 UR4, UR4, 0x40, URZ ;  /* 0x0000004004047890 */ /* 0x000fc6000fffe03f */
[C---:B------:R-:W-:Y:S02]  /*6540*/  ISETP.GE.AND P2, PT, R18.reuse, UR5, PT ;  /* 0x0000000512007c0c */ /* 0x040fe4000bf46270 */
[----:B------:R-:W-:Y:S01]  /*6550*/  ISETP.LT.AND P3, PT, R18, R17, PT ;  /* 0x000000111200720c */ /* 0x000fe20003f61270 */
[----:B0-----:R-:W-:-:S12]  /*6560*/  IMAD.WIDE R6, R23, 0x10, R6 ;  /* 0x0000001017067825 */ /* 0x001fd800078e0206 */
[----:B------:R-:W-:Y:S05]  /*6570*/  @!P2 BRA P3, `(.L_x_2138) ;  /* 0xffffffac00eca947 */ /* 0x000fea000183ffff */
.L_x_2125:
        /* <DEDUP_REMOVED lines=11> */
.L_x_2143:
[----:B------:R-:W0:Y:S01]  /*6630*/  LDC R23, c[0x0][0x23c] ;  /* 0x00008f00ff177b82 */ /* 0x000e220000000800 */
[----:B-----5:R1:W5:Y:S01]  /*6640*/  LDG.E.128.CONSTANT R32, desc[UR6][R6.64] ;  /* 0x0000000606207981 */ /* 0x020362000c1e9d00 */
[----:B0-----:R-:W-:-:S05]  /*6650*/  IMAD.WIDE R24, R23, 0x4, R6 ;  /* 0x0000000417187825 */ /* 0x001fca00078e0206 */
[----:B------:R1:W5:Y:S01]  /*6660*/  LDG.E.128.CONSTANT R28, desc[UR6][R24.64] ;  /* 0x00000006181c7981 */ /* 0x000362000c1e9d00 */
[----:B------:R-:W-:Y:S01]  /*6670*/  IMAD.WIDE R2, R23, 0x4, R24 ;  /* 0x0000000417027825 */ /* 0x000fe200078e0218 */
[----:B------:R-:W-:Y:S06]  /*6680*/  @!P1 BRA `(.L_x_2140) ;  /* 0x0000001c005c9947 */ /* 0x000fec0003800000 */
[----:B-1----:R-:W2:Y:S01]  /*6690*/  LDG.E.128.CONSTANT R24, desc[UR6][R2.64] ;  /* 0x0000000602187981 */ /* 0x002ea2000c1e9d00 */
[----:B-----5:R-:W-:Y:S01]  /*66a0*/  SHF.R.U32.HI R0, RZ, 0xf, R32 ;  /* 0x0000000fff007819 */ /* 0x020fe20000011620 */
[----:B------:R-:W-:Y:S01]  /*66b0*/  HFMA2.MMA R50, -RZ, RZ, 0, 0.015625 ;  /* 0x00002400ff327435 */ /* 0x000fe200000001ff */
        /* <DEDUP_REMOVED lines=8> */
[----:B------:R-:W-:Y:S02]  /*6740*/  PRMT R6, R21, 0x9910, RZ ;  /* 0x0000991015067816 */ /* 0x000fe400000000ff */
[----:B------:R-:W-:Y:S02]  /*6750*/  LOP3.LUT R38, R33, 0x380038, RZ, 0xc0, !PT ;  /* 0x0038003821267812 */ /* 0x000fe400078ec0ff */
[----:B------:R-:W-:-:S02]  /*6760*/  SHF.R.U32.HI R32, RZ, 0x6, R33 ;  /* 0x00000006ff207819 */ /* 0x000fc40000011621 */
[----:B------:R-:W-:Y:S02]  /*6770*/  LOP3.LUT R53, R33, 0x70007, RZ, 0xc0, !PT ;  /* 0x0007000721357812 */ /* 0x000fe400078ec0ff */
[----:B------:R-:W-:Y:S02]  /*6780*/  SHF.R.U32.HI R45, RZ, 0xf, R35 ;  /* 0x0000000fff2d7819 */ /* 0x000fe40000011623 */
[C---:B------:R-:W-:Y:S02]  /*6790*/  LOP3.LUT R42, R34.reuse, 0x380038, RZ, 0xc0, !PT ;  /* 0x00380038222a7812 */ /* 0x040fe400078ec0ff */
        /* <DEDUP_REMOVED lines=9> */
[C---:B------:R-:W-:Y:S02]  /*6830*/  LOP3.LUT R7, R28.reuse, 0x380038, RZ, 0xc0, !PT ;  /* 0x003800381c077812 */ /* 0x040fe400078ec0ff */
[----:B------:R-:W-:Y:S02]  /*6840*/  SHF.R.U32.HI R35, RZ, 0x6, R28 ;  /* 0x00000006ff237819 */ /* 0x000fe4000001161c */
[----:B------:R-:W-:Y:S02]  /*6850*/  LOP3.LUT R64, R28, 0x70007, RZ, 0xc0, !PT ;  /* 0x000700071c407812 */ /* 0x000fe400078ec0ff */
[----:B------:R-:W-:Y:S02]  /*6860*/  ISETP.NE.AND P2, PT, R6, RZ, PT ;  /* 0x000000ff0600720c */ /* 0x000fe40003f45270 */
[----:B------:R-:W-:Y:S02]  /*6870*/  LOP3.LUT R39, R29, 0x380038, RZ, 0xc0, !PT ;  /* 0x003800381d277812 */ /* 0x000fe400078ec0ff */
[----:B------:R-:W-:-:S02]  /*6880*/  SHF.R.U32.HI R28, RZ, 0x6, R29 ;  /* 0x00000006ff1c7819 */ /* 0x000fc4000001161d */
[----:B------:R-:W-:Y:S02]  /*6890*/  LOP3.LUT R58, R29, 0x70007, RZ, 0xc0, !PT ;  /* 0x000700071d3a7812 */ /* 0x000fe400078ec0ff */
[----:B------:R-:W-:Y:S02]  /*68a0*/  SHF.R.U32.HI R48, RZ, 0xe, R31 ;  /* 0x0000000eff307819 */ /* 0x000fe4000001161f */
[----:B------:R-:W-:Y:S02]  /*68b0*/  LOP3.LUT R45, R45, 0x10001, RZ, 0xc0, !PT ;  /* 0x000100012d2d7812 */ /* 0x000fe400078ec0ff */
[C---:B------:R-:W-:Y:S02]  /*68c0*/  LOP3.LUT R44, R30.reuse, 0x380038, RZ, 0xc0, !PT ;  /* 0x003800381e2c7812 */ /* 0x040fe400078ec0ff */
[----:B------:R-:W-:Y:S02]  /*68d0*/  SHF.R.U32.HI R29, RZ, 0x6, R30 ;  /* 0x00000006ff1d7819 */ /* 0x000fe4000001161e */
[----:B------:R-:W-:-:S02]  /*68e0*/  LOP3.LUT R59, R30, 0x70007, RZ, 0xc0, !PT ;  /* 0x000700071e3b7812 */ /* 0x000fc400078ec0ff */
[----:B------:R-:W-:Y:S02]  /*68f0*/  LOP3.LUT R41, R36, 0x20002, R41, 0xf8, !PT ;  /* 0x0002000224297812 */ /* 0x000fe400078ef829 */
[C---:B------:R-:W-:Y:S02]  /*6900*/  LOP3.LUT R49, R31.reuse, 0x380038, RZ, 0xc0, !PT ;  /* 0x003800381f317812 */ /* 0x040fe400078ec0ff */
[----:B------:R-:W-:Y:S02]  /*6910*/  SHF.R.U32.HI R30, RZ, 0x6, R31 ;  /* 0x00000006ff1e7819 */ /* 0x000fe4000001161f */
[----:B------:R-:W-:Y:S02]  /*6920*/  LOP3.LUT R67, R31, 0x70007, RZ, 0xc0, !PT ;  /* 0x000700071f437812 */ /* 0x000fe400078ec0ff */
[----:B------:R-:W-:Y:S02]  /*6930*/  LOP3.LUT R46, R43, 0x20002, R46, 0xf8, !PT ;  /* 0x000200022b2e7812 */ /* 0x000fe400078ef82e */
[----:B------:R-:W-:-:S02]  /*6940*/  PRMT R0, R50, 0x7610, R0 ;  /* 0x0000761032007816 */ /* 0x000fc40000000000 */
[----:B------:R-:W-:Y:S02]  /*6950*/  LOP3.LUT R51, R45, 0x20002, R48, 0xf8, !PT ;  /* 0x000200022d337812 */ /* 0x000fe400078ef830 */
[----:B------:R-:W-:Y:S02]  /*6960*/  MOV R40, 0x3000 ;  /* 0x0000300000287802 */ /* 0x000fe40000000f00 */
[----:B------:R-:W-:Y:S02]  /*6970*/  LOP3.LUT R7, R7, 0x64006400, RZ, 0xfc, !PT ;  /* 0x6400640007077812 */ /* 0x000fe400078efcff */
[----:B------:R-:W-:Y:S02]  /*6980*/  LOP3.LUT R79, R47, 0x64006400, RZ, 0xfc, !PT ;  /* 0x640064002f4f7812 */ /* 0x000fe400078efcff */
        /* <DEDUP_REMOVED lines=37> */
[----:B------:R-:W-:Y:S01]  /*6be0*/  ISETP.GE.AND P3, PT, R19, 0x2, PT ;  /* 0x000000021300780c */ /* 0x000fe20003f66270 */
[----:B------:R-:W-:-:S02]  /*6bf0*/  HADD2 R80, R80, -1028, -1028 ;  /* 0xe404e40450507430 */ /* 0x000fc40000000000 */
[----:B------:R-:W-:Y:S01]  /*6c00*/  HADD2 R88, R34, -1028, -1028 ;  /* 0xe404e40422587430 */ /* 0x000fe20000000000 */
[--C-:B--2---:R-:W-:Y:S02]  /*6c10*/  SHF.R.U32.HI R6, RZ, 0xd, R24.reuse ;  /* 0x0000000dff067819 */ /* 0x104fe40000011618 */
[C---:B------:R-:W-:Y:S02]  /*6c20*/  LOP3.LUT R36, R24.reuse, 0x380038, RZ, 0xc0, !PT ;  /* 0x0038003818247812 */ /* 0x040fe400078ec0ff */
[----:B------:R-:W-:Y:S02]  /*6c30*/  SHF.R.U32.HI R57, RZ, 0x6, R24 ;  /* 0x00000006ff397819 */ /* 0x000fe40000011618 */
[----:B------:R-:W-:Y:S02]  /*6c40*/  LOP3.LUT R62, R24, 0x70007, RZ, 0xc0, !PT ;  /* 0x00070007183e7812 */ /* 0x000fe400078ec0ff */
        /* <DEDUP_REMOVED lines=8> */
[----:B------:R-:W-:Y:S02]  /*6cd0*/  SHF.R.U32.HI R61, RZ, 0x6, R27 ;  /* 0x00000006ff3d7819 */ /* 0x000fe4000001161b */
[----:B------:R-:W-:Y:S02]  /*6ce0*/  LOP3.LUT R66, R27, 0x70007, RZ, 0xc0, !PT ;  /* 0x000700071b427812 */ /* 0x000fe400078ec0ff */
[----:B------:R-:W-:Y:S02]  /*6cf0*/  LOP3.LUT R27, R41, 0x40004, R24, 0xf8, !PT ;  /* 0x00040004291b7812 */ /* 0x000fe400078ef818 */
[----:B------:R-:W-:Y:S02]  /*6d00*/  LOP3.LUT R24, R51, 0x40004, R50, 0xf8, !PT ;  /* 0x0004000433187812 */ /* 0x000fe400078ef832 */
[----:B------:R-:W-:Y:S02]  /*6d10*/  LOP3.LUT R37, R38, 0x64006400, RZ, 0xfc, !PT ;  /* 0x6400640026257812 */ /* 0x000fe400078efcff */
[----:B------:R-:W-:-:S02]  /*6d20*/  LOP3.LUT R38, R32, 0x380038, RZ, 0xc0, !PT ;  /* 0x0038003820267812 */ /* 0x000fc400078ec0ff */
[----:B------:R-:W-:Y:S01]  /*6d30*/  LOP3.LUT R51, R6, 0x64006400, RZ, 0xfc, !PT ;  /* 0x6400640006337812 */ /* 0x000fe200078efcff */
[-C--:B------:R-:W-:Y:S01]  /*6d40*/  HFMA2 R86, R37, R40.reuse.H0_H0, -132, -132 ;  /* 0xd820d82025567431 */ /* 0x080fe20000040028 */
[----:B------:R-:W-:Y:S02]  /*6d50*/  LOP3.LUT R6, R31, 0x380038, RZ, 0xc0, !PT ;  /* 0x003800381f067812 */ /* 0x000fe400078ec0ff */
[--C-:B------:R-:W-:Y:S01]  /*6d60*/  SHF.R.U32.HI R60, RZ, 0x6, R26.reuse ;  /* 0x00000006ff3c7819 */ /* 0x100fe2000001161a */
[-C--:B------:R-:W-:Y:S01]  /*6d70*/  HFMA2 R51, R51, R40.reuse.H0_H0, -132, -132 ;  /* 0xd820d82033337431 */ /* 0x080fe20000040028 */
[----:B------:R-:W-:Y:S02]  /*6d80*/  LOP3.LUT R41, R39, 0x64006400, RZ, 0xfc, !PT ;  /* 0x6400640027297812 */ /* 0x000fe400078efcff */
[----:B------:R-:W-:Y:S02]  /*6d90*/  SHF.R.U32.HI R45, RZ, 0xd, R26 ;  /* 0x0000000dff2d7819 */ /* 0x000fe4000001161a */
        /* <DEDUP_REMOVED lines=11> */
[----:B------:R-:W-:Y:S02]  /*6e50*/  LOP3.LUT R26, R46, 0x40004, R45, 0xf8, !PT ;  /* 0x000400042e1a7812 */ /* 0x000fe400078ef82d */
        /* <DEDUP_REMOVED lines=36> */
[----:B------:R-:W-:Y:S01]  /*70a0*/  HFMA2 R71, R71, R0.H0_H0, -20, -20 ;  /* 0xcd00cd0047477431 */ /* 0x000fe20000040000 */
[----:B------:R-:W-:-:S02]  /*70b0*/  LOP3.LUT R68, R29, 0x1c001c0, RZ, 0xc0, !PT ;  /* 0x01c001c01d447812 */ /* 0x000fc400078ec0ff */
[----:B------:R-:W-:Y:S01]  /*70c0*/  LOP3.LUT R81, R38, 0x64006400, RZ, 0xfc, !PT ;  /* 0x6400640026517812 */ /* 0x000fe200078efcff */
[----:B------:R-:W-:Y:S01]  /*70d0*/  HADD2 R56, R56, -1028, -1028 ;  /* 0xe404e40438387430 */ /* 0x000fe20000000000 */
        /* <DEDUP_REMOVED lines=145> */
.L_x_2141:
        /* <DEDUP_REMOVED lines=82> */
.L_x_2142:
        /* <DEDUP_REMOVED lines=79> */
.L_x_2140:
[----:B------:R-:W-:Y:S01]  /*8400*/  IADD3 R18, R18, 0x20, RZ ;  /* 0x0000002012127810 */ /* 0x000fe20007ffe0ff */
[----:B------:R-:W-:Y:S01]  /*8410*/  UIADD3 UR4, UR4, 0x40, URZ ;  /* 0x0000004004047890 */ /* 0x000fe2000fffe03f */
[----:B-1----:R-:W-:Y:S02]  /*8420*/  IMAD.WIDE R6, R23, 0x4, R2 ;  /* 0x0000000417067825 */ /* 0x002fe400078e0202 */
[C---:B------:R-:W-:Y:S02]  /*8430*/  ISETP.GE.AND P2, PT, R18.reuse, UR5, PT ;  /* 0x0000000512007c0c */ /* 0x040fe4000bf46270 */
[----:B------:R-:W-:-:S13]  /*8440*/  ISETP.LT.AND P3, PT, R18, R17, PT ;  /* 0x000000111200720c */ /* 0x000fda0003f61270 */
[----:B------:R-:W-:Y:S05]  /*8450*/  @!P2 BRA P3, `(.L_x_2143) ;  /* 0xffffffe00074a947 */ /* 0x000fea000183ffff */
.L_x_2139:
        /* <DEDUP_REMOVED lines=19> */
.L_x_2147:
[----:B------:R-:W0:Y:S02]  /*8590*/  LDS R2, [R0] ;  /* 0x0000000000027984 */ /* 0x000e240000000800 */
[----:B0-----:R-:W-:-:S06]  /*85a0*/  HADD2 R3, R2, R13 ;  /* 0x0000000d02037230 */ /* 0x001fcc0000000000 */
[----:B------:R-:W0:Y:S02]  /*85b0*/  ATOMS.CAST.SPIN R3, [R0], R2, R3 ;  /* 0x000000020003738d */ /* 0x000e240001800003 */
[----:B0-----:R-:W-:-:S13]  /*85c0*/  ISETP.EQ.U32.AND P0, PT, R3, 0x1, PT ;  /* 0x000000010300780c */ /* 0x001fda0003f02070 */
[----:B------:R-:W-:Y:S05]  /*85d0*/  @!P0 BRA `(.L_x_2147) ;  /* 0xfffffffc00ec8947 */ /* 0x000fea000383ffff */
[----:B------:R-:W-:Y:S05]  /*85e0*/  BRA `(.L_x_2145) ;  /* 0x00000000000c7947 */ /* 0x000fea0003800000 */
.L_x_2146:
[----:B------:R-:W2:Y:S02]  /*85f0*/  LD.E R0, desc[UR6][R6.64] ;  /* 0x0000000606007980 */ /* 0x000ea4000c101900 */
[----:B--2---:R-:W-:-:S05]  /*8600*/  IADD3 R3, R13, R0, RZ ;  /* 0x000000000d037210 */ /* 0x004fca0007ffe0ff */
[----:B------:R0:W-:Y:S02]  /*8610*/  ST.E desc[UR6][R6.64], R3 ;  /* 0x0000000306007985 */ /* 0x0001e4000c101906 */
.L_x_2145:
[----:B------:R-:W-:Y:S05]  /*8620*/  BSYNC B0 ;  /* 0x0000000000007941 */ /* 0x000fea0003800000 */
.L_x_2144:
[----:B------:R1:W-:Y:S01]  /*8630*/  ATOM.E.ADD.F16x2.RN.STRONG.GPU P0, RZ, desc[UR6][R6.64+0x4], R11 ;  /* 0x0000040b06ff79a2 */ /* 0x0003e2000810e1c6 */
[----:B------:R-:W-:Y:S04]  /*8640*/  BSSY B0, `(.L_x_2148) ;  /* 0x000000f000007945 */ /* 0x000fe80003800000 */
[----:B-1----:R-:W-:Y:S05]  /*8650*/  @P0 BRA `(.L_x_2149) ;  /* 0x0000000000340947 */ /* 0x002fea0003800000 */
[----:B------:R-:W1:Y:S02]  /*8660*/  QSPC.E.S P0, RZ, [R6+0x4] ;  /* 0x0000040006ff73aa */ /* 0x000e640000000500 */
[----:B-1----:R-:W-:Y:S05]  /*8670*/  @!P0 BRA `(.L_x_2150) ;  /* 0x0000000000208947 */ /* 0x002fea0003800000 */
[----:B------:R-:W-:-:S04]  /*8680*/  MOV R2, R6 ;  /* 0x0000000600027202 */ /* 0x000fc80000000f00 */
[----:B------:R-:W-:-:S07]  /*8690*/  MOV R0, R2 ;  /* 0x0000000200007202 */ /* 0x000fce0000000f00 */
.L_x_2151:
[----:B------:R-:W0:Y:S02]  /*86a0*/  LDS R2, [R0+0x4] ;  /* 0x0000040000027984 */ /* 0x000e240000000800 */
[----:B0-----:R-:W-:-:S10]  /*86b0*/  HFMA2.MMA R3, R2, 1, 1, R11 ;  /* 0x3c003c0002037835 */ /* 0x001fd4000000000b */
[----:B------:R-:W0:Y:S02]  /*86c0*/  ATOMS.CAST.SPIN R3, [R0+0x4], R2, R3 ;  /* 0x000004020003738d */ /* 0x000e240001800003 */
[----:B0-----:R-:W-:-:S13]  /*86d0*/  ISETP.EQ.U32.AND P0, PT, R3, 0x1, PT ;  /* 0x000000010300780c */ /* 0x001fda0003f02070 */
[----:B------:R-:W-:Y:S05]  /*86e0*/  @!P0 BRA `(.L_x_2151) ;  /* 0xfffffffc00ec8947 */ /* 0x000fea000383ffff */
[----:B------:R-:W-:Y:S05]  /*86f0*/  BRA `(.L_x_2149) ;  /* 0x00000000000c7947 */ /* 0x000fea0003800000 */
.L_x_2150:
[----:B------:R-:W0:Y:S02]  /*8700*/  LD.E R0, desc[UR6][R6.64+0x4] ;  /* 0x0000040606007980 */ /* 0x000e24000c101900 */
[----:B0-----:R-:W-:-:S05]  /*8710*/  IADD3 R3, R11, R0, RZ ;  /* 0x000000000b037210 */ /* 0x001fca0007ffe0ff */
[----:B------:R1:W-:Y:S02]  /*8720*/  ST.E desc[UR6][R6.64+0x4], R3 ;  /* 0x0000040306007985 */ /* 0x0003e4000c101906 */
.L_x_2149:
[----:B------:R-:W-:Y:S05]  /*8730*/  BSYNC B0 ;  /* 0x0000000000007941 */ /* 0x000fea0003800000 */
.L_x_2148:
        /* <DEDUP_REMOVED lines=13> */
.L_x_2155:
[----:B------:R-:W0:Y:S02]  /*8810*/  LDS R2, [R0] ;  /* 0x0000000000027984 */ /* 0x000e240000000800 */
[----:B0-----:R-:W-:-:S06]  /*8820*/  HADD2 R3, R2, R11 ;  /* 0x0000000b02037230 */ /* 0x001fcc0000000000 */
[----:B------:R-:W0:Y:S02]  /*8830*/  ATOMS.CAST.SPIN R3, [R0], R2, R3 ;  /* 0x000000020003738d */ /* 0x000e240001800003 */
[----:B0-----:R-:W-:-:S13]  /*8840*/  ISETP.EQ.U32.AND P0, PT, R3, 0x1, PT ;  /* 0x000000010300780c */ /* 0x001fda0003f02070 */
[----:B------:R-:W-:Y:S05]  /*8850*/  @!P0 BRA `(.L_x_2155) ;  /* 0xfffffffc00ec8947 */ /* 0x000fea000383ffff */
[----:B------:R-:W-:Y:S05]  /*8860*/  BRA `(.L_x_2153) ;  /* 0x00000000000c7947 */ /* 0x000fea0003800000 */
.L_x_2154:
[----:B------:R-:W2:Y:S02]  /*8870*/  LD.E R0, desc[UR6][R6.64] ;  /* 0x0000000606007980 */ /* 0x000ea4000c101900 */
[----:B--2---:R-:W-:-:S05]  /*8880*/  IADD3 R3, R11, R0, RZ ;  /* 0x000000000b037210 */ /* 0x004fca0007ffe0ff */
[----:B------:R0:W-:Y:S02]  /*8890*/  ST.E desc[UR6][R6.64], R3 ;  /* 0x0000000306007985 */ /* 0x0001e4000c101906 */
.L_x_2153:
[----:B------:R-:W-:Y:S05]  /*88a0*/  BSYNC B0 ;  /* 0x0000000000007941 */ /* 0x000fea0003800000 */
.L_x_2152:
[----:B------:R1:W-:Y:S01]  /*88b0*/  ATOM.E.ADD.F16x2.RN.STRONG.GPU P0, RZ, desc[UR6][R6.64+0x4], R9 ;  /* 0x0000040906ff79a2 */ /* 0x0003e2000810e1c6 */
[----:B------:R-:W-:Y:S04]  /*88c0*/  BSSY B0, `(.L_x_2156) ;  /* 0x000000f000007945 */ /* 0x000fe80003800000 */
[----:B-1----:R-:W-:Y:S05]  /*88d0*/  @P0 BRA `(.L_x_2157) ;  /* 0x0000000000340947 */ /* 0x002fea0003800000 */
[----:B------:R-:W1:Y:S02]  /*88e0*/  QSPC.E.S P0, RZ, [R6+0x4] ;  /* 0x0000040006ff73aa */ /* 0x000e640000000500 */
[----:B-1----:R-:W-:Y:S05]  /*88f0*/  @!P0 BRA `(.L_x_2158) ;  /* 0x0000000000208947 */ /* 0x002fea0003800000 */
[----:B------:R-:W-:-:S04]  /*8900*/  MOV R2, R6 ;  /* 0x0000000600027202 */ /* 0x000fc80000000f00 */
[----:B------:R-:W-:-:S07]  /*8910*/  MOV R0, R2 ;  /* 0x0000000200007202 */ /* 0x000fce0000000f00 */
.L_x_2159:
[----:B------:R-:W0:Y:S02]  /*8920*/  LDS R2, [R0+0x4] ;  /* 0x0000040000027984 */ /* 0x000e240000000800 */
[----:B0-----:R-:W-:-:S10]  /*8930*/  HFMA2.MMA R3, R2, 1, 1, R9 ;  /* 0x3c003c0002037835 */ /* 0x001fd40000000009 */
[----:B------:R-:W0:Y:S02]  /*8940*/  ATOMS.CAST.SPIN R3, [R0+0x4], R2, R3 ;  /* 0x000004020003738d */ /* 0x000e240001800003 */
[----:B0-----:R-:W-:-:S13]  /*8950*/  ISETP.EQ.U32.AND P0, PT, R3, 0x1, PT ;  /* 0x000000010300780c */ /* 0x001fda0003f02070 */
[----:B------:R-:W-:Y:S05]  /*8960*/  @!P0 BRA `(.L_x_2159) ;  /* 0xfffffffc00ec8947 */ /* 0x000fea000383ffff */
[----:B------:R-:W-:Y:S05]  /*8970*/  BRA `(.L_x_2157) ;  /* 0x00000000000c7947 */ /* 0x000fea0003800000 */
.L_x_2158:
[----:B------:R-:W0:Y:S02]  /*8980*/  LD.E R0, desc[UR6][R6.64+0x4] ;  /* 0x0000040606007980 */ /* 0x000e24000c101900 */
[----:B0-----:R-:W-:-:S05]  /*8990*/  IADD3 R3, R9, R0, RZ ;  /* 0x0000000009037210 */ /* 0x001fca0007ffe0ff */
[----:B------:R1:W-:Y:S02]  /*89a0*/  ST.E desc[UR6][R6.64+0x4], R3 ;  /* 0x0000040306007985 */ /* 0x0003e4000c101906 */
.L_x_2157:
[----:B------:R-:W-:Y:S05]  /*89b0*/  BSYNC B0 ;  /* 0x0000000000007941 */ /* 0x000fea0003800000 */
.L_x_2156:
        /* <DEDUP_REMOVED lines=13> */
.L_x_2163:
[----:B------:R-:W0:Y:S02]  /*8a90*/  LDS R2, [R0] ;  /* 0x0000000000027984 */ /* 0x000e240000000800 */
[----:B0-----:R-:W-:-:S06]  /*8aa0*/  HADD2 R3, R2, R9 ;  /* 0x0000000902037230 */ /* 0x001fcc0000000000 */
[----:B------:R-:W0:Y:S02]  /*8ab0*/  ATOMS.CAST.SPIN R3, [R0], R2, R3 ;  /* 0x000000020003738d */ /* 0x000e240001800003 */
[----:B0-----:R-:W-:-:S13]  /*8ac0*/  ISETP.EQ.U32.AND P0, PT, R3, 0x1, PT ;  /* 0x000000010300780c */ /* 0x001fda0003f02070 */
[----:B------:R-:W-:Y:S05]  /*8ad0*/  @!P0 BRA `(.L_x_2163) ;  /* 0xfffffffc00ec8947 */ /* 0x000fea000383ffff */
[----:B------:R-:W-:Y:S05]  /*8ae0*/  BRA `(.L_x_2161) ;  /* 0x00000000000c7947 */ /* 0x000fea0003800000 */
.L_x_2162:
[----:B------:R-:W2:Y:S02]  /*8af0*/  LD.E R0, desc[UR6][R6.64] ;  /* 0x0000000606007980 */ /* 0x000ea4000c101900 */
[----:B--2---:R-:W-:-:S05]  /*8b00*/  IADD3 R3, R9, R0, RZ ;  /* 0x0000000009037210 */ /* 0x004fca0007ffe0ff */
[----:B------:R0:W-:Y:S02]  /*8b10*/  ST.E desc[UR6][R6.64], R3 ;  /* 0x0000000306007985 */ /* 0x0001e4000c101906 */
.L_x_2161:
[----:B------:R-:W-:Y:S05]  /*8b20*/  BSYNC B0 ;  /* 0x0000000000007941 */ /* 0x000fea0003800000 */
.L_x_2160:
[----:B------:R1:W-:Y:S02]  /*8b30*/  ATOM.E.ADD.F16x2.RN.STRONG.GPU P0, RZ, desc[UR6][R6.64+0x4], R5 ;  /* 0x0000040506ff79a2 */ /* 0x0003e4000810e1c6 */
[----:B-1----:R-:W-:Y:S05]  /*8b40*/  @P0 EXIT ;  /* 0x000000000000094d */ /* 0x002fea0003800000 */
[----:B------:R-:W1:Y:S02]  /*8b50*/  QSPC.E.S P0, RZ, [R6+0x4] ;  /* 0x0000040006ff73aa */ /* 0x000e640000000500 */
[----:B-1----:R-:W-:Y:S05]  /*8b60*/  @!P0 BRA `(.L_x_2164) ;  /* 0x0000000000208947 */ /* 0x002fea0003800000 */
[----:B------:R-:W-:-:S04]  /*8b70*/  MOV R2, R6 ;  /* 0x0000000600027202 */ /* 0x000fc80000000f00 */
[----:B------:R-:W-:-:S07]  /*8b80*/  MOV R0, R2 ;  /* 0x0000000200007202 */ /* 0x000fce0000000f00 */
.L_x_2165:
[----:B------:R-:W0:Y:S02]  /*8b90*/  LDS R2, [R0+0x4] ;  /* 0x0000040000027984 */ /* 0x000e240000000800 */
[----:B0-----:R-:W-:-:S10]  /*8ba0*/  HFMA2.MMA R3, R2, 1, 1, R5 ;  /* 0x3c003c0002037835 */ /* 0x001fd40000000005 */
[----:B------:R-:W0:Y:S02]  /*8bb0*/  ATOMS.CAST.SPIN R3, [R0+0x4], R2, R3 ;  /* 0x000004020003738d */ /* 0x000e240001800003 */
[----:B0-----:R-:W-:-:S13]  /*8bc0*/  ISETP.EQ.U32.AND P0, PT, R3, 0x1, PT ;  /* 0x000000010300780c */ /* 0x001fda0003f02070 */
[----:B------:R-:W-:Y:S05]  /*8bd0*/  @!P0 BRA `(.L_x_2165) ;  /* 0xfffffffc00ec8947 */ /* 0x000fea000383ffff */
[----:B------:R-:W-:Y:S05]  /*8be0*/  EXIT ;  /* 0x000000000000794d */ /* 0x000fea0003800000 */
.L_x_2164:
[----:B------:R-:W0:Y:S02]  /*8bf0*/  LD.E R0, desc[UR6][R6.64+0x4] ;  /* 0x0000040606007980 */ /* 0x000e24000c101900 */
[----:B0-----:R-:W-:-:S05]  /*8c00*/  IADD3 R3, R5, R0, RZ ;  /* 0x0000000005037210 */ /* 0x001fca0007ffe0ff */
[----:B------:R-:W-:Y:S01]  /*8c10*/  ST.E desc[UR6][R6.64+0x4], R3 ;  /* 0x0000040306007985 */ /* 0x000fe2000c101906 */
[----:B------:R-:W-:Y:S05]  /*8c20*/  EXIT ;  /* 0x000000000000794d */ /* 0x000fea0003800000 */
.L_x_2166:
        /* <DEDUP_REMOVED lines=13> */
.L_x_3695:


//--------------------- .text._Z23gemm_half_q_half_kernelILi3ELi14ELb1ELb1ELi32EEvPK6__halfPKjS4_S2_PS0_iiiiPKtS7_iiiiiibS2_i --------------------------
	.section	.text._Z23gemm_half_q_half_kernelILi3ELi14ELb1ELb1ELi32EEvPK6__halfPKjS4_S2_PS0_iiiiPKtS7_iiiiiibS2_i,"ax",@progbits
	.align	128
        .global         _Z23gemm_half_q_half_kernelILi3ELi14ELb1ELb1ELi32EEvPK6__halfPKjS4_S2_PS0_iiiiPKtS7_iiiiiibS2_i
        .type           _Z23gemm_half_q_half_kernelILi3ELi14ELb1ELb1ELi32EEvPK6__halfPKjS4_S2_PS0_iiiiPKtS7_iiiiiibS2_i,@function
        .size           _Z23gemm_half_q_half_kernelILi3ELi14ELb1ELb1ELi32EEvPK6__halfPKjS4_S2_PS0_iiiiPKtS7_iiiiiibS2_i,(.L_x_3696 - _Z23gemm_half_q_half_kernelILi3ELi14ELb1ELb1ELi32EEvPK6__halfPKjS4_S2_PS0_iiiiPKtS7_iiiiiibS2_i)
        .other          _Z23gemm_half_q_half_kernelILi3ELi14ELb1ELb1ELi32EEvPK6__halfPKjS4_S2_PS0_iiiiPKtS7_iiiiiibS2_i,@"STO_CUDA_ENTRY STV_DEFAULT"
_Z23gemm_half_q_half_kernelILi3ELi14ELb1ELb1ELi32EEvPK6__halfPKjS4_S2_PS0_iiiiPKtS7_iiiiiibS2_i:
.text._Z23gemm_half_q_half_kernelILi3ELi14ELb1ELb1ELi32EEvPK6__halfPKjS4_S2_PS0_iiiiPKtS7_iiiiiibS2_i:
        /* <DEDUP_REMOVED lines=36> */
.L_x_2167:
        /* <DEDUP_REMOVED lines=29> */
.L_x_2172:
        /* <DEDUP_REMOVED lines=37> */
.L_x_2171:
        /* <DEDUP_REMOVED lines=24> */
.L_x_2173:
        /* <DEDUP_REMOVED lines=14> */
.L_x_2170:
        /* <DEDUP_REMOVED lines=10> */
.L_x_2175:
        /* <DEDUP_REMOVED lines=37> */
.L_x_2174:
        /* <DEDUP_REMOVED lines=24> */
.L_x_2176:
        /* <DEDUP_REMOVED lines=13> */
.L_x_2169:
[----:B------:R-:W-:Y:S05]  /*0e00*/  BSYNC B0 ;  /* 0x0000000000007941 */ /* 0x000fea0003800000 */
.L_x_2168:
[----:B------:R-:W-:Y:S02]  /*0e10*/  ULDC UR4, c[0x0][0x23c] ;  /* 0x00008f0000047ab9 */ /* 0x000fe40000000800 */
[----:B0-----:R-:W-:-:S04]  /*0e20*/  MOV R23, UR4 ;  /* 0x0000000400177c02 */ /* 0x001fc80008000f00 */
[----:B------:R-:W-:-:S13]  /*0e30*/  ISETP.GE.AND P0, PT, R0, R23, PT ;  /* 0x000000170000720c */ /* 0x000fda0003f06270 */
[----:B------:R-:W-:Y:S05]  /*0e40*/  @P0 EXIT ;  /* 0x000000000000094d */ /* 0x000fea0003800000 */
[----:B------:R-:W0:Y:S02]  /*0e50*/  LDC.U8 R4, c[0x0][0x270] ;  /* 0x00009c00ff047b82 */ /* 0x000e240000000000 */
[----:B0-----:R-:W-:-:S04]  /*0e60*/  PRMT R4, R4, 0x8880, RZ ;  /* 0x0000888004047816 */ /* 0x001fc800000000ff */
        /* <DEDUP_REMOVED lines=8> */
[----:B-1----:R-:W0:Y:S01]  /*0ef0*/  LDC.64 R12, c[0x0][0x230] ;  /* 0x00008c00ff0c7b82 */ /* 0x002e220000000a00 */
[----:B------:R-:W-:Y:S02]  /*0f00*/  PLOP3.LUT P0, PT, PT, PT, PT, 0x8, 0x0 ;  /* 0x000000000000781c */ /* 0x000fe40003f0e170 */
[----:B------:R-:W-:-:S11]  /*0f10*/  IADD3 R15, R19, -0x3, RZ ;  /* 0xfffffffd130f7810 */ /* 0x000fd60007ffe0ff */
.L_x_2179:
[----:B----4-:R-:W-:Y:S01]  /*0f20*/  IMAD R4, R3, 0x3, R14 ;  /* 0x0000000303047824 */ /* 0x010fe200078e020e */
[----:B------:R-:W-:-:S03]  /*0f30*/  IADD3 R14, R14, 0x4, RZ ;  /* 0x000000040e0e7810 */ /* 0x000fc60007ffe0ff */
[CCC-:B--23--:R-:W-:Y:S01]  /*0f40*/  IMAD R5, R4.reuse, R23.reuse, R0.reuse ;  /* 0x0000001704057224 */ /* 0x1ccfe200078e0200 */
[C---:B------:R-:W-:Y:S02]  /*0f50*/  IADD3 R6, R4.reuse, 0x1, RZ ;  /* 0x0000000104067810 */ /* 0x040fe40007ffe0ff */
[C---:B------:R-:W-:Y:S02]  /*0f60*/  IADD3 R8, R4.reuse, 0x2, RZ ;  /* 0x0000000204087810 */ /* 0x040fe40007ffe0ff */
        /* <DEDUP_REMOVED lines=14> */
.L_x_2178:
        /* <DEDUP_REMOVED lines=14> */
.L_x_2180:
[----:B------:R-:W-:-:S13]  /*1130*/  ISETP.LT.OR P0, PT, R14, R19, P0 ;  /* 0x000000130e00720c */ /* 0x000fda0000701670 */
[----:B0-23--:R-:W0:Y:S01]  /*1140*/  @P0 LDC.64 R4, c[0x0][0x230] ;  /* 0x00008c00ff040b82 */ /* 0x00de220000000a00 */
[----:B------:R-:W-:-:S04]  /*1150*/  @P0 IMAD R3, R3, 0x3, R14 ;  /* 0x0000000303030824 */ /* 0x000fc800078e020e */
[----:B------:R-:W-:-:S04]  /*1160*/  @P0 IMAD R3, R3, R23, R0 ;  /* 0x0000001703030224 */ /* 0x000fc800078e0200 */
[----:B0-----:R-:W-:-:S05]  /*1170*/  @P0 IMAD.WIDE R4, R3, 0x2, R4 ;  /* 0x0000000203040825 */ /* 0x001fca00078e0204 */
[----:B------:R0:W-:Y:S02]  /*1180*/  @P0 STG.E.64 desc[UR8][R4.64], RZ ;  /* 0x000000ff04000986 */ /* 0x0001e4000c101b08 */
.L_x_2177:
[----:B------:R-:W4:Y:S08]  /*1190*/  LDC R31, c[0x0][0x25c] ;  /* 0x00009700ff1f7b82 */ /* 0x000f300000000800 */
[----:B------:R-:W-:Y:S01]  /*11a0*/  BAR.SYNC.DEFER_BLOCKING 0x0 ;  /* 0x0000000000007b1d */ /* 0x000fe20000010000 */
[----:B------:R-:W-:-:S07]  /*11b0*/  ISETP.GE.AND P0, PT, R18, R17, PT ;  /* 0x000000111200720c */ /* 0x000fce0003f06270 */
[----:B------:R-:W0:Y:S06]  /*11c0*/  LDC R33, c[0x0][0x264] ;  /* 0x00009900ff217b82 */ /* 0x000e2c0000000800 */
[----:B------:R-:W-:Y:S05]  /*11d0*/  @P0 BRA `(.L_x_2181) ;  /* 0x0000000000d40947 */ /* 0x000fea0003800000 */
[----:B-1----:R-:W1:Y:S01]  /*11e0*/  LDC.64 R8, c[0x0][0x248] ;  /* 0x00009200ff087b82 */ /* 0x002e620000000a00 */
[----:B------:R-:W-:-:S07]  /*11f0*/  SHF.L.U32 R3, R2, 0x6, RZ ;  /* 0x0000000602037819 */ /* 0x000fce00000006ff */
[----:B------:R-:W4:Y:S08]  /*1200*/  LDC.64 R10, c[0x0][0x220] ;  /* 0x00008800ff0a7b82 */ /* 0x000f300000000a00 */
[----:B-----5:R-:W4:Y:S01]  /*1210*/  LDC.64 R26, c[0x0][0x228] ;  /* 0x00008a00ff1a7b82 */ /* 0x020f220000000a00 */
[----:B-1----:R-:W-:-:S05]  /*1220*/  IMAD.WIDE R2, R3, 0x2, R8 ;  /* 0x0000000203027825 */ /* 0x002fca00078e0208 */
[----:B------:R1:W5:Y:S01]  /*1230*/  LDG.E.U16.CONSTANT R12, desc[UR8][R2.64] ;  /* 0x00000008020c7981 */ /* 0x000362000c1e9500 */
[----:B0-23--:R-:W-:Y:S01]  /*1240*/  SHF.R.S32.HI R5, RZ, 0x1f, R0 ;  /* 0x0000001fff057819 */ /* 0x00dfe20000011400 */
[----:B------:R-:W-:Y:S01]  /*1250*/  UMOV UR4, URZ ;  /* 0x0000003f00047c82 */ /* 0x000fe20008000000 */
[----:B------:R-:W-:Y:S02]  /*1260*/  SHF.L.U32 R4, R0, 0x2, RZ ;  /* 0x0000000200047819 */ /* 0x000fe400000006ff */
[----:B------:R-:W-:Y:S02]  /*1270*/  LEA.HI R5, R5, R0, RZ, 0x3 ;  /* 0x0000000005057211 */ /* 0x000fe400078f18ff */
[----:B------:R-:W-:Y:S02]  /*1280*/  MOV R30, R18 ;  /* 0x00000012001e7202 */ /* 0x000fe40000000f00 */
[----:B------:R-:W-:Y:S02]  /*1290*/  LOP3.LUT R25, R4, 0x10, RZ, 0xc0, !PT ;  /* 0x0000001004197812 */ /* 0x000fe400078ec0ff */
[----:B-1--4-:R-:W-:-:S07]  /*12a0*/  SHF.R.S32.HI R28, RZ, 0x3, R5 ;  /* 0x00000003ff1c7819 */ /* 0x012fce0000011405 */
.L_x_2182:
[----:B-----5:R-:W-:-:S05]  /*12b0*/  IADD3 R4, R12, UR4, RZ ;  /* 0x000000040c047c10 */ /* 0x020fca000fffe0ff */
[----:B------:R-:W-:-:S05]  /*12c0*/  IMAD R2, R4, R23, RZ ;  /* 0x0000001704027224 */ /* 0x000fca00078e02ff */
[----:B------:R-:W-:-:S04]  /*12d0*/  SHF.R.S32.HI R3, RZ, 0x1f, R2 ;  /* 0x0000001fff037819 */ /* 0x000fc80000011402 */
[----:B------:R-:W-:-:S04]  /*12e0*/  LEA.HI R3, R3, R2, RZ, 0x3 ;  /* 0x0000000203037211 */ /* 0x000fc800078f18ff */
[----:B------:R-:W-:-:S05]  /*12f0*/  LEA.HI.SX32 R3, R3, R28, 0x1d ;  /* 0x0000001c03037211 */ /* 0x000fca00078feaff */
[----:B------:R-:W-:-:S06]  /*1300*/  IMAD.WIDE R2, R3, 0x4, R10 ;  /* 0x0000000403027825 */ /* 0x000fcc00078e020a */
[----:B------:R-:W2:Y:S01]  /*1310*/  LDG.E.CONSTANT R2, desc[UR8][R2.64] ;  /* 0x0000000802027981 */ /* 0x000ea2000c1e9900 */
[----:B------:R-:W-:-:S05]  /*1320*/  LEA R7, R30, 0x1, 0x1 ;  /* 0x000000011e077811 */ /* 0x000fca00078e08ff */
[----:B------:R-:W-:-:S05]  /*1330*/  IMAD.WIDE R6, R7, 0x2, R8 ;  /* 0x0000000207067825 */ /* 0x000fca00078e0208 */
[----:B------:R-:W3:Y:S01]  /*1340*/  LDG.E.U16.CONSTANT R29, desc[UR8][R6.64] ;  /* 0x00000008061d7981 */ /* 0x000ee2000c1e9500 */
[----:B------:R-:W-:-:S06]  /*1350*/  IMAD.WIDE R4, R4, 0x2, R26 ;  /* 0x0000000204047825 */ /* 0x000fcc00078e021a */
[----:B------:R0:W4:Y:S01]  /*1360*/  LDG.E.U16.CONSTANT R4, desc[UR8][R4.64] ;  /* 0x0000000804047981 */ /* 0x000122000c1e9500 */
        /* <DEDUP_REMOVED lines=14> */
[----:B0-----:R-:W-:Y:S01]  /*1450*/  IMAD R5, R15, R15, RZ ;  /* 0x0000000f0f057224 */ /* 0x001fe200078e02ff */
        /* <DEDUP_REMOVED lines=13> */
.L_x_2181:
        /* <DEDUP_REMOVED lines=10> */
[C---:B----4-:R-:W-:Y:S02]  /*15d0*/  ISETP.GT.AND P3, PT, R18.reuse, R31, PT ;  /* 0x0000001f1200720c */ /* 0x050fe40003f64270 */
[----:B0-----:R-:W-:Y:S01]  /*15e0*/  ISETP.GT.AND P5, PT, R18, R33, PT ;  /* 0x000000211200720c */ /* 0x001fe20003fa4270 */
        /* <DEDUP_REMOVED lines=8> */
.L_x_2183:
        /* <DEDUP_REMOVED lines=8> */
.L_x_2184:
[----:B------:R-:W-:Y:S01]  /*16f0*/  HFMA2.MMA R9, -RZ, RZ, 0, 0 ;  /* 0x00000000ff097435 */ /* 0x000fe200000001ff */
[----:B------:R-:W-:Y:S02]  /*1700*/  CS2R R4, SRZ ;  /* 0x0000000000047805 */ /* 0x000fe4000001ff00 */
[----:B-1----:R-:W-:Y:S01]  /*1710*/  SHF.R.S32.HI R8, RZ, 0x5, R6 ;  /* 0x00000005ff087819 */ /* 0x002fe20000011406 */
        /* <DEDUP_REMOVED lines=8> */
.L_x_2185:
        /* <DEDUP_REMOVED lines=8> */
.L_x_2186:
        /* <DEDUP_REMOVED lines=8> */
.L_x_2187:
        /* <DEDUP_REMOVED lines=21> */
[----:B------:R-:W-:Y:S01]  /*19f0*/  HADD2.F32 R25, -RZ, R16.H0_H0 ;  /* 0x20000010ff197230 */ /* 0x000fe20000004100 */
[----:B------:R-:W-:Y:S01]  /*1a00*/  PRMT R12, RZ, 0x7610, R12 ;  /* 0x00007610ff0c7816 */ /* 0x000fe2000000000c */
[----:B------:R-:W-:Y:S01]  /*1a10*/  HADD2.F32 R26, -RZ, R15.H0_H0 ;  /* 0x2000000fff1a7230 */ /* 0x000fe20000004100 */
[----:B------:R-:W-:Y:S01]  /*1a20*/  ULDC UR6, c[0x0][0x264] ;  /* 0x0000990000067ab9 */ /* 0x000fe20000000800 */
[----:B-----5:R-:W-:Y:S01]  /*1a30*/  HADD2.F32 R27, -RZ, R14.H0_H0 ;  /* 0x2000000eff1b7230 */ /* 0x020fe20000004100 */
[----:B------:R-:W-:Y:S01]  /*1a40*/  ULDC UR7, c[0x0][0x240] ;  /* 0x0000900000077ab9 */ /* 0x000fe20000000800 */
[----:B------:R-:W-:-:S07]  /*1a50*/  HADD2.F32 R28, -RZ, R13.H0_H0 ;  /* 0x2000000dff1c7230 */ /* 0x000fce0000004100 */
.L_x_2201:
        /* <DEDUP_REMOVED lines=9> */
[----:B------:R-:W-:Y:S02]  /*1af0*/  SHF.R.U32.HI R33, RZ, 0x8, R33 ;  /* 0x00000008ff217819 */ /* 0x000fe40000011621 */
[C---:B------:R-:W-:Y:S02]  /*1b00*/  LOP3.LUT R31, R34.reuse, 0xf000f, RZ, 0xc0, !PT ;  /* 0x000f000f221f7812 */ /* 0x040fe400078ec0ff */
[----:B------:R-:W-:Y:S02]  /*1b10*/  LOP3.LUT R36, R34, 0xf000f0, RZ, 0xc0, !PT ;  /* 0x00f000f022247812 */ /* 0x000fe400078ec0ff */
[----:B------:R-:W-:Y:S02]  /*1b20*/  SHF.R.U32.HI R34, RZ, 0x8, R34 ;  /* 0x00000008ff227819 */ /* 0x000fe40000011622 */
[----:B------:R-:W-:-:S02]  /*1b30*/  LOP3.LUT R0, R32, 0xf000f, RZ, 0xc0, !PT ;  /* 0x000f000f20007812 */ /* 0x000fc400078ec0ff */
[----:B------:R-:W-:Y:S02]  /*1b40*/  LOP3.LUT R2, R32, 0xf000f0, RZ, 0xc0, !PT ;  /* 0x00f000f020027812 */ /* 0x000fe400078ec0ff */
[----:B------:R-:W-:Y:S02]  /*1b50*/  LOP3.LUT R30, R23, 0x64006400, RZ, 0xfc, !PT ;  /* 0x64006400171e7812 */ /* 0x000fe400078efcff */
[----:B------:R-:W-:Y:S02]  /*1b60*/  SHF.R.U32.HI R32, RZ, 0x8, R32 ;  /* 0x00000008ff207819 */ /* 0x000fe40000011620 */
[----:B------:R-:W-:Y:S02]  /*1b70*/  SHF.R.U32.HI R39, RZ, 0x8, R35 ;  /* 0x00000008ff277819 */ /* 0x000fe40000011623 */
        /* <DEDUP_REMOVED lines=13> */
[----:B------:R-:W-:Y:S02]  /*1c50*/  LOP3.LUT R43, R35, 0x64006400, RZ, 0xfc, !PT ;  /* 0x64006400232b7812 */ /* 0x000fe400078efcff */
[----:B------:R-:W-:Y:S01]  /*1c60*/  LOP3.LUT R37, R37, 0x64006400, RZ, 0xfc, !PT ;  /* 0x6400640025257812 */ /* 0x000fe200078efcff */
[----:B------:R-:W-:Y:S01]  /*1c70*/  HFMA2 R35, R36, R13.H1_H1, -72, -72 ;  /* 0xd480d48024237431 */ /* 0x000fe2000006000d */
[----:B------:R-:W-:-:S02]  /*1c80*/  LOP3.LUT R44, R34, 0x64006400, RZ, 0xfc, !PT ;  /* 0x64006400222c7812 */ /* 0x000fc400078efcff */
[----:B------:R-:W-:Y:S01]  /*1c90*/  LOP3.LUT R29, R4, 0x64006400, RZ, 0xfc, !PT ;  /* 0x64006400041d7812 */ /* 0x000fe200078efcff */
[----:B------:R-:W-:Y:S01]  /*1ca0*/  HADD2 R36, R37, -1032, -1032 ;  /* 0xe408e40825247430 */ /* 0x000fe20000000000 */
[----:B------:R-:W-:Y:S02]  /*1cb0*/  LOP3.LUT R38, R38, 0x64006400, RZ, 0xfc, !PT ;  /* 0x6400640026267812 */ /* 0x000fe400078efcff */
[----:B------:R-:W-:Y:S01]  /*1cc0*/  LOP3.LUT R45, R41, 0x64006400, RZ, 0xfc, !PT ;  /* 0x64006400292d7812 */ /* 0x000fe200078efcff */
[-C--:B------:R-:W-:Y:S01]  /*1cd0*/  HFMA2 R41, R42, R13.reuse.H1_H1, -72, -72 ;  /* 0xd480d4802a297431 */ /* 0x080fe2000006000d */
[----:B------:R-:W-:Y:S01]  /*1ce0*/  LOP3.LUT R0, R0, 0x64006400, RZ, 0xfc, !PT ;  /* 0x6400640000007812 */ /* 0x000fe200078efcff */
[----:B------:R-:W-:Y:S01]  /*1cf0*/  HADD2 R42, R43, -1032, -1032 ;  /* 0xe408e4082b2a7430 */ /* 0x000fe20000000000 */
[----:B------:R-:W-:Y:S01]  /*1d00*/  LOP3.LUT R2, R2, 0x64006400, RZ, 0xfc, !PT ;  /* 0x6400640002027812 */ /* 0x000fe200078efcff */
[-C--:B------:R-:W-:Y:S01]  /*1d10*/  HFMA2 R43, R44, R13.reuse.H1_H1, -72, -72 ;  /* 0xd480d4802c2b7431 */ /* 0x080fe2000006000d */
[----:B------:R-:W-:Y:S01]  /*1d20*/  LOP3.LUT R31, R31, 0x64006400, RZ, 0xfc, !PT ;  /* 0x640064001f1f7812 */ /* 0x000fe200078efcff */
[-C--:B------:R-:W-:Y:S01]  /*1d30*/  HFMA2 R37, R38, R13.reuse.H1_H1, -72, -72 ;  /* 0xd480d48026257431 */ /* 0x080fe2000006000d */
[----:B------:R-:W-:Y:S01]  /*1d40*/  LOP3.LUT R3, R3, 0x64006400, RZ, 0xfc, !PT ;  /* 0x6400640003037812 */ /* 0x000fe200078efcff */
[----:B------:R-:W-:Y:S01]  /*1d50*/  HADD2 R44, R45, -1032, -1032 ;  /* 0xe408e4082d2c7430 */ /* 0x000fe20000000000 */
[----:B------:R-:W-:Y:S01]  /*1d60*/  LOP3.LUT R4, R32, 0x64006400, RZ, 0xfc, !PT ;  /* 0x6400640020047812 */ /* 0x000fe200078efcff */
[----:B------:R-:W-:Y:S01]  /*1d70*/  HADD2 R32, R0, -1032, -1032 ;  /* 0xe408e40800207430 */ /* 0x000fe20000000000 */
[----:B------:R-:W-:Y:S01]  /*1d80*/  LOP3.LUT R40, R23, 0x64006400, RZ, 0xfc, !PT ;  /* 0x6400640017287812 */ /* 0x000fe200078efcff */
[----:B------:R-:W-:Y:S01]  /*1d90*/  HFMA2 R23, R2, R13.H1_H1, -72, -72 ;  /* 0xd480d48002177431 */ /* 0x000fe2000006000d */
[----:B------:R-:W-:Y:S01]  /*1da0*/  LOP3.LUT R46, R39, 0x64006400, RZ, 0xfc, !PT ;  /* 0x64006400272e7812 */ /* 0x000fe200078efcff */
[----:B------:R-:W-:-:S02]  /*1db0*/  HADD2 R29, R29, -1032, -1032 ;  /* 0xe408e4081d1d7430 */ /* 0x000fc40000000000 */
[----:B------:R-:W-:Y:S02]  /*1dc0*/  HADD2 R34, R31, -1032, -1032 ;  /* 0xe408e4081f227430 */ /* 0x000fe40000000000 */
[----:B------:R-:W-:Y:S02]  /*1dd0*/  HADD2 R38, R3, -1032, -1032 ;  /* 0xe408e40803267430 */ /* 0x000fe40000000000 */
[-C--:B------:R-:W-:Y:S02]  /*1de0*/  HFMA2 R39, R4, R13.reuse.H1_H1, -72, -72 ;  /* 0xd480d48004277431 */ /* 0x080fe4000006000d */
[----:B------:R-:W-:Y:S02]  /*1df0*/  HADD2 R40, R40, -1032, -1032 ;  /* 0xe408e40828287430 */ /* 0x000fe40000000000 */
[----:B------:R-:W-:Y:S01]  /*1e00*/  HFMA2 R45, R46, R13.H1_H1, -72, -72 ;  /* 0xd480d4802e2d7431 */ /* 0x000fe2000006000d */
        /* <DEDUP_REMOVED lines=87> */
.L_x_2190:
        /* <DEDUP_REMOVED lines=93> */
.L_x_2192:
        /* <DEDUP_REMOVED lines=18> */
[----:B------:R-:W-:Y:S01]  /*2a70*/  FFMA.FTZ R51, R50, R46, R51 ;  /* 0x0000002e32337223 */ /* 0x000fe20000010033 */
[----:B------:R-:W-:Y:S02]  /*2a80*/  HADD2.F32 R2, -RZ, R33.H0_H0 ;  /* 0x20000021ff027230 */ /* 0x000fe40000004100 */
[-C--:B------:R-:W-:Y:S01]  /*2a90*/  FFMA.FTZ R3, R3, R47.reuse, RZ ;  /* 0x0000002f03037223 */ /* 0x080fe200000100ff */
[----:B------:R-:W-:Y:S01]  /*2aa0*/  FFMA.FTZ R47, R4, R47, RZ ;  /* 0x0000002f042f7223 */ /* 0x000fe200000100ff */
[----:B------:R-:W-:Y:S02]  /*2ab0*/  HADD2.F32 R0, -RZ, R23.H0_H0 ;  /* 0x20000017ff007230 */ /* 0x000fe40000004100 */
        /* <DEDUP_REMOVED lines=64> */
.L_x_2191:
        /* <DEDUP_REMOVED lines=142> */
.L_x_2193:
        /* <DEDUP_REMOVED lines=93> */
.L_x_2195:
        /* <DEDUP_REMOVED lines=37> */
[----:B------:R-:W-:Y:S02]  /*3fc0*/  HADD2.F32 R29, -RZ, R41.H0_H0 ;  /* 0x20000029ff1d7230 */ /* 0x000fe40000004100 */
[-C--:B------:R-:W-:Y:S01]  /*3fd0*/  FFMA.FTZ R34, R35, R51.reuse, R34 ;  /* 0x0000003323227223 */ /* 0x080fe20000010022 */
[----:B-1----:R-:W-:Y:S02]  /*3fe0*/  HADD2.F32 R3, -RZ, R32.H0_H0 ;  /* 0x20000020ff037230 */ /* 0x002fe40000004100 */
[----:B------:R-:W-:Y:S01]  /*3ff0*/  FFMA.FTZ R52, R37, R51, R52 ;  /* 0x0000003325347223 */ /* 0x000fe20000010034 */
[----:B------:R-:W-:Y:S02]  /*4000*/  HADD2.F32 R35, -RZ, R43.H0_H0 ;  /* 0x2000002bff237230 */ /* 0x000fe40000004100 */
[----:B------:R-:W-:-:S02]  /*4010*/  HADD2.F32 R37, -RZ, R45.H0_H0 ;  /* 0x2000002dff257230 */ /* 0x000fc40000004100 */
[-C--:B------:R-:W-:Y:S01]  /*4020*/  FFMA.FTZ R29, R29, R3.reuse, R0 ;  /* 0x000000031d1d7223 */ /* 0x080fe20000010000 */
[----:B------:R-:W-:Y:S02]  /*4030*/  HADD2.F32 R32, -RZ, R32.H1_H1 ;  /* 0x30000020ff207230 */ /* 0x000fe40000004100 */
[-C--:B------:R-:W-:Y:S01]  /*4040*/  FFMA.FTZ R35, R35, R3.reuse, R4 ;  /* 0x0000000323237223 */ /* 0x080fe20000010004 */
[----:B------:R-:W-:Y:S02]  /*4050*/  HADD2.F32 R0, -RZ, R41.H1_H1 ;  /* 0x30000029ff007230 */ /* 0x000fe40000004100 */
[----:B------:R-:W-:Y:S01]  /*4060*/  FFMA.FTZ R37, R37, R3, R34 ;  /* 0x0000000325257223 */ /* 0x000fe20000010022 */
[----:B------:R-:W-:Y:S02]  /*4070*/  HADD2.F32 R36, -RZ, R43.H1_H1 ;  /* 0x3000002bff247230 */ /* 0x000fe40000004100 */
[----:B------:R-:W-:Y:S02]  /*4080*/  HADD2.F32 R39, -RZ, R47.H0_H0 ;  /* 0x2000002fff277230 */ /* 0x000fe40000004100 */
[----:B------:R-:W-:Y:S01]  /*4090*/  FFMA.FTZ R29, R0, R32, R29 ;  /* 0x00000020001d7223 */ /* 0x000fe2000001001d */
[----:B------:R-:W-:-:S02]  /*40a0*/  HADD2.F32 R34, -RZ, R45.H1_H1 ;  /* 0x3000002dff227230 */ /* 0x000fc40000004100 */
[-C--:B------:R-:W-:Y:S01]  /*40b0*/  FFMA.FTZ R35, R36, R32.reuse, R35 ;  /* 0x0000002024237223 */ /* 0x080fe20000010023 */
[----:B------:R-:W-:Y:S02]  /*40c0*/  HADD2.F32 R2, -RZ, R33.H0_H0 ;  /* 0x20000021ff027230 */ /* 0x000fe40000004100 */
[----:B------:R-:W-:Y:S01]  /*40d0*/  FFMA.FTZ R3, R39, R3, R52 ;  /* 0x0000000327037223 */ /* 0x000fe20000010034 */
[----:B------:R-:W-:Y:S02]  /*40e0*/  HADD2.F32 R0, -RZ, R42.H0_H0 ;  /* 0x2000002aff007230 */ /* 0x000fe40000004100 */
[----:B------:R-:W-:Y:S01]  /*40f0*/  FFMA.FTZ R37, R34, R32, R37 ;  /* 0x0000002022257223 */ /* 0x000fe20000010025 */
[----:B------:R-:W-:Y:S02]  /*4100*/  HADD2.F32 R4, -RZ, R44.H0_H0 ;  /* 0x2000002cff047230 */ /* 0x000fe40000004100 */
[----:B------:R-:W-:Y:S02]  /*4110*/  HADD2.F32 R38, -RZ, R47.H1_H1 ;  /* 0x3000002fff267230 */ /* 0x000fe40000004100 */
[----:B------:R-:W-:Y:S01]  /*4120*/  FFMA.FTZ R0, R0, R2, R29 ;  /* 0x0000000200007223 */ /* 0x000fe2000001001d */
[----:B------:R-:W-:-:S02]  /*4130*/  HADD2.F32 R36, -RZ, R46.H0_H0 ;  /* 0x2000002eff247230 */ /* 0x000fc40000004100 */
        /* <DEDUP_REMOVED lines=26> */
.L_x_2194:
        /* <DEDUP_REMOVED lines=141> */
.L_x_2196:
        /* <DEDUP_REMOVED lines=93> */
.L_x_2198:
        /* <DEDUP_REMOVED lines=87> */
.L_x_2197:
[----:B------:R-:W-:-:S06]  /*56f0*/  IMAD.WIDE R32, R23, 0x4, R30 ;  /* 0x0000000417207825 */ /* 0x000fcc00078e021e */
[----:B------:R-:W2:Y:S02]  /*5700*/  LDG.E.128.CONSTANT R32, desc[UR8][R32.64] ;  /* 0x0000000820207981 */ /* 0x000ea4000c1e9d00 */
[----:B--2---:R-:W-:Y:S02]  /*5710*/  LOP3.LUT R23, R34, 0xf000f0, RZ, 0xc0, !PT ;  /* 0x00f000f022177812 */ /* 0x004fe400078ec0ff */
[----:B------:R-:W-:Y:S02]  /*5720*/  LOP3.LUT R4, R33, 0xf000f0, RZ, 0xc0, !PT ;  /* 0x00f000f021047812 */ /* 0x000fe400078ec0ff */
[----:B------:R-:W-:Y:S02]  /*5730*/  SHF.R.U32.HI R31, RZ, 0x8, R33 ;  /* 0x00000008ff1f7819 */ /* 0x000fe40000011621 */
        /* <DEDUP_REMOVED lines=136> */
.L_x_2199:
        /* <DEDUP_REMOVED lines=66> */
[--C-:B------:R-:W-:Y:S02]  /*63e0*/  HADD2.F32 R0, -RZ, R34.reuse.H0_H0 ;  /* 0x20000022ff007230 */ /* 0x100fe40000004100 */
        /* <DEDUP_REMOVED lines=26> */
.L_x_2200:
        /* <DEDUP_REMOVED lines=14> */
[----:B------:R-:W-:Y:S02]  /*6670*/  HADD2.F32 R0, -RZ, R23.H0_H0 ;  /* 0x20000017ff007230 */ /* 0x000fe40000004100 */
[----:B------:R-:W-:Y:S01]  /*6680*/  FFMA.FTZ R51, R2, R47, RZ ;  /* 0x0000002f02337223 */ /* 0x000fe200000100ff */
[----:B------:R-:W-:-:S02]  /*6690*/  HADD2.F32 R38, -RZ, R38.H1_H1 ;  /* 0x30000026ff267230 */ /* 0x000fc40000004100 */
[-C--:B------:R-:W-:Y:S01]  /*66a0*/  FFMA.FTZ R3, R3, R47.reuse, RZ ;  /* 0x0000002f03037223 */ /* 0x080fe200000100ff */
[----:B------:R-:W-:Y:S01]  /*66b0*/  FFMA.FTZ R47, R4, R47, RZ ;  /* 0x0000002f042f7223 */ /* 0x000fe200000100ff */
        /* <DEDUP_REMOVED lines=11> */
[-C--:B------:R-:W-:Y:S01]  /*6770*/  FFMA.FTZ R3, R4, R48.reuse, R3 ;  /* 0x0000003004037223 */ /* 0x080fe20000010003 */
[----:B------:R-:W-:Y:S02]  /*6780*/  HADD2.F32 R4, -RZ, R42.H0_H0 ;  /* 0x2000002aff047230 */ /* 0x000fe40000004100 */
[----:B------:R-:W-:Y:S01]  /*6790*/  FFMA.FTZ R51, R2, R48, R51 ;  /* 0x0000003002337223 */ /* 0x000fe20000010033 */
[----:B-1----:R-:W-:-:S02]  /*67a0*/  HADD2.F32 R0, -RZ, R30.H0_H0 ;  /* 0x2000001eff007230 */ /* 0x002fc40000004100 */
[----:B------:R-:W-:Y:S01]  /*67b0*/  FFMA.FTZ R47, R38, R48, R47 ;  /* 0x00000030262f7223 */ /* 0x000fe2000001002f */
[----:B------:R-:W-:Y:S02]  /*67c0*/  HADD2.F32 R2, -RZ, R29.H1_H1 ;  /* 0x3000001dff027230 */ /* 0x000fe40000004100 */
        /* <DEDUP_REMOVED lines=12> */
[----:B------:R-:W-:Y:S02]  /*6890*/  HADD2.F32 R40, -RZ, R45.H0_H0 ;  /* 0x2000002dff287230 */ /* 0x000fe40000004100 */
        /* <DEDUP_REMOVED lines=38> */
.L_x_2189:
        /* <DEDUP_REMOVED lines=11> */
.L_x_2188:
        /* <DEDUP_REMOVED lines=8> */
.L_x_2206:
[----:B------:R-:W0:Y:S01]  /*6c30*/  LDC R23, c[0x0][0x23c] ;  /* 0x00008f00ff177b82 */ /* 0x000e220000000800 */
[----:B-----5:R-:W-:Y:S02]  /*6c40*/  MOV R32, R6 ;  /* 0x0000000600207202 */ /* 0x020fe40000000f00 */
[----:B------:R-:W-:-:S03]  /*6c50*/  MOV R33, R7 ;  /* 0x0000000700217202 */ /* 0x000fc60000000f00 */
[----:B0-----:R-:W-:-:S03]  /*6c60*/  IMAD.WIDE R6, R23, 0x4, R32 ;  /* 0x0000000417067825 */ /* 0x001fc600078e0220 */
[----:B-----5:R-:W5:Y:S04]  /*6c70*/  LDG.E.128.CONSTANT R32, desc[UR8][R32.64] ;  /* 0x0000000820207981 */ /* 0x020f68000c1e9d00 */
[----:B------:R0:W5:Y:S01]  /*6c80*/  LDG.E.128.CONSTANT R28, desc[UR8][R6.64] ;  /* 0x00000008061c7981 */ /* 0x000162000c1e9d00 */
[----:B------:R-:W-:Y:S01]  /*6c90*/  IMAD.WIDE R2, R23, 0x4, R6 ;  /* 0x0000000417027825 */ /* 0x000fe200078e0206 */
[----:B------:R-:W-:Y:S06]  /*6ca0*/  @!P1 BRA `(.L_x_2203) ;  /* 0x0000001c005c9947 */ /* 0x000fec0003800000 */
[----:B------:R-:W2:Y:S01]  /*6cb0*/  LDG.E.128.CONSTANT R24, desc[UR8][R2.64] ;  /* 0x0000000802187981 */ /* 0x000ea2000c1e9d00 */
[----:B-----5:R-:W-:Y:S01]  /*6cc0*/  SHF.R.U32.HI R0, RZ, 0xf, R32 ;  /* 0x0000000fff007819 */ /* 0x020fe20000011620 */
[----:B------:R-:W-:Y:S01]  /*6cd0*/  HFMA2.MMA R40, -RZ, RZ, 0, 0.125 ;  /* 0x00003000ff287435 */ /* 0x000fe200000001ff */
[----:B------:R-:W-:Y:S02]  /*6ce0*/  SHF.R.U32.HI R37, RZ, 0xe, R28 ;  /* 0x0000000eff257819 */ /* 0x000fe4000001161c */
[----:B0-----:R-:W-:Y:S02]  /*6cf0*/  LOP3.LUT R6, R0, 0x10001, RZ, 0xc0, !PT ;  /* 0x0001000100067812 */ /* 0x001fe400078ec0ff */
        /* <DEDUP_REMOVED lines=24> */
[----:B------:R-:W-:Y:S02]  /*6e80*/  MOV R50, 0x2400 ;  /* 0x0000240000327802 */ /* 0x000fe40000000f00 */
[----:B------:R-:W-:Y:S02]  /*6e90*/  ISETP.NE.AND P2, PT, R6, RZ, PT ;  /* 0x000000ff0600720c */ /* 0x000fe40003f45270 */
[----:B------:R-:W-:-:S02]  /*6ea0*/  LOP3.LUT R39, R29, 0x380038, RZ, 0xc0, !PT ;  /* 0x003800381d277812 */ /* 0x000fc400078ec0ff */
[----:B------:R-:W-:Y:S02]  /*6eb0*/  SHF.R.U32.HI R28, RZ, 0x6, R29 ;  /* 0x00000006ff1c7819 */ /* 0x000fe4000001161d */
[----:B------:R-:W-:Y:S02]  /*6ec0*/  LOP3.LUT R58, R29, 0x70007, RZ, 0xc0, !PT ;  /* 0x000700071d3a7812 */ /* 0x000fe400078ec0ff */
[----:B------:R-:W-:Y:S02]  /*6ed0*/  SHF.R.U32.HI R48, RZ, 0xe, R31 ;  /* 0x0000000eff307819 */ /* 0x000fe4000001161f */
[----:B------:R-:W-:Y:S02]  /*6ee0*/  LOP3.LUT R45, R45, 0x10001, RZ, 0xc0, !PT ;  /* 0x000100012d2d7812 */ /* 0x000fe400078ec0ff */
[----:B------:R-:W-:Y:S02]  /*6ef0*/  LOP3.LUT R44, R30, 0x380038, RZ, 0xc0, !PT ;  /* 0x003800381e2c7812 */ /* 0x000fe400078ec0ff */
[----:B------:R-:W-:-:S02]  /*6f00*/  SHF.R.U32.HI R29, RZ, 0x6, R30 ;  /* 0x00000006ff1d7819 */ /* 0x000fc4000001161e */
[----:B------:R-:W-:Y:S02]  /*6f10*/  LOP3.LUT R59, R30, 0x70007, RZ, 0xc0, !PT ;  /* 0x000700071e3b7812 */ /* 0x000fe400078ec0ff */
[----:B------:R-:W-:Y:S02]  /*6f20*/  LOP3.LUT R41, R36, 0x20002, R41, 0xf8, !PT ;  /* 0x0002000224297812 */ /* 0x000fe400078ef829 */
[C---:B------:R-:W-:Y:S02]  /*6f30*/  LOP3.LUT R49, R31.reuse, 0x380038, RZ, 0xc0, !PT ;  /* 0x003800381f317812 */ /* 0x040fe400078ec0ff */
[----:B------:R-:W-:Y:S02]  /*6f40*/  SHF.R.U32.HI R30, RZ, 0x6, R31 ;  /* 0x00000006ff1e7819 */ /* 0x000fe4000001161f */
[----:B------:R-:W-:Y:S02]  /*6f50*/  LOP3.LUT R67, R31, 0x70007, RZ, 0xc0, !PT ;  /* 0x000700071f437812 */ /* 0x000fe400078ec0ff */
[----:B------:R-:W-:-:S02]  /*6f60*/  LOP3.LUT R46, R43, 0x20002, R46, 0xf8, !PT ;  /* 0x000200022b2e7812 */ /* 0x000fc400078ef82e */
[----:B------:R-:W-:Y:S02]  /*6f70*/  PRMT R0, R50, 0x7610, R0 ;  /* 0x0000761032007816 */ /* 0x000fe40000000000 */
        /* <DEDUP_REMOVED lines=265> */
.L_x_2204:
        /* <DEDUP_REMOVED lines=82> */
.L_x_2205:
        /* <DEDUP_REMOVED lines=79> */
.L_x_2203:
[----:B------:R-:W-:Y:S01]  /*8a20*/  IADD3 R18, R18, 0x20, RZ ;  /* 0x0000002012127810 */ /* 0x000fe20007ffe0ff */
[----:B------:R-:W-:Y:S01]  /*8a30*/  UIADD3 UR4, UR4, 0x40, URZ ;  /* 0x0000004004047890 */ /* 0x000fe2000fffe03f */
[----:B0-----:R-:W-:Y:S02]  /*8a40*/  IMAD.WIDE R6, R23, 0x4, R2 ;  /* 0x0000000417067825 */ /* 0x001fe400078e0202 */
[C---:B------:R-:W-:Y:S02]  /*8a50*/  ISETP.GE.AND P2, PT, R18.reuse, UR5, PT ;  /* 0x0000000512007c0c */ /* 0x040fe4000bf46270 */
[----:B------:R-:W-:-:S13]  /*8a60*/  ISETP.LT.AND P3, PT, R18, R17, PT ;  /* 0x000000111200720c */ /* 0x000fda0003f61270 */
[----:B------:R-:W-:Y:S05]  /*8a70*/  @!P2 BRA P3, `(.L_x_2206) ;  /* 0xffffffe0006ca947 */ /* 0x000fea000183ffff */
.L_x_2202:
        /* <DEDUP_REMOVED lines=14> */
[----:B0-----:R-:W-:Y:S01]  /*8b60*/  IMAD R0, R0, -0x3, R3 ;  /* 0xfffffffd00007824 */ /* 0x001fe200078e0203 */
[----:B------:R-:W-:-:S04]  /*8b70*/  SHF.L.U32 R3, R23, 0x2, RZ ;  /* 0x0000000217037819 */ /* 0x000fc800000006ff */
[----:B------:R-:W-:Y:S02]  /*8b80*/  ISETP.LT.OR P0, PT, R0, 0x3, !P0 ;  /* 0x000000030000780c */ /* 0x000fe40004701670 */
[----:B------:R-:W-:-:S04]  /*8b90*/  SHF.R.S32.HI R0, RZ, 0x1f, R23 ;  /* 0x0000001fff007819 */ /* 0x000fc80000011417 */
[----:B------:R-:W-:-:S07]  /*8ba0*/  SHF.L.U64.HI R0, R23, 0x2, R0 ;  /* 0x0000000217007819 */ /* 0x000fce0000010200 */
.L_x_2211:
[----:B------:R-:W-:Y:S05]  /*8bb0*/  @!P1 BRA `(.L_x_2208) ;  /* 0x0000000c00e49947 */ /* 0x000fea0003800000 */
[----:B-----5:R-:W2:Y:S01]  /*8bc0*/  LDG.E.128.CONSTANT R24, desc[UR8][R6.64] ;  /* 0x0000000806187981 */ /* 0x020ea2000c1e9d00 */
[----:B------:R-:W-:Y:S01]  /*8bd0*/  MOV R4, 0x3400 ;  /* 0x0000340000047802 */ /* 0x000fe20000000f00 */
[----:B------:R-:W-:Y:S01]  /*8be0*/  HFMA2.MMA R23, -RZ, RZ, 0, 0.0625 ;  /* 0x00002c00ff177435 */ /* 0x000fe200000001ff */
[----:B------:R-:W-:Y:S02]  /*8bf0*/  MOV R28, 0x2400 ;  /* 0x00002400001c7802 */ /* 0x000fe40000000f00 */
[----:B------:R-:W-:Y:S02]  /*8c00*/  PRMT R16, R16, 0x5410, R4 ;  /* 0x0000541010107816 */ /* 0x000fe40000000004 */
[----:B------:R-:W-:Y:S02]  /*8c10*/  PRMT R13, R13, 0x5410, R28 ;  /* 0x000054100d0d7816 */ /* 0x000fe4000000001c */
[----:B------:R-:W-:Y:S02]  /*8c20*/  PRMT R2, R21, 0x9910, RZ ;  /* 0x0000991015027816 */ /* 0x000fe400000000ff */
[----:B------:R-:W-:-:S02]  /*8c30*/  ISETP.GE.AND P3, PT, R19, 0x2, PT ;  /* 0x000000021300780c */ /* 0x000fc40003f66270 */
[----:B------:R-:W-:Y:S02]  /*8c40*/  PRMT R14, R14, 0x5410, R23 ;  /* 0x000054100e0e7816 */ /* 0x000fe40000000017 */
[----:B------:R-:W-:Y:S02]  /*8c50*/  ISETP.NE.AND P2, PT, R2, RZ, PT ;  /* 0x000000ff0200720c */ /* 0x000fe40003f45270 */
[C---:B--2---:R-:W-:Y:S02]  /*8c60*/  LOP3.LUT R4, R25.reuse, 0xc000c, RZ, 0xc0, !PT ;  /* 0x000c000c19047812 */ /* 0x044fe400078ec0ff */
[----:B------:R-:W-:Y:S02]  /*8c70*/  SHF.R.U32.HI R53, RZ, 0x8, R25 ;  /* 0x00000008ff357819 */ /* 0x000fe40000011619 */
[C---:B------:R-:W-:Y:S02]  /*8c80*/  LOP3.LUT R37, R25.reuse, 0x300030, RZ, 0xc0, !PT ;  /* 0x0030003019257812 */ /* 0x040fe400078ec0ff */
[----:B------:R-:W-:-:S02]  /*8c90*/  LOP3.LUT R45, R25, 0xc000c0, RZ, 0xc0, !PT ;  /* 0x00c000c0192d7812 */ /* 0x000fc400078ec0ff */
[----:B------:R-:W-:Y:S02]  /*8ca0*/  LOP3.LUT R31, R25, 0x30003, RZ, 0xc0, !PT ;  /* 0x00030003191f7812 */ /* 0x000fe400078ec0ff */
[C---:B------:R-:W-:Y:S02]  /*8cb0*/  LOP3.LUT R25, R26.reuse, 0xc000c, RZ, 0xc0, !PT ;  /* 0x000c000c1a197812 */ /* 0x040fe400078ec0ff */
[----:B------:R-:W-:Y:S02]  /*8cc0*/  SHF.R.U32.HI R56, RZ, 0x8, R26 ;  /* 0x00000008ff387819 */ /* 0x000fe4000001161a */
[C---:B------:R-:W-:Y:S02]  /*8cd0*/  LOP3.LUT R39, R26.reuse, 0x300030, RZ, 0xc0, !PT ;  /* 0x003000301a277812 */ /* 0x040fe400078ec0ff */
[C---:B------:R-:W-:Y:S02]  /*8ce0*/  LOP3.LUT R47, R26.reuse, 0xc000c0, RZ, 0xc0, !PT ;  /* 0x00c000c01a2f7812 */ /* 0x040fe400078ec0ff */
[----:B------:R-:W-:-:S02]  /*8cf0*/  LOP3.LUT R54, R26, 0x30003, RZ, 0xc0, !PT ;  /* 0x000300031a367812 */ /* 0x000fc400078ec0ff */
[----:B------:R-:W-:Y:S02]  /*8d00*/  LOP3.LUT R26, R25, 0x64006400, RZ, 0xfc, !PT ;  /* 0x64006400191a7812 */ /* 0x000fe400078efcff */
[----:B------:R-:W-:Y:S02]  /*8d10*/  SHF.R.U32.HI R59, RZ, 0x8, R27 ;  /* 0x00000008ff3b7819 */ /* 0x000fe4000001161b */
[----:B------:R-:W-:Y:S02]  /*8d20*/  LOP3.LUT R25, R53, 0xc000c, RZ, 0xc0, !PT ;  /* 0x000c000c35197812 */ /* 0x000fe400078ec0ff */
[----:B------:R-:W-:Y:S02]  /*8d30*/  SHF.R.U32.HI R30, RZ, 0x8, R24 ;  /* 0x00000008ff1e7819 */ /* 0x000fe40000011618 */
[C---:B------:R-:W-:Y:S02]  /*8d40*/  LOP3.LUT R32, R27.reuse, 0xc000c, RZ, 0xc0, !PT ;  /* 0x000c000c1b207812 */ /* 0x040fe400078ec0ff */
        /* <DEDUP_REMOVED lines=21> */
[----:B------:R-:W-:-:S02]  /*8ea0*/  LOP3.LUT R25, R25, 0x64006400, RZ, 0xfc, !PT ;  /* 0x6400640019197812 */ /* 0x000fc400078efcff */
[----:B------:R-:W-:Y:S02]  /*8eb0*/  LOP3.LUT R26, R26, 0x64006400, RZ, 0xfc, !PT ;  /* 0x640064001a1a7812 */ /* 0x000fe400078efcff */
[----:B------:R-:W-:Y:S01]  /*8ec0*/  LOP3.LUT R38, R37, 0x64006400, RZ, 0xfc, !PT ;  /* 0x6400640025267812 */ /* 0x000fe200078efcff */
[-C--:B------:R-:W-:Y:S01]  /*8ed0*/  HFMA2 R41, R25, R14.reuse.H1_H1, -66, -66 ;  /* 0xd420d42019297431 */ /* 0x080fe2000006000e */
[----:B------:R-:W-:Y:S01]  /*8ee0*/  LOP3.LUT R29, R24, 0xc000c0, RZ, 0xc0, !PT ;  /* 0x00c000c0181d7812 */ /* 0x000fe200078ec0ff */
[-C--:B------:R-:W-:Y:S01]  /*8ef0*/  HFMA2 R42, R26, R14.reuse.H1_H1, -66, -66 ;  /* 0xd420d4201a2a7431 */ /* 0x080fe2000006000e */
[----:B------:R-:W-:Y:S01]  /*8f00*/  LOP3.LUT R28, R28, 0x64006400, RZ, 0xfc, !PT ;  /* 0x640064001c1c7812 */ /* 0x000fe200078efcff */
[----:B------:R-:W-:Y:S01]  /*8f10*/  HFMA2 R38, R38, R14.H1_H1, -66, -66 ;  /* 0xd420d42026267431 */ /* 0x000fe2000006000e */
        /* <DEDUP_REMOVED lines=33> */
[----:B------:R-:W-:Y:S01]  /*9130*/  LOP3.LUT R39, R39, 0x64006400, RZ, 0xfc, !PT ;  /* 0x6400640027277812 */ /* 0x000fe200078efcff */
[-C--:B------:R-:W-:Y:S01]  /*9140*/  HFMA2 R2, R2, R16.reuse.H1_H1, -258, -258 ;  /* 0xdc08dc0802027431 */ /* 0x080fe20000060010 */
[----:B------:R-:W-:Y:S01]  /*9150*/  LOP3.LUT R40, R40, 0x64006400, RZ, 0xfc, !PT ;  /* 0x6400640028287812 */ /* 0x000fe200078efcff */
[----:B------:R-:W-:Y:S01]  /*9160*/  HFMA2 R32, R32, R16.H1_H1, -258, -258 ;  /* 0xdc08dc0820207431 */ /* 0x000fe20000060010 */
[----:B------:R-:W-:Y:S01]  /*9170*/  LOP3.LUT R50, R27, 0x64006400, RZ, 0xfc, !PT ;  /* 0x640064001b327812 */ /* 0x000fe200078efcff */
[-C--:B------:R-:W-:Y:S01]  /*9180*/  HFMA2 R39, R39, R14.reuse.H1_H1, -66, -66 ;  /* 0xd420d42027277431 */ /* 0x080fe2000006000e */
[----:B------:R-:W-:Y:S01]  /*9190*/  LOP3.LUT R24, R24, 0x64006400, RZ, 0xfc, !PT ;  /* 0x6400640018187812 */ /* 0x000fe200078efcff */
[----:B------:R-:W-:Y:S01]  /*91a0*/  HFMA2 R40, R40, R14.H1_H1, -66, -66 ;  /* 0xd420d42028287431 */ /* 0x000fe2000006000e */
        /* <DEDUP_REMOVED lines=60> */
.L_x_2209:
        /* <DEDUP_REMOVED lines=48> */
.L_x_2210:
        /* <DEDUP_REMOVED lines=46> */
.L_x_2208:
[----:B------:R-:W-:Y:S01]  /*9b50*/  IADD3 R18, R18, 0x10, RZ ;  /* 0x0000001012127810 */ /* 0x000fe20007ffe0ff */
[----:B------:R-:W-:Y:S01]  /*9b60*/  UIADD3 UR4, UR4, 0x20, URZ ;  /* 0x0000002004047890 */ /* 0x000fe2000fffe03f */
[----:B------:R-:W-:Y:S02]  /*9b70*/  IADD3 R6, P3, R6, R3, RZ ;  /* 0x0000000306067210 */ /* 0x000fe40007f7e0ff */
[C---:B------:R-:W-:Y:S02]  /*9b80*/  ISETP.GE.AND P2, PT, R18.reuse, UR5, PT ;  /* 0x0000000512007c0c */ /* 0x040fe4000bf46270 */
[----:B------:R-:W-:Y:S02]  /*9b90*/  ISETP.LT.AND P4, PT, R18, R17, PT ;  /* 0x000000111200720c */ /* 0x000fe40003f81270 */
[----:B------:R-:W-:-:S11]  /*9ba0*/  IADD3.X R7, R7, R0, RZ, P3, !PT ;  /* 0x0000000007077210 */ /* 0x000fd60001ffe4ff */
[----:B------:R-:W-:Y:S05]  /*9bb0*/  @!P2 BRA P4, `(.L_x_2211) ;  /* 0xffffffec00fca947 */ /* 0x000fea000203ffff */
.L_x_2207:
[----:B------:R-:W-:Y:S05]  /*9bc0*/  @!P1 EXIT ;  /* 0x000000000000994d */ /* 0x000fea0003800000 */
[----:B------:R-:W0:Y:S01]  /*9bd0*/  S2R R0, SR_CTAID.X ;  /* 0x0000000000007919 */ /* 0x000e220000002500 */
[----:B------:R-:W1:Y:S01]  /*9be0*/  S2UR UR4, SR_CTAID.Y ;  /* 0x00000000000479c3 */ /* 0x000e620000002600 */
[----:B------:R-:W-:Y:S01]  /*9bf0*/  HMUL2 R23, R12, R21.H0_H0 ;  /* 0x200000150c177232 */ /* 0x000fe20000000000 */
        /* <DEDUP_REMOVED lines=16> */
.L_x_2215:
[----:B------:R-:W0:Y:S02]  /*9d00*/  LDS R16, [R6] ;  /* 0x0000000006107984 */ /* 0x000e240000000800 */
[----:B0-----:R-:W-:-:S06]  /*9d10*/  HADD2 R17, R16, R23 ;  /* 0x0000001710117230 */ /* 0x001fcc0000000000 */
[----:B------:R-:W0:Y:S02]  /*9d20*/  ATOMS.CAST.SPIN R17, [R6], R16, R17 ;  /* 0x000000100611738d */ /* 0x000e240001800011 */
[----:B0-----:R-:W-:-:S13]  /*9d30*/  ISETP.EQ.U32.AND P0, PT, R17, 0x1, PT ;  /* 0x000000011100780c */ /* 0x001fda0003f02070 */
[----:B------:R-:W-:Y:S05]  /*9d40*/  @!P0 BRA `(.L_x_2215) ;  /* 0xfffffffc00ec8947 */ /* 0x000fea000383ffff */
[----:B------:R-:W-:Y:S05]  /*9d50*/  BRA `(.L_x_2213) ;  /* 0x00000000000c7947 */ /* 0x000fea0003800000 */
.L_x_2214:
[----:B------:R-:W2:Y:S02]  /*9d60*/  LD.E R0, desc[UR8][R2.64] ;  /* 0x0000000802007980 */ /* 0x000ea4000c101900 */
[----:B--2---:R-:W-:-:S05]  /*9d70*/  IADD3 R7, R23, R0, RZ ;  /* 0x0000000017077210 */ /* 0x004fca0007ffe0ff */
[----:B------:R0:W-:Y:S02]  /*9d80*/  ST.E desc[UR8][R2.64], R7 ;  /* 0x0000000702007985 */ /* 0x0001e4000c101908 */
.L_x_2213:
[----:B------:R-:W-:Y:S05]  /*9d90*/  BSYNC B0 ;  /* 0x0000000000007941 */ /* 0x000fea0003800000 */
.L_x_2212:
[----:B------:R1:W-:Y:S01]  /*9da0*/  ATOM.E.ADD.F16x2.RN.STRONG.GPU P0, RZ, desc[UR8][R2.64+0x4], R11 ;  /* 0x0000040b02ff79a2 */ /* 0x0003e2000810e1c8 */
[----:B------:R-:W-:Y:S04]  /*9db0*/  BSSY B0, `(.L_x_2216) ;  /* 0x000000e000007945 */ /* 0x000fe80003800000 */
[----:B-1----:R-:W-:Y:S05]  /*9dc0*/  @P0 BRA `(.L_x_2217) ;  /* 0x0000000000300947 */ /* 0x002fea0003800000 */
[----:B------:R-:W1:Y:S02]  /*9dd0*/  QSPC.E.S P0, RZ, [R2+0x4] ;  /* 0x0000040002ff73aa */ /* 0x000e640000000500 */
[----:B-1----:R-:W-:Y:S05]  /*9de0*/  @!P0 BRA `(.L_x_2218) ;  /* 0x00000000001c8947 */ /* 0x002fea0003800000 */
[----:B0-----:R-:W-:-:S07]  /*9df0*/  MOV R2, R2 ;  /* 0x0000000200027202 */ /* 0x001fce0000000f00 */
.L_x_2219:
[----:B------:R-:W0:Y:S02]  /*9e00*/  LDS R6, [R2+0x4] ;  /* 0x0000040002067984 */ /* 0x000e240000000800 */
[----:B0-----:R-:W-:-:S10]  /*9e10*/  HFMA2.MMA R7, R6, 1, 1, R11 ;  /* 0x3c003c0006077835 */ /* 0x001fd4000000000b */
[----:B------:R-:W0:Y:S02]  /*9e20*/  ATOMS.CAST.SPIN R7, [R2+0x4], R6, R7 ;  /* 0x000004060207738d */ /* 0x000e240001800007 */
[----:B0-----:R-:W-:-:S13]  /*9e30*/  ISETP.EQ.U32.AND P0, PT, R7, 0x1, PT ;  /* 0x000000010700780c */ /* 0x001fda0003f02070 */
[----:B------:R-:W-:Y:S05]  /*9e40*/  @!P0 BRA `(.L_x_2219) ;  /* 0xfffffffc00ec8947 */ /* 0x000fea000383ffff */
[----:B------:R-:W-:Y:S05]  /*9e50*/  BRA `(.L_x_2217) ;  /* 0x00000000000c7947 */ /* 0x000fea0003800000 */
.L_x_2218:
[----:B------:R-:W0:Y:S02]  /*9e60*/  LD.E R0, desc[UR8][R2.64+0x4] ;  /* 0x0000040802007980 */ /* 0x000e24000c101900 */
[----:B0-----:R-:W-:-:S05]  /*9e70*/  IADD3 R7, R11, R0, RZ ;  /* 0x000000000b077210 */ /* 0x001fca0007ffe0ff */
[----:B------:R1:W-:Y:S02]  /*9e80*/  ST.E desc[UR8][R2.64+0x4], R7 ;  /* 0x0000040702007985 */ /* 0x0003e4000c101908 */
.L_x_2217:
[----:B------:R-:W-:Y:S05]  /*9e90*/  BSYNC B0 ;  /* 0x0000000000007941 */ /* 0x000fea0003800000 */
.L_x_2216:
        /* <DEDUP_REMOVED lines=13> */
.L_x_2223:
[----:B------:R-:W0:Y:S02]  /*9f70*/  LDS R10, [R6] ;  /* 0x00000000060a7984 */ /* 0x000e240000000800 */
[----:B0-----:R-:W-:-:S06]  /*9f80*/  HADD2 R11, R10, R17 ;  /* 0x000000110a0b7230 */ /* 0x001fcc0000000000 */
[----:B------:R-:W0:Y:S02]  /*9f90*/  ATOMS.CAST.SPIN R11, [R6], R10, R11 ;  /* 0x0000000a060b738d */ /* 0x000e24000180000b */
[----:B0-----:R-:W-:-:S13]  /*9fa0*/  ISETP.EQ.U32.AND P0, PT, R11, 0x1, PT ;  /* 0x000000010b00780c */ /* 0x001fda0003f02070 */
[----:B------:R-:W-:Y:S05]  /*9fb0*/  @!P0 BRA `(.L_x_2223) ;  /* 0xfffffffc00ec8947 */ /* 0x000fea000383ffff */
[----:B------:R-:W-:Y:S05]  /*9fc0*/  BRA `(.L_x_2221) ;  /* 0x00000000000c7947 */ /* 0x000fea0003800000 */
.L_x_2222:
[----:B------:R-:W2:Y:S02]  /*9fd0*/  LD.E R0, desc[UR8][R2.64] ;  /* 0x0000000802007980 */ /* 0x000ea4000c101900 */
[----:B--2---:R-:W-:-:S05]  /*9fe0*/  IADD3 R7, R17, R0, RZ ;  /* 0x0000000011077210 */ /* 0x004fca0007ffe0ff */
[----:B------:R0:W-:Y:S02]  /*9ff0*/  ST.E desc[UR8][R2.64], R7 ;  /* 0x0000000702007985 */ /* 0x0001e4000c101908 */
.L_x_2221:
[----:B------:R-:W-:Y:S05]  /*a000*/  BSYNC B0 ;  /* 0x0000000000007941 */ /* 0x000fea0003800000 */
.L_x_2220:
[----:B------:R1:W-:Y:S01]  /*a010*/  ATOM.E.ADD.F16x2.RN.STRONG.GPU P0, RZ, desc[UR8][R2.64+0x4], R9 ;  /* 0x0000040902ff79a2 */ /* 0x0003e2000810e1c8 */
[----:B------:R-:W-:Y:S04]  /*a020*/  BSSY B0, `(.L_x_2224) ;  /* 0x000000e000007945 */ /* 0x000fe80003800000 */
[----:B-1----:R-:W-:Y:S05]  /*a030*/  @P0 BRA `(.L_x_2225) ;  /* 0x0000000000300947 */ /* 0x002fea0003800000 */
[----:B------:R-:W1:Y:S02]  /*a040*/  QSPC.E.S P0, RZ, [R2+0x4] ;  /* 0x0000040002ff73aa */ /* 0x000e640000000500 */
[----:B-1----:R-:W-:Y:S05]  /*a050*/  @!P0 BRA `(.L_x_2226) ;  /* 0x00000000001c8947 */ /* 0x002fea0003800000 */
[----:B0-----:R-:W-:-:S07]  /*a060*/  MOV R2, R2 ;  /* 0x0000000200027202 */ /* 0x001fce0000000f00 */
.L_x_2227:
[----:B------:R-:W0:Y:S02]  /*a070*/  LDS R6, [R2+0x4] ;  /* 0x0000040002067984 */ /* 0x000e240000000800 */
[----:B0-----:R-:W-:-:S10]  /*a080*/  HFMA2.MMA R7, R6, 1, 1, R9 ;  /* 0x3c003c0006077835 */ /* 0x001fd40000000009 */
[----:B------:R-:W0:Y:S02]  /*a090*/  ATOMS.CAST.SPIN R7, [R2+0x4], R6, R7 ;  /* 0x000004060207738d */ /* 0x000e240001800007 */
[----:B0-----:R-:W-:-:S13]  /*a0a0*/  ISETP.EQ.U32.AND P0, PT, R7, 0x1, PT ;  /* 0x000000010700780c */ /* 0x001fda0003f02070 */
[----:B------:R-:W-:Y:S05]  /*a0b0*/  @!P0 BRA `(.L_x_2227) ;  /* 0xfffffffc00ec8947 */ /* 0x000fea000383ffff */
[----:B------:R-:W-:Y:S05]  /*a0c0*/  BRA `(.L_x_2225) ;  /* 0x00000000000c7947 */ /* 0x000fea0003800000 */
.L_x_2226:
[----:B------:R-:W0:Y:S02]  /*a0d0*/  LD.E R0, desc[UR8][R2.64+0x4] ;  /* 0x0000040802007980 */ /* 0x000e24000c101900 */
[----:B0-----:R-:W-:-:S05]  /*a0e0*/  IADD3 R7, R9, R0, RZ ;  /* 0x0000000009077210 */ /* 0x001fca0007ffe0ff */
[----:B------:R1:W-:Y:S02]  /*a0f0*/  ST.E desc[UR8][R2.64+0x4], R7 ;  /* 0x0000040702007985 */ /* 0x0003e4000c101908 */
.L_x_2225:
[----:B------:R-:W-:Y:S05]  /*a100*/  BSYNC B0 ;  /* 0x0000000000007941 */ /* 0x000fea0003800000 */
.L_x_2224:
        /* <DEDUP_REMOVED lines=13> */
.L_x_2231:
[----:B------:R-:W0:Y:S02]  /*a1e0*/  LDS R6, [R4] ;  /* 0x0000000004067984 */ /* 0x000e240000000800 */
[----:B0-----:R-:W-:-:S06]  /*a1f0*/  HADD2 R7, R6, R9 ;  /* 0x0000000906077230 */ /* 0x001fcc0000000000 */
[----:B------:R-:W0:Y:S02]  /*a200*/  ATOMS.CAST.SPIN R7, [R4], R6, R7 ;  /* 0x000000060407738d */ /* 0x000e240001800007 */
[----:B0-----:R-:W-:-:S13]  /*a210*/  ISETP.EQ.U32.AND P0, PT, R7, 0x1, PT ;  /* 0x000000010700780c */ /* 0x001fda0003f02070 */
[----:B------:R-:W-:Y:S05]  /*a220*/  @!P0 BRA `(.L_x_2231) ;  /* 0xfffffffc00ec8947 */ /* 0x000fea000383ffff */
[----:B------:R-:W-:Y:S05]  /*a230*/  BRA `(.L_x_2229) ;  /* 0x00000000000c7947 */ /* 0x000fea0003800000 */
.L_x_2230:
[----:B------:R-:W2:Y:S02]  /*a240*/  LD.E R0, desc[UR8][R2.64] ;  /* 0x0000000802007980 */ /* 0x000ea4000c101900 */
[----:B--2---:R-:W-:-:S05]  /*a250*/  IADD3 R5, R9, R0, RZ ;  /* 0x0000000009057210 */ /* 0x004fca0007ffe0ff */
[----:B------:R0:W-:Y:S02]  /*a260*/  ST.E desc[UR8][R2.64], R5 ;  /* 0x0000000502007985 */ /* 0x0001e4000c101908 */
.L_x_2229:
[----:B------:R-:W-:Y:S05]  /*a270*/  BSYNC B0 ;  /* 0x0000000000007941 */ /* 0x000fea0003800000 */
.L_x_2228:
[----:B------:R1:W-:Y:S02]  /*a280*/  ATOM.E.ADD.F16x2.RN.STRONG.GPU P0, RZ, desc[UR8][R2.64+0x4], R11 ;  /* 0x0000040b02ff79a2 */ /* 0x0003e4000810e1c8 */
[----:B-1----:R-:W-:Y:S05]  /*a290*/  @P0 EXIT ;  /* 0x000000000000094d */ /* 0x002fea0003800000 */
[----:B------:R-:W1:Y:S02]  /*a2a0*/  QSPC.E.S P0, RZ, [R2+0x4] ;  /* 0x0000040002ff73aa */ /* 0x000e640000000500 */
[----:B-1----:R-:W-:Y:S05]  /*a2b0*/  @!P0 BRA `(.L_x_2232) ;  /* 0x00000000001c8947 */ /* 0x002fea0003800000 */
[----:B0-----:R-:W-:-:S07]  /*a2c0*/  MOV R2, R2 ;  /* 0x0000000200027202 */ /* 0x001fce0000000f00 */
.L_x_2233:
[----:B------:R-:W0:Y:S02]  /*a2d0*/  LDS R4, [R2+0x4] ;  /* 0x0000040002047984 */ /* 0x000e240000000800 */
[----:B0-----:R-:W-:-:S10]  /*a2e0*/  HFMA2.MMA R5, R4, 1, 1, R11 ;  /* 0x3c003c0004057835 */ /* 0x001fd4000000000b */
[----:B------:R-:W0:Y:S02]  /*a2f0*/  ATOMS.CAST.SPIN R5, [R2+0x4], R4, R5 ;  /* 0x000004040205738d */ /* 0x000e240001800005 */
[----:B0-----:R-:W-:-:S13]  /*a300*/  ISETP.EQ.U32.AND P0, PT, R5, 0x1, PT ;  /* 0x000000010500780c */ /* 0x001fda0003f02070 */
[----:B------:R-:W-:Y:S05]  /*a310*/  @!P0 BRA `(.L_x_2233) ;  /* 0xfffffffc00ec8947 */ /* 0x000fea000383ffff */
[----:B------:R-:W-:Y:S05]  /*a320*/  EXIT ;  /* 0x000000000000794d */ /* 0x000fea0003800000 */
.L_x_2232:
[----:B------:R-:W0:Y:S02]  /*a330*/  LD.E R0, desc[UR8][R2.64+0x4] ;  /* 0x0000040802007980 */ /* 0x000e24000c101900 */
[----:B0-----:R-:W-:-:S05]  /*a340*/  IADD3 R5, R11, R0, RZ ;  /* 0x000000000b057210 */ /* 0x001fca0007ffe0ff */
[----:B------:R-:W-:Y:S01]  /*a350*/  ST.E desc[UR8][R2.64+0x4], R5 ;  /* 0x0000040502007985 */ /* 0x000fe2000c101908 */
[----:B------:R-:W-:Y:S05]  /*a360*/  EXIT ;  /* 0x000000000000794d */ /* 0x000fea0003800000 */
.L_x_2234:
        /* <DEDUP_REMOVED lines=9> */
.L_x_3696:


//--------------------- .text._Z23gemm_half_q_half_kernelILi3ELi4ELb1ELb1ELi32EEvPK6__halfPKjS4_S2_PS0_iiiiPKtS7_iiiiiibS2_i --------------------------
	.section	.text._Z23gemm_half_q_half_kernelILi3ELi4ELb1ELb1ELi32EEvPK6__halfPKjS4_S2_PS0_iiiiPKtS7_iiiiiibS2_i,"ax",@progbits
	.align	128
        .global         _Z23gemm_half_q_half_kernelILi3ELi4ELb1ELb1ELi32EEvPK6__halfPKjS4_S2_PS0_iiiiPKtS7_iiiiiibS2_i
        .type           _Z23gemm_half_q_half_kernelILi3ELi4ELb1ELb1ELi32EEvPK6__halfPKjS4_S2_PS0_iiiiPKtS7_iiiiiibS2_i,@function
        .size           _Z23gemm_half_q_half_kernelILi3ELi4ELb1ELb1ELi32EEvPK6__halfPKjS4_S2_PS0_iiiiPKtS7_iiiiiibS2_i,(.L_x_3697 - _Z23gemm_half_q_half_kernelILi3ELi4ELb1ELb1ELi32EEvPK6__halfPKjS4_S2_PS0_iiiiPKtS7_iiiiiibS2_i)
        .other          _Z23gemm_half_q_half_kernelILi3ELi4ELb1ELb1ELi32EEvPK6__halfPKjS4_S2_PS0_iiiiPKtS7_iiiiiibS2_i,@"STO_CUDA_ENTRY STV_DEFAULT"
_Z23gemm_half_q_half_kernelILi3ELi4ELb1ELb1ELi32EEvPK6__halfPKjS4_S2_PS0_iiiiPKtS7_iiiiiibS2_i:
.text._Z23gemm_half_q_half_kernelILi3ELi4ELb1ELb1ELi32EEvPK6__halfPKjS4_S2_PS0_iiiiPKtS7_iiiiiibS2_i:
        /* <DEDUP_REMOVED lines=36> */
.L_x_2235:
[----:B------:R-:W-:Y:S01]  /*0240*/  PRMT R2, R6, 0x9910, RZ ;  /* 0x0000991006027816 */ /* 0x000fe200000000ff */
[----:B------:R-:W-:-:S03]  /*0250*/  IMAD.SHL.U32 R47, R15, 0x20, RZ ;  /* 0x000000200f2f7824 */ /* 0x000fc600078e00ff */
        /* <DEDUP_REMOVED lines=34> */
.L_x_2240:
        /* <DEDUP_REMOVED lines=16> */
.L_x_2239:
        /* <DEDUP_REMOVED lines=16> */
.L_x_2238:
        /* <DEDUP_REMOVED lines=17> */
.L_x_2242:
        /* <DEDUP_REMOVED lines=16> */
.L_x_2241:
        /* <DEDUP_REMOVED lines=14> */
.L_x_2237:
[----:B------:R-:W-:Y:S05]  /*0970*/  BSYNC B0 ;  /* 0x0000000000007941 */ /* 0x000fea0003800000 */
.L_x_2236:
        /* <DEDUP_REMOVED lines=20> */
.L_x_2245:
        /* <DEDUP_REMOVED lines=11> */
.L_x_2244:
        /* <DEDUP_REMOVED lines=10> */
.L_x_2243:
        /* <DEDUP_REMOVED lines=12> */
[----:B------:R-:W-:Y:S01]  /*0cd0*/  IMAD.SHL.U32 R6, R2, 0x4, RZ ;  /* 0x0000000402067824 */ /* 0x000fe200078e00ff */
[----:B------:R-:W-:Y:S01]  /*0ce0*/  MOV R19, R47 ;  /* 0x0000002f00137202 */ /* 0x000fe20000000f00 */
[----:B------:R-:W-:Y:S01]  /*0cf0*/  UMOV UR4, URZ ;  /* 0x0000003f00047c82 */ /* 0x000fe20008000000 */
[----:B------:R-:W-:Y:S02]  /*0d00*/  LEA.HI R7, R7, R2, RZ, 0x3 ;  /* 0x0000000207077211 */ /* 0x000fe400078f18ff */
[----:B------:R-:W-:Y:S02]  /*0d10*/  LOP3.LUT R16, R6, 0x10, RZ, 0xc0, !PT ;  /* 0x0000001006107812 */ /* 0x000fe400078ec0ff */
[----:B0-----:R-:W-:-:S07]  /*0d20*/  SHF.R.S32.HI R17, RZ, 0x3, R7 ;  /* 0x00000003ff117819 */ /* 0x001fce0000011407 */
.L_x_2247:
        /* <DEDUP_REMOVED lines=23> */
[----:B------:R-:W4:Y:S01]  /*0ea0*/  I2F.F16 R5, R20 ;  /* 0x0000001400057306 */ /* 0x000f220000200c00 */
[----:B------:R-:W-:Y:S02]  /*0eb0*/  IADD3 R21, R21, 0x1, RZ ;  /* 0x0000000115157810 */ /* 0x000fe40007ffe0ff */
[----:B------:R-:W-:Y:S01]  /*0ec0*/  IADD3 R4, R4, 0x1, RZ ;  /* 0x0000000104047810 */ /* 0x000fe20007ffe0ff */
[----:B------:R-:W-:Y:S01]  /*0ed0*/  VIADD R18, R18, 0x1 ;  /* 0x0000000112127836 */ /* 0x000fe20000000000 */
[----:B---3--:R-:W-:Y:S01]  /*0ee0*/  IADD3 R19, R8, R19, RZ ;  /* 0x0000001308137210 */ /* 0x008fe20007ffe0ff */
[----:B------:R-:W-:Y:S02]  /*0ef0*/  IMAD R21, R21, R21, RZ ;  /* 0x0000001515157224 */ /* 0x000fe400078e02ff */
[----:B------:R-:W-:Y:S01]  /*0f00*/  IMAD R4, R4, R4, RZ ;  /* 0x0000000404047224 */ /* 0x000fe200078e02ff */
[----:B------:R-:W-:Y:S01]  /*0f10*/  ISETP.GE.AND P2, PT, R19, R46, PT ;  /* 0x0000002e1300720c */ /* 0x000fe20003f46270 */
[----:B------:R-:W-:Y:S01]  /*0f20*/  IMAD R18, R18, R18, RZ ;  /* 0x0000001212127224 */ /* 0x000fe200078e02ff */
        /* <DEDUP_REMOVED lines=8> */
.L_x_2246:
        /* <DEDUP_REMOVED lines=21> */
.L_x_2248:
[----:B------:R-:W-:Y:S05]  /*1100*/  @!P3 BRA `(.L_x_2249) ;  /* 0x00000000001cb947 */ /* 0x000fea0003800000 */
[----:B------:R-:W2:Y:S02]  /*1110*/  LDC R6, c[0x0][0x260] ;  /* 0x00009800ff067b82 */ /* 0x000ea40000000800 */
[----:B--2---:R-:W-:-:S04]  /*1120*/  VIMNMX R3, R47, R6, PT ;  /* 0x000000062f037248 */ /* 0x004fc80003fe0100 */
[----:B------:R-:W-:-:S04]  /*1130*/  IADD3 R3, R3, -R22, RZ ;  /* 0x8000001603037210 */ /* 0x000fc80007ffe0ff */
[----:B------:R-:W-:-:S04]  /*1140*/  SHF.R.S32.HI R6, RZ, 0x1f, R3 ;  /* 0x0000001fff067819 */ /* 0x000fc80000011403 */
[----:B------:R-:W-:-:S04]  /*1150*/  LEA.HI R6, R6, R3, RZ, 0x5 ;  /* 0x0000000306067211 */ /* 0x000fc800078f28ff */
[----:B------:R-:W-:-:S05]  /*1160*/  SHF.R.S32.HI R6, RZ, 0x5, R6 ;  /* 0x00000005ff067819 */ /* 0x000fca0000011406 */
[----:B------:R-:W-:-:S07]  /*1170*/  IMAD R3, R6, 0x5, RZ ;  /* 0x0000000506037824 */ /* 0x000fce00078e02ff */
.L_x_2249:
[----:B-1----:R-:W-:Y:S01]  /*1180*/  IMAD.MOV.U32 R5, RZ, RZ, RZ ;  /* 0x000000ffff057224 */ /* 0x002fe200078e00ff */
[----:B0-----:R-:W-:Y:S02]  /*1190*/  SHF.R.S32.HI R9, RZ, 0x5, R7 ;  /* 0x00000005ff097819 */ /* 0x001fe40000011407 */
        /* <DEDUP_REMOVED lines=9> */
.L_x_2250:
        /* <DEDUP_REMOVED lines=8> */
.L_x_2251:
        /* <DEDUP_REMOVED lines=9> */
.L_x_2252:
        /* <DEDUP_REMOVED lines=26> */
.L_x_2257:
[----:B0-----:R-:W0:Y:S02]  /*14e0*/  LDC R45, c[0x0][0x23c] ;  /* 0x00008f00ff2d7b82 */ /* 0x001e240000000800 */
[C---:B0-----:R-:W-:Y:S02]  /*14f0*/  IMAD.WIDE R4, R45.reuse, 0x4, R12 ;  /* 0x000000042d047825 */ /* 0x041fe400078e020c */
[----:B------:R-:W5:Y:S04]  /*1500*/  LDG.E.128.CONSTANT R12, desc[UR6][R12.64] ;  /* 0x000000060c0c7981 */ /* 0x000f68000c1e9d00 */
[----:B------:R0:W5:Y:S01]  /*1510*/  LDG.E.128.CONSTANT R8, desc[UR6][R4.64] ;  /* 0x0000000604087981 */ /* 0x000162000c1e9d00 */
[----:B------:R-:W-:Y:S01]  /*1520*/  IMAD.WIDE R2, R45, 0x4, R4 ;  /* 0x000000042d027825 */ /* 0x000fe200078e0204 */
[----:B------:R-:W-:Y:S06]  /*1530*/  @!P1 BRA `(.L_x_2254) ;  /* 0x0000001c005c9947 */ /* 0x000fec0003800000 */
[----:B0-----:R-:W2:Y:S01]  /*1540*/  LDG.E.128.CONSTANT R4, desc[UR6][R2.64] ;  /* 0x0000000602047981 */ /* 0x001ea2000c1e9d00 */
[--C-:B-----5:R-:W-:Y:S01]  /*1550*/  SHF.R.U32.HI R0, RZ, 0xf, R12.reuse ;  /* 0x0000000fff007819 */ /* 0x120fe2000001160c */
[----:B------:R-:W-:Y:S01]  /*1560*/  IMAD.MOV.U32 R23, RZ, RZ, 0x3000 ;  /* 0x00003000ff177424 */ /* 0x000fe200078e00ff */
[C---:B------:R-:W-:Y:S02]  /*1570*/  LOP3.LUT R16, R12.reuse, 0x380038, RZ, 0xc0, !PT ;  /* 0x003800380c107812 */ /* 0x040fe400078ec0ff */
[----:B------:R-:W-:Y:S02]  /*1580*/  SHF.R.U32.HI R52, RZ, 0x6, R12 ;  /* 0x00000006ff347819 */ /* 0x000fe4000001160c */
[----:B------:R-:W-:Y:S02]  /*1590*/  LOP3.LUT R55, R12, 0x70007, RZ, 0xc0, !PT ;  /* 0x000700070c377812 */ /* 0x000fe400078ec0ff */
        /* <DEDUP_REMOVED lines=22> */
[----:B------:R-:W-:Y:S02]  /*1700*/  PRMT R17, R50, 0x9910, RZ ;  /* 0x0000991032117816 */ /* 0x000fe400000000ff */
        /* <DEDUP_REMOVED lines=10> */
[----:B------:R-:W-:Y:S02]  /*17b0*/  LOP3.LUT R11, R27, 0x10001, RZ, 0xc0, !PT ;  /* 0x000100011b0b7812 */ /* 0x000fe400078ec0ff */
[----:B------:R-:W-:Y:S02]  /*17c0*/  LOP3.LUT R27, R21, 0x20002, R24, 0xf8, !PT ;  /* 0x00020002151b7812 */ /* 0x000fe400078ef818 */
[----:B------:R-:W-:Y:S02]  /*17d0*/  ISETP.NE.AND P2, PT, R17, RZ, PT ;  /* 0x000000ff1100720c */ /* 0x000fe40003f45270 */
[----:B------:R-:W-:Y:S02]  /*17e0*/  LOP3.LUT R31, R25, 0x20002, R30, 0xf8, !PT ;  /* 0x00020002191f7812 */ /* 0x000fe400078ef81e */
[----:B------:R-:W-:-:S02]  /*17f0*/  LOP3.LUT R71, R11, 0x20002, R34, 0xf8, !PT ;  /* 0x000200020b477812 */ /* 0x000fc400078ef822 */
[----:B------:R-:W-:Y:S02]  /*1800*/  LOP3.LUT R86, R19, 0x64006400, RZ, 0xfc, !PT ;  /* 0x6400640013567812 */ /* 0x000fe400078efcff */
[----:B------:R-:W-:Y:S02]  /*1810*/  LOP3.LUT R19, R15, 0x380038, RZ, 0xc0, !PT ;  /* 0x003800380f137812 */ /* 0x000fe400078ec0ff */
[----:B------:R-:W-:Y:S01]  /*1820*/  MOV R29, 0x2400 ;  /* 0x00002400001d7802 */ /* 0x000fe20000000f00 */
[-C--:B------:R-:W-:Y:S01]  /*1830*/  HFMA2 R86, R86, R23.reuse.H0_H0, -132, -132 ;  /* 0xd820d82056567431 */ /* 0x080fe20000040017 */
[----:B------:R-:W-:Y:S02]  /*1840*/  LOP3.LUT R68, R28, 0x64006400, RZ, 0xfc, !PT ;  /* 0x640064001c447812 */ /* 0x000fe400078efcff */
[----:B------:R-:W-:Y:S02]  /*1850*/  LOP3.LUT R16, R16, 0x64006400, RZ, 0xfc, !PT ;  /* 0x6400640010107812 */ /* 0x000fe400078efcff */
[----:B------:R-:W-:Y:S01]  /*1860*/  LOP3.LUT R28, R9, 0x380038, RZ, 0xc0, !PT ;  /* 0x00380038091c7812 */ /* 0x000fe200078ec0ff */
[-C--:B------:R-:W-:Y:S01]  /*1870*/  HFMA2 R75, R68, R23.reuse.H0_H0, -132, -132 ;  /* 0xd820d820444b7431 */ /* 0x080fe20000040017 */
[----:B------:R-:W-:Y:S01]  /*1880*/  LOP3.LUT R34, R19, 0x64006400, RZ, 0xfc, !PT ;  /* 0x6400640013227812 */ /* 0x000fe200078efcff */
[----:B------:R-:W-:Y:S01]  /*1890*/  HFMA2 R87, R16, R23.H0_H0, -132, -132 ;  /* 0xd820d82010577431 */ /* 0x000fe20000040017 */
[----:B------:R-:W-:-:S02]  /*18a0*/  PRMT R0, R29, 0x7610, R0 ;  /* 0x000076101d007816 */ /* 0x000fc40000000000 */
[----:B------:R-:W-:Y:S01]  /*18b0*/  LOP3.LUT R70, R28, 0x64006400, RZ, 0xfc, !PT ;  /* 0x640064001c467812 */ /* 0x000fe200078efcff */
[-C--:B------:R-:W-:Y:S01]  /*18c0*/  HFMA2 R34, R34, R23.reuse.H0_H0, -132, -132 ;  /* 0xd820d82022227431 */ /* 0x080fe20000040017 */
        /* <DEDUP_REMOVED lines=19> */
[----:B------:R-:W-:Y:S02]  /*1a00*/  LOP3.LUT R54, R54, 0x64006400, RZ, 0xfc, !PT ;  /* 0x6400640036367812 */ /* 0x000fe400078efcff */
[----:B------:R-:W-:Y:S01]  /*1a10*/  ISETP.GE.AND P3, PT, R48, 0x2, PT ;  /* 0x000000023000780c */ /* 0x000fe20003f66270 */
[----:B------:R-:W-:Y:S01]  /*1a20*/  HADD2 R94, R53, -1028, -1028 ;  /* 0xe404e404355e7430 */ /* 0x000fe20000000000 */
[----:B--2---:R-:W-:-:S02]  /*1a30*/  SHF.R.U32.HI R17, RZ, 0xd, R4 ;  /* 0x0000000dff117819 */ /* 0x004fc40000011604 */
[C---:B------:R-:W-:Y:S02]  /*1a40*/  LOP3.LUT R21, R4.reuse, 0x380038, RZ, 0xc0, !PT ;  /* 0x0038003804157812 */ /* 0x040fe400078ec0ff */
[----:B------:R-:W-:Y:S02]  /*1a50*/  SHF.R.U32.HI R57, RZ, 0x6, R4 ;  /* 0x00000006ff397819 */ /* 0x000fe40000011604 */
[----:B------:R-:W-:Y:S02]  /*1a60*/  LOP3.LUT R62, R4, 0x70007, RZ, 0xc0, !PT ;  /* 0x00070007043e7812 */ /* 0x000fe400078ec0ff */
[----:B------:R-:W-:Y:S02]  /*1a70*/  SHF.R.U32.HI R4, RZ, 0xd, R5 ;  /* 0x0000000dff047819 */ /* 0x000fe40000011605 */
[----:B------:R-:W-:Y:S02]  /*1a80*/  SHF.R.U32.HI R30, RZ, 0xd, R7 ;  /* 0x0000000dff1e7819 */ /* 0x000fe40000011607 */
[----:B------:R-:W-:-:S02]  /*1a90*/  SHF.R.U32.HI R11, RZ, 0x6, R5 ;  /* 0x00000006ff0b7819 */ /* 0x000fc40000011605 */
[C---:B------:R-:W-:Y:S02]  /*1aa0*/  LOP3.LUT R69, R7.reuse, 0x380038, RZ, 0xc0, !PT ;  /* 0x0038003807457812 */ /* 0x040fe400078ec0ff */
[----:B------:R-:W-:Y:S02]  /*1ab0*/  SHF.R.U32.HI R61, RZ, 0x6, R7 ;  /* 0x00000006ff3d7819 */ /* 0x000fe40000011607 */
[----:B------:R-:W-:Y:S02]  /*1ac0*/  LOP3.LUT R66, R7, 0x70007, RZ, 0xc0, !PT ;  /* 0x0007000707427812 */ /* 0x000fe400078ec0ff */
[----:B------:R-:W-:Y:S02]  /*1ad0*/  LOP3.LUT R7, R27, 0x40004, R4, 0xf8, !PT ;  /* 0x000400041b077812 */ /* 0x000fe400078ef804 */
[----:B------:R-:W-:Y:S02]  /*1ae0*/  LOP3.LUT R4, R71, 0x40004, R30, 0xf8, !PT ;  /* 0x0004000447047812 */ /* 0x000fe400078ef81e */
[----:B------:R-:W-:-:S02]  /*1af0*/  LOP3.LUT R25, R5, 0x380038, RZ, 0xc0, !PT ;  /* 0x0038003805197812 */ /* 0x000fc400078ec0ff */
[--C-:B------:R-:W-:Y:S02]  /*1b00*/  SHF.R.U32.HI R24, RZ, 0xd, R6.reuse ;  /* 0x0000000dff187819 */ /* 0x100fe40000011606 */
[----:B------:R-:W-:Y:S02]  /*1b10*/  LOP3.LUT R30, R14, 0x380038, RZ, 0xc0, !PT ;  /* 0x003800380e1e7812 */ /* 0x000fe400078ec0ff */
[----:B------:R-:W-:Y:S02]  /*1b20*/  LOP3.LUT R19, R11, 0x380038, RZ, 0xc0, !PT ;  /* 0x003800380b137812 */ /* 0x000fe400078ec0ff */
[----:B------:R-:W-:Y:S02]  /*1b30*/  LOP3.LUT R63, R5, 0x70007, RZ, 0xc0, !PT ;  /* 0x00070007053f7812 */ /* 0x000fe400078ec0ff */
[----:B------:R-:W-:Y:S02]  /*1b40*/  SHF.R.U32.HI R60, RZ, 0x6, R6 ;  /* 0x00000006ff3c7819 */ /* 0x000fe40000011606 */
[----:B------:R-:W-:-:S02]  /*1b50*/  LOP3.LUT R29, R6, 0x380038, RZ, 0xc0, !PT ;  /* 0x00380038061d7812 */ /* 0x000fc400078ec0ff */
[----:B------:R-:W-:Y:S02]  /*1b60*/  LOP3.LUT R65, R6, 0x70007, RZ, 0xc0, !PT ;  /* 0x0007000706417812 */ /* 0x000fe400078ec0ff */
[----:B------:R-:W-:Y:S02]  /*1b70*/  LOP3.LUT R5, R20, 0x40004, R17, 0xf8, !PT ;  /* 0x0004000414057812 */ /* 0x000fe400078ef811 */
        /* <DEDUP_REMOVED lines=57> */
[C---:B------:R-:W-:Y:S01]  /*1f10*/  LOP3.LUT R63, R61.reuse, 0x70007, RZ, 0xc0, !PT ;  /* 0x000700073d3f7812 */ /* 0x040fe200078ec0ff */
        /* <DEDUP_REMOVED lines=152> */
.L_x_2255:
        /* <DEDUP_REMOVED lines=82> */
.L_x_2256:
        /* <DEDUP_REMOVED lines=79> */
.L_x_2254:
        /* <DEDUP_REMOVED lines=8> */
.L_x_2253:
[----:B------:R-:W-:Y:S05]  /*3330*/  @!P1 EXIT ;  /* 0x000000000000994d */ /* 0x000fea0003800000 */
[----:B------:R-:W1:Y:S01]  /*3340*/  S2R R0, SR_CTAID.X ;  /* 0x0000000000007919 */ /* 0x000e620000002500 */
[----:B------:R-:W2:Y:S01]  /*3350*/  S2UR UR4, SR_CTAID.Y ;  /* 0x00000000000479c3 */ /* 0x000ea20000002600 */
[----:B------:R-:W-:Y:S01]  /*3360*/  HMUL2 R9, R40, R50.H0_H0 ;  /* 0x2000003228097232 */ /* 0x000fe20000000000 */
[----:B------:R-:W1:Y:S06]  /*3370*/  S2R R3, SR_TID.X ;  /* 0x0000000000037919 */ /* 0x000e6c0000002100 */
[----:B------:R-:W0:Y:S01]  /*3380*/  LDC.64 R6, c[0x0][0x230] ;  /* 0x00008c00ff067b82 */ /* 0x000e220000000a00 */
[----:B--2---:R-:W-:Y:S01]  /*3390*/  UIMAD UR4, UR4, 0x3, URZ ;  /* 0x00000003040478a4 */ /* 0x004fe2000f8e023f */
        /* <DEDUP_REMOVED lines=12> */
.L_x_2261:
[----:B------:R-:W0:Y:S02]  /*3460*/  LDS R2, [R0] ;  /* 0x0000000000027984 */ /* 0x000e240000000800 */
[----:B0-----:R-:W-:-:S06]  /*3470*/  HADD2 R3, R2, R9 ;  /* 0x0000000902037230 */ /* 0x001fcc0000000000 */
[----:B------:R-:W0:Y:S02]  /*3480*/  ATOMS.CAST.SPIN R3, [R0], R2, R3 ;  /* 0x000000020003738d */ /* 0x000e240001800003 */
[----:B0-----:R-:W-:-:S13]  /*3490*/  ISETP.EQ.U32.AND P0, PT, R3, 0x1, PT ;  /* 0x000000010300780c */ /* 0x001fda0003f02070 */
[----:B------:R-:W-:Y:S05]  /*34a0*/  @!P0 BRA `(.L_x_2261) ;  /* 0xfffffffc00ec8947 */ /* 0x000fea000383ffff */
[----:B------:R-:W-:Y:S05]  /*34b0*/  BRA `(.L_x_2259) ;  /* 0x00000000000c7947 */ /* 0x000fea0003800000 */
.L_x_2260:
[----:B------:R-:W2:Y:S02]  /*34c0*/  LD.E R0, desc[UR6][R4.64] ;  /* 0x0000000604007980 */ /* 0x000ea4000c101900 */
[----:B--2---:R-:W-:-:S05]  /*34d0*/  IADD3 R3, R9, R0, RZ ;  /* 0x0000000009037210 */ /* 0x004fca0007ffe0ff */
[----:B------:R0:W-:Y:S02]  /*34e0*/  ST.E desc[UR6][R4.64], R3 ;  /* 0x0000000304007985 */ /* 0x0001e4000c101906 */
.L_x_2259:
[----:B------:R-:W-:Y:S05]  /*34f0*/  BSYNC B0 ;  /* 0x0000000000007941 */ /* 0x000fea0003800000 */
.L_x_2258:
[----:B------:R1:W-:Y:S01]  /*3500*/  ATOM.E.ADD.F16x2.RN.STRONG.GPU P0, RZ, desc[UR6][R4.64+0x4], R39 ;  /* 0x0000042704ff79a2 */ /* 0x0003e2000810e1c6 */
[----:B------:R-:W-:Y:S04]  /*3510*/  BSSY B0, `(.L_x_2262) ;  /* 0x000000f000007945 */ /* 0x000fe80003800000 */
[----:B-1----:R-:W-:Y:S05]  /*3520*/  @P0 BRA `(.L_x_2263) ;  /* 0x0000000000340947 */ /* 0x002fea0003800000 */
[----:B------:R-:W1:Y:S02]  /*3530*/  QSPC.E.S P0, RZ, [R4+0x4] ;  /* 0x0000040004ff73aa */ /* 0x000e640000000500 */
[----:B-1----:R-:W-:Y:S05]  /*3540*/  @!P0 BRA `(.L_x_2264) ;  /* 0x0000000000208947 */ /* 0x002fea0003800000 */
[----:B------:R-:W-:-:S05]  /*3550*/  IMAD.MOV.U32 R2, RZ, RZ, R4 ;  /* 0x000000ffff027224 */ /* 0x000fca00078e0004 */
[----:B------:R-:W-:-:S07]  /*3560*/  MOV R0, R2 ;  /* 0x0000000200007202 */ /* 0x000fce0000000f00 */
.L_x_2265:
[----:B------:R-:W0:Y:S02]  /*3570*/  LDS R2, [R0+0x4] ;  /* 0x0000040000027984 */ /* 0x000e240000000800 */
[----:B0-----:R-:W-:-:S10]  /*3580*/  HFMA2.MMA R3, R2, 1, 1, R39 ;  /* 0x3c003c0002037835 */ /* 0x001fd40000000027 */
[----:B------:R-:W0:Y:S02]  /*3590*/  ATOMS.CAST.SPIN R3, [R0+0x4], R2, R3 ;  /* 0x000004020003738d */ /* 0x000e240001800003 */
[----:B0-----:R-:W-:-:S13]  /*35a0*/  ISETP.EQ.U32.AND P0, PT, R3, 0x1, PT ;  /* 0x000000010300780c */ /* 0x001fda0003f02070 */
[----:B------:R-:W-:Y:S05]  /*35b0*/  @!P0 BRA `(.L_x_2265) ;  /* 0xfffffffc00ec8947 */ /* 0x000fea000383ffff */
[----:B------:R-:W-:Y:S05]  /*35c0*/  BRA `(.L_x_2263) ;  /* 0x00000000000c7947 */ /* 0x000fea0003800000 */
.L_x_2264:
[----:B------:R-:W0:Y:S02]  /*35d0*/  LD.E R0, desc[UR6][R4.64+0x4] ;  /* 0x0000040604007980 */ /* 0x000e24000c101900 */
[----:B0-----:R-:W-:-:S05]  /*35e0*/  IADD3 R3, R39, R0, RZ ;  /* 0x0000000027037210 */ /* 0x001fca0007ffe0ff */
[----:B------:R1:W-:Y:S02]  /*35f0*/  ST.E desc[UR6][R4.64+0x4], R3 ;  /* 0x0000040304007985 */ /* 0x0003e4000c101906 */
.L_x_2263:
[----:B------:R-:W-:Y:S05]  /*3600*/  BSYNC B0 ;  /* 0x0000000000007941 */ /* 0x000fea0003800000 */
.L_x_2262:
        /* <DEDUP_REMOVED lines=13> */
.L_x_2269:
[----:B------:R-:W0:Y:S02]  /*36e0*/  LDS R2, [R0] ;  /* 0x0000000000027984 */ /* 0x000e240000000800 */
[----:B0-----:R-:W-:-:S06]  /*36f0*/  HADD2 R3, R2, R9 ;  /* 0x0000000902037230 */ /* 0x001fcc0000000000 */
[----:B------:R-:W0:Y:S02]  /*3700*/  ATOMS.CAST.SPIN R3, [R0], R2, R3 ;  /* 0x000000020003738d */ /* 0x000e240001800003 */
[----:B0-----:R-:W-:-:S13]  /*3710*/  ISETP.EQ.U32.AND P0, PT, R3, 0x1, PT ;  /* 0x000000010300780c */ /* 0x001fda0003f02070 */
[----:B------:R-:W-:Y:S05]  /*3720*/  @!P0 BRA `(.L_x_2269) ;  /* 0xfffffffc00ec8947 */ /* 0x000fea000383ffff */
[----:B------:R-:W-:Y:S05]  /*3730*/  BRA `(.L_x_2267) ;  /* 0x00000000000c7947 */ /* 0x000fea0003800000 */
.L_x_2268:
[----:B------:R-:W2:Y:S02]  /*3740*/  LD.E R0, desc[UR6][R4.64] ;  /* 0x0000000604007980 */ /* 0x000ea4000c101900 */
[----:B--2---:R-:W-:-:S05]  /*3750*/  IADD3 R3, R9, R0, RZ ;  /* 0x0000000009037210 */ /* 0x004fca0007ffe0ff */
[----:B------:R0:W-:Y:S02]  /*3760*/  ST.E desc[UR6][R4.64], R3 ;  /* 0x0000000304007985 */ /* 0x0001e4000c101906 */
.L_x_2267:
[----:B------:R-:W-:Y:S05]  /*3770*/  BSYNC B0 ;  /* 0x0000000000007941 */ /* 0x000fea0003800000 */
.L_x_2266:
[----:B------:R1:W-:Y:S01]  /*3780*/  ATOM.E.ADD.F16x2.RN.STRONG.GPU P0, RZ, desc[UR6][R4.64+0x4], R37 ;  /* 0x0000042504ff79a2 */ /* 0x0003e2000810e1c6 */
[----:B------:R-:W-:Y:S04]  /*3790*/  BSSY B0, `(.L_x_2270) ;  /* 0x000000f000007945 */ /* 0x000fe80003800000 */
[----:B-1----:R-:W-:Y:S05]  /*37a0*/  @P0 BRA `(.L_x_2271) ;  /* 0x0000000000340947 */ /* 0x002fea0003800000 */
[----:B------:R-:W1:Y:S02]  /*37b0*/  QSPC.E.S P0, RZ, [R4+0x4] ;  /* 0x0000040004ff73aa */ /* 0x000e640000000500 */
[----:B-1----:R-:W-:Y:S05]  /*37c0*/  @!P0 BRA `(.L_x_2272) ;  /* 0x0000000000208947 */ /* 0x002fea0003800000 */
[----:B------:R-:W-:-:S04]  /*37d0*/  MOV R2, R4 ;  /* 0x0000000400027202 */ /* 0x000fc80000000f00 */
[----:B------:R-:W-:-:S07]  /*37e0*/  MOV R0, R2 ;  /* 0x0000000200007202 */ /* 0x000fce0000000f00 */
.L_x_2273:
[----:B------:R-:W0:Y:S02]  /*37f0*/  LDS R2, [R0+0x4] ;  /* 0x0000040000027984 */ /* 0x000e240000000800 */
[----:B0-----:R-:W-:-:S10]  /*3800*/  HFMA2.MMA R3, R2, 1, 1, R37 ;  /* 0x3c003c0002037835 */ /* 0x001fd40000000025 */
[----:B------:R-:W0:Y:S02]  /*3810*/  ATOMS.CAST.SPIN R3, [R0+0x4], R2, R3 ;  /* 0x000004020003738d */ /* 0x000e240001800003 */
[----:B0-----:R-:W-:-:S13]  /*3820*/  ISETP.EQ.U32.AND P0, PT, R3, 0x1, PT ;  /* 0x000000010300780c */ /* 0x001fda0003f02070 */
[----:B------:R-:W-:Y:S05]  /*3830*/  @!P0 BRA `(.L_x_2273) ;  /* 0xfffffffc00ec8947 */ /* 0x000fea000383ffff */
[----:B------:R-:W-:Y:S05]  /*3840*/  BRA `(.L_x_2271) ;  /* 0x00000000000c7947 */ /* 0x000fea0003800000 */
.L_x_2272:
[----:B------:R-:W0:Y:S02]  /*3850*/  LD.E R0, desc[UR6][R4.64+0x4] ;  /* 0x0000040604007980 */ /* 0x000e24000c101900 */
[----:B0-----:R-:W-:-:S05]  /*3860*/  IMAD.IADD R3, R37, 0x1, R0 ;  /* 0x0000000125037824 */ /* 0x001fca00078e0200 */
[----:B------:R1:W-:Y:S02]  /*3870*/  ST.E desc[UR6][R4.64+0x4], R3 ;  /* 0x0000040304007985 */ /* 0x0003e4000c101906 */
.L_x_2271:
[----:B------:R-:W-:Y:S05]  /*3880*/  BSYNC B0 ;  /* 0x0000000000007941 */ /* 0x000fea0003800000 */
.L_x_2270:
        /* <DEDUP_REMOVED lines=13> */
.L_x_2277:
[----:B------:R-:W0:Y:S02]  /*3960*/  LDS R2, [R0] ;  /* 0x0000000000027984 */ /* 0x000e240000000800 */
[----:B0-----:R-:W-:-:S06]  /*3970*/  HADD2 R3, R2, R7 ;  /* 0x0000000702037230 */ /* 0x001fcc0000000000 */
[----:B------:R-:W0:Y:S02]  /*3980*/  ATOMS.CAST.SPIN R3, [R0], R2, R3 ;  /* 0x000000020003738d */ /* 0x000e240001800003 */
[----:B0-----:R-:W-:-:S13]  /*3990*/  ISETP.EQ.U32.AND P0, PT, R3, 0x1, PT ;  /* 0x000000010300780c */ /* 0x001fda0003f02070 */
[----:B------:R-:W-:Y:S05]  /*39a0*/  @!P0 BRA `(.L_x_2277) ;  /* 0xfffffffc00ec8947 */ /* 0x000fea000383ffff */
[----:B------:R-:W-:Y:S05]  /*39b0*/  BRA `(.L_x_2275) ;  /* 0x00000000000c7947 */ /* 0x000fea0003800000 */
.L_x_2276:
[----:B------:R-:W2:Y:S02]  /*39c0*/  LD.E R0, desc[UR6][R4.64] ;  /* 0x0000000604007980 */ /* 0x000ea4000c101900 */
[----:B--2---:R-:W-:-:S05]  /*39d0*/  IMAD.IADD R3, R7, 0x1, R0 ;  /* 0x0000000107037824 */ /* 0x004fca00078e0200 */
[----:B------:R0:W-:Y:S02]  /*39e0*/  ST.E desc[UR6][R4.64], R3 ;  /* 0x0000000304007985 */ /* 0x0001e4000c101906 */
.L_x_2275:
[----:B------:R-:W-:Y:S05]  /*39f0*/  BSYNC B0 ;  /* 0x0000000000007941 */ /* 0x000fea0003800000 */
.L_x_2274:
[----:B------:R1:W-:Y:S02]  /*3a00*/  ATOM.E.ADD.F16x2.RN.STRONG.GPU P0, RZ, desc[UR6][R4.64+0x4], R35 ;  /* 0x0000042304ff79a2 */ /* 0x0003e4000810e1c6 */
[----:B-1----:R-:W-:Y:S05]  /*3a10*/  @P0 EXIT ;  /* 0x000000000000094d */ /* 0x002fea0003800000 */
[----:B------:R-:W1:Y:S02]  /*3a20*/  QSPC.E.S P0, RZ, [R4+0x4] ;  /* 0x0000040004ff73aa */ /* 0x000e640000000500 */
[----:B-1----:R-:W-:Y:S05]  /*3a30*/  @!P0 BRA `(.L_x_2278) ;  /* 0x0000000000208947 */ /* 0x002fea0003800000 */
[----:B------:R-:W-:-:S04]  /*3a40*/  MOV R2, R4 ;  /* 0x0000000400027202 */ /* 0x000fc80000000f00 */
[----:B------:R-:W-:-:S07]  /*3a50*/  MOV R0, R2 ;  /* 0x0000000200007202 */ /* 0x000fce0000000f00 */
.L_x_2279:
[----:B------:R-:W0:Y:S02]  /*3a60*/  LDS R2, [R0+0x4] ;  /* 0x0000040000027984 */ /* 0x000e240000000800 */
[----:B0-----:R-:W-:-:S10]  /*3a70*/  HFMA2.MMA R3, R2, 1, 1, R35 ;  /* 0x3c003c0002037835 */ /* 0x001fd40000000023 */
[----:B------:R-:W0:Y:S02]  /*3a80*/  ATOMS.CAST.SPIN R3, [R0+0x4], R2, R3 ;  /* 0x000004020003738d */ /* 0x000e240001800003 */
[----:B0-----:R-:W-:-:S13]  /*3a90*/  ISETP.EQ.U32.AND P0, PT, R3, 0x1, PT ;  /* 0x000000010300780c */ /* 0x001fda0003f02070 */
[----:B------:R-:W-:Y:S05]  /*3aa0*/  @!P0 BRA `(.L_x_2279) ;  /* 0xfffffffc00ec8947 */ /* 0x000fea000383ffff */
[----:B------:R-:W-:Y:S05]  /*3ab0*/  EXIT ;  /* 0x000000000000794d */ /* 0x000fea0003800000 */
.L_x_2278:
[----:B------:R-:W0:Y:S02]  /*3ac0*/  LD.E R0, desc[UR6][R4.64+0x4] ;  /* 0x0000040604007980 */ /* 0x000e24000c101900 */
[----:B0-----:R-:W-:-:S05]  /*3ad0*/  IADD3 R3, R35, R0, RZ ;  /* 0x0000000023037210 */ /* 0x001fca0007ffe0ff */
[----:B------:R-:W-:Y:S01]  /*3ae0*/  ST.E desc[UR6][R4.64+0x4], R3 ;  /* 0x0000040304007985 */ /* 0x000fe2000c101906 */
[----:B------:R-:W-:Y:S05]  /*3af0*/  EXIT ;  /* 0x000000000000794d */ /* 0x000fea0003800000 */
.L_x_2280:
        /* <DEDUP_REMOVED lines=16> */
.L_x_3697:


//--------------------- .text._Z23gemm_half_q_half_kernelILi3ELi6ELb1ELb1ELi32EEvPK6__halfPKjS4_S2_PS0_iiiiPKtS7_iiiiiibS2_i --------------------------
	.section	.text._Z23gemm_half_q_half_kernelILi3ELi6ELb1ELb1ELi32EEvPK6__halfPKjS4_S2_PS0_iiiiPKtS7_iiiiiibS2_i,"ax",@progbits
	.align	128
        .global         _Z23gemm_half_q_half_kernelILi3ELi6ELb1ELb1ELi32EEvPK6__halfPKjS4_S2_PS0_iiiiPKtS7_iiiiiibS2_i
        .type           _Z23gemm_half_q_half_kernelILi3ELi6ELb1ELb1ELi32EEvPK6__halfPKjS4_S2_PS0_iiiiPKtS7_iiiiiibS2_i,@function
        .size           _Z23gemm_half_q_half_kernelILi3ELi6ELb1ELb1ELi32EEvPK6__halfPKjS4_S2_PS0_iiiiPKtS7_iiiiiibS2_i,(.L_x_3698 - _Z23gemm_half_q_half_kernelILi3ELi6ELb1ELb1ELi32EEvPK6__halfPKjS4_S2_PS0_iiiiPKtS7_iiiiiibS2_i)
        .other          _Z23gemm_half_q_half_kernelILi3ELi6ELb1ELb1ELi32EEvPK6__halfPKjS4_S2_PS0_iiiiPKtS7_iiiiiibS2_i,@"STO_CUDA_ENTRY STV_DEFAULT"
_Z23gemm_half_q_half_kernelILi3ELi6ELb1ELb1ELi32EEvPK6__halfPKjS4_S2_PS0_iiiiPKtS7_iiiiiibS2_i:
.text._Z23gemm_half_q_half_kernelILi3ELi6ELb1ELb1ELi32EEvPK6__halfPKjS4_S2_PS0_iiiiPKtS7_iiiiiibS2_i:
        /* <DEDUP_REMOVED lines=8> */
[----:B------:R-:W2:Y:S01]  /*0080*/  S2R R14, SR_CTAID.Z ;  /* 0x00000000000e7919 */ /* 0x000ea20000002700 */
[----:B------:R-:W3:Y:S01]  /*0090*/  LDC R15, c[0x0][0x240] ;  /* 0x00009000ff0f7b82 */ /* 0x000ee20000000800 */
[----:B------:R-:W-:Y:S01]  /*00a0*/  PRMT R7, RZ, 0x7610, R7 ;  /* 0x00007610ff077816 */ /* 0x000fe20000000007 */
[----:B------:R-:W4:Y:S01]  /*00b0*/  S2R R16, SR_TID.X ;  /* 0x0000000000107919 */ /* 0x000f220000002100 */
        /* <DEDUP_REMOVED lines=24> */
.L_x_2281:
        /* <DEDUP_REMOVED lines=36> */
.L_x_2286:
        /* <DEDUP_REMOVED lines=16> */
.L_x_2285:
        /* <DEDUP_REMOVED lines=16> */
.L_x_2284:
        /* <DEDUP_REMOVED lines=17> */
.L_x_2288:
        /* <DEDUP_REMOVED lines=16> */
.L_x_2287:
        /* <DEDUP_REMOVED lines=14> */
.L_x_2283:
[----:B------:R-:W-:Y:S05]  /*0970*/  BSYNC B0 ;  /* 0x0000000000007941 */ /* 0x000fea0003800000 */
.L_x_2282:
        /* <DEDUP_REMOVED lines=10> */
[----:B------:R-:W-:Y:S01]  /*0a20*/  ISETP.GT.AND P2, PT, R48, 0x3, PT ;  /* 0x000000033000780c */ /* 0x000fe20003f44270 */
[----:B------:R-:W-:Y:S01]  /*0a30*/  IMAD R5, R12, R47, RZ ;  /* 0x0000002f0c057224 */ /* 0x000fe200078e02ff */
[----:B0-----:R-:W-:Y:S01]  /*0a40*/  HFMA2.MMA R11, -RZ, RZ, 0, 0 ;  /* 0x00000000ff0b7435 */ /* 0x001fe200000001ff */
[----:B------:R-:W-:Y:S02]  /*0a50*/  PLOP3.LUT P0, PT, PT, PT, PT, 0x80, 0x0 ;  /* 0x000000000000781c */ /* 0x000fe40003f0f070 */
[----:B------:R-:W-:-:S05]  /*0a60*/  IMAD R5, R5, 0x3, R10 ;  /* 0x0000000305057824 */ /* 0x000fca00078e020a */
[----:B------:R-:W-:-:S05]  /*0a70*/  LEA R5, R16, R5, 0x2 ;  /* 0x0000000510057211 */ /* 0x000fca00078e10ff */
[----:B-1----:R-:W-:Y:S01]  /*0a80*/  IMAD.WIDE R2, R5, 0x2, R2 ;  /* 0x0000000205027825 */ /* 0x002fe200078e0202 */
[----:B------:R-:W-:Y:S06]  /*0a90*/  @!P2 BRA `(.L_x_2290) ;  /* 0x000000000034a947 */ /* 0x000fec0003800000 */
[----:B------:R-:W-:Y:S02]  /*0aa0*/  PLOP3.LUT P0, PT, PT, PT, PT, 0x8, 0x0 ;  /* 0x000000000000781c */ /* 0x000fe40003f0e170 */
[----:B------:R-:W-:-:S11]  /*0ab0*/  IADD3 R10, R48, -0x3, RZ ;  /* 0xfffffffd300a7810 */ /* 0x000fd60007ffe0ff */
.L_x_2291:
        /* <DEDUP_REMOVED lines=11> */
.L_x_2290:
        /* <DEDUP_REMOVED lines=10> */
.L_x_2289:
[----:B------:R-:W2:Y:S08]  /*0c10*/  LDC R21, c[0x0][0x25c] ;  /* 0x00009700ff157b82 */ /* 0x000eb00000000800 */
[----:B------:R-:W-:Y:S01]  /*0c20*/  BAR.SYNC.DEFER_BLOCKING 0x0 ;  /* 0x0000000000007b1d */ /* 0x000fe20000010000 */
[----:B------:R-:W-:-:S07]  /*0c30*/  ISETP.GE.AND P0, PT, R49, R46, PT ;  /* 0x0000002e3100720c */ /* 0x000fce0003f06270 */
[----:B------:R-:W3:Y:S06]  /*0c40*/  LDC R22, c[0x0][0x264] ;  /* 0x00009900ff167b82 */ /* 0x000eec0000000800 */
[----:B------:R-:W-:Y:S05]  /*0c50*/  @P0 BRA `(.L_x_2292) ;  /* 0x0000000000d40947 */ /* 0x000fea0003800000 */
[----:B------:R-:W4:Y:S01]  /*0c60*/  LDC.64 R8, c[0x0][0x248] ;  /* 0x00009200ff087b82 */ /* 0x000f220000000a00 */
[----:B-1----:R-:W-:-:S07]  /*0c70*/  SHF.L.U32 R3, R14, 0x6, RZ ;  /* 0x000000060e037819 */ /* 0x002fce00000006ff */
[----:B0-----:R-:W0:Y:S08]  /*0c80*/  LDC.64 R10, c[0x0][0x220] ;  /* 0x00008800ff0a7b82 */ /* 0x001e300000000a00 */
[----:B------:R-:W1:Y:S01]  /*0c90*/  LDC.64 R12, c[0x0][0x228] ;  /* 0x00008a00ff0c7b82 */ /* 0x000e620000000a00 */
[----:B----4-:R-:W-:-:S05]  /*0ca0*/  IMAD.WIDE R2, R3, 0x2, R8 ;  /* 0x0000000203027825 */ /* 0x010fca00078e0208 */
[----:B------:R4:W5:Y:S01]  /*0cb0*/  LDG.E.U16.CONSTANT R14, desc[UR6][R2.64] ;  /* 0x00000006020e7981 */ /* 0x000962000c1e9500 */
[----:B------:R-:W-:Y:S01]  /*0cc0*/  SHF.R.S32.HI R5, RZ, 0x1f, R0 ;  /* 0x0000001fff057819 */ /* 0x000fe20000011400 */
[----:B------:R-:W-:Y:S01]  /*0cd0*/  UMOV UR4, URZ ;  /* 0x0000003f00047c82 */ /* 0x000fe20008000000 */
[----:B------:R-:W-:Y:S02]  /*0ce0*/  SHF.L.U32 R4, R0, 0x2, RZ ;  /* 0x0000000200047819 */ /* 0x000fe400000006ff */
[----:B------:R-:W-:Y:S02]  /*0cf0*/  LEA.HI R5, R5, R0, RZ, 0x3 ;  /* 0x0000000005057211 */ /* 0x000fe400078f18ff */
[----:B------:R-:W-:Y:S02]  /*0d00*/  MOV R17, R49 ;  /* 0x0000003100117202 */ /* 0x000fe40000000f00 */
[----:B------:R-:W-:Y:S02]  /*0d10*/  LOP3.LUT R15, R4, 0x10, RZ, 0xc0, !PT ;  /* 0x00000010040f7812 */ /* 0x000fe400078ec0ff */
[----:B01--4-:R-:W-:-:S07]  /*0d20*/  SHF.R.S32.HI R16, RZ, 0x3, R5 ;  /* 0x00000003ff107819 */ /* 0x013fce0000011405 */
.L_x_2293:
[----:B-----5:R-:W-:-:S05]  /*0d30*/  IADD3 R4, R14, UR4, RZ ;  /* 0x000000040e047c10 */ /* 0x020fca000fffe0ff */
[----:B------:R-:W-:-:S05]  /*0d40*/  IMAD R2, R4, R47, RZ ;  /* 0x0000002f04027224 */ /* 0x000fca00078e02ff */
[----:B------:R-:W-:-:S04]  /*0d50*/  SHF.R.S32.HI R3, RZ, 0x1f, R2 ;  /* 0x0000001fff037819 */ /* 0x000fc80000011402 */
[----:B------:R-:W-:-:S04]  /*0d60*/  LEA.HI R3, R3, R2, RZ, 0x3 ;  /* 0x0000000203037211 */ /* 0x000fc800078f18ff */
[----:B------:R-:W-:-:S05]  /*0d70*/  LEA.HI.SX32 R3, R3, R16, 0x1d ;  /* 0x0000001003037211 */ /* 0x000fca00078feaff */
[----:B------:R-:W-:-:S06]  /*0d80*/  IMAD.WIDE R2, R3, 0x4, R10 ;  /* 0x0000000403027825 */ /* 0x000fcc00078e020a */
[----:B------:R-:W4:Y:S01]  /*0d90*/  LDG.E.CONSTANT R2, desc[UR6][R2.64] ;  /* 0x0000000602027981 */ /* 0x000f22000c1e9900 */
[----:B------:R-:W-:-:S05]  /*0da0*/  LEA R7, R17, 0x1, 0x1 ;  /* 0x0000000111077811 */ /* 0x000fca00078e08ff */
[----:B------:R-:W-:-:S06]  /*0db0*/  IMAD.WIDE R6, R7, 0x2, R8 ;  /* 0x0000000207067825 */ /* 0x000fcc00078e0208 */
[----:B------:R-:W2:Y:S01]  /*0dc0*/  LDG.E.U16.CONSTANT R6, desc[UR6][R6.64] ;  /* 0x0000000606067981 */ /* 0x000ea2000c1e9500 */
[----:B------:R-:W-:-:S06]  /*0dd0*/  IMAD.WIDE R4, R4, 0x2, R12 ;  /* 0x0000000204047825 */ /* 0x000fcc00078e020c */
[----:B------:R-:W3:Y:S01]  /*0de0*/  LDG.E.U16.CONSTANT R4, desc[UR6][R4.64] ;  /* 0x0000000604047981 */ /* 0x000ee2000c1e9500 */
[----:B------:R-:W-:Y:S01]  /*0df0*/  UIADD3 UR4, UR4, 0x1, URZ ;  /* 0x0000000104047890 */ /* 0x000fe2000fffe03f */
        /* <DEDUP_REMOVED lines=11> */
[----:B------:R-:W-:Y:S02]  /*0eb0*/  IADD3 R20, R20, 0x1, RZ ;  /* 0x0000000114147810 */ /* 0x000fe40007ffe0ff */
[----:B------:R-:W-:Y:S02]  /*0ec0*/  IADD3 R2, R2, 0x1, RZ ;  /* 0x0000000102027810 */ /* 0x000fe40007ffe0ff */
[----:B------:R-:W-:Y:S01]  /*0ed0*/  IADD3 R18, R18, 0x1, RZ ;  /* 0x0000000112127810 */ /* 0x000fe20007ffe0ff */
[----:B------:R-:W-:Y:S01]  /*0ee0*/  IMAD R20, R20, R20, RZ ;  /* 0x0000001414147224 */ /* 0x000fe200078e02ff */
[----:B--2---:R-:W-:Y:S01]  /*0ef0*/  IADD3 R17, R6, R17, RZ ;  /* 0x0000001106117210 */ /* 0x004fe20007ffe0ff */
[----:B------:R-:W-:Y:S02]  /*0f00*/  IMAD R2, R2, R2, RZ ;  /* 0x0000000202027224 */ /* 0x000fe400078e02ff */
[----:B------:R-:W-:Y:S01]  /*0f10*/  IMAD R18, R18, R18, RZ ;  /* 0x0000001212127224 */ /* 0x000fe200078e02ff */
[----:B------:R-:W0:Y:S01]  /*0f20*/  I2F.F16 R3, R20 ;  /* 0x0000001400037306 */ /* 0x000e220000200c00 */
[----:B------:R-:W-:Y:S01]  /*0f30*/  ISETP.GE.AND P2, PT, R17, R46, PT ;  /* 0x0000002e1100720c */ /* 0x000fe20003f46270 */
[----:B---3--:R-:W-:-:S06]  /*0f40*/  HMUL2 R45, R45.H0_H0, R4.H0_H0 ;  /* 0x200000042d2d7232 */ /* 0x008fcc0000000800 */
[----:B------:R-:W1:Y:S01]  /*0f50*/  I2F.F16 R43, R2 ;  /* 0x00000002002b7306 */ /* 0x000e620000200c00 */
[----:B0-----:R-:W-:-:S07]  /*0f60*/  HMUL2 R44, R3.H0_H0, R4.H0_H0 ;  /* 0x20000004032c7232 */ /* 0x001fce0000000800 */
[----:B------:R-:W0:Y:S01]  /*0f70*/  I2F.F16 R5, R18 ;  /* 0x0000001200057306 */ /* 0x000e220000200c00 */
[-C--:B-1----:R-:W-:Y:S02]  /*0f80*/  HMUL2 R43, R43.H0_H0, R4.reuse.H0_H0 ;  /* 0x200000042b2b7232 */ /* 0x082fe40000000800 */
[----:B0-----:R-:W-:Y:S01]  /*0f90*/  HMUL2 R42, R5.H0_H0, R4.H0_H0 ;  /* 0x20000004052a7232 */ /* 0x001fe20000000800 */
[----:B------:R-:W-:Y:S06]  /*0fa0*/  @!P2 BRA `(.L_x_2293) ;  /* 0xfffffffc0060a947 */ /* 0x000fec000383ffff */
.L_x_2292:
        /* <DEDUP_REMOVED lines=8> */
[----:B0-----:R-:W-:Y:S02]  /*1030*/  LEA.HI R6, R3, R2, RZ, 0x5 ;  /* 0x0000000203067211 */ /* 0x001fe400078f28ff */
[----:B------:R-:W-:Y:S02]  /*1040*/  CS2R R2, SRZ ;  /* 0x0000000000027805 */ /* 0x000fe4000001ff00 */
[C---:B--2---:R-:W-:Y:S02]  /*1050*/  ISETP.GT.AND P3, PT, R49.reuse, R21, PT ;  /* 0x000000153100720c */ /* 0x044fe40003f64270 */
[----:B---3--:R-:W-:Y:S01]  /*1060*/  ISETP.GT.AND P5, PT, R49, R22, PT ;  /* 0x000000163100720c */ /* 0x008fe20003fa4270 */
        /* <DEDUP_REMOVED lines=8> */
.L_x_2294:
        /* <DEDUP_REMOVED lines=8> */
.L_x_2295:
        /* <DEDUP_REMOVED lines=10> */
.L_x_2296:
        /* <DEDUP_REMOVED lines=8> */
.L_x_2297:
        /* <DEDUP_REMOVED lines=9> */
.L_x_2298:
        /* <DEDUP_REMOVED lines=24> */
.L_x_2303:
[----:B0-----:R-:W0:Y:S01]  /*14a0*/  LDC R47, c[0x0][0x23c] ;  /* 0x00008f00ff2f7b82 */ /* 0x001e220000000800 */
[----:B-----5:R-:W-:Y:S01]  /*14b0*/  MOV R13, R3 ;  /* 0x00000003000d7202 */ /* 0x020fe20000000f00 */
[----:B------:R-:W-:-:S04]  /*14c0*/  IMAD.MOV.U32 R12, RZ, RZ, R0 ;  /* 0x000000ffff0c7224 */ /* 0x000fc800078e0000 */
[C---:B0-----:R-:W-:Y:S02]  /*14d0*/  IMAD.WIDE R4, R47.reuse, 0x4, R12 ;  /* 0x000000042f047825 */ /* 0x041fe400078e020c */
[----:B------:R-:W5:Y:S04]  /*14e0*/  LDG.E.128.CONSTANT R12, desc[UR6][R12.64] ;  /* 0x000000060c0c7981 */ /* 0x000f68000c1e9d00 */
[----:B------:R0:W5:Y:S01]  /*14f0*/  LDG.E.128.CONSTANT R8, desc[UR6][R4.64] ;  /* 0x0000000604087981 */ /* 0x000162000c1e9d00 */
[----:B------:R-:W-:Y:S01]  /*1500*/  IMAD.WIDE R2, R47, 0x4, R4 ;  /* 0x000000042f027825 */ /* 0x000fe200078e0204 */
[----:B------:R-:W-:Y:S06]  /*1510*/  @!P1 BRA `(.L_x_2300) ;  /* 0x0000001c00689947 */ /* 0x000fec0003800000 */
[----:B0-----:R-:W2:Y:S01]  /*1520*/  LDG.E.128.CONSTANT R4, desc[UR6][R2.64] ;  /* 0x0000000602047981 */ /* 0x001ea2000c1e9d00 */
[--C-:B-----5:R-:W-:Y:S01]  /*1530*/  SHF.R.U32.HI R16, RZ, 0xf, R12.reuse ;  /* 0x0000000fff107819 */ /* 0x120fe2000001160c */
[----:B------:R-:W-:Y:S01]  /*1540*/  HFMA2.MMA R24, -RZ, RZ, 0, 0.125 ;  /* 0x00003000ff187435 */ /* 0x000fe200000001ff */
        /* <DEDUP_REMOVED lines=19> */
[----:B------:R-:W-:Y:S02]  /*1680*/  MOV R20, 0x2400 ;  /* 0x0000240000147802 */ /* 0x000fe40000000f00 */
[----:B------:R-:W-:Y:S02]  /*1690*/  LOP3.LUT R10, R16, 0x10001, RZ, 0xc0, !PT ;  /* 0x00010001100a7812 */ /* 0x000fe400078ec0ff */
[----:B------:R-:W-:Y:S02]  /*16a0*/  SHF.R.U32.HI R21, RZ, 0xf, R13 ;  /* 0x0000000fff157819 */ /* 0x000fe4000001160d */
[----:B------:R-:W-:-:S02]  /*16b0*/  SHF.R.U32.HI R28, RZ, 0xf, R15 ;  /* 0x0000000fff1c7819 */ /* 0x000fc4000001160f */
[----:B------:R-:W-:Y:S02]  /*16c0*/  PRMT R16, R20, 0x7610, R16 ;  /* 0x0000761014107816 */ /* 0x000fe40000000010 */
[----:B------:R-:W-:Y:S02]  /*16d0*/  LOP3.LUT R20, R10, 0x20002, R19, 0xf8, !PT ;  /* 0x000200020a147812 */ /* 0x000fe400078ef813 */
[C---:B------:R-:W-:Y:S02]  /*16e0*/  LOP3.LUT R22, R13.reuse, 0x380038, RZ, 0xc0, !PT ;  /* 0x003800380d167812 */ /* 0x040fe400078ec0ff */
[----:B------:R-:W-:Y:S02]  /*16f0*/  SHF.R.U32.HI R0, RZ, 0x6, R13 ;  /* 0x00000006ff007819 */ /* 0x000fe4000001160d */
[----:B------:R-:W-:Y:S02]  /*1700*/  LOP3.LUT R55, R13, 0x70007, RZ, 0xc0, !PT ;  /* 0x000700070d377812 */ /* 0x000fe400078ec0ff */
[----:B------:R-:W-:-:S02]  /*1710*/  SHF.R.U32.HI R31, RZ, 0xe, R11 ;  /* 0x0000000eff1f7819 */ /* 0x000fc4000001160b */
[----:B------:R-:W-:Y:S02]  /*1720*/  LOP3.LUT R21, R21, 0x10001, RZ, 0xc0, !PT ;  /* 0x0001000115157812 */ /* 0x000fe400078ec0ff */
[----:B------:R-:W-:Y:S02]  /*1730*/  LOP3.LUT R10, R28, 0x10001, RZ, 0xc0, !PT ;  /* 0x000100011c0a7812 */ /* 0x000fe400078ec0ff */
[C---:B------:R-:W-:Y:S02]  /*1740*/  LOP3.LUT R33, R15.reuse, 0x380038, RZ, 0xc0, !PT ;  /* 0x003800380f217812 */ /* 0x040fe400078ec0ff */
[----:B------:R-:W-:Y:S02]  /*1750*/  SHF.R.U32.HI R13, RZ, 0x6, R15 ;  /* 0x00000006ff0d7819 */ /* 0x000fe4000001160f */
[----:B------:R-:W-:Y:S02]  /*1760*/  LOP3.LUT R58, R15, 0x70007, RZ, 0xc0, !PT ;  /* 0x000700070f3a7812 */ /* 0x000fe400078ec0ff */
[----:B------:R-:W-:-:S02]  /*1770*/  LOP3.LUT R25, R25, 0x10001, RZ, 0xc0, !PT ;  /* 0x0001000119197812 */ /* 0x000fc400078ec0ff */
[C---:B------:R-:W-:Y:S02]  /*1780*/  LOP3.LUT R34, R11.reuse, 0x380038, RZ, 0xc0, !PT ;  /* 0x003800380b227812 */ /* 0x040fe400078ec0ff */
[----:B------:R-:W-:Y:S02]  /*1790*/  SHF.R.U32.HI R15, RZ, 0x6, R11 ;  /* 0x00000006ff0f7819 */ /* 0x000fe4000001160b */
[----:B------:R-:W-:Y:S02]  /*17a0*/  LOP3.LUT R66, R11, 0x70007, RZ, 0xc0, !PT ;  /* 0x000700070b427812 */ /* 0x000fe400078ec0ff */
[----:B------:R-:W-:Y:S02]  /*17b0*/  PRMT R11, R51, 0x9910, RZ ;  /* 0x00009910330b7816 */ /* 0x000fe400000000ff */
[----:B------:R-:W-:Y:S02]  /*17c0*/  LOP3.LUT R28, R21, 0x20002, R26, 0xf8, !PT ;  /* 0x00020002151c7812 */ /* 0x000fe400078ef81a */
[----:B------:R-:W-:-:S02]  /*17d0*/  LOP3.LUT R72, R10, 0x20002, R31, 0xf8, !PT ;  /* 0x000200020a487812 */ /* 0x000fc400078ef81f */
[----:B------:R-:W-:Y:S02]  /*17e0*/  LOP3.LUT R32, R25, 0x20002, R30, 0xf8, !PT ;  /* 0x0002000219207812 */ /* 0x000fe400078ef81e */
[----:B------:R-:W-:Y:S02]  /*17f0*/  LOP3.LUT R79, R18, 0x64006400, RZ, 0xfc, !PT ;  /* 0x64006400124f7812 */ /* 0x000fe400078efcff */
[----:B------:R-:W-:Y:S02]  /*1800*/  LOP3.LUT R87, R22, 0x64006400, RZ, 0xfc, !PT ;  /* 0x6400640016577812 */ /* 0x000fe400078efcff */
[----:B------:R-:W-:Y:S01]  /*1810*/  LOP3.LUT R77, R29, 0x64006400, RZ, 0xfc, !PT ;  /* 0x640064001d4d7812 */ /* 0x000fe200078efcff */
[-C--:B------:R-:W-:Y:S01]  /*1820*/  HFMA2 R79, R79, R24.reuse.H0_H0, -132, -132 ;  /* 0xd820d8204f4f7431 */ /* 0x080fe20000040018 */
[----:B------:R-:W-:Y:S01]  /*1830*/  ISETP.NE.AND P0, PT, R11, RZ, PT ;  /* 0x000000ff0b00720c */ /* 0x000fe20003f05270 */
        /* <DEDUP_REMOVED lines=25> */
[----:B------:R-:W-:Y:S01]  /*19d0*/  LOP3.LUT R60, R60, 0x64006400, RZ, 0xfc, !PT ;  /* 0x640064003c3c7812 */ /* 0x000fe200078efcff */
[----:B------:R-:W-:Y:S01]  /*19e0*/  HADD2 R96, R57, -1028, -1028 ;  /* 0xe404e40439607430 */ /* 0x000fe20000000000 */
        /* <DEDUP_REMOVED lines=10> */
[----:B------:R-:W-:Y:S02]  /*1a90*/  LOP3.LUT R4, R20, 0x40004, R19, 0xf8, !PT ;  /* 0x0004000414047812 */ /* 0x000fe400078ef813 */
[----:B------:R-:W-:Y:S02]  /*1aa0*/  LOP3.LUT R20, R14, 0x380038, RZ, 0xc0, !PT ;  /* 0x003800380e147812 */ /* 0x000fe400078ec0ff */
[C---:B------:R-:W-:Y:S02]  /*1ab0*/  LOP3.LUT R26, R5.reuse, 0x380038, RZ, 0xc0, !PT ;  /* 0x00380038051a7812 */ /* 0x040fe400078ec0ff */
[----:B------:R-:W-:Y:S02]  /*1ac0*/  SHF.R.U32.HI R11, RZ, 0x6, R5 ;  /* 0x00000006ff0b7819 */ /* 0x000fe40000011605 */
[----:B------:R-:W-:Y:S02]  /*1ad0*/  SHF.R.U32.HI R61, RZ, 0x6, R6 ;  /* 0x00000006ff3d7819 */ /* 0x000fe40000011606 */
[----:B------:R-:W-:-:S02]  /*1ae0*/  LOP3.LUT R64, R5, 0x70007, RZ, 0xc0, !PT ;  /* 0x0007000705407812 */ /* 0x000fc400078ec0ff */
[C---:B------:R-:W-:Y:S02]  /*1af0*/  LOP3.LUT R30, R6.reuse, 0x380038, RZ, 0xc0, !PT ;  /* 0x00380038061e7812 */ /* 0x040fe400078ec0ff */
[----:B------:R-:W-:Y:S02]  /*1b00*/  LOP3.LUT R67, R6, 0x70007, RZ, 0xc0, !PT ;  /* 0x0007000706437812 */ /* 0x000fe400078ec0ff */
[C---:B------:R-:W-:Y:S02]  /*1b10*/  LOP3.LUT R70, R7.reuse, 0x380038, RZ, 0xc0, !PT ;  /* 0x0038003807467812 */ /* 0x040fe400078ec0ff */
[----:B------:R-:W-:Y:S02]  /*1b20*/  SHF.R.U32.HI R65, RZ, 0x6, R7 ;  /* 0x00000006ff417819 */ /* 0x000fe40000011607 */
[----:B------:R-:W-:Y:S02]  /*1b30*/  LOP3.LUT R68, R7, 0x70007, RZ, 0xc0, !PT ;  /* 0x0007000707447812 */ /* 0x000fe400078ec0ff */
[----:B------:R-:W-:-:S02]  /*1b40*/  LOP3.LUT R5, R28, 0x40004, R25, 0xf8, !PT ;  /* 0x000400041c057812 */ /* 0x000fc400078ef819 */
[----:B------:R-:W-:Y:S02]  /*1b50*/  LOP3.LUT R6, R32, 0x40004, R31, 0xf8, !PT ;  /* 0x0004000420067812 */ /* 0x000fe400078ef81f */
[----:B------:R-:W-:Y:S02]  /*1b60*/  LOP3.LUT R7, R72, 0x40004, R35, 0xf8, !PT ;  /* 0x0004000448077812 */ /* 0x000fe400078ef823 */
[----:B------:R-:W-:Y:S02]  /*1b70*/  LOP3.LUT R25, R8, 0x380038, RZ, 0xc0, !PT ;  /* 0x0038003808197812 */ /* 0x000fe400078ec0ff */
        /* <DEDUP_REMOVED lines=208> */
.L_x_2301:
        /* <DEDUP_REMOVED lines=85> */
.L_x_2302:
        /* <DEDUP_REMOVED lines=46> */
[----:B------:R-:W-:Y:S01]  /*30b0*/  HFMA2 R0, R57, R10, R0 ;  /* 0x0000000a39007231 */ /* 0x000fe20000000000 */
[----:B------:R-:W-:-:S03]  /*30c0*/  HFMA2.MMA R85, R21, R9, R85 ;  /* 0x0000000915557235 */ /* 0x000fc60000000055 */
[----:B------:R-:W-:-:S03]  /*30d0*/  HFMA2 R0, R30, R11, R0 ;  /* 0x0000000b1e007231 */ /* 0x000fc60000000000 */
[-C--:B------:R-:W-:Y:S02]  /*30e0*/  HFMA2.MMA R5, R56, R10.reuse, R5 ;  /* 0x0000000a38057235 */ /* 0x080fe40000000005 */
[----:B------:R-:W-:Y:S01]  /*30f0*/  HFMA2.MMA R85, R58, R10, R85 ;  /* 0x0000000a3a557235 */ /* 0x000fe20000000055 */
[----:B------:R-:W-:-:S04]  /*3100*/  HFMA2 R10, R59, R10, R6 ;  /* 0x0000000a3b0a7231 */ /* 0x000fc80000000006 */
[----:B------:R-:W-:Y:S01]  /*3110*/  HFMA2 R10, R28, R11, R10 ;  /* 0x0000000b1c0a7231 */ /* 0x000fe2000000000a */
        /* <DEDUP_REMOVED lines=26> */
.L_x_2300:
[----:B------:R-:W1:Y:S01]  /*32c0*/  S2UR UR5, SR_CTAID.Z ;  /* 0x00000000000579c3 */ /* 0x000e620000002700 */
[----:B------:R-:W-:Y:S01]  /*32d0*/  IADD3 R49, R49, 0x20, RZ ;  /* 0x0000002031317810 */ /* 0x000fe20007ffe0ff */
[----:B------:R-:W-:Y:S01]  /*32e0*/  IMAD.WIDE R2, R47, 0x4, R2 ;  /* 0x000000042f027825 */ /* 0x000fe200078e0202 */
[----:B------:R-:W-:Y:S02]  /*32f0*/  UIADD3 UR4, UR4, 0x40, URZ ;  /* 0x0000004004047890 */ /* 0x000fe4000fffe03f */
[----:B------:R-:W-:Y:S02]  /*3300*/  ISETP.GE.AND P0, PT, R49, UR8, PT ;  /* 0x0000000831007c0c */ /* 0x000fe4000bf06270 */
[----:B------:R-:W-:Y:S01]  /*3310*/  MOV R0, R2 ;  /* 0x0000000200007202 */ /* 0x000fe20000000f00 */
[----:B-1----:R-:W-:-:S04]  /*3320*/  ULEA UR5, UR5, 0x20, 0x5 ;  /* 0x0000002005057891 */ /* 0x002fc8000f8e283f */
[----:B------:R-:W-:-:S04]  /*3330*/  UISETP.LT.AND UP0, UPT, UR5, UR9, UPT ;  /* 0x000000090500728c */ /* 0x000fc8000bf01270 */
[----:B------:R-:W-:-:S06]  /*3340*/  USEL UR5, UR5, UR9, UP0 ;  /* 0x0000000905057287 */ /* 0x000fcc0008000000 */
[----:B------:R-:W-:-:S13]  /*3350*/  ISETP.LT.AND P2, PT, R49, UR5, PT ;  /* 0x0000000531007c0c */ /* 0x000fda000bf41270 */
[----:B------:R-:W-:Y:S05]  /*3360*/  @!P0 BRA P2, `(.L_x_2303) ;  /* 0xffffffe0004c8947 */ /* 0x000fea000103ffff */
.L_x_2299:
[----:B------:R-:W-:Y:S01]  /*3370*/  ISETP.GE.AND P0, PT, R49, R46, PT ;  /* 0x0000002e3100720c */ /* 0x000fe20003f06270 */
[----:B------:R-:W-:-:S03]  /*3380*/  ULDC UR5, c[0x0][0x26c] ;  /* 0x00009b0000057ab9 */ /* 0x000fc60000000800 */
[----:B------:R-:W-:-:S13]  /*3390*/  ISETP.GE.OR P0, PT, R49, UR5, P0 ;  /* 0x0000000531007c0c */ /* 0x000fda0008706670 */
[----:B------:R-:W-:Y:S05]  /*33a0*/  @P0 BRA `(.L_x_2304) ;  /* 0x0000001000200947 */ /* 0x000fea0003800000 */
[----:B------:R-:W-:Y:S01]  /*33b0*/  PRMT R2, R52, 0x9910, RZ ;  /* 0x0000991034027816 */ /* 0x000fe200000000ff */
[----:B------:R-:W-:Y:S01]  /*33c0*/  ULDC UR5, c[0x0][0x26c] ;  /* 0x00009b0000057ab9 */ /* 0x000fe20000000800 */
[----:B-----5:R-:W-:Y:S02]  /*33d0*/  SHF.L.U32 R13, R47, 0x2, RZ ;  /* 0x000000022f0d7819 */ /* 0x020fe400000006ff */
[----:B------:R-:W-:Y:S02]  /*33e0*/  ISETP.NE.AND P0, PT, R2, RZ, PT ;  /* 0x000000ff0200720c */ /* 0x000fe40003f05270 */
[----:B------:R-:W-:Y:S02]  /*33f0*/  SHF.R.S32.HI R2, RZ, 0x1f, R47 ;  /* 0x0000001fff027819 */ /* 0x000fe4000001142f */
[----:B------:R-:W-:Y:S02]  /*3400*/  ISETP.LT.OR P0, PT, R53, 0x3, !P0 ;  /* 0x000000033500780c */ /* 0x000fe40004701670 */
[----:B------:R-:W-:-:S11]  /*3410*/  SHF.L.U64.HI R2, R47, 0x2, R2 ;  /* 0x000000022f027819 */ /* 0x000fd60000010202 */
.L_x_2308:
[----:B------:R-:W-:Y:S05]  /*3420*/  @!P1 BRA `(.L_x_2305) ;  /* 0x0000000c00e49947 */ /* 0x000fea0003800000 */
[----:B0-----:R-:W-:Y:S02]  /*3430*/  MOV R4, R0 ;  /* 0x0000000000047202 */ /* 0x001fe40000000f00 */
        /* <DEDUP_REMOVED lines=154> */
.L_x_2306:
        /* <DEDUP_REMOVED lines=48> */
.L_x_2307:
        /* <DEDUP_REMOVED lines=34> */
[----:B------:R-:W-:-:S06]  /*4300*/  HFMA2.MMA R54, R19, R9, R54 ;  /* 0x0000000913367235 */ /* 0x000fcc0000000036 */
[-C--:B------:R-:W-:Y:S02]  /*4310*/  HFMA2.MMA R5, R25, R10.reuse, R5 ;  /* 0x0000000a19057235 */ /* 0x080fe40000000005 */
        /* <DEDUP_REMOVED lines=10> */
.L_x_2305:
[----:B------:R-:W-:Y:S01]  /*43c0*/  IADD3 R49, R49, 0x10, RZ ;  /* 0x0000001031317810 */ /* 0x000fe20007ffe0ff */
[----:B------:R-:W-:Y:S01]  /*43d0*/  UIADD3 UR4, UR4, 0x20, URZ ;  /* 0x0000002004047890 */ /* 0x000fe2000fffe03f */
[----:B------:R-:W-:Y:S02]  /*43e0*/  IADD3 R0, P3, R0, R13, RZ ;  /* 0x0000000d00007210 */ /* 0x000fe40007f7e0ff */
[C---:B------:R-:W-:Y:S02]  /*43f0*/  ISETP.GE.AND P2, PT, R49.reuse, UR5, PT ;  /* 0x0000000531007c0c */ /* 0x040fe4000bf46270 */
[----:B------:R-:W-:Y:S01]  /*4400*/  ISETP.LT.AND P4, PT, R49, R46, PT ;  /* 0x0000002e3100720c */ /* 0x000fe20003f81270 */
[----:B------:R-:W-:-:S12]  /*4410*/  IMAD.X R3, R3, 0x1, R2, P3 ;  /* 0x0000000103037824 */ /* 0x000fd800018e0602 */
[----:B------:R-:W-:Y:S05]  /*4420*/  @!P2 BRA P4, `(.L_x_2308) ;  /* 0xffffffec00fca947 */ /* 0x000fea000203ffff */
.L_x_2304:
[----:B------:R-:W-:Y:S05]  /*4430*/  @!P1 EXIT ;  /* 0x000000000000994d */ /* 0x000fea0003800000 */
[----:B------:R-:W1:Y:S01]  /*4440*/  S2R R0, SR_CTAID.X ;  /* 0x0000000000007919 */ /* 0x000e620000002500 */
[----:B------:R-:W2:Y:S01]  /*4450*/  S2UR UR4, SR_CTAID.Y ;  /* 0x00000000000479c3 */ /* 0x000ea20000002600 */
[----:B------:R-:W-:Y:S01]  /*4460*/  HMUL2 R41, R41, R51.H0_H0 ;  /* 0x2000003329297232 */ /* 0x000fe20000000000 */
[----:B------:R-:W1:Y:S06]  /*4470*/  S2R R3, SR_TID.X ;  /* 0x0000000000037919 */ /* 0x000e6c0000002100 */
[----:B-----5:R-:W3:Y:S08]  /*4480*/  LDC R8, c[0x0][0x23c] ;  /* 0x00008f00ff087b82 */ /* 0x020ef00000000800 */
[----:B------:R-:W4:Y:S01]  /*4490*/  LDC.64 R6, c[0x0][0x230] ;  /* 0x00008c00ff067b82 */ /* 0x000f220000000a00 */
[----:B--2---:R-:W-:Y:S01]  /*44a0*/  UIMAD UR4, UR4, 0x3, URZ ;  /* 0x00000003040478a4 */ /* 0x004fe2000f8e023f */
[----:B-1----:R-:W-:-:S04]  /*44b0*/  LEA R0, R0, R3, 0x5 ;  /* 0x0000000300007211 */ /* 0x002fc800078e28ff */
[----:B------:R-:W-:-:S05]  /*44c0*/  SHF.L.U32 R0, R0, 0x2, RZ ;  /* 0x0000000200007819 */ /* 0x000fca00000006ff */
        /* <DEDUP_REMOVED lines=8> */
[----:B0-----:R-:W-:-:S04]  /*4550*/  MOV R4, R2 ;  /* 0x0000000200047202 */ /* 0x001fc80000000f00 */
[----:B------:R-:W-:-:S07]  /*4560*/  MOV R4, R4 ;  /* 0x0000000400047202 */ /* 0x000fce0000000f00 */
.L_x_2312:
[----:B------:R-:W0:Y:S02]  /*4570*/  LDS R10, [R4] ;  /* 0x00000000040a7984 */ /* 0x000e240000000800 */
[----:B0-----:R-:W-:-:S06]  /*4580*/  HADD2 R11, R10, R41 ;  /* 0x000000290a0b7230 */ /* 0x001fcc0000000000 */
[----:B------:R-:W0:Y:S02]  /*4590*/  ATOMS.CAST.SPIN R11, [R4], R10, R11 ;  /* 0x0000000a040b738d */ /* 0x000e24000180000b */
[----:B0-----:R-:W-:-:S13]  /*45a0*/  ISETP.EQ.U32.AND P0, PT, R11, 0x1, PT ;  /* 0x000000010b00780c */ /* 0x001fda0003f02070 */
[----:B------:R-:W-:Y:S05]  /*45b0*/  @!P0 BRA `(.L_x_2312) ;  /* 0xfffffffc00ec8947 */ /* 0x000fea000383ffff */
[----:B------:R-:W-:Y:S05]  /*45c0*/  BRA `(.L_x_2310) ;  /* 0x00000000000c7947 */ /* 0x000fea0003800000 */
.L_x_2311:
[----:B------:R-:W0:Y:S02]  /*45d0*/  LD.E R0, desc[UR6][R2.64] ;  /* 0x0000000602007980 */ /* 0x000e24000c101900 */
[----:B0-----:R-:W-:-:S05]  /*45e0*/  IADD3 R5, R41, R0, RZ ;  /* 0x0000000029057210 */ /* 0x001fca0007ffe0ff */
[----:B------:R1:W-:Y:S02]  /*45f0*/  ST.E desc[UR6][R2.64], R5 ;  /* 0x0000000502007985 */ /* 0x0003e4000c101906 */
.L_x_2310:
[----:B------:R-:W-:Y:S05]  /*4600*/  BSYNC B0 ;  /* 0x0000000000007941 */ /* 0x000fea0003800000 */
.L_x_2309:
[----:B------:R2:W-:Y:S01]  /*4610*/  ATOM.E.ADD.F16x2.RN.STRONG.GPU P0, RZ, desc[UR6][R2.64+0x4], R51 ;  /* 0x0000043302ff79a2 */ /* 0x0005e2000810e1c6 */
[----:B------:R-:W-:Y:S04]  /*4620*/  BSSY B0, `(.L_x_2313) ;  /* 0x000000e000007945 */ /* 0x000fe80003800000 */
[----:B--2---:R-:W-:Y:S05]  /*4630*/  @P0 BRA `(.L_x_2314) ;  /* 0x0000000000300947 */ /* 0x004fea0003800000 */
[----:B------:R-:W2:Y:S02]  /*4640*/  QSPC.E.S P0, RZ, [R2+0x4] ;  /* 0x0000040002ff73aa */ /* 0x000ea40000000500 */
[----:B--2---:R-:W-:Y:S05]  /*4650*/  @!P0 BRA `(.L_x_2315) ;  /* 0x00000000001c8947 */ /* 0x004fea0003800000 */
[----:B-1----:R-:W-:-:S07]  /*4660*/  MOV R2, R2 ;  /* 0x0000000200027202 */ /* 0x002fce0000000f00 */
.L_x_2316:
[----:B0-----:R-:W0:Y:S02]  /*4670*/  LDS R4, [R2+0x4] ;  /* 0x0000040002047984 */ /* 0x001e240000000800 */
[----:B0-----:R-:W-:-:S10]  /*4680*/  HFMA2.MMA R5, R4, 1, 1, R51 ;  /* 0x3c003c0004057835 */ /* 0x001fd40000000033 */
[----:B------:R-:W0:Y:S02]  /*4690*/  ATOMS.CAST.SPIN R5, [R2+0x4], R4, R5 ;  /* 0x000004040205738d */ /* 0x000e240001800005 */
[----:B0-----:R-:W-:-:S13]  /*46a0*/  ISETP.EQ.U32.AND P0, PT, R5, 0x1, PT ;  /* 0x000000010500780c */ /* 0x001fda0003f02070 */
[----:B------:R-:W-:Y:S05]  /*46b0*/  @!P0 BRA `(.L_x_2316) ;  /* 0xfffffffc00ec8947 */ /* 0x000fea000383ffff */
[----:B------:R-:W-:Y:S05]  /*46c0*/  BRA `(.L_x_2314) ;  /* 0x00000000000c7947 */ /* 0x000fea0003800000 */
.L_x_2315:
[----:B------:R-:W0:Y:S02]  /*46d0*/  LD.E R0, desc[UR6][R2.64+0x4] ;  /* 0x0000040602007980 */ /* 0x000e24000c101900 */
[----:B01----:R-:W-:-:S05]  /*46e0*/  IADD3 R5, R51, R0, RZ ;  /* 0x0000000033057210 */ /* 0x003fca0007ffe0ff */
[----:B------:R2:W-:Y:S02]  /*46f0*/  ST.E desc[UR6][R2.64+0x4], R5 ;  /* 0x0000040502007985 */ /* 0x0005e4000c101906 */
.L_x_2314:
[----:B------:R-:W-:Y:S05]  /*4700*/  BSYNC B0 ;  /* 0x0000000000007941 */ /* 0x000fea0003800000 */
.L_x_2313:
[----:B------:R-:W-:-:S13]  /*4710*/  ISETP.GE.AND P0, PT, R48, 0x2, PT ;  /* 0x000000023000780c */ /* 0x000fda0003f06270 */
[----:B------:R-:W-:Y:S05]  /*4720*/  @!P0 EXIT ;  /* 0x000000000000894d */ /* 0x000fea0003800000 */
[----:B------:R-:W-:Y:S01]  /*4730*/  IADD3 R9, R9, R8, RZ ;  /* 0x0000000809097210 */ /* 0x000fe20007ffe0ff */
[----:B------:R-:W-:-:S04]  /*4740*/  HMUL2 R39, R39, R50.H0_H0 ;  /* 0x2000003227277232 */ /* 0x000fc80000000000 */
[----:B-12---:R-:W-:-:S05]  /*4750*/  IMAD.WIDE R2, R9, 0x2, R6 ;  /* 0x0000000209027825 */ /* 0x006fca00078e0206 */
        /* <DEDUP_REMOVED lines=8> */
.L_x_2320:
[----:B------:R-:W0:Y:S02]  /*47e0*/  LDS R10, [R4] ;  /* 0x00000000040a7984 */ /* 0x000e240000000800 */
[----:B0-----:R-:W-:-:S06]  /*47f0*/  HADD2 R11, R10, R39 ;  /* 0x000000270a0b7230 */ /* 0x001fcc0000000000 */
[----:B------:R-:W0:Y:S02]  /*4800*/  ATOMS.CAST.SPIN R11, [R4], R10, R11 ;  /* 0x0000000a040b738d */ /* 0x000e24000180000b */
[----:B0-----:R-:W-:-:S13]  /*4810*/  ISETP.EQ.U32.AND P0, PT, R11, 0x1, PT ;  /* 0x000000010b00780c */ /* 0x001fda0003f02070 */
[----:B------:R-:W-:Y:S05]  /*4820*/  @!P0 BRA `(.L_x_2320) ;  /* 0xfffffffc00ec8947 */ /* 0x000fea000383ffff */
[----:B------:R-:W-:Y:S05]  /*4830*/  BRA `(.L_x_2318) ;  /* 0x00000000000c7947 */ /* 0x000fea0003800000 */
.L_x_2319:
[----:B------:R-:W0:Y:S02]  /*4840*/  LD.E R0, desc[UR6][R2.64] ;  /* 0x0000000602007980 */ /* 0x000e24000c101900 */
[----:B0-----:R-:W-:-:S05]  /*4850*/  IADD3 R5, R39, R0, RZ ;  /* 0x0000000027057210 */ /* 0x001fca0007ffe0ff */
[----:B------:R1:W-:Y:S02]  /*4860*/  ST.E desc[UR6][R2.64], R5 ;  /* 0x0000000502007985 */ /* 0x0003e4000c101906 */
.L_x_2318:
[----:B------:R-:W-:Y:S05]  /*4870*/  BSYNC B0 ;  /* 0x0000000000007941 */ /* 0x000fea0003800000 */
.L_x_2317:
[----:B------:R2:W-:Y:S01]  /*4880*/  ATOM.E.ADD.F16x2.RN.STRONG.GPU P0, RZ, desc[UR6][R2.64+0x4], R13 ;  /* 0x0000040d02ff79a2 */ /* 0x0005e2000810e1c6 */
[----:B------:R-:W-:Y:S04]  /*4890*/  BSSY B0, `(.L_x_2321) ;  /* 0x000000e000007945 */ /* 0x000fe80003800000 */
[----:B--2---:R-:W-:Y:S05]  /*48a0*/  @P0 BRA `(.L_x_2322) ;  /* 0x0000000000300947 */ /* 0x004fea0003800000 */
[----:B------:R-:W2:Y:S02]  /*48b0*/  QSPC.E.S P0, RZ, [R2+0x4] ;  /* 0x0000040002ff73aa */ /* 0x000ea40000000500 */
[----:B--2---:R-:W-:Y:S05]  /*48c0*/  @!P0 BRA `(.L_x_2323) ;  /* 0x00000000001c8947 */ /* 0x004fea0003800000 */
[----:B-1----:R-:W-:-:S07]  /*48d0*/  MOV R2, R2 ;  /* 0x0000000200027202 */ /* 0x002fce0000000f00 */
.L_x_2324:
[----:B0-----:R-:W0:Y:S02]  /*48e0*/  LDS R4, [R2+0x4] ;  /* 0x0000040002047984 */ /* 0x001e240000000800 */
[----:B0-----:R-:W-:-:S10]  /*48f0*/  HFMA2.MMA R5, R4, 1, 1, R13 ;  /* 0x3c003c0004057835 */ /* 0x001fd4000000000d */
[----:B------:R-:W0:Y:S02]  /*4900*/  ATOMS.CAST.SPIN R5, [R2+0x4], R4, R5 ;  /* 0x000004040205738d */ /* 0x000e240001800005 */
[----:B0-----:R-:W-:-:S13]  /*4910*/  ISETP.EQ.U32.AND P0, PT, R5, 0x1, PT ;  /* 0x000000010500780c */ /* 0x001fda0003f02070 */
[----:B------:R-:W-:Y:S05]  /*4920*/  @!P0 BRA `(.L_x_2324) ;  /* 0xfffffffc00ec8947 */ /* 0x000fea000383ffff */
[----:B------:R-:W-:Y:S05]  /*4930*/  BRA `(.L_x_2322) ;  /* 0x00000000000c7947 */ /* 0x000fea0003800000 */
.L_x_2323:
[----:B------:R-:W0:Y:S02]  /*4940*/  LD.E R0, desc[UR6][R2.64+0x4] ;  /* 0x0000040602007980 */ /* 0x000e24000c101900 */
[----:B01----:R-:W-:-:S05]  /*4950*/  IADD3 R5, R13, R0, RZ ;  /* 0x000000000d057210 */ /* 0x003fca0007ffe0ff */
[----:B------:R2:W-:Y:S02]  /*4960*/  ST.E desc[UR6][R2.64+0x4], R5 ;  /* 0x0000040502007985 */ /* 0x0005e4000c101906 */
.L_x_2322:
[----:B------:R-:W-:Y:S05]  /*4970*/  BSYNC B0 ;  /* 0x0000000000007941 */ /* 0x000fea0003800000 */
.L_x_2321:
[----:B------:R-:W-:-:S13]  /*4980*/  ISETP.NE.AND P0, PT, R48, 0x2, PT ;  /* 0x000000023000780c */ /* 0x000fda0003f05270 */
[----:B------:R-:W-:Y:S05]  /*4990*/  @!P0 EXIT ;  /* 0x000000000000894d */ /* 0x000fea0003800000 */
[----:B-12---:R-:W-:Y:S01]  /*49a0*/  IADD3 R3, R9, R8, RZ ;  /* 0x0000000809037210 */ /* 0x006fe20007ffe0ff */
[----:B------:R-:W-:-:S04]  /*49b0*/  HMUL2 R37, R37, R52.H0_H0 ;  /* 0x2000003425257232 */ /* 0x000fc80000000000 */
[----:B------:R-:W-:-:S05]  /*49c0*/  IMAD.WIDE R2, R3, 0x2, R6 ;  /* 0x0000000203027825 */ /* 0x000fca00078e0206 */
        /* <DEDUP_REMOVED lines=8> */
.L_x_2328:
[----:B------:R-:W0:Y:S02]  /*4a50*/  LDS R6, [R4] ;  /* 0x0000000004067984 */ /* 0x000e240000000800 */
[----:B0-----:R-:W-:-:S06]  /*4a60*/  HADD2 R7, R6, R37 ;  /* 0x0000002506077230 */ /* 0x001fcc0000000000 */
[----:B------:R-:W0:Y:S02]  /*4a70*/  ATOMS.CAST.SPIN R7, [R4], R6, R7 ;  /* 0x000000060407738d */ /* 0x000e240001800007 */
[----:B0-----:R-:W-:-:S13]  /*4a80*/  ISETP.EQ.U32.AND P0, PT, R7, 0x1, PT ;  /* 0x000000010700780c */ /* 0x001fda0003f02070 */
[----:B------:R-:W-:Y:S05]  /*4a90*/  @!P0 BRA `(.L_x_2328) ;  /* 0xfffffffc00ec8947 */ /* 0x000fea000383ffff */
[----:B------:R-:W-:Y:S05]  /*4aa0*/  BRA `(.L_x_2326) ;  /* 0x00000000000c7947 */ /* 0x000fea0003800000 */
.L_x_2327:
[----:B------:R-:W0:Y:S02]  /*4ab0*/  LD.E R0, desc[UR6][R2.64] ;  /* 0x0000000602007980 */ /* 0x000e24000c101900 */
[----:B0-----:R-:W-:-:S05]  /*4ac0*/  IADD3 R5, R37, R0, RZ ;  /* 0x0000000025057210 */ /* 0x001fca0007ffe0ff */
[----:B------:R1:W-:Y:S02]  /*4ad0*/  ST.E desc[UR6][R2.64], R5 ;  /* 0x0000000502007985 */ /* 0x0003e4000c101906 */
.L_x_2326:
[----:B------:R-:W-:Y:S05]  /*4ae0*/  BSYNC B0 ;  /* 0x0000000000007941 */ /* 0x000fea0003800000 */
.L_x_2325:
[----:B------:R2:W-:Y:S02]  /*4af0*/  ATOM.E.ADD.F16x2.RN.STRONG.GPU P0, RZ, desc[UR6][R2.64+0x4], R9 ;  /* 0x0000040902ff79a2 */ /* 0x0005e4000810e1c6 */
[----:B--2---:R-:W-:Y:S05]  /*4b00*/  @P0 EXIT ;  /* 0x000000000000094d */ /* 0x004fea0003800000 */
[----:B------:R-:W2:Y:S02]  /*4b10*/  QSPC.E.S P0, RZ, [R2+0x4] ;  /* 0x0000040002ff73aa */ /* 0x000ea40000000500 */
[----:B--2---:R-:W-:Y:S05]  /*4b20*/  @!P0 BRA `(.L_x_2329) ;  /* 0x00000000001c8947 */ /* 0x004fea0003800000 */
[----:B-1----:R-:W-:-:S07]  /*4b30*/  MOV R2, R2 ;  /* 0x0000000200027202 */ /* 0x002fce0000000f00 */
.L_x_2330:
[----:B0-----:R-:W0:Y:S02]  /*4b40*/  LDS R4, [R2+0x4] ;  /* 0x0000040002047984 */ /* 0x001e240000000800 */
[----:B0-----:R-:W-:-:S10]  /*4b50*/  HFMA2.MMA R5, R4, 1, 1, R9 ;  /* 0x3c003c0004057835 */ /* 0x001fd40000000009 */
[----:B------:R-:W0:Y:S02]  /*4b60*/  ATOMS.CAST.SPIN R5, [R2+0x4], R4, R5 ;  /* 0x000004040205738d */ /* 0x000e240001800005 */
[----:B0-----:R-:W-:-:S13]  /*4b70*/  ISETP.EQ.U32.AND P0, PT, R5, 0x1, PT ;  /* 0x000000010500780c */ /* 0x001fda0003f02070 */
[----:B------:R-:W-:Y:S05]  /*4b80*/  @!P0 BRA `(.L_x_2330) ;  /* 0xfffffffc00ec8947 */ /* 0x000fea000383ffff */
[----:B------:R-:W-:Y:S05]  /*4b90*/  EXIT ;  /* 0x000000000000794d */ /* 0x000fea0003800000 */
.L_x_2329:
[----:B------:R-:W0:Y:S02]  /*4ba0*/  LD.E R0, desc[UR6][R2.64+0x4] ;  /* 0x0000040602007980 */ /* 0x000e24000c101900 */
[----:B01----:R-:W-:-:S05]  /*4bb0*/  IADD3 R5, R9, R0, RZ ;  /* 0x0000000009057210 */ /* 0x003fca0007ffe0ff */
[----:B------:R-:W-:Y:S01]  /*4bc0*/  ST.E desc[UR6][R2.64+0x4], R5 ;  /* 0x0000040502007985 */ /* 0x000fe2000c101906 */
[----:B------:R-:W-:Y:S05]  /*4bd0*/  EXIT ;  /* 0x000000000000794d */ /* 0x000fea0003800000 */
.L_x_2331:
        /* <DEDUP_REMOVED lines=10> */
.L_x_3698:


//--------------------- .text._Z23gemm_half_q_half_kernelILi3ELi2ELb1ELb1ELi32EEvPK6__halfPKjS4_S2_PS0_iiiiPKtS7_iiiiiibS2_i --------------------------
	.section	.text._Z23gemm_half_q_half_kernelILi3ELi2ELb1ELb1ELi32EEvPK6__halfPKjS4_S2_PS0_iiiiPKtS7_iiiiiibS2_i,"ax",@progbits
	.align	128
        .global         _Z23gemm_half_q_half_kernelILi3ELi2ELb1ELb1ELi32EEvPK6__halfPKjS4_S2_PS0_iiiiPKtS7_iiiiiibS2_i
        .type           _Z23gemm_half_q_half_kernelILi3ELi2ELb1ELb1ELi32EEvPK6__halfPKjS4_S2_PS0_iiiiPKtS7_iiiiiibS2_i,@function
        .size           _Z23gemm_half_q_half_kernelILi3ELi2ELb1ELb1ELi32EEvPK6__halfPKjS4_S2_PS0_iiiiPKtS7_iiiiiibS2_i,(.L_x_3699 - _Z23gemm_half_q_half_kernelILi3ELi2ELb1ELb1ELi32EEvPK6__halfPKjS4_S2_PS0_iiiiPKtS7_iiiiiibS2_i)
        .other          _Z23gemm_half_q_half_kernelILi3ELi2ELb1ELb1ELi32EEvPK6__halfPKjS4_S2_PS0_iiiiPKtS7_iiiiiibS2_i,@"STO_CUDA_ENTRY STV_DEFAULT"
_Z23gemm_half_q_half_kernelILi3ELi2ELb1ELb1ELi32EEvPK6__halfPKjS4_S2_PS0_iiiiPKtS7_iiiiiibS2_i:
.text._Z23gemm_half_q_half_kernelILi3ELi2ELb1ELb1ELi32EEvPK6__halfPKjS4_S2_PS0_iiiiPKtS7_iiiiiibS2_i:
        /* <DEDUP_REMOVED lines=24> */
[----:B0-----:R-:W-:Y:S01]  /*0180*/  IMAD.SHL.U32 R9, R7, 0x2, RZ ;  /* 0x0000000207097824 */ /* 0x001fe200078e00ff */
[----:B------:R-:W-:-:S04]  /*0190*/  SHF.R.S32.HI R4, RZ, 0x1f, R7 ;  /* 0x0000001fff047819 */ /* 0x000fc80000011407 */
        /* <DEDUP_REMOVED lines=10> */
.L_x_2332:
        /* <DEDUP_REMOVED lines=36> */
.L_x_2337:
        /* <DEDUP_REMOVED lines=16> */
.L_x_2336:
        /* <DEDUP_REMOVED lines=16> */
.L_x_2335:
        /* <DEDUP_REMOVED lines=17> */
.L_x_2339:
        /* <DEDUP_REMOVED lines=16> */
.L_x_2338:
[----:B------:R-:W-:-:S05]  /*0890*/  IMAD.IADD R8, R60, 0x1, -R15 ;  /* 0x000000013c087824 */ /* 0x000fca00078e0a0f */
        /* <DEDUP_REMOVED lines=13> */
.L_x_2334:
[----:B------:R-:W-:Y:S05]  /*0970*/  BSYNC B0 ;  /* 0x0000000000007941 */ /* 0x000fea0003800000 */
.L_x_2333:
        /* <DEDUP_REMOVED lines=20> */
.L_x_2342:
        /* <DEDUP_REMOVED lines=11> */
.L_x_2341:
        /* <DEDUP_REMOVED lines=10> */
.L_x_2340:
[----:B01----:R-:W0:Y:S08]  /*0c10*/  LDC R13, c[0x0][0x25c] ;  /* 0x00009700ff0d7b82 */ /* 0x003e300000000800 */
[----:B------:R-:W-:Y:S01]  /*0c20*/  BAR.SYNC.DEFER_BLOCKING 0x0 ;  /* 0x0000000000007b1d */ /* 0x000fe20000010000 */
[----:B------:R-:W-:-:S07]  /*0c30*/  ISETP.GE.AND P0, PT, R58, R59, PT ;  /* 0x0000003b3a00720c */ /* 0x000fce0003f06270 */
[----:B------:R-:W1:Y:S06]  /*0c40*/  LDC R15, c[0x0][0x264] ;  /* 0x00009900ff0f7b82 */ /* 0x000e6c0000000800 */
[----:B------:R-:W-:Y:S05]  /*0c50*/  @P0 BRA `(.L_x_2343) ;  /* 0x0000000000d40947 */ /* 0x000fea0003800000 */
[----:B--2---:R-:W2:Y:S01]  /*0c60*/  LDC.64 R2, c[0x0][0x248] ;  /* 0x00009200ff027b82 */ /* 0x004ea20000000a00 */
[----:B------:R-:W-:-:S07]  /*0c70*/  IMAD.SHL.U32 R7, R0, 0x40, RZ ;  /* 0x0000004000077824 */ /* 0x000fce00078e00ff */
[----:B------:R-:W3:Y:S08]  /*0c80*/  LDC.64 R4, c[0x0][0x220] ;  /* 0x00008800ff047b82 */ /* 0x000ef00000000a00 */
[----:B------:R-:W4:Y:S01]  /*0c90*/  LDC.64 R16, c[0x0][0x228] ;  /* 0x00008a00ff107b82 */ /* 0x000f220000000a00 */
        /* <DEDUP_REMOVED lines=9> */
.L_x_2344:
[----:B-----5:R-:W-:-:S04]  /*0d30*/  VIADD R8, R0, UR4 ;  /* 0x0000000400087c36 */ /* 0x020fc80008000000 */
        /* <DEDUP_REMOVED lines=9> */
[----:B----4-:R-:W-:-:S05]  /*0dd0*/  IMAD.WIDE R8, R8, 0x2, R16 ;  /* 0x0000000208087825 */ /* 0x010fca00078e0210 */
        /* <DEDUP_REMOVED lines=8> */
[----:B------:R-:W-:Y:S02]  /*0e60*/  LOP3.LUT R24, R24, 0xf, RZ, 0xc0, !PT ;  /* 0x0000000f18187812 */ /* 0x000fe400078ec0ff */
[----:B------:R-:W-:Y:S01]  /*0e70*/  LOP3.LUT R6, R6, 0xf, RZ, 0xc0, !PT ;  /* 0x0000000f06067812 */ /* 0x000fe200078ec0ff */
[----:B------:R-:W-:Y:S01]  /*0e80*/  IMAD R23, R23, R23, RZ ;  /* 0x0000001717177224 */ /* 0x000fe200078e02ff */
[----:B------:R-:W-:-:S02]  /*0e90*/  LOP3.LUT R10, R10, 0xf, RZ, 0xc0, !PT ;  /* 0x0000000f0a0a7812 */ /* 0x000fc400078ec0ff */
[----:B------:R-:W-:Y:S01]  /*0ea0*/  IADD3 R24, R24, 0x1, RZ ;  /* 0x0000000118187810 */ /* 0x000fe20007ffe0ff */
[----:B------:R-:W-:Y:S01]  /*0eb0*/  VIADD R6, R6, 0x1 ;  /* 0x0000000106067836 */ /* 0x000fe20000000000 */
[----:B---3--:R-:W-:Y:S01]  /*0ec0*/  IADD3 R22, R27, R22, RZ ;  /* 0x000000161b167210 */ /* 0x008fe20007ffe0ff */
[----:B------:R-:W-:Y:S01]  /*0ed0*/  VIADD R10, R10, 0x1 ;  /* 0x000000010a0a7836 */ /* 0x000fe20000000000 */
[----:B------:R-:W4:Y:S01]  /*0ee0*/  I2F.F16 R18, R23 ;  /* 0x0000001700127306 */ /* 0x000f220000200c00 */
[----:B------:R-:W-:Y:S01]  /*0ef0*/  IMAD R24, R24, R24, RZ ;  /* 0x0000001818187224 */ /* 0x000fe200078e02ff */
[----:B------:R-:W-:Y:S01]  /*0f00*/  ISETP.GE.AND P2, PT, R22, R59, PT ;  /* 0x0000003b1600720c */ /* 0x000fe20003f46270 */
[----:B------:R-:W-:Y:S02]  /*0f10*/  IMAD R6, R6, R6, RZ ;  /* 0x0000000606067224 */ /* 0x000fe400078e02ff */
[----:B------:R-:W-:-:S03]  /*0f20*/  IMAD R19, R10, R10, RZ ;  /* 0x0000000a0a137224 */ /* 0x000fc600078e02ff */
[----:B------:R-:W2:Y:S01]  /*0f30*/  I2F.F16 R24, R24 ;  /* 0x0000001800187306 */ /* 0x000ea20000200c00 */
[----:B----4-:R-:W-:-:S07]  /*0f40*/  HMUL2 R10, R18.H0_H0, R25.H0_H0 ;  /* 0x20000019120a7232 */ /* 0x010fce0000000800 */
[----:B------:R-:W3:Y:S01]  /*0f50*/  I2F.F16 R8, R6 ;  /* 0x0000000600087306 */ /* 0x000ee20000200c00 */
[----:B--2---:R-:W-:-:S07]  /*0f60*/  HMUL2 R9, R24.H0_H0, R25.H0_H0 ;  /* 0x2000001918097232 */ /* 0x004fce0000000800 */
[----:B------:R-:W2:Y:S01]  /*0f70*/  I2F.F16 R26, R19 ;  /* 0x00000013001a7306 */ /* 0x000ea20000200c00 */
[-C--:B---3--:R-:W-:Y:S02]  /*0f80*/  HMUL2 R8, R8.H0_H0, R25.reuse.H0_H0 ;  /* 0x2000001908087232 */ /* 0x088fe40000000800 */
[----:B--2---:R-:W-:Y:S01]  /*0f90*/  HMUL2 R7, R26.H0_H0, R25.H0_H0 ;  /* 0x200000191a077232 */ /* 0x004fe20000000800 */
[----:B------:R-:W-:Y:S06]  /*0fa0*/  @!P2 BRA `(.L_x_2344) ;  /* 0xfffffffc0060a947 */ /* 0x000fec000383ffff */
.L_x_2343:
[----:B------:R-:W-:Y:S01]  /*0fb0*/  ULDC UR4, c[0x0][0x258] ;  /* 0x0000960000047ab9 */ /* 0x000fe20000000800 */
[----:B------:R-:W-:Y:S01]  /*0fc0*/  ULDC UR5, c[0x0][0x260] ;  /* 0x0000980000057ab9 */ /* 0x000fe20000000800 */
[C---:B------:R-:W-:Y:S01]  /*0fd0*/  ISETP.GT.AND P2, PT, R58.reuse, UR4, PT ;  /* 0x000000043a007c0c */ /* 0x040fe2000bf44270 */
[----:B------:R-:W-:Y:S01]  /*0fe0*/  ULDC UR8, c[0x0][0x268] ;  /* 0x00009a0000087ab9 */ /* 0x000fe20000000800 */
[C---:B------:R-:W-:Y:S01]  /*0ff0*/  VIMNMX R0, R58.reuse, UR4, PT ;  /* 0x000000043a007c48 */ /* 0x040fe2000bfe0100 */
[----:B--2---:R-:W-:Y:S01]  /*1000*/  IMAD.MOV.U32 R2, RZ, RZ, RZ ;  /* 0x000000ffff027224 */ /* 0x004fe200078e00ff */
[C---:B------:R-:W-:Y:S02]  /*1010*/  ISETP.GT.AND P4, PT, R58.reuse, UR5, PT ;  /* 0x000000053a007c0c */ /* 0x040fe4000bf84270 */
[----:B------:R-:W-:Y:S02]  /*1020*/  SHF.R.S32.HI R3, RZ, 0x1f, R0 ;  /* 0x0000001fff037819 */ /* 0x000fe40000011400 */
[----:B------:R-:W-:-:S02]  /*1030*/  ISETP.GT.AND P6, PT, R58, UR8, PT ;  /* 0x000000083a007c0c */ /* 0x000fc4000bfc4270 */
[----:B------:R-:W-:Y:S01]  /*1040*/  LEA.HI R4, R3, R0, RZ, 0x5 ;  /* 0x0000000003047211 */ /* 0x000fe200078f28ff */
[----:B------:R-:W-:Y:S01]  /*1050*/  IMAD.MOV.U32 R0, RZ, RZ, RZ ;  /* 0x000000ffff007224 */ /* 0x000fe200078e00ff */
[C---:B0-----:R-:W-:Y:S02]  /*1060*/  ISETP.GT.AND P3, PT, R58.reuse, R13, PT ;  /* 0x0000000d3a00720c */ /* 0x041fe40003f64270 */
        /* <DEDUP_REMOVED lines=9> */
.L_x_2345:
        /* <DEDUP_REMOVED lines=8> */
.L_x_2346:
[----:B------:R-:W-:Y:S01]  /*1180*/  HFMA2.MMA R5, -RZ, RZ, 0, 0 ;  /* 0x00000000ff057435 */ /* 0x000fe200000001ff */
[----:B------:R-:W-:Y:S01]  /*1190*/  IMAD.MOV.U32 R3, RZ, RZ, RZ ;  /* 0x000000ffff037224 */ /* 0x000fe200078e00ff */
[----:B------:R-:W-:Y:S01]  /*11a0*/  SHF.R.S32.HI R17, RZ, 0x5, R4 ;  /* 0x00000005ff117819 */ /* 0x000fe20000011404 */
[----:B------:R-:W-:Y:S08]  /*11b0*/  @!P4 BRA `(.L_x_2347) ;  /* 0x00000000001cc947 */ /* 0x000ff00003800000 */
[----:B------:R-:W0:Y:S02]  /*11c0*/  LDC R5, c[0x0][0x264] ;  /* 0x00009900ff057b82 */ /* 0x000e240000000800 */
[----:B0-----:R-:W-:-:S05]  /*11d0*/  VIMNMX R4, R58, R5, PT ;  /* 0x000000053a047248 */ /* 0x001fca0003fe0100 */
[----:B------:R-:W-:-:S05]  /*11e0*/  VIADD R4, R4, -UR5 ;  /* 0x8000000504047c36 */ /* 0x000fca0008000000 */
[----:B------:R-:W-:-:S04]  /*11f0*/  SHF.R.S32.HI R5, RZ, 0x1f, R4 ;  /* 0x0000001fff057819 */ /* 0x000fc80000011404 */
[----:B------:R-:W-:-:S04]  /*1200*/  LEA.HI R5, R5, R4, RZ, 0x5 ;  /* 0x0000000405057211 */ /* 0x000fc800078f28ff */
[----:B------:R-:W-:-:S05]  /*1210*/  SHF.R.S32.HI R5, RZ, 0x5, R5 ;  /* 0x00000005ff057819 */ /* 0x000fca0000011405 */
[----:B------:R-:W-:-:S07]  /*1220*/  IMAD.SHL.U32 R5, R5, 0x4, RZ ;  /* 0x0000000405057824 */ /* 0x000fce00078e00ff */
.L_x_2347:
        /* <DEDUP_REMOVED lines=8> */
.L_x_2348:
[----:B------:R-:W-:Y:S01]  /*12b0*/  IMAD.MOV.U32 R4, RZ, RZ, RZ ;  /* 0x000000ffff047224 */ /* 0x000fe200078e00ff */
        /* <DEDUP_REMOVED lines=8> */
.L_x_2349:
        /* <DEDUP_REMOVED lines=22> */
[----:B------:R-:W-:Y:S02]  /*14a0*/  ISETP.LT.OR P0, PT, R12, 0x3, !P0 ;  /* 0x000000030c00780c */ /* 0x000fe40004701670 */
[C---:B------:R-:W-:Y:S02]  /*14b0*/  LEA R54, P2, R13.reuse, UR8, 0x2 ;  /* 0x000000080d367c11 */ /* 0x040fe4000f8410ff */
[----:B------:R-:W-:Y:S02]  /*14c0*/  SHF.R.S32.HI R12, RZ, 0x1f, R11 ;  /* 0x0000001fff0c7819 */ /* 0x000fe4000001140b */
[----:B------:R-:W-:Y:S02]  /*14d0*/  LEA.HI.X R13, R13, UR9, R14, 0x2, P2 ;  /* 0x000000090d0d7c11 */ /* 0x000fe400090f140e */
[----:B------:R-:W-:Y:S01]  /*14e0*/  SHF.L.U64.HI R12, R11, 0x2, R12 ;  /* 0x000000020b0c7819 */ /* 0x000fe2000001020c */
[----:B0-----:R-:W-:-:S03]  /*14f0*/  ULEA UR4, UR5, UR4, 0x18 ;  /* 0x0000000405047291 */ /* 0x001fc6000f8ec03f */
[----:B------:R-:W-:-:S09]  /*1500*/  ULDC UR5, c[0x0][0x26c] ;  /* 0x00009b0000057ab9 */ /* 0x000fd20000000800 */
.L_x_2354:
[----:B------:R-:W-:Y:S05]  /*1510*/  @!P1 BRA `(.L_x_2351) ;  /* 0x0000000c00e09947 */ /* 0x000fea0003800000 */
[----:B------:R-:W-:Y:S01]  /*1520*/  IMAD.MOV.U32 R14, RZ, RZ, R54 ;  /* 0x000000ffff0e7224 */ /* 0x000fe200078e0036 */
[----:B------:R-:W-:-:S05]  /*1530*/  MOV R15, R13 ;  /* 0x0000000d000f7202 */ /* 0x000fca0000000f00 */
[----:B------:R-:W2:Y:S01]  /*1540*/  LDG.E.128.CONSTANT R16, desc[UR6][R14.64] ;  /* 0x000000060e107981 */ /* 0x000ea2000c1e9d00 */
        /* <DEDUP_REMOVED lines=14> */
[C---:B------:R-:W-:Y:S02]  /*1630*/  LOP3.LUT R31, R17.reuse, 0x300030, RZ, 0xc0, !PT ;  /* 0x00300030111f7812 */ /* 0x040fe400078ec0ff */
[C---:B------:R-:W-:Y:S02]  /*1640*/  LOP3.LUT R38, R17.reuse, 0xc000c0, RZ, 0xc0, !PT ;  /* 0x00c000c011267812 */ /* 0x040fe400078ec0ff */
[----:B------:R-:W-:Y:S02]  /*1650*/  LOP3.LUT R21, R17, 0x30003, RZ, 0xc0, !PT ;  /* 0x0003000311157812 */ /* 0x000fe400078ec0ff */
[----:B------:R-:W-:Y:S02]  /*1660*/  SHF.R.U32.HI R17, RZ, 0x8, R18 ;  /* 0x00000008ff117819 */ /* 0x000fe40000011612 */
        /* <DEDUP_REMOVED lines=133> */
.L_x_2352:
        /* <DEDUP_REMOVED lines=48> */
.L_x_2353:
[----:B------:R-:W-:Y:S05]  /*21c0*/  @P0 BRA `(.L_x_2351) ;  /* 0x0000000000b40947 */ /* 0x000fea0003800000 */
[----:B------:R-:W0:Y:S01]  /*21d0*/  LDS.128 R16, [UR4+0x80] ;  /* 0x00008004ff107984 */ /* 0x000e220008000c00 */
[----:B------:R-:W-:Y:S01]  /*21e0*/  IMAD.MOV.U32 R61, RZ, RZ, R14 ;  /* 0x000000ffff3d7224 */ /* 0x000fe200078e000e */
[----:B------:R-:W-:Y:S02]  /*21f0*/  PRMT R10, R10, 0x5410, R9 ;  /* 0x000054100a0a7816 */ /* 0x000fe40000000009 */
        /* <DEDUP_REMOVED lines=42> */
.L_x_2351:
[----:B------:R-:W-:Y:S01]  /*24a0*/  VIADD R58, R58, 0x10 ;  /* 0x000000103a3a7836 */ /* 0x000fe20000000000 */
[----:B------:R-:W-:Y:S01]  /*24b0*/  LEA R54, P3, R11, R54, 0x2 ;  /* 0x000000360b367211 */ /* 0x000fe200078610ff */
[----:B------:R-:W-:-:S03]  /*24c0*/  UIADD3 UR4, UR4, 0x20, URZ ;  /* 0x0000002004047890 */ /* 0x000fc6000fffe03f */
[C---:B------:R-:W-:Y:S02]  /*24d0*/  ISETP.GE.AND P2, PT, R58.reuse, UR5, PT ;  /* 0x000000053a007c0c */ /* 0x040fe4000bf46270 */
[----:B------:R-:W-:Y:S02]  /*24e0*/  ISETP.LT.AND P4, PT, R58, R59, PT ;  /* 0x0000003b3a00720c */ /* 0x000fe40003f81270 */
[----:B------:R-:W-:-:S11]  /*24f0*/  IADD3.X R13, R13, R12, RZ, P3, !PT ;  /* 0x0000000c0d0d7210 */ /* 0x000fd60001ffe4ff */
[----:B------:R-:W-:Y:S05]  /*2500*/  @!P2 BRA P4, `(.L_x_2354) ;  /* 0xfffffff00000a947 */ /* 0x000fea000203ffff */
.L_x_2350:
        /* <DEDUP_REMOVED lines=8> */
[----:B0-----:R-:W-:-:S04]  /*2590*/  IMAD R7, R7, 0x20, R10 ;  /* 0x0000002007077824 */ /* 0x001fc800078e020a */
        /* <DEDUP_REMOVED lines=11> */
.L_x_2358:
[----:B------:R-:W0:Y:S02]  /*2650*/  LDS R14, [R10] ;  /* 0x000000000a0e7984 */ /* 0x000e240000000800 */
[----:B0-----:R-:W-:-:S10]  /*2660*/  HFMA2.MMA R15, R14, 1, 1, R17 ;  /* 0x3c003c000e0f7835 */ /* 0x001fd40000000011 */
[----:B------:R-:W0:Y:S02]  /*2670*/  ATOMS.CAST.SPIN R15, [R10], R14, R15 ;  /* 0x0000000e0a0f738d */ /* 0x000e24000180000f */
[----:B0-----:R-:W-:-:S13]  /*2680*/  ISETP.EQ.U32.AND P0, PT, R15, 0x1, PT ;  /* 0x000000010f00780c */ /* 0x001fda0003f02070 */
[----:B------:R-:W-:Y:S05]  /*2690*/  @!P0 BRA `(.L_x_2358) ;  /* 0xfffffffc00ec8947 */ /* 0x000fea000383ffff */
[----:B------:R-:W-:Y:S05]  /*26a0*/  BRA `(.L_x_2356) ;  /* 0x00000000000c7947 */ /* 0x000fea0003800000 */
.L_x_2357:
[----:B------:R-:W2:Y:S02]  /*26b0*/  LD.E R5, desc[UR6][R6.64] ;  /* 0x0000000606057980 */ /* 0x000ea4000c101900 */
[----:B--2---:R-:W-:-:S05]  /*26c0*/  IMAD.IADD R5, R17, 0x1, R5 ;  /* 0x0000000111057824 */ /* 0x004fca00078e0205 */
[----:B------:R0:W-:Y:S02]  /*26d0*/  ST.E desc[UR6][R6.64], R5 ;  /* 0x0000000506007985 */ /* 0x0001e4000c101906 */
.L_x_2356:
[----:B------:R-:W-:Y:S05]  /*26e0*/  BSYNC B0 ;  /* 0x0000000000007941 */ /* 0x000fea0003800000 */
.L_x_2355:
[----:B------:R1:W-:Y:S01]  /*26f0*/  ATOM.E.ADD.F16x2.RN.STRONG.GPU P0, RZ, desc[UR6][R6.64+0x4], R19 ;  /* 0x0000041306ff79a2 */ /* 0x0003e2000810e1c6 */
[----:B------:R-:W-:Y:S04]  /*2700*/  BSSY B0, `(.L_x_2359) ;  /* 0x000000e000007945 */ /* 0x000fe80003800000 */
[----:B-1----:R-:W-:Y:S05]  /*2710*/  @P0 BRA `(.L_x_2360) ;  /* 0x0000000000300947 */ /* 0x002fea0003800000 */
[----:B------:R-:W1:Y:S02]  /*2720*/  QSPC.E.S P0, RZ, [R6+0x4] ;  /* 0x0000040006ff73aa */ /* 0x000e640000000500 */
[----:B-1----:R-:W-:Y:S05]  /*2730*/  @!P0 BRA `(.L_x_2361) ;  /* 0x00000000001c8947 */ /* 0x002fea0003800000 */
[----:B0-----:R-:W-:-:S07]  /*2740*/  MOV R6, R6 ;  /* 0x0000000600067202 */ /* 0x001fce0000000f00 */
.L_x_2362:
[----:B------:R-:W0:Y:S02]  /*2750*/  LDS R10, [R6+0x4] ;  /* 0x00000400060a7984 */ /* 0x000e240000000800 */
[----:B0-----:R-:W-:-:S06]  /*2760*/  HADD2 R11, R10, R19 ;  /* 0x000000130a0b7230 */ /* 0x001fcc0000000000 */
[----:B------:R-:W0:Y:S02]  /*2770*/  ATOMS.CAST.SPIN R11, [R6+0x4], R10, R11 ;  /* 0x0000040a060b738d */ /* 0x000e24000180000b */
[----:B0-----:R-:W-:-:S13]  /*2780*/  ISETP.EQ.U32.AND P0, PT, R11, 0x1, PT ;  /* 0x000000010b00780c */ /* 0x001fda0003f02070 */
[----:B------:R-:W-:Y:S05]  /*2790*/  @!P0 BRA `(.L_x_2362) ;  /* 0xfffffffc00ec8947 */ /* 0x000fea000383ffff */
[----:B------:R-:W-:Y:S05]  /*27a0*/  BRA `(.L_x_2360) ;  /* 0x00000000000c7947 */ /* 0x000fea0003800000 */
.L_x_2361:
[----:B0-----:R-:W2:Y:S02]  /*27b0*/  LD.E R5, desc[UR6][R6.64+0x4] ;  /* 0x0000040606057980 */ /* 0x001ea4000c101900 */
[----:B--2---:R-:W-:-:S05]  /*27c0*/  IMAD.IADD R5, R19, 0x1, R5 ;  /* 0x0000000113057824 */ /* 0x004fca00078e0205 */
[----:B------:R1:W-:Y:S02]  /*27d0*/  ST.E desc[UR6][R6.64+0x4], R5 ;  /* 0x0000040506007985 */ /* 0x0003e4000c101906 */
.L_x_2360:
[----:B------:R-:W-:Y:S05]  /*27e0*/  BSYNC B0 ;  /* 0x0000000000007941 */ /* 0x000fea0003800000 */
.L_x_2359:
        /* <DEDUP_REMOVED lines=13> */
.L_x_2366:
[----:B------:R-:W0:Y:S02]  /*28c0*/  LDS R10, [R6] ;  /* 0x00000000060a7984 */ /* 0x000e240000000800 */
[----:B0-----:R-:W-:-:S10]  /*28d0*/  HFMA2.MMA R11, R10, 1, 1, R15 ;  /* 0x3c003c000a0b7835 */ /* 0x001fd4000000000f */
[----:B------:R-:W0:Y:S02]  /*28e0*/  ATOMS.CAST.SPIN R11, [R6], R10, R11 ;  /* 0x0000000a060b738d */ /* 0x000e24000180000b */
[----:B0-----:R-:W-:-:S13]  /*28f0*/  ISETP.EQ.U32.AND P0, PT, R11, 0x1, PT ;  /* 0x000000010b00780c */ /* 0x001fda0003f02070 */
[----:B------:R-:W-:Y:S05]  /*2900*/  @!P0 BRA `(.L_x_2366) ;  /* 0xfffffffc00ec8947 */ /* 0x000fea000383ffff */
[----:B------:R-:W-:Y:S05]  /*2910*/  BRA `(.L_x_2364) ;  /* 0x00000000000c7947 */ /* 0x000fea0003800000 */
.L_x_2365:
[----:B------:R-:W2:Y:S02]  /*2920*/  LD.E R3, desc[UR6][R4.64] ;  /* 0x0000000604037980 */ /* 0x000ea4000c101900 */
[----:B--2---:R-:W-:-:S05]  /*2930*/  IMAD.IADD R3, R15, 0x1, R3 ;  /* 0x000000010f037824 */ /* 0x004fca00078e0203 */
[----:B------:R0:W-:Y:S02]  /*2940*/  ST.E desc[UR6][R4.64], R3 ;  /* 0x0000000304007985 */ /* 0x0001e4000c101906 */
.L_x_2364:
[----:B------:R-:W-:Y:S05]  /*2950*/  BSYNC B0 ;  /* 0x0000000000007941 */ /* 0x000fea0003800000 */
.L_x_2363:
[----:B------:R1:W-:Y:S01]  /*2960*/  ATOM.E.ADD.F16x2.RN.STRONG.GPU P0, RZ, desc[UR6][R4.64+0x4], R55 ;  /* 0x0000043704ff79a2 */ /* 0x0003e2000810e1c6 */
[----:B------:R-:W-:Y:S04]  /*2970*/  BSSY B0, `(.L_x_2367) ;  /* 0x000000e000007945 */ /* 0x000fe80003800000 */
[----:B-1----:R-:W-:Y:S05]  /*2980*/  @P0 BRA `(.L_x_2368) ;  /* 0x0000000000300947 */ /* 0x002fea0003800000 */
[----:B------:R-:W1:Y:S02]  /*2990*/  QSPC.E.S P0, RZ, [R4+0x4] ;  /* 0x0000040004ff73aa */ /* 0x000e640000000500 */
[----:B-1----:R-:W-:Y:S05]  /*29a0*/  @!P0 BRA `(.L_x_2369) ;  /* 0x00000000001c8947 */ /* 0x002fea0003800000 */
[----:B0-----:R-:W-:-:S07]  /*29b0*/  MOV R4, R4 ;  /* 0x0000000400047202 */ /* 0x001fce0000000f00 */
.L_x_2370:
[----:B------:R-:W0:Y:S02]  /*29c0*/  LDS R6, [R4+0x4] ;  /* 0x0000040004067984 */ /* 0x000e240000000800 */
[----:B0-----:R-:W-:-:S06]  /*29d0*/  HADD2 R7, R6, R55 ;  /* 0x0000003706077230 */ /* 0x001fcc0000000000 */
[----:B------:R-:W0:Y:S02]  /*29e0*/  ATOMS.CAST.SPIN R7, [R4+0x4], R6, R7 ;  /* 0x000004060407738d */ /* 0x000e240001800007 */
[----:B0-----:R-:W-:-:S13]  /*29f0*/  ISETP.EQ.U32.AND P0, PT, R7, 0x1, PT ;  /* 0x000000010700780c */ /* 0x001fda0003f02070 */
[----:B------:R-:W-:Y:S05]  /*2a00*/  @!P0 BRA `(.L_x_2370) ;  /* 0xfffffffc00ec8947 */ /* 0x000fea000383ffff */
[----:B------:R-:W-:Y:S05]  /*2a10*/  BRA `(.L_x_2368) ;  /* 0x00000000000c7947 */ /* 0x000fea0003800000 */
.L_x_2369:
[----:B0-----:R-:W2:Y:S02]  /*2a20*/  LD.E R3, desc[UR6][R4.64+0x4] ;  /* 0x0000040604037980 */ /* 0x001ea4000c101900 */
[----:B--2---:R-:W-:-:S05]  /*2a30*/  IADD3 R3, R55, R3, RZ ;  /* 0x0000000337037210 */ /* 0x004fca0007ffe0ff */
[----:B------:R1:W-:Y:S02]  /*2a40*/  ST.E desc[UR6][R4.64+0x4], R3 ;  /* 0x0000040304007985 */ /* 0x0003e4000c101906 */
.L_x_2368:
[----:B------:R-:W-:Y:S05]  /*2a50*/  BSYNC B0 ;  /* 0x0000000000007941 */ /* 0x000fea0003800000 */
.L_x_2367:
[----:B------:R-:W-:-:S13]  /*2a60*/  ISETP.NE.AND P0, PT, R60, 0x2, PT ;  /* 0x000000023c00780c */ /* 0x000fda0003f05270 */
        /* <DEDUP_REMOVED lines=12> */
.L_x_2374:
[----:B01----:R-:W0:Y:S02]  /*2b30*/  LDS R4, [R2] ;  /* 0x0000000002047984 */ /* 0x003e240000000800 */
[----:B0-----:R-:W-:-:S10]  /*2b40*/  HFMA2.MMA R5, R4, 1, 1, R7 ;  /* 0x3c003c0004057835 */ /* 0x001fd40000000007 */
[----:B------:R-:W0:Y:S02]  /*2b50*/  ATOMS.CAST.SPIN R5, [R2], R4, R5 ;  /* 0x000000040205738d */ /* 0x000e240001800005 */
[----:B0-----:R-:W-:-:S13]  /*2b60*/  ISETP.EQ.U32.AND P0, PT, R5, 0x1, PT ;  /* 0x000000010500780c */ /* 0x001fda0003f02070 */
[----:B------:R-:W-:Y:S05]  /*2b70*/  @!P0 BRA `(.L_x_2374) ;  /* 0xfffffffc00ec8947 */ /* 0x000fea000383ffff */
[----:B------:R-:W-:Y:S05]  /*2b80*/  BRA `(.L_x_2372) ;  /* 0x00000000000c7947 */ /* 0x000fea0003800000 */
.L_x_2373:
[----:B------:R-:W0:Y:S02]  /*2b90*/  LD.E R0, desc[UR6][R8.64] ;  /* 0x0000000608007980 */ /* 0x000e24000c101900 */
[----:B01----:R-:W-:-:S05]  /*2ba0*/  IMAD.IADD R3, R7, 0x1, R0 ;  /* 0x0000000107037824 */ /* 0x003fca00078e0200 */
[----:B------:R2:W-:Y:S02]  /*2bb0*/  ST.E desc[UR6][R8.64], R3 ;  /* 0x0000000308007985 */ /* 0x0005e4000c101906 */
.L_x_2372:
[----:B------:R-:W-:Y:S05]  /*2bc0*/  BSYNC B0 ;  /* 0x0000000000007941 */ /* 0x000fea0003800000 */
.L_x_2371:
[----:B------:R3:W-:Y:S02]  /*2bd0*/  ATOM.E.ADD.F16x2.RN.STRONG.GPU P0, RZ, desc[UR6][R8.64+0x4], R57 ;  /* 0x0000043908ff79a2 */ /* 0x0007e4000810e1c6 */
[----:B---3--:R-:W-:Y:S05]  /*2be0*/  @P0 EXIT ;  /* 0x000000000000094d */ /* 0x008fea0003800000 */
[----:B------:R-:W3:Y:S02]  /*2bf0*/  QSPC.E.S P0, RZ, [R8+0x4] ;  /* 0x0000040008ff73aa */ /* 0x000ee40000000500 */
[----:B---3--:R-:W-:Y:S05]  /*2c00*/  @!P0 BRA `(.L_x_2375) ;  /* 0x00000000001c8947 */ /* 0x008fea0003800000 */
[----:B--2---:R-:W-:-:S07]  /*2c10*/  MOV R8, R8 ;  /* 0x0000000800087202 */ /* 0x004fce0000000f00 */
.L_x_2376:
[----:B------:R-:W0:Y:S02]  /*2c20*/  LDS R2, [R8+0x4] ;  /* 0x0000040008027984 */ /* 0x000e240000000800 */
[----:B01----:R-:W-:-:S06]  /*2c30*/  HADD2 R3, R2, R57 ;  /* 0x0000003902037230 */ /* 0x003fcc0000000000 */
[----:B------:R-:W0:Y:S02]  /*2c40*/  ATOMS.CAST.SPIN R3, [R8+0x4], R2, R3 ;  /* 0x000004020803738d */ /* 0x000e240001800003 */
[----:B0-----:R-:W-:-:S13]  /*2c50*/  ISETP.EQ.U32.AND P0, PT, R3, 0x1, PT ;  /* 0x000000010300780c */ /* 0x001fda0003f02070 */
[----:B------:R-:W-:Y:S05]  /*2c60*/  @!P0 BRA `(.L_x_2376) ;  /* 0xfffffffc00ec8947 */ /* 0x000fea000383ffff */
[----:B------:R-:W-:Y:S05]  /*2c70*/  EXIT ;  /* 0x000000000000794d */ /* 0x000fea0003800000 */
.L_x_2375:
[----:B------:R-:W0:Y:S02]  /*2c80*/  LD.E R0, desc[UR6][R8.64+0x4] ;  /* 0x0000040608007980 */ /* 0x000e24000c101900 */
[----:B012---:R-:W-:-:S05]  /*2c90*/  IADD3 R3, R57, R0, RZ ;  /* 0x0000000039037210 */ /* 0x007fca0007ffe0ff */
[----:B------:R-:W-:Y:S01]  /*2ca0*/  ST.E desc[UR6][R8.64+0x4], R3 ;  /* 0x0000040308007985 */ /* 0x000fe2000c101906 */
[----:B------:R-:W-:Y:S05]  /*2cb0*/  EXIT ;  /* 0x000000000000794d */ /* 0x000fea0003800000 */
.L_x_2377:
        /* <DEDUP_REMOVED lines=12> */
.L_x_3699:


//--------------------- .text._Z23gemm_half_q_half_kernelILi2ELi32ELb1ELb1ELi64EEvPK6__halfPKjS4_S2_PS0_iiiiPKtS7_iiiiiibS2_i --------------------------
	.section	.text._Z23gemm_half_q_half_kernelILi2ELi32ELb1ELb1ELi64EEvPK6__halfPKjS4_S2_PS0_iiiiPKtS7_iiiiiibS2_i,"ax",@progbits
	.align	128
        .global         _Z23gemm_half_q_half_kernelILi2ELi32ELb1ELb1ELi64EEvPK6__halfPKjS4_S2_PS0_iiiiPKtS7_iiiiiibS2_i
        .type           _Z23gemm_half_q_half_kernelILi2ELi32ELb1ELb1ELi64EEvPK6__halfPKjS4_S2_PS0_iiiiPKtS7_iiiiiibS2_i,@function
        .size           _Z23gemm_half_q_half_kernelILi2ELi32ELb1ELb1ELi64EEvPK6__halfPKjS4_S2_PS0_iiiiPKtS7_iiiiiibS2_i,(.L_x_3700 - _Z23gemm_half_q_half_kernelILi2ELi32ELb1ELb1ELi64EEvPK6__halfPKjS4_S2_PS0_iiiiPKtS7_iiiiiibS2_i)
        .other          _Z23gemm_half_q_half_kernelILi2ELi32ELb1ELb1ELi64EEvPK6__halfPKjS4_S2_PS0_iiiiPKtS7_iiiiiibS2_i,@"STO_CUDA_ENTRY STV_DEFAULT"
_Z23gemm_half_q_half_kernelILi2ELi32ELb1ELb1ELi64EEvPK6__halfPKjS4_S2_PS0_iiiiPKtS7_iiiiiibS2_i:
.text._Z23gemm_half_q_half_kernelILi2ELi32ELb1ELb1ELi64EEvPK6__halfPKjS4_S2_PS0_iiiiPKtS7_iiiiiibS2_i:
[----:B------:R-:W0:Y:S01]  /*0000*/  LDC R1, c[0x0][0x28] ;  /* 0x00000a00ff017b82 */ /* 0x000e220000000800 */
[----:B------:R-:W1:Y:S07]  /*0010*/  S2R R11, SR_CTAID.Y ;  /* 0x00000000000b7919 */ /* 0x000e6e0000002600 */
[----:B------:R-:W1:Y:S01]  /*0020*/  LDC R2, c[0x0][0x238] ;  /* 0x00008e00ff027b82 */ /* 0x000e620000000800 */
[----:B------:R-:W-:Y:S01]  /*0030*/  ULDC.64 UR8, c[0x0][0x208] ;  /* 0x0000820000087ab9 */ /* 0x000fe20000000a00 */
[----:B0-----:R-:W-:Y:S01]  /*0040*/  VIADD R1, R1, 0xfffffff0 ;  /* 0xfffffff001017836 */ /* 0x001fe20000000000 */
[----:B------:R-:W0:Y:S01]  /*0050*/  S2R R5, SR_TID.X ;  /* 0x0000000000057919 */ /* 0x000e220000002100 */
[----:B------:R-:W-:-:S02]  /*0060*/  PRMT R3, RZ, 0x7610, R3 ;  /* 0x00007610ff037816 */ /* 0x000fc40000000003 */
[----:B------:R-:W-:Y:S01]  /*0070*/  PRMT R10, RZ, 0x7610, R10 ;  /* 0x00007610ff0a7816 */ /* 0x000fe2000000000a */
[----:B------:R-:W2:Y:S01]  /*0080*/  S2R R0, SR_CTAID.Z ;  /* 0x0000000000007919 */ /* 0x000ea20000002700 */
[----:B------:R-:W3:Y:S01]  /*0090*/  LDC R6, c[0x0][0x240] ;  /* 0x00009000ff067b82 */ /* 0x000ee20000000800 */
[--C-:B-1----:R-:W-:Y:S01]  /*00a0*/  IMAD R7, R11, -0x2, R2.reuse ;  /* 0xfffffffe0b077824 */ /* 0x102fe200078e0202 */
[----:B------:R-:W-:-:S04]  /*00b0*/  PRMT R2, RZ, 0x7610, R2 ;  /* 0x00007610ff027816 */ /* 0x000fc80000000002 */
[C---:B------:R-:W-:Y:S02]  /*00c0*/  ISETP.GE.AND P1, PT, R7.reuse, 0x1, PT ;  /* 0x000000010700780c */ /* 0x040fe40003f26270 */
[----:B------:R-:W-:-:S11]  /*00d0*/  VIMNMX R4, R7, 0x2, PT ;  /* 0x0000000207047848 */ /* 0x000fd60003fe0100 */
[----:B------:R-:W-:Y:S05]  /*00e0*/  @!P1 BRA `(.L_x_2378) ;  /* 0x0000000000289947 */ /* 0x000fea0003800000 */
[----:B------:R-:W-:Y:S01]  /*00f0*/  ISETP.GE.AND P0, PT, R4, 0x2, PT ;  /* 0x000000020400780c */ /* 0x000fe20003f06270 */
[----:B------:R-:W1:-:S12]  /*0100*/  LDC.64 R8, c[0x0][0x278] ;  /* 0x00009e00ff087b82 */ /* 0x000e580000000a00 */
[----:B------:R-:W4:Y:S08]  /*0110*/  @P0 LDC R3, c[0x0][0x280] ;  /* 0x0000a000ff030b82 */ /* 0x000f300000000800 */
[----:B------:R-:W4:Y:S02]  /*0120*/  @P0 LDC.64 R12, c[0x0][0x278] ;  /* 0x00009e00ff0c0b82 */ /* 0x000f240000000a00 */
[----:B----4-:R-:W-:-:S02]  /*0130*/  @P0 IMAD.WIDE R12, R3, 0x2, R12 ;  /* 0x00000002030c0825 */ /* 0x010fc400078e020c */
[----:B-1----:R-:W4:Y:S04]  /*0140*/  LDG.E.U16 R3, desc[UR8][R8.64] ;  /* 0x0000000808037981 */ /* 0x002f28000c1e1500 */
[----:B------:R-:W5:Y:S01]  /*0150*/  @P0 LDG.E.U16 R2, desc[UR8][R12.64] ;  /* 0x000000080c020981 */ /* 0x000f62000c1e1500 */
[----:B----4-:R-:W-:Y:S02]  /*0160*/  PRMT R10, R3, 0x7610, R10 ;  /* 0x00007610030a7816 */ /* 0x010fe4000000000a */
[----:B-----5:R-:W-:-:S04]  /*0170*/  @P0 LOP3.LUT R14, R2, R3, RZ, 0xfc, !PT ;  /* 0x00000003020e0212 */ /* 0x020fc800078efcff */
[----:B------:R-:W-:-:S07]  /*0180*/  @P0 PRMT R10, R14, 0x7610, R10 ;  /* 0x000076100e0a0816 */ /* 0x000fce000000000a */
.L_x_2378:
[----:B------:R-:W-:Y:S01]  /*0190*/  PRMT R8, R10, 0x9910, RZ ;  /* 0x000099100a087816 */ /* 0x000fe200000000ff */
[----:B--2---:R-:W-:Y:S01]  /*01a0*/  IMAD.SHL.U32 R16, R0, 0x40, RZ ;  /* 0x0000004000107824 */ /* 0x004fe200078e00ff */
[----:B------:R-:W1:Y:S02]  /*01b0*/  S2UR UR4, SR_CTAID.X ;  /* 0x00000000000479c3 */ /* 0x000e640000002500 */
[----:B------:R-:W-:Y:S02]  /*01c0*/  ISETP.NE.AND P0, PT, R8, RZ, PT ;  /* 0x000000ff0800720c */ /* 0x000fe40003f05270 */
[----:B---3--:R-:W-:-:S11]  /*01d0*/  VIADDMNMX R17, R16, 0x40, R6, PT ;  /* 0x0000004010117846 */ /* 0x008fd60003800106 */
[----:B-1----:R-:W-:Y:S05]  /*01e0*/  @!P0 EXIT ;  /* 0x000000000000894d */ /* 0x002fea0003800000 */
[----:B0-----:R-:W-:Y:S01]  /*01f0*/  IMAD.IADD R8, R16, 0x1, R5 ;  /* 0x0000000110087824 */ /* 0x001fe200078e0205 */
[----:B------:R-:W-:Y:S01]  /*0200*/  USHF.L.U32 UR4, UR4, 0x8, URZ ;  /* 0x0000000804047899 */ /* 0x000fe2000800063f */
[----:B------:R-:W-:Y:S03]  /*0210*/  BSSY B0, `(.L_x_2379) ;  /* 0x000006c000007945 */ /* 0x000fe60003800000 */
[----:B------:R-:W-:Y:S02]  /*0220*/  ISETP.GE.OR P0, PT, R8, R17, !P1 ;  /* 0x000000110800720c */ /* 0x000fe40004f06670 */
[----:B------:R-:W-:-:S11]  /*0230*/  LEA R9, R5, UR4, 0x2 ;  /* 0x0000000405097c11 */ /* 0x000fd6000f8e10ff */
        /* <DEDUP_REMOVED lines=26> */
.L_x_2383:
        /* <DEDUP_REMOVED lines=16> */
.L_x_2382:
        /* <DEDUP_REMOVED lines=16> */
.L_x_2381:
[----:B------:R-:W0:Y:S01]  /*05e0*/  S2UR UR6, SR_CgaCtaId ;  /* 0x00000000000679c3 */ /* 0x000e220000008800 */
[----:B------:R-:W-:Y:S01]  /*05f0*/  IMAD R10, R11, R6, RZ ;  /* 0x000000060b0a7224 */ /* 0x000fe200078e02ff */
[----:B------:R-:W-:Y:S01]  /*0600*/  ISETP.GT.AND P2, PT, R4, 0x3, PT ;  /* 0x000000030400780c */ /* 0x000fe20003f44270 */
[----:B------:R-:W-:Y:S01]  /*0610*/  UMOV UR5, 0x400 ;  /* 0x0000040000057882 */ /* 0x000fe20000000000 */
[----:B------:R-:W-:Y:S01]  /*0620*/  ULDC.64 UR10, c[0x0][0x210] ;  /* 0x00008400000a7ab9 */ /* 0x000fe20000000a00 */
[----:B------:R-:W-:Y:S02]  /*0630*/  IMAD.SHL.U32 R10, R10, 0x2, RZ ;  /* 0x000000020a0a7824 */ /* 0x000fe400078e00ff */
        /* <DEDUP_REMOVED lines=11> */
.L_x_2385:
        /* <DEDUP_REMOVED lines=16> */
.L_x_2384:
        /* <DEDUP_REMOVED lines=14> */
.L_x_2380:
[----:B------:R-:W-:Y:S05]  /*08d0*/  BSYNC B0 ;  /* 0x0000000000007941 */ /* 0x000fea0003800000 */
.L_x_2379:
[----:B------:R-:W-:Y:S02]  /*08e0*/  ULDC UR5, c[0x0][0x23c] ;  /* 0x00008f0000057ab9 */ /* 0x000fe40000000800 */
[----:B------:R-:W-:-:S05]  /*08f0*/  IMAD.U32 R18, RZ, RZ, UR5 ;  /* 0x00000005ff127e24 */ /* 0x000fca000f8e00ff */
        /* <DEDUP_REMOVED lines=11> */
[----:B------:R-:W-:Y:S02]  /*09b0*/  PLOP3.LUT P0, PT, PT, PT, PT, 0x80, 0x0 ;  /* 0x000000000000781c */ /* 0x000fe40003f0f070 */
[----:B------:R-:W-:-:S05]  /*09c0*/  LEA R6, R11, UR4, 0x1 ;  /* 0x000000040b067c11 */ /* 0x000fca000f8e08ff */
[----:B------:R-:W-:-:S04]  /*09d0*/  IMAD R5, R5, 0x4, R6 ;  /* 0x0000000405057824 */ /* 0x000fc800078e0206 */
[----:B-1----:R-:W-:-:S04]  /*09e0*/  IMAD.WIDE R10, R5, 0x2, R12 ;  /* 0x00000002050a7825 */ /* 0x002fc800078e020c */
[----:B------:R-:W-:Y:S01]  /*09f0*/  IMAD.MOV.U32 R5, RZ, RZ, RZ ;  /* 0x000000ffff057224 */ /* 0x000fe200078e00ff */
[----:B------:R-:W-:Y:S06]  /*0a00*/  @!P2 BRA `(.L_x_2387) ;  /* 0x000000000034a947 */ /* 0x000fec0003800000 */
[----:B------:R-:W-:Y:S01]  /*0a10*/  PLOP3.LUT P0, PT, PT, PT, PT, 0x8, 0x0 ;  /* 0x000000000000781c */ /* 0x000fe20003f0e170 */
[----:B------:R-:W-:-:S12]  /*0a20*/  VIADD R6, R4, 0xfffffffd ;  /* 0xfffffffd04067836 */ /* 0x000fd80000000000 */
.L_x_2388:
[C---:B--2---:R-:W-:Y:S01]  /*0a30*/  IMAD.WIDE R12, R18.reuse, 0x2, R10 ;  /* 0x00000002120c7825 */ /* 0x044fe200078e020a */
        /* <DEDUP_REMOVED lines=8> */
[----:B-1----:R-:W-:-:S04]  /*0ac0*/  IMAD.WIDE R10, R18, 0x2, R20 ;  /* 0x00000002120a7825 */ /* 0x002fc800078e0214 */
[----:B------:R-:W-:Y:S05]  /*0ad0*/  @!P2 BRA `(.L_x_2388) ;  /* 0xfffffffc00d4a947 */ /* 0x000fea000383ffff */
.L_x_2387:
[----:B------:R-:W-:-:S05]  /*0ae0*/  IMAD.IADD R6, R4, 0x1, -R5 ;  /* 0x0000000104067824 */ /* 0x000fca00078e0a05 */
[----:B------:R-:W-:-:S13]  /*0af0*/  ISETP.GT.AND P2, PT, R6, 0x1, PT ;  /* 0x000000010600780c */ /* 0x000fda0003f44270 */
[----:B------:R-:W-:Y:S01]  /*0b00*/  @P2 VIADD R5, R5, 0x2 ;  /* 0x0000000205052836 */ /* 0x000fe20000000000 */
[----:B------:R-:W-:Y:S01]  /*0b10*/  @P2 PLOP3.LUT P0, PT, PT, PT, PT, 0x8, 0x0 ;  /* 0x000000000000281c */ /* 0x000fe20003f0e170 */
[----:B------:R1:W-:Y:S03]  /*0b20*/  @P2 STG.E.64 desc[UR8][R10.64], RZ ;  /* 0x000000ff0a002986 */ /* 0x0003e6000c101b08 */
[----:B------:R-:W-:Y:S01]  /*0b30*/  ISETP.LT.OR P0, PT, R5, R4, P0 ;  /* 0x000000040500720c */ /* 0x000fe20000701670 */
[----:B------:R-:W-:-:S05]  /*0b40*/  @P2 IMAD.WIDE R4, R18, 0x2, R10 ;  /* 0x0000000212042825 */ /* 0x000fca00078e020a */
[----:B------:R3:W-:Y:S01]  /*0b50*/  @P2 STG.E.64 desc[UR8][R4.64], RZ ;  /* 0x000000ff04002986 */ /* 0x0007e2000c101b08 */
[----:B-1----:R-:W-:-:S06]  /*0b60*/  @P2 IMAD.WIDE R10, R18, 0x2, R4 ;  /* 0x00000002120a2825 */ /* 0x002fcc00078e0204 */
[----:B------:R3:W-:Y:S02]  /*0b70*/  @P0 STG.E.64 desc[UR8][R10.64], RZ ;  /* 0x000000ff0a000986 */ /* 0x0007e4000c101b08 */
.L_x_2386:
[----:B---3--:R-:W3:Y:S08]  /*0b80*/  LDC.64 R4, c[0x0][0x248] ;  /* 0x00009200ff047b82 */ /* 0x008ef00000000a00 */
[----:B------:R-:W-:Y:S01]  /*0b90*/  BAR.SYNC.DEFER_BLOCKING 0x0 ;  /* 0x0000000000007b1d */ /* 0x000fe20000010000 */
[----:B------:R-:W-:Y:S01]  /*0ba0*/  ISETP.GE.AND P0, PT, R16, R17, PT ;  /* 0x000000111000720c */ /* 0x000fe20003f06270 */
[----:B------:R-:W-:-:S06]  /*0bb0*/  IMAD.SHL.U32 R11, R0, 0x80, RZ ;  /* 0x00000080000b7824 */ /* 0x000fcc00078e00ff */
[----:B-12---:R-:W1:Y:S08]  /*0bc0*/  LDC R13, c[0x0][0x25c] ;  /* 0x00009700ff0d7b82 */ /* 0x006e700000000800 */
[----:B------:R-:W2:Y:S01]  /*0bd0*/  LDC R15, c[0x0][0x264] ;  /* 0x00009900ff0f7b82 */ /* 0x000ea20000000800 */
[----:B---3--:R-:W-:Y:S01]  /*0be0*/  IMAD.WIDE R10, R11, 0x2, R4 ;  /* 0x000000020b0a7825 */ /* 0x008fe200078e0204 */
[----:B------:R-:W-:Y:S06]  /*0bf0*/  @P0 BRA `(.L_x_2389) ;  /* 0x0000000000d00947 */ /* 0x000fec0003800000 */
[----:B------:R3:W5:Y:S01]  /*0c00*/  LDG.E.U16.CONSTANT R0, desc[UR8][R10.64] ;  /* 0x000000080a007981 */ /* 0x000762000c1e9500 */
[----:B0-----:R-:W-:Y:S01]  /*0c10*/  SHF.R.S32.HI R8, RZ, 0x1f, R9 ;  /* 0x0000001fff087819 */ /* 0x001fe20000011409 */
[----:B------:R-:W-:Y:S02]  /*0c20*/  IMAD.SHL.U32 R6, R9, 0x4, RZ ;  /* 0x0000000409067824 */ /* 0x000fe400078e00ff */
[----:B------:R-:W-:Y:S01]  /*0c30*/  IMAD.MOV.U32 R12, RZ, RZ, RZ ;  /* 0x000000ffff0c7224 */ /* 0x000fe200078e00ff */
[----:B------:R-:W-:Y:S01]  /*0c40*/  LEA.HI R8, R8, R9, RZ, 0x3 ;  /* 0x0000000908087211 */ /* 0x000fe200078f18ff */
[----:B------:R-:W-:Y:S01]  /*0c50*/  IMAD.MOV.U32 R14, RZ, RZ, R16 ;  /* 0x000000ffff0e7224 */ /* 0x000fe200078e0010 */
[----:B------:R-:W-:Y:S02]  /*0c60*/  LOP3.LUT R6, R6, 0x10, RZ, 0xc0, !PT ;  /* 0x0000001006067812 */ /* 0x000fe400078ec0ff */
[----:B------:R-:W-:-:S07]  /*0c70*/  SHF.R.S32.HI R8, RZ, 0x3, R8 ;  /* 0x00000003ff087819 */ /* 0x000fce0000011408 */
.L_x_2390:
[----:B------:R-:W0:Y:S01]  /*0c80*/  LDC.64 R20, c[0x0][0x220] ;  /* 0x00008800ff147b82 */ /* 0x000e220000000a00 */
[----:B-----5:R-:W-:-:S04]  /*0c90*/  IMAD.IADD R19, R0, 0x1, R12 ;  /* 0x0000000100137824 */ /* 0x020fc800078e020c */
        /* <DEDUP_REMOVED lines=8> */
[----:B------:R-:W-:-:S06]  /*0d20*/  IMAD.WIDE R24, R25, 0x2, R4 ;  /* 0x0000000219187825 */ /* 0x000fcc00078e0204 */
[----:B------:R1:W3:Y:S01]  /*0d30*/  LDG.E.U16.CONSTANT R25, desc[UR8][R24.64] ;  /* 0x0000000818197981 */ /* 0x0002e2000c1e9500 */
[----:B0-----:R-:W-:-:S06]  /*0d40*/  IMAD.WIDE R22, R19, 0x2, R22 ;  /* 0x0000000213167825 */ /* 0x001fcc00078e0216 */
        /* <DEDUP_REMOVED lines=9> */
[----:B------:R-:W-:Y:S02]  /*0de0*/  VIADD R26, R26, 0x1 ;  /* 0x000000011a1a7836 */ /* 0x000fe40000000000 */
[----:B------:R-:W-:Y:S02]  /*0df0*/  VIADD R27, R27, 0x1 ;  /* 0x000000011b1b7836 */ /* 0x000fe40000000000 */
[----:B------:R-:W-:Y:S02]  /*0e00*/  VIADD R20, R20, 0x1 ;  /* 0x0000000114147836 */ /* 0x000fe40000000000 */
[----:B------:R-:W-:Y:S02]  /*0e10*/  VIADD R19, R19, 0x1 ;  /* 0x0000000113137836 */ /* 0x000fe40000000000 */
[----:B------:R-:W-:Y:S02]  /*0e20*/  IMAD R26, R26, R26, RZ ;  /* 0x0000001a1a1a7224 */ /* 0x000fe400078e02ff */
[----:B------:R-:W-:-:S02]  /*0e30*/  IMAD R27, R27, R27, RZ ;  /* 0x0000001b1b1b7224 */ /* 0x000fc400078e02ff */
[----:B-1----:R-:W-:Y:S02]  /*0e40*/  IMAD R24, R20, R20, RZ ;  /* 0x0000001414187224 */ /* 0x002fe400078e02ff */
[----:B0-----:R-:W-:Y:S01]  /*0e50*/  IMAD R23, R19, R19, RZ ;  /* 0x0000001313177224 */ /* 0x001fe200078e02ff */
[----:B------:R-:W-:Y:S08]  /*0e60*/  I2F.F16 R26, R26 ;  /* 0x0000001a001a7306 */ /* 0x000ff00000200c00 */
[----:B------:R-:W0:Y:S08]  /*0e70*/  I2F.F16 R27, R27 ;  /* 0x0000001b001b7306 */ /* 0x000e300000200c00 */
[----:B------:R-:W-:Y:S08]  /*0e80*/  I2F.F16 R24, R24 ;  /* 0x0000001800187306 */ /* 0x000ff00000200c00 */
[----:B------:R-:W1:Y:S01]  /*0e90*/  I2F.F16 R23, R23 ;  /* 0x0000001700177306 */ /* 0x000e620000200c00 */
[----:B0-----:R-:W-:Y:S01]  /*0ea0*/  PRMT R27, R26, 0x5410, R27 ;  /* 0x000054101a1b7816 */ /* 0x001fe2000000001b */
[----:B------:R-:W-:-:S04]  /*0eb0*/  IMAD R19, R12, 0x8, R1 ;  /* 0x000000080c137824 */ /* 0x000fc800078e0201 */
[----:B--2---:R-:W-:Y:S01]  /*0ec0*/  HMUL2 R20, R27, R22.H0_H0 ;  /* 0x200000161b147232 */ /* 0x004fe20000000000 */
[----:B-1----:R-:W-:-:S05]  /*0ed0*/  PRMT R21, R23, 0x5410, R24 ;  /* 0x0000541017157816 */ /* 0x002fca0000000018 */
[----:B------:R-:W-:Y:S02]  /*0ee0*/  HMUL2 R21, R21, R22.H0_H0 ;  /* 0x2000001615157232 */ /* 0x000fe40000000000 */
[----:B---3--:R-:W-:-:S03]  /*0ef0*/  IMAD.IADD R14, R25, 0x1, R14 ;  /* 0x00000001190e7824 */ /* 0x008fc600078e020e */
[----:B------:R4:W-:Y:S02]  /*0f00*/  STL.64 [R19], R20 ;  /* 0x0000001413007387 */ /* 0x0009e40000100a00 */
[----:B------:R-:W-:Y:S01]  /*0f10*/  ISETP.GE.AND P2, PT, R14, R17, PT ;  /* 0x000000110e00720c */ /* 0x000fe20003f46270 */
[----:B------:R-:W-:-:S12]  /*0f20*/  VIADD R12, R12, 0x1 ;  /* 0x000000010c0c7836 */ /* 0x000fd80000000000 */
[----:B----4-:R-:W-:Y:S05]  /*0f30*/  @!P2 BRA `(.L_x_2390) ;  /* 0xfffffffc0050a947 */ /* 0x010fea000383ffff */
.L_x_2389:
[----:B------:R-:W-:Y:S01]  /*0f40*/  ULDC UR4, c[0x0][0x258] ;  /* 0x0000960000047ab9 */ /* 0x000fe20000000800 */
[----:B------:R-:W-:Y:S01]  /*0f50*/  ULDC UR5, c[0x0][0x260] ;  /* 0x0000980000057ab9 */ /* 0x000fe20000000800 */
[C---:B------:R-:W-:Y:S01]  /*0f60*/  ISETP.GT.AND P2, PT, R16.reuse, UR4, PT ;  /* 0x0000000410007c0c */ /* 0x040fe2000bf44270 */
[----:B------:R-:W-:Y:S01]  /*0f70*/  ULDC UR6, c[0x0][0x268] ;  /* 0x00009a0000067ab9 */ /* 0x000fe20000000800 */
[C---:B------:R-:W-:Y:S01]  /*0f80*/  VIMNMX R0, R16.reuse, UR4, PT ;  /* 0x0000000410007c48 */ /* 0x040fe2000bfe0100 */
[----:B------:R-:W-:Y:S01]  /*0f90*/  IMAD.MOV.U32 R6, RZ, RZ, RZ ;  /* 0x000000ffff067224 */ /* 0x000fe200078e00ff */
[C---:B------:R-:W-:Y:S01]  /*0fa0*/  ISETP.GT.AND P4, PT, R16.reuse, UR5, PT ;  /* 0x0000000510007c0c */ /* 0x040fe2000bf84270 */
[----:B0-----:R-:W-:Y:S01]  /*0fb0*/  IMAD.MOV.U32 R19, RZ, RZ, RZ ;  /* 0x000000ffff137224 */ /* 0x001fe200078e00ff */
[----:B------:R-:W-:Y:S01]  /*0fc0*/  SHF.R.S32.HI R5, RZ, 0x1f, R0 ;  /* 0x0000001fff057819 */ /* 0x000fe20000011400 */
[----:B------:R-:W-:Y:S01]  /*0fd0*/  IMAD.MOV.U32 R4, RZ, RZ, RZ ;  /* 0x000000ffff047224 */ /* 0x000fe200078e00ff */
[----:B------:R-:W-:-:S02]  /*0fe0*/  ISETP.GT.AND P6, PT, R16, UR6, PT ;  /* 0x0000000610007c0c */ /* 0x000fc4000bfc4270 */
[----:B------:R-:W-:Y:S01]  /*0ff0*/  LEA.HI R5, R5, R0, RZ, 0x5 ;  /* 0x0000000005057211 */ /* 0x000fe200078f28ff */
[----:B------:R-:W-:Y:S01]  /*1000*/  IMAD.MOV.U32 R0, RZ, RZ, RZ ;  /* 0x000000ffff007224 */ /* 0x000fe200078e00ff */
[C---:B-1----:R-:W-:Y:S02]  /*1010*/  ISETP.GT.AND P3, PT, R16.reuse, R13, PT ;  /* 0x0000000d1000720c */ /* 0x042fe40003f64270 */
[----:B--2---:R-:W-:Y:S02]  /*1020*/  ISETP.GT.AND P5, PT, R16, R15, PT ;  /* 0x0000000f1000720c */ /* 0x004fe40003fa4270 */
[----:B------:R-:W-:Y:S01]  /*1030*/  SHF.R.S32.HI R21, RZ, 0x5, R5 ;  /* 0x00000005ff157819 */ /* 0x000fe20000011405 */
        /* <DEDUP_REMOVED lines=8> */
.L_x_2391:
        /* <DEDUP_REMOVED lines=8> */
.L_x_2392:
[----:B------:R-:W-:Y:S05]  /*1140*/  @!P4 BRA `(.L_x_2393) ;  /* 0x00000000001cc947 */ /* 0x000fea0003800000 */
[----:B------:R-:W0:Y:S02]  /*1150*/  LDC R5, c[0x0][0x264] ;  /* 0x00009900ff057b82 */ /* 0x000e240000000800 */
[----:B0-----:R-:W-:-:S05]  /*1160*/  VIMNMX R5, R16, R5, PT ;  /* 0x0000000510057248 */ /* 0x001fca0003fe0100 */
[----:B------:R-:W-:-:S05]  /*1170*/  VIADD R5, R5, -UR5 ;  /* 0x8000000505057c36 */ /* 0x000fca0008000000 */
[----:B------:R-:W-:-:S04]  /*1180*/  SHF.R.S32.HI R8, RZ, 0x1f, R5 ;  /* 0x0000001fff087819 */ /* 0x000fc80000011405 */
[----:B------:R-:W-:-:S04]  /*1190*/  LEA.HI R8, R8, R5, RZ, 0x5 ;  /* 0x0000000508087211 */ /* 0x000fc800078f28ff */
[----:B------:R-:W-:-:S05]  /*11a0*/  SHF.R.S32.HI R8, RZ, 0x5, R8 ;  /* 0x00000005ff087819 */ /* 0x000fca0000011408 */
[----:B------:R-:W-:-:S07]  /*11b0*/  IMAD.SHL.U32 R19, R8, 0x4, RZ ;  /* 0x0000000408137824 */ /* 0x000fce00078e00ff */
.L_x_2393:
        /* <DEDUP_REMOVED lines=8> */
.L_x_2394:
[----:B------:R-:W-:Y:S01]  /*1240*/  IMAD.MOV.U32 R5, RZ, RZ, RZ ;  /* 0x000000ffff057224 */ /* 0x000fe200078e00ff */
[----:B------:R-:W-:Y:S06]  /*1250*/  @!P6 BRA `(.L_x_2395) ;  /* 0x00000000001ce947 */ /* 0x000fec0003800000 */
[----:B------:R-:W0:Y:S02]  /*1260*/  LDC R5, c[0x0][0x26c] ;  /* 0x00009b00ff057b82 */ /* 0x000e240000000800 */
[----:B0-----:R-:W-:-:S05]  /*1270*/  VIMNMX R5, R16, R5, PT ;  /* 0x0000000510057248 */ /* 0x001fca0003fe0100 */
[----:B------:R-:W-:-:S05]  /*1280*/  VIADD R5, R5, -UR6 ;  /* 0x8000000605057c36 */ /* 0x000fca0008000000 */
[----:B------:R-:W-:-:S04]  /*1290*/  SHF.R.S32.HI R8, RZ, 0x1f, R5 ;  /* 0x0000001fff087819 */ /* 0x000fc80000011405 */
[----:B------:R-:W-:-:S04]  /*12a0*/  LEA.HI R8, R8, R5, RZ, 0x5 ;  /* 0x0000000508087211 */ /* 0x000fc800078f28ff */
[----:B------:R-:W-:-:S05]  /*12b0*/  SHF.R.S32.HI R8, RZ, 0x5, R8 ;  /* 0x00000005ff087819 */ /* 0x000fca0000011408 */
[----:B------:R-:W-:-:S07]  /*12c0*/  IMAD.SHL.U32 R5, R8, 0x2, RZ ;  /* 0x0000000208057824 */ /* 0x000fce00078e00ff */
.L_x_2395:
[----:B------:R-:W-:Y:S01]  /*12d0*/  ISETP.GE.OR P0, PT, R16, R13, P0 ;  /* 0x0000000d1000720c */ /* 0x000fe20000706670 */
[----:B------:R-:W-:Y:S01]  /*12e0*/  IMAD R4, R21, 0x8, R4 ;  /* 0x0000000815047824 */ /* 0x000fe200078e0204 */
[----:B------:R-:W-:Y:S02]  /*12f0*/  PRMT R23, RZ, 0x5410, RZ ;  /* 0x00005410ff177816 */ /* 0x000fe400000000ff */
[----:B------:R-:W-:Y:S02]  /*1300*/  PRMT R25, RZ, 0x5410, RZ ;  /* 0x00005410ff197816 */ /* 0x000fe400000000ff */
[----:B------:R-:W-:Y:S02]  /*1310*/  IADD3 R0, R19, R4, R0 ;  /* 0x0000000413007210 */ /* 0x000fe40007ffe000 */
[----:B------:R-:W-:Y:S02]  /*1320*/  PRMT R20, RZ, 0x5410, RZ ;  /* 0x00005410ff147816 */ /* 0x000fe400000000ff */
[----:B------:R-:W-:-:S02]  /*1330*/  IADD3 R5, R5, R0, R6 ;  /* 0x0000000005057210 */ /* 0x000fc40007ffe006 */
[----:B------:R-:W-:Y:S01]  /*1340*/  PRMT R21, RZ, 0x5410, RZ ;  /* 0x00005410ff157816 */ /* 0x000fe200000000ff */
[----:B------:R-:W-:Y:S06]  /*1350*/  @P0 BRA `(.L_x_2396) ;  /* 0x0000001c00dc0947 */ /* 0x000fec0003800000 */
[----:B------:R-:W2:Y:S04]  /*1360*/  LDL.64 R12, [R1] ;  /* 0x00000000010c7983 */ /* 0x000ea80000100a00 */
[----:B------:R-:W3:Y:S01]  /*1370*/  LDG.E.U16.CONSTANT R19, desc[UR8][R10.64+0x2] ;  /* 0x000002080a137981 */ /* 0x000ee2000c1e9500 */
[----:B------:R-:W-:Y:S01]  /*1380*/  IMAD R0, R5, R18, RZ ;  /* 0x0000001205007224 */ /* 0x000fe200078e02ff */
[----:B------:R-:W0:Y:S01]  /*1390*/  S2UR UR5, SR_CgaCtaId ;  /* 0x00000000000579c3 */ /* 0x000e220000008800 */
[----:B------:R-:W-:Y:S01]  /*13a0*/  PRMT R4, R2, 0x9910, RZ ;  /* 0x0000991002047816 */ /* 0x000fe200000000ff */
[----:B------:R-:W-:Y:S01]  /*13b0*/  ULDC.64 UR6, c[0x0][0x218] ;  /* 0x0000860000067ab9 */ /* 0x000fe20000000a00 */
[----:B------:R-:W-:Y:S01]  /*13c0*/  UMOV UR4, 0x400 ;  /* 0x0000040000047882 */ /* 0x000fe20000000000 */
[----:B------:R-:W-:Y:S01]  /*13d0*/  SHF.R.S32.HI R5, RZ, 0x1f, R0 ;  /* 0x0000001fff057819 */ /* 0x000fe20000011400 */
[----:B------:R-:W-:Y:S01]  /*13e0*/  IMAD.MOV.U32 R24, RZ, RZ, RZ ;  /* 0x000000ffff187224 */ /* 0x000fe200078e00ff */
[----:B------:R-:W-:-:S02]  /*13f0*/  IADD3 R6, P2, R9, R0, RZ ;  /* 0x0000000009067210 */ /* 0x000fc40007f5e0ff */
[----:B------:R-:W1:Y:S01]  /*1400*/  LDC R0, c[0x0][0x23c] ;  /* 0x00008f00ff007b82 */ /* 0x000e620000000800 */
[----:B------:R-:W-:Y:S02]  /*1410*/  ISETP.NE.AND P0, PT, R4, RZ, PT ;  /* 0x000000ff0400720c */ /* 0x000fe40003f05270 */
[----:B------:R-:W-:Y:S02]  /*1420*/  LEA.HI.X.SX32 R5, R9, R5, 0x1, P2 ;  /* 0x0000000509057211 */ /* 0x000fe400010f0eff */
[C---:B------:R-:W-:Y:S02]  /*1430*/  LEA R26, P2, R6.reuse, UR6, 0x2 ;  /* 0x00000006061a7c11 */ /* 0x040fe4000f8410ff */
[----:B------:R-:W-:Y:S02]  /*1440*/  ISETP.LT.OR P0, PT, R7, 0x2, !P0 ;  /* 0x000000020700780c */ /* 0x000fe40004701670 */
[----:B------:R-:W-:Y:S02]  /*1450*/  LEA.HI.X R27, R6, UR7, R5, 0x2, P2 ;  /* 0x00000007061b7c11 */ /* 0x000fe400090f1405 */
[----:B------:R-:W-:-:S02]  /*1460*/  SHF.R.S32.HI R22, RZ, 0x1f, R18 ;  /* 0x0000001fff167819 */ /* 0x000fc40000011412 */
[----:B------:R-:W-:Y:S01]  /*1470*/  PRMT R23, R23, 0x5410, RZ ;  /* 0x0000541017177816 */ /* 0x000fe200000000ff */
[----:B0-----:R-:W-:-:S03]  /*1480*/  ULEA UR4, UR5, UR4, 0x18 ;  /* 0x0000000405047291 */ /* 0x001fc6000f8ec03f */
[----:B------:R-:W-:Y:S01]  /*1490*/  ULDC UR5, c[0x0][0x25c] ;  /* 0x0000970000057ab9 */ /* 0x000fe20000000800 */
[----:B--2---:R-:W-:Y:S02]  /*14a0*/  PRMT R29, R12, 0x7610, R12 ;  /* 0x000076100c1d7816 */ /* 0x004fe4000000000c */
[----:B------:R-:W-:Y:S01]  /*14b0*/  PRMT R28, R13, 0x7610, R13 ;  /* 0x000076100d1c7816 */ /* 0x000fe2000000000d */
[----:B-1-3--:R-:W-:-:S07]  /*14c0*/  IMAD.IADD R19, R16, 0x1, R19 ;  /* 0x0000000110137824 */ /* 0x00afce00078e0213 */
.L_x_2401:
[----:B------:R-:W-:-:S13]  /*14d0*/  ISETP.NE.AND P2, PT, R16, R19, PT ;  /* 0x000000131000720c */ /* 0x000fda0003f45270 */
[----:B------:R-:W0:Y:S01]  /*14e0*/  @!P2 LDC.64 R8, c[0x0][0x248] ;  /* 0x00009200ff08ab82 */ /* 0x000e220000000a00 */
[----:B------:R-:W-:Y:S02]  /*14f0*/  @!P2 VIADD R24, R24, 0x1 ;  /* 0x000000011818a836 */ /* 0x000fe40000000000 */
[----:B------:R-:W-:Y:S02]  /*1500*/  @!P2 IMAD.SHL.U32 R5, R16, 0x2, RZ ;  /* 0x000000021005a824 */ /* 0x000fe400078e00ff */
[----:B------:R-:W-:-:S06]  /*1510*/  @!P2 IMAD R10, R24, 0x8, R1 ;  /* 0x00000008180aa824 */ /* 0x000fcc00078e0201 */
[----:B------:R-:W2:Y:S01]  /*1520*/  @!P2 LDL.64 R10, [R10] ;  /* 0x000000000a0aa983 */ /* 0x000ea20000100a00 */
[----:B0-----:R-:W-:-:S03]  /*1530*/  @!P2 IMAD.WIDE R8, R5, 0x2, R8 ;  /* 0x000000020508a825 */ /* 0x001fc600078e0208 */
[----:B------:R0:W5:Y:S04]  /*1540*/  LDG.E.128.CONSTANT R4, desc[UR8][R26.64] ;  /* 0x000000081a047981 */ /* 0x000168000c1e9d00 */
[----:B------:R-:W3:Y:S01]  /*1550*/  @!P2 LDG.E.U16.CONSTANT R9, desc[UR8][R8.64+0x2] ;  /* 0x000002080809a981 */ /* 0x000ee2000c1e9500 */
[----:B------:R-:W-:Y:S01]  /*1560*/  IMAD.MOV.U32 R18, RZ, RZ, R0 ;  /* 0x000000ffff127224 */ /* 0x000fe200078e0000 */
[----:B--2---:R-:W-:Y:S02]  /*1570*/  @!P2 PRMT R29, R10, 0x7610, R29 ;  /* 0x000076100a1da816 */ /* 0x004fe4000000001d */
[----:B------:R-:W-:Y:S02]  /*1580*/  @!P2 PRMT R28, R11, 0x7610, R28 ;  /* 0x000076100b1ca816 */ /* 0x000fe4000000001c */
[----:B------:R-:W-:-:S02]  /*1590*/  @!P2 PRMT R29, R29, 0x7610, R10 ;  /* 0x000076101d1da816 */ /* 0x000fc4000000000a */
[----:B------:R-:W-:Y:S01]  /*15a0*/  @!P2 PRMT R28, R28, 0x7610, R11 ;  /* 0x000076101c1ca816 */ /* 0x000fe2000000000b */
[----:B---3--:R-:W-:Y:S01]  /*15b0*/  @!P2 IMAD.IADD R19, R9, 0x1, R16 ;  /* 0x000000010913a824 */ /* 0x008fe200078e0210 */
[----:B0-----:R-:W-:Y:S06]  /*15c0*/  @!P1 BRA `(.L_x_2397) ;  /* 0x0000000c00889947 */ /* 0x001fec0003800000 */
        /* <DEDUP_REMOVED lines=9> */
[----:B------:R-:W-:Y:S02]  /*1660*/  ISETP.NE.AND P2, PT, R4, RZ, PT ;  /* 0x000000ff0400720c */ /* 0x000fe40003f45270 */
[----:B------:R-:W-:Y:S02]  /*1670*/  LOP3.LUT R36, R7, 0x3f003f, RZ, 0xc0, !PT ;  /* 0x003f003f07247812 */ /* 0x000fe400078ec0ff */
[----:B------:R-:W-:Y:S02]  /*1680*/  SHF.R.U32.HI R37, RZ, 0x6, R7 ;  /* 0x00000006ff257819 */ /* 0x000fe40000011607 */
[----:B------:R-:W-:-:S02]  /*1690*/  LOP3.LUT R51, R51, 0xf000f, RZ, 0xc0, !PT ;  /* 0x000f000f33337812 */ /* 0x000fc400078ec0ff */
[--C-:B------:R-:W-:Y:S02]  /*16a0*/  SHF.R.U32.HI R47, RZ, 0xc, R5.reuse ;  /* 0x0000000cff2f7819 */ /* 0x100fe40000011605 */
[----:B------:R-:W-:Y:S02]  /*16b0*/  LOP3.LUT R30, R5, 0x3f003f, RZ, 0xc0, !PT ;  /* 0x003f003f051e7812 */ /* 0x000fe400078ec0ff */
[----:B------:R-:W-:Y:S02]  /*16c0*/  SHF.R.U32.HI R31, RZ, 0x6, R5 ;  /* 0x00000006ff1f7819 */ /* 0x000fe40000011605 */
[--C-:B------:R-:W-:Y:S02]  /*16d0*/  SHF.R.U32.HI R48, RZ, 0xc, R6.reuse ;  /* 0x0000000cff307819 */ /* 0x100fe40000011606 */
        /* <DEDUP_REMOVED lines=10> */
[----:B------:R-:W-:-:S04]  /*1780*/  LOP3.LUT R33, R33, 0x3f003f, RZ, 0xc0, !PT ;  /* 0x003f003f21217812 */ /* 0x000fc800078ec0ff */
[----:B------:R-:W-:-:S05]  /*1790*/  LOP3.LUT R33, R33, 0x64006400, RZ, 0xfc, !PT ;  /* 0x6400640021217812 */ /* 0x000fca00078efcff */
        /* <DEDUP_REMOVED lines=10> */
[----:B------:R-:W-:Y:S02]  /*1840*/  SHF.R.U32.HI R52, RZ, 0x8, R11 ;  /* 0x00000008ff347819 */ /* 0x000fe4000001160b */
[----:B------:R-:W-:Y:S02]  /*1850*/  LOP3.LUT R9, R9, 0x300030, R4, 0xf8, !PT ;  /* 0x0030003009097812 */ /* 0x000fe400078ef804 */
[----:B------:R-:W-:-:S02]  /*1860*/  LOP3.LUT R4, R51, 0x300030, R52, 0xf8, !PT ;  /* 0x0030003033047812 */ /* 0x000fc400078ef834 */
[--C-:B------:R-:W-:Y:S02]  /*1870*/  SHF.R.U32.HI R5, RZ, 0xa, R11.reuse ;  /* 0x0000000aff057819 */ /* 0x100fe4000001160b */
[----:B------:R-:W-:Y:S02]  /*1880*/  LOP3.LUT R44, R11, 0x3f003f, RZ, 0xc0, !PT ;  /* 0x003f003f0b2c7812 */ /* 0x000fe400078ec0ff */
[----:B------:R-:W-:Y:S02]  /*1890*/  SHF.R.U32.HI R45, RZ, 0x6, R11 ;  /* 0x00000006ff2d7819 */ /* 0x000fe4000001160b */
[----:B--2---:R-:W-:Y:S02]  /*18a0*/  SHF.R.U32.HI R52, RZ, 0xc, R14 ;  /* 0x0000000cff347819 */ /* 0x004fe4000001160e */
[----:B------:R-:W-:Y:S02]  /*18b0*/  SHF.R.U32.HI R11, RZ, 0xc, R12 ;  /* 0x0000000cff0b7819 */ /* 0x000fe4000001160c */
[----:B------:R-:W-:-:S02]  /*18c0*/  SHF.R.U32.HI R49, RZ, 0x8, R10 ;  /* 0x00000008ff317819 */ /* 0x000fc4000001160a */
[--C-:B------:R-:W-:Y:S02]  /*18d0*/  SHF.R.U32.HI R6, RZ, 0xa, R10.reuse ;  /* 0x0000000aff067819 */ /* 0x100fe4000001160a */
[----:B------:R-:W-:Y:S02]  /*18e0*/  LOP3.LUT R40, R10, 0x3f003f, RZ, 0xc0, !PT ;  /* 0x003f003f0a287812 */ /* 0x000fe400078ec0ff */
[----:B------:R-:W-:Y:S02]  /*18f0*/  SHF.R.U32.HI R43, RZ, 0x6, R10 ;  /* 0x00000006ff2b7819 */ /* 0x000fe4000001160a */
[----:B------:R-:W-:Y:S02]  /*1900*/  LOP3.LUT R10, R47, 0xf000f, RZ, 0xc0, !PT ;  /* 0x000f000f2f0a7812 */ /* 0x000fe400078ec0ff */
[----:B------:R-:W-:Y:S02]  /*1910*/  SHF.R.U32.HI R51, RZ, 0xc, R13 ;  /* 0x0000000cff337819 */ /* 0x000fe4000001160d */
[----:B------:R-:W-:-:S02]  /*1920*/  LOP3.LUT R53, R52, 0xf000f, RZ, 0xc0, !PT ;  /* 0x000f000f34357812 */ /* 0x000fc400078ec0ff */
[----:B------:R-:W-:Y:S02]  /*1930*/  LOP3.LUT R11, R11, 0xf000f, RZ, 0xc0, !PT ;  /* 0x000f000f0b0b7812 */ /* 0x000fe400078ec0ff */
[----:B------:R-:W-:Y:S02]  /*1940*/  SHF.R.U32.HI R54, RZ, 0xc, R15 ;  /* 0x0000000cff367819 */ /* 0x000fe4000001160f */
[----:B------:R-:W-:Y:S02]  /*1950*/  LOP3.LUT R10, R10, 0x300030, R7, 0xf8, !PT ;  /* 0x003000300a0a7812 */ /* 0x000fe400078ef807 */
[----:B------:R-:W-:Y:S02]  /*1960*/  LOP3.LUT R7, R48, 0x300030, R49, 0xf8, !PT ;  /* 0x0030003030077812 */ /* 0x000fe400078ef831 */
[----:B------:R-:W-:Y:S02]  /*1970*/  LOP3.LUT R51, R51, 0xf000f, RZ, 0xc0, !PT ;  /* 0x000f000f33337812 */ /* 0x000fe400078ec0ff */
[----:B------:R-:W-:-:S02]  /*1980*/  LOP3.LUT R6, R53, 0x300030, R6, 0xf8, !PT ;  /* 0x0030003035067812 */ /* 0x000fc400078ef806 */
[----:B------:R-:W-:Y:S02]  /*1990*/  LOP3.LUT R52, R35, 0x64006400, RZ, 0xfc, !PT ;  /* 0x6400640023347812 */ /* 0x000fe400078efcff */
[----:B------:R-:W-:Y:S02]  /*19a0*/  LOP3.LUT R48, R12, 0x3f003f, RZ, 0xc0, !PT ;  /* 0x003f003f0c307812 */ /* 0x000fe400078ec0ff */
[----:B------:R-:W-:Y:S02]  /*19b0*/  SHF.R.U32.HI R49, RZ, 0x6, R12 ;  /* 0x00000006ff317819 */ /* 0x000fe4000001160c */
[----:B------:R-:W-:Y:S02]  /*19c0*/  LOP3.LUT R11, R11, 0x300030, R50, 0xf8, !PT ;  /* 0x003000300b0b7812 */ /* 0x000fe400078ef832 */
        /* <DEDUP_REMOVED lines=8> */
[----:B------:R-:W-:Y:S02]  /*1a50*/  SHF.R.U32.HI R13, RZ, 0x6, R13 ;  /* 0x00000006ff0d7819 */ /* 0x000fe4000001160d */
[----:B------:R-:W-:-:S02]  /*1a60*/  SHF.R.U32.HI R14, RZ, 0x6, R14 ;  /* 0x00000006ff0e7819 */ /* 0x000fc4000001160e */
[----:B------:R-:W-:Y:S01]  /*1a70*/  SHF.R.U32.HI R15, RZ, 0x6, R15 ;  /* 0x00000006ff0f7819 */ /* 0x000fe2000001160f */
[----:B------:R-:W-:Y:S01]  /*1a80*/  HADD2 R36, R30, -1056, -1056 ;  /* 0xe420e4201e247430 */ /* 0x000fe20000000000 */
[----:B------:R-:W-:Y:S01]  /*1a90*/  LOP3.LUT R8, R51, 0x300030, R8, 0xf8, !PT ;  /* 0x0030003033087812 */ /* 0x000fe200078ef808 */
[----:B------:R-:W-:Y:S01]  /*1aa0*/  HADD2 R31, R52, -1056, -1056 ;  /* 0xe420e420341f7430 */ /* 0x000fe20000000000 */
[----:B------:R-:W-:Y:S01]  /*1ab0*/  LOP3.LUT R51, R49, 0x3f003f, RZ, 0xc0, !PT ;  /* 0x003f003f31337812 */ /* 0x000fe200078ec0ff */
[----:B------:R-:W-:Y:S01]  /*1ac0*/  HADD2 R37, R34, -1056, -1056 ;  /* 0xe420e42022257430 */ /* 0x000fe20000000000 */
[----:B------:R-:W-:Y:S01]  /*1ad0*/  LOP3.LUT R38, R38, 0x3f003f, RZ, 0xc0, !PT ;  /* 0x003f003f26267812 */ /* 0x000fe200078ec0ff */
[----:B------:R-:W-:Y:S01]  /*1ae0*/  HADD2 R30, R53, -1056, -1056 ;  /* 0xe420e420351e7430 */ /* 0x000fe20000000000 */
[----:B------:R-:W-:Y:S01]  /*1af0*/  LOP3.LUT R5, R54, 0x300030, R5, 0xf8, !PT ;  /* 0x0030003036057812 */ /* 0x000fe200078ef805 */
        /* <DEDUP_REMOVED lines=66> */
[-C--:B------:R-:W-:Y:S02]  /*1f20*/  HFMA2 R5, R14, R6.reuse, R4 ;  /* 0x000000060e057231 */ /* 0x080fe40000000004 */
[----:B------:R-:W-:Y:S02]  /*1f30*/  HFMA2 R60, R12, R6, R60 ;  /* 0x000000060c3c7231 */ /* 0x000fe4000000003c */
[-C--:B------:R-:W-:Y:S01]  /*1f40*/  HFMA2 R5, R46, R7.reuse, R5 ;  /* 0x000000072e057231 */ /* 0x080fe20000000005 */
[-C--:B------:R-:W-:Y:S01]  /*1f50*/  HFMA2.MMA R59, R15, R6.reuse, R59 ;  /* 0x000000060f3b7235 */ /* 0x080fe2000000003b */
[----:B------:R-:W-:Y:S01]  /*1f60*/  HFMA2 R60, R44, R7, R60 ;  /* 0x000000072c3c7231 */ /* 0x000fe2000000003c */
[----:B------:R-:W-:Y:S01]  /*1f70*/  HFMA2.MMA R58, R13, R6, R58 ;  /* 0x000000060d3a7235 */ /* 0x000fe2000000003a */
[----:B-1----:R-:W-:-:S02]  /*1f80*/  HFMA2 R6, R50, R8, R5 ;  /* 0x0000000832067231 */ /* 0x002fc40000000005 */
[----:B------:R-:W-:Y:S02]  /*1f90*/  HFMA2 R60, R48, R8, R60 ;  /* 0x00000008303c7231 */ /* 0x000fe4000000003c */
[-C--:B------:R-:W-:Y:S01]  /*1fa0*/  HFMA2 R6, R41, R9.reuse, R6 ;  /* 0x0000000929067231 */ /* 0x080fe20000000006 */
[-C--:B------:R-:W-:Y:S01]  /*1fb0*/  HFMA2.MMA R4, R47, R7.reuse, R59 ;  /* 0x000000072f047235 */ /* 0x080fe2000000003b */
[----:B------:R-:W-:Y:S01]  /*1fc0*/  HFMA2 R60, R52, R9, R60 ;  /* 0x00000009343c7231 */ /* 0x000fe2000000003c */
[----:B------:R-:W-:Y:S01]  /*1fd0*/  HFMA2.MMA R58, R45, R7, R58 ;  /* 0x000000072d3a7235 */ /* 0x000fe2000000003a */
[-C--:B------:R-:W-:Y:S02]  /*1fe0*/  HFMA2 R6, R40, R10.reuse, R6 ;  /* 0x0000000a28067231 */ /* 0x080fe40000000006 */
[----:B------:R-:W-:Y:S02]  /*1ff0*/  HFMA2 R60, R53, R10, R60 ;  /* 0x0000000a353c7231 */ /* 0x000fe4000000003c */
[-C--:B------:R-:W-:Y:S01]  /*2000*/  HFMA2 R6, R55, R11.reuse, R6 ;  /* 0x0000000b37067231 */ /* 0x080fe20000000006 */
[-C--:B------:R-:W-:Y:S01]  /*2010*/  HFMA2.MMA R4, R51, R8.reuse, R4 ;  /* 0x0000000833047235 */ /* 0x080fe20000000004 */
[----:B------:R-:W-:Y:S01]  /*2020*/  HFMA2 R60, R57, R11, R60 ;  /* 0x0000000b393c7231 */ /* 0x000fe2000000003c */
[----:B------:R-:W-:Y:S01]  /*2030*/  HFMA2.MMA R58, R49, R8, R58 ;  /* 0x00000008313a7235 */ /* 0x000fe2000000003a */
[----:B------:R-:W-:-:S02]  /*2040*/  HADD2 R6, R6.H0_H0, R6.H1_H1 ;  /* 0x3000000606067230 */ /* 0x000fc40000000800 */
[----:B------:R-:W-:-:S03]  /*2050*/  HADD2 R60, R60.H0_H0, R60.H1_H1 ;  /* 0x3000003c3c3c7230 */ /* 0x000fc60000000800 */
        /* <DEDUP_REMOVED lines=12> */
.L_x_2398:
[----:B------:R-:W-:Y:S05]  /*2120*/  @P0 BRA `(.L_x_2397) ;  /* 0x0000000000b00947 */ /* 0x000fea0003800000 */
[----:B------:R-:W0:Y:S01]  /*2130*/  LDS.128 R4, [UR4+0x80] ;  /* 0x00008004ff047984 */ /* 0x000e220008000c00 */
[----:B------:R-:W-:Y:S02]  /*2140*/  IMAD.MOV.U32 R58, RZ, RZ, R33 ;  /* 0x000000ffff3a7224 */ /* 0x000fe400078e0021 */
[----:B------:R-:W-:Y:S01]  /*2150*/  IMAD.MOV.U32 R59, RZ, RZ, R34 ;  /* 0x000000ffff3b7224 */ /* 0x000fe200078e0022 */
        /* <DEDUP_REMOVED lines=41> */
.L_x_2397:
        /* <DEDUP_REMOVED lines=11> */
[--C-:B--2---:R-:W-:Y:S02]  /*24a0*/  SHF.R.U32.HI R48, RZ, 0xc, R5.reuse ;  /* 0x0000000cff307819 */ /* 0x104fe40000011605 */
[----:B------:R-:W-:Y:S02]  /*24b0*/  LOP3.LUT R34, R5, 0x3f003f, RZ, 0xc0, !PT ;  /* 0x003f003f05227812 */ /* 0x000fe400078ec0ff */
[----:B------:R-:W-:Y:S02]  /*24c0*/  SHF.R.U32.HI R35, RZ, 0x6, R5 ;  /* 0x00000006ff237819 */ /* 0x000fe40000011605 */
[----:B------:R-:W-:Y:S02]  /*24d0*/  SHF.R.U32.HI R49, RZ, 0xc, R6 ;  /* 0x0000000cff317819 */ /* 0x000fe40000011606 */
[----:B------:R-:W-:-:S02]  /*24e0*/  SHF.R.U32.HI R50, RZ, 0xc, R7 ;  /* 0x0000000cff327819 */ /* 0x000fc40000011607 */
[----:B------:R-:W-:Y:S02]  /*24f0*/  LOP3.LUT R43, R7, 0x3f003f, RZ, 0xc0, !PT ;  /* 0x003f003f072b7812 */ /* 0x000fe400078ec0ff */
[----:B------:R-:W-:Y:S02]  /*2500*/  SHF.R.U32.HI R45, RZ, 0x6, R7 ;  /* 0x00000006ff2d7819 */ /* 0x000fe40000011607 */
[--C-:B----4-:R-:W-:Y:S02]  /*2510*/  SHF.R.U32.HI R5, RZ, 0x8, R8.reuse ;  /* 0x00000008ff057819 */ /* 0x110fe40000011608 */
[--C-:B------:R-:W-:Y:S02]  /*2520*/  SHF.R.U32.HI R47, RZ, 0xa, R8.reuse ;  /* 0x0000000aff2f7819 */ /* 0x100fe40000011608 */
[----:B------:R-:W-:Y:S02]  /*2530*/  LOP3.LUT R38, R8, 0x3f003f, RZ, 0xc0, !PT ;  /* 0x003f003f08267812 */ /* 0x000fe400078ec0ff */
[----:B------:R-:W-:-:S02]  /*2540*/  SHF.R.U32.HI R33, RZ, 0x6, R8 ;  /* 0x00000006ff217819 */ /* 0x000fc40000011608 */
[----:B------:R-:W-:Y:S02]  /*2550*/  SHF.R.U32.HI R46, RZ, 0xc, R4 ;  /* 0x0000000cff2e7819 */ /* 0x000fe40000011604 */
[----:B------:R-:W-:Y:S02]  /*2560*/  LOP3.LUT R36, R6, 0x3f003f, RZ, 0xc0, !PT ;  /* 0x003f003f06247812 */ /* 0x000fe400078ec0ff */
[----:B------:R-:W-:Y:S02]  /*2570*/  SHF.R.U32.HI R37, RZ, 0x6, R6 ;  /* 0x00000006ff257819 */ /* 0x000fe40000011606 */
        /* <DEDUP_REMOVED lines=10> */
[----:B------:R-:W-:Y:S02]  /*2620*/  LOP3.LUT R46, R46, 0xf000f, RZ, 0xc0, !PT ;  /* 0x000f000f2e2e7812 */ /* 0x000fe400078ec0ff */
[----:B------:R-:W-:Y:S02]  /*2630*/  LOP3.LUT R44, R4, 0x3f003f, RZ, 0xc0, !PT ;  /* 0x003f003f042c7812 */ /* 0x000fe400078ec0ff */
[----:B------:R-:W-:Y:S02]  /*2640*/  SHF.R.U32.HI R42, RZ, 0x6, R4 ;  /* 0x00000006ff2a7819 */ /* 0x000fe40000011604 */
[----:B------:R-:W-:Y:S02]  /*2650*/  LOP3.LUT R10, R10, 0x300030, R7, 0xf8, !PT ;  /* 0x003000300a0a7812 */ /* 0x000fe400078ef807 */
[----:B------:R-:W-:-:S02]  /*2660*/  SHF.R.U32.HI R51, RZ, 0x8, R11 ;  /* 0x00000008ff337819 */ /* 0x000fc4000001160b */
[--C-:B------:R-:W-:Y:S02]  /*2670*/  SHF.R.U32.HI R4, RZ, 0xa, R11.reuse ;  /* 0x0000000aff047819 */ /* 0x100fe4000001160b */
[----:B------:R-:W-:Y:S02]  /*2680*/  LOP3.LUT R41, R11, 0x3f003f, RZ, 0xc0, !PT ;  /* 0x003f003f0b297812 */ /* 0x000fe400078ec0ff */
[----:B------:R-:W-:Y:S02]  /*2690*/  SHF.R.U32.HI R32, RZ, 0x6, R11 ;  /* 0x00000006ff207819 */ /* 0x000fe4000001160b */
[----:B------:R-:W-:Y:S02]  /*26a0*/  LOP3.LUT R7, R48, 0x300030, R9, 0xf8, !PT ;  /* 0x0030003030077812 */ /* 0x000fe400078ef809 */
[----:B------:R-:W-:Y:S02]  /*26b0*/  LOP3.LUT R11, R46, 0x300030, R5, 0xf8, !PT ;  /* 0x003000302e0b7812 */ /* 0x000fe400078ef805 */
[----:B---3--:R-:W-:-:S02]  /*26c0*/  SHF.R.U32.HI R9, RZ, 0xc, R12 ;  /* 0x0000000cff097819 */ /* 0x008fc4000001160c */
[--C-:B------:R-:W-:Y:S02]  /*26d0*/  SHF.R.U32.HI R55, RZ, 0xc, R13.reuse ;  /* 0x0000000cff377819 */ /* 0x100fe4000001160d */
[----:B------:R-:W-:Y:S02]  /*26e0*/  LOP3.LUT R46, R13, 0x3f003f, RZ, 0xc0, !PT ;  /* 0x003f003f0d2e7812 */ /* 0x000fe400078ec0ff */
[----:B------:R-:W-:Y:S02]  /*26f0*/  SHF.R.U32.HI R49, RZ, 0x6, R13 ;  /* 0x00000006ff317819 */ /* 0x000fe4000001160d */
[----:B------:R-:W-:Y:S02]  /*2700*/  LOP3.LUT R50, R50, 0xf000f, RZ, 0xc0, !PT ;  /* 0x000f000f32327812 */ /* 0x000fe400078ec0ff */
        /* <DEDUP_REMOVED lines=8> */
[----:B------:R-:W-:Y:S02]  /*2790*/  SHF.R.U32.HI R14, RZ, 0xc, R15 ;  /* 0x0000000cff0e7819 */ /* 0x000fe4000001160f */
[----:B------:R-:W-:Y:S02]  /*27a0*/  LOP3.LUT R9, R12, 0x300030, R47, 0xf8, !PT ;  /* 0x003000300c097812 */ /* 0x000fe400078ef82f */
[----:B------:R-:W-:Y:S02]  /*27b0*/  LOP3.LUT R12, R45, 0x3f003f, RZ, 0xc0, !PT ;  /* 0x003f003f2d0c7812 */ /* 0x000fe400078ec0ff */
[----:B------:R-:W-:Y:S02]  /*27c0*/  LOP3.LUT R48, R15, 0x3f003f, RZ, 0xc0, !PT ;  /* 0x003f003f0f307812 */ /* 0x000fe400078ec0ff */
[----:B------:R-:W-:Y:S02]  /*27d0*/  LOP3.LUT R6, R13, 0x300030, R6, 0xf8, !PT ;  /* 0x003000300d067812 */ /* 0x000fe400078ef806 */
        /* <DEDUP_REMOVED lines=123> */
.L_x_2400:
        /* <DEDUP_REMOVED lines=44> */
.L_x_2399:
[----:B------:R-:W-:Y:S01]  /*3250*/  VIADD R16, R16, 0x20 ;  /* 0x0000002010107836 */ /* 0x000fe20000000000 */
[----:B------:R-:W-:Y:S01]  /*3260*/  UIADD3 UR4, UR4, 0x40, URZ ;  /* 0x0000004004047890 */ /* 0x000fe2000fffe03f */
[----:B------:R-:W-:-:S03]  /*3270*/  IMAD.WIDE.U32 R26, R18, 0x18, R26 ;  /* 0x00000018121a7825 */ /* 0x000fc600078e001a */
[----:B------:R-:W-:Y:S01]  /*3280*/  ISETP.GE.AND P2, PT, R16, UR5, PT ;  /* 0x0000000510007c0c */ /* 0x000fe2000bf46270 */
[----:B-----5:R-:W-:Y:S01]  /*3290*/  IMAD R5, R22, 0x18, RZ ;  /* 0x0000001816057824 */ /* 0x020fe200078e02ff */
[----:B------:R-:W-:-:S03]  /*32a0*/  ISETP.LT.AND P3, PT, R16, R17, PT ;  /* 0x000000111000720c */ /* 0x000fc60003f61270 */
[----:B------:R-:W-:-:S10]  /*32b0*/  IMAD.IADD R27, R27, 0x1, R5 ;  /* 0x000000011b1b7824 */ /* 0x000fd400078e0205 */
[----:B------:R-:W-:Y:S05]  /*32c0*/  @!P2 BRA P3, `(.L_x_2401) ;  /* 0xffffffe00080a947 */ /* 0x000fea000183ffff */
.L_x_2396:
[----:B------:R-:W-:Y:S05]  /*32d0*/  @!P1 EXIT ;  /* 0x000000000000994d */ /* 0x000fea0003800000 */
[----:B------:R-:W0:Y:S01]  /*32e0*/  S2R R7, SR_CTAID.X ;  /* 0x0000000000077919 */ /* 0x000e220000002500 */
[----:B------:R-:W1:Y:S01]  /*32f0*/  S2UR UR4, SR_CTAID.Y ;  /* 0x00000000000479c3 */ /* 0x000e620000002600 */
[----:B------:R-:W-:Y:S01]  /*3300*/  HMUL2 R21, R21, R3.H0_H0 ;  /* 0x2000000315157232 */ /* 0x000fe20000000000 */
[----:B------:R-:W0:Y:S06]  /*3310*/  S2R R0, SR_TID.X ;  /* 0x0000000000007919 */ /* 0x000e2c0000002100 */
[----:B------:R-:W2:Y:S01]  /*3320*/  LDC.64 R4, c[0x0][0x230] ;  /* 0x00008c00ff047b82 */ /* 0x000ea20000000a00 */
[----:B-1----:R-:W-:Y:S01]  /*3330*/  USHF.L.U32 UR4, UR4, 0x1, URZ ;  /* 0x0000000104047899 */ /* 0x002fe2000800063f */
[----:B0-----:R-:W-:-:S04]  /*3340*/  IMAD R7, R7, 0x40, R0 ;  /* 0x0000004007077824 */ /* 0x001fc800078e0200 */
[----:B------:R-:W-:-:S04]  /*3350*/  IMAD.SHL.U32 R7, R7, 0x4, RZ ;  /* 0x0000000407077824 */ /* 0x000fc800078e00ff */
[----:B------:R-:W-:Y:S02]  /*3360*/  IMAD R13, R18, UR4, R7 ;  /* 0x00000004120d7c24 */ /* 0x000fe4000f8e0207 */
[----:B------:R-:W0:Y:S02]  /*3370*/  LDC R7, c[0x0][0x238] ;  /* 0x00008e00ff077b82 */ /* 0x000e240000000800 */
[----:B--2---:R-:W-:-:S05]  /*3380*/  IMAD.WIDE R8, R13, 0x2, R4 ;  /* 0x000000020d087825 */ /* 0x004fca00078e0204 */
[----:B------:R1:W-:Y:S01]  /*3390*/  ATOM.E.ADD.F16x2.RN.STRONG.GPU P0, RZ, desc[UR8][R8.64], R21 ;  /* 0x0000001508ff79a2 */ /* 0x0003e2000810e1c8 */
[----:B------:R-:W-:Y:S01]  /*33a0*/  IMAD R0, RZ, RZ, -UR4 ;  /* 0x80000004ff007e24 */ /* 0x000fe2000f8e02ff */
[----:B------:R-:W-:Y:S01]  /*33b0*/  BSSY B0, `(.L_x_2402) ;  /* 0x0000011000007945 */ /* 0x000fe20003800000 */
[----:B------:R-:W-:-:S03]  /*33c0*/  HMUL2 R11, R20, R3.H0_H0 ;  /* 0x20000003140b7232 */ /* 0x000fc60000000000 */
[----:B0-----:R-:W-:Y:S01]  /*33d0*/  VIADDMNMX R0, R0, R7, 0x2, PT ;  /* 0x0000000200007446 */ /* 0x001fe20003800107 */
[----:B-1----:R-:W-:Y:S06]  /*33e0*/  @P0 BRA `(.L_x_2403) ;  /* 0x0000000000340947 */ /* 0x002fec0003800000 */
[----:B------:R-:W0:Y:S02]  /*33f0*/  QSPC.E.S P0, RZ, [R8] ;  /* 0x0000000008ff73aa */ /* 0x000e240000000500 */
[----:B0-----:R-:W-:Y:S05]  /*3400*/  @!P0 BRA `(.L_x_2404) ;  /* 0x0000000000208947 */ /* 0x001fea0003800000 */
[----:B------:R-:W-:-:S05]  /*3410*/  IMAD.MOV.U32 R6, RZ, RZ, R8 ;  /* 0x000000ffff067224 */ /* 0x000fca00078e0008 */
[----:B------:R-:W-:-:S07]  /*3420*/  MOV R3, R6 ;  /* 0x0000000600037202 */ /* 0x000fce0000000f00 */
.L_x_2405:
[----:B------:R-:W0:Y:S02]  /*3430*/  LDS R6, [R3] ;  /* 0x0000000003067984 */ /* 0x000e240000000800 */
[----:B0-----:R-:W-:-:S10]  /*3440*/  HFMA2.MMA R7, R6, 1, 1, R21 ;  /* 0x3c003c0006077835 */ /* 0x001fd40000000015 */
[----:B------:R-:W0:Y:S02]  /*3450*/  ATOMS.CAST.SPIN R7, [R3], R6, R7 ;  /* 0x000000060307738d */ /* 0x000e240001800007 */
[----:B0-----:R-:W-:-:S13]  /*3460*/  ISETP.EQ.U32.AND P0, PT, R7, 0x1, PT ;  /* 0x000000010700780c */ /* 0x001fda0003f02070 */
[----:B------:R-:W-:Y:S05]  /*3470*/  @!P0 BRA `(.L_x_2405) ;  /* 0xfffffffc00ec8947 */ /* 0x000fea000383ffff */
[----:B------:R-:W-:Y:S05]  /*3480*/  BRA `(.L_x_2403) ;  /* 0x00000000000c7947 */ /* 0x000fea0003800000 */
.L_x_2404:
[----:B------:R-:W2:Y:S02]  /*3490*/  LD.E R3, desc[UR8][R8.64] ;  /* 0x0000000808037980 */ /* 0x000ea4000c101900 */
[----:B--2---:R-:W-:-:S05]  /*34a0*/  IMAD.IADD R3, R21, 0x1, R3 ;  /* 0x0000000115037824 */ /* 0x004fca00078e0203 */
[----:B------:R0:W-:Y:S02]  /*34b0*/  ST.E desc[UR8][R8.64], R3 ;  /* 0x0000000308007985 */ /* 0x0001e4000c101908 */
.L_x_2403:
[----:B------:R-:W-:Y:S05]  /*34c0*/  BSYNC B0 ;  /* 0x0000000000007941 */ /* 0x000fea0003800000 */
.L_x_2402:
[----:B------:R1:W-:Y:S01]  /*34d0*/  ATOM.E.ADD.F16x2.RN.STRONG.GPU P0, RZ, desc[UR8][R8.64+0x4], R11 ;  /* 0x0000040b08ff79a2 */ /* 0x0003e2000810e1c8 */
[----:B------:R-:W-:Y:S04]  /*34e0*/  BSSY B0, `(.L_x_2406) ;  /* 0x000000f000007945 */ /* 0x000fe80003800000 */
[----:B-1----:R-:W-:Y:S05]  /*34f0*/  @P0 BRA `(.L_x_2407) ;  /* 0x0000000000340947 */ /* 0x002fea0003800000 */
[----:B------:R-:W1:Y:S02]  /*3500*/  QSPC.E.S P0, RZ, [R8+0x4] ;  /* 0x0000040008ff73aa */ /* 0x000e640000000500 */
[----:B-1----:R-:W-:Y:S05]  /*3510*/  @!P0 BRA `(.L_x_2408) ;  /* 0x0000000000208947 */ /* 0x002fea0003800000 */
[----:B------:R-:W-:-:S05]  /*3520*/  IMAD.MOV.U32 R6, RZ, RZ, R8 ;  /* 0x000000ffff067224 */ /* 0x000fca00078e0008 */
[----:B0-----:R-:W-:-:S07]  /*3530*/  MOV R3, R6 ;  /* 0x0000000600037202 */ /* 0x001fce0000000f00 */
.L_x_2409:
[----:B------:R-:W0:Y:S02]  /*3540*/  LDS R6, [R3+0x4] ;  /* 0x0000040003067984 */ /* 0x000e240000000800 */
[----:B0-----:R-:W-:-:S06]  /*3550*/  HADD2 R7, R6, R11 ;  /* 0x0000000b06077230 */ /* 0x001fcc0000000000 */
[----:B------:R-:W0:Y:S02]  /*3560*/  ATOMS.CAST.SPIN R7, [R3+0x4], R6, R7 ;  /* 0x000004060307738d */ /* 0x000e240001800007 */
[----:B0-----:R-:W-:-:S13]  /*3570*/  ISETP.EQ.U32.AND P0, PT, R7, 0x1, PT ;  /* 0x000000010700780c */ /* 0x001fda0003f02070 */
[----:B------:R-:W-:Y:S05]  /*3580*/  @!P0 BRA `(.L_x_2409) ;  /* 0xfffffffc00ec8947 */ /* 0x000fea000383ffff */
[----:B------:R-:W-:Y:S05]  /*3590*/  BRA `(.L_x_2407) ;  /* 0x00000000000c7947 */ /* 0x000fea0003800000 */
.L_x_2408:
[----:B0-----:R-:W2:Y:S02]  /*35a0*/  LD.E R3, desc[UR8][R8.64+0x4] ;  /* 0x0000040808037980 */ /* 0x001ea4000c101900 */
[----:B--2---:R-:W-:-:S05]  /*35b0*/  IMAD.IADD R3, R11, 0x1, R3 ;  /* 0x000000010b037824 */ /* 0x004fca00078e0203 */
[----:B------:R1:W-:Y:S02]  /*35c0*/  ST.E desc[UR8][R8.64+0x4], R3 ;  /* 0x0000040308007985 */ /* 0x0003e4000c101908 */
.L_x_2407:
[----:B------:R-:W-:Y:S05]  /*35d0*/  BSYNC B0 ;  /* 0x0000000000007941 */ /* 0x000fea0003800000 */
.L_x_2406:
[----:B------:R-:W-:-:S13]  /*35e0*/  ISETP.GE.AND P0, PT, R0, 0x2, PT ;  /* 0x000000020000780c */ /* 0x000fda0003f06270 */
[----:B------:R-:W-:Y:S05]  /*35f0*/  @!P0 EXIT ;  /* 0x000000000000894d */ /* 0x000fea0003800000 */
[----:B01----:R-:W-:Y:S02]  /*3600*/  IMAD.IADD R3, R13, 0x1, R18 ;  /* 0x000000010d037824 */ /* 0x003fe400078e0212 */
[----:B------:R-:W-:Y:S02]  /*3610*/  HMUL2 R25, R25, R2.H0_H0 ;  /* 0x2000000219197232 */ /* 0x000fe40000000000 */
        /* <DEDUP_REMOVED lines=9> */
.L_x_2413:
[----:B------:R-:W0:Y:S02]  /*36b0*/  LDS R2, [R0] ;  /* 0x0000000000027984 */ /* 0x000e240000000800 */
[----:B0-----:R-:W-:-:S10]  /*36c0*/  HFMA2.MMA R3, R2, 1, 1, R25 ;  /* 0x3c003c0002037835 */ /* 0x001fd40000000019 */
[----:B------:R-:W0:Y:S02]  /*36d0*/  ATOMS.CAST.SPIN R3, [R0], R2, R3 ;  /* 0x000000020003738d */ /* 0x000e240001800003 */
[----:B0-----:R-:W-:-:S13]  /*36e0*/  ISETP.EQ.U32.AND P0, PT, R3, 0x1, PT ;  /* 0x000000010300780c */ /* 0x001fda0003f02070 */
[----:B------:R-:W-:Y:S05]  /*36f0*/  @!P0 BRA `(.L_x_2413) ;  /* 0xfffffffc00ec8947 */ /* 0x000fea000383ffff */
[----:B------:R-:W-:Y:S05]  /*3700*/  BRA `(.L_x_2411) ;  /* 0x00000000000c7947 */ /* 0x000fea0003800000 */
.L_x_2412:
[----:B------:R-:W2:Y:S02]  /*3710*/  LD.E R0, desc[UR8][R4.64] ;  /* 0x0000000804007980 */ /* 0x000ea4000c101900 */
[----:B--2---:R-:W-:-:S05]  /*3720*/  IMAD.IADD R3, R25, 0x1, R0 ;  /* 0x0000000119037824 */ /* 0x004fca00078e0200 */
[----:B------:R0:W-:Y:S02]  /*3730*/  ST.E desc[UR8][R4.64], R3 ;  /* 0x0000000304007985 */ /* 0x0001e4000c101908 */
.L_x_2411:
[----:B------:R-:W-:Y:S05]  /*3740*/  BSYNC B0 ;  /* 0x0000000000007941 */ /* 0x000fea0003800000 */
.L_x_2410:
[----:B------:R1:W-:Y:S02]  /*3750*/  ATOM.E.ADD.F16x2.RN.STRONG.GPU P0, RZ, desc[UR8][R4.64+0x4], R23 ;  /* 0x0000041704ff79a2 */ /* 0x0003e4000810e1c8 */
[----:B-1----:R-:W-:Y:S05]  /*3760*/  @P0 EXIT ;  /* 0x000000000000094d */ /* 0x002fea0003800000 */
[----:B------:R-:W1:Y:S02]  /*3770*/  QSPC.E.S P0, RZ, [R4+0x4] ;  /* 0x0000040004ff73aa */ /* 0x000e640000000500 */
[----:B-1----:R-:W-:Y:S05]  /*3780*/  @!P0 BRA `(.L_x_2414) ;  /* 0x0000000000208947 */ /* 0x002fea0003800000 */
[----:B------:R-:W-:-:S05]  /*3790*/  IMAD.MOV.U32 R2, RZ, RZ, R4 ;  /* 0x000000ffff027224 */ /* 0x000fca00078e0004 */
[----:B------:R-:W-:-:S07]  /*37a0*/  MOV R0, R2 ;  /* 0x0000000200007202 */ /* 0x000fce0000000f00 */
.L_x_2415:
[----:B------:R-:W0:Y:S02]  /*37b0*/  LDS R2, [R0+0x4] ;  /* 0x0000040000027984 */ /* 0x000e240000000800 */
[----:B0-----:R-:W-:-:S06]  /*37c0*/  HADD2 R3, R2, R23 ;  /* 0x0000001702037230 */ /* 0x001fcc0000000000 */
[----:B------:R-:W0:Y:S02]  /*37d0*/  ATOMS.CAST.SPIN R3, [R0+0x4], R2, R3 ;  /* 0x000004020003738d */ /* 0x000e240001800003 */
[----:B0-----:R-:W-:-:S13]  /*37e0*/  ISETP.EQ.U32.AND P0, PT, R3, 0x1, PT ;  /* 0x000000010300780c */ /* 0x001fda0003f02070 */
[----:B------:R-:W-:Y:S05]  /*37f0*/  @!P0 BRA `(.L_x_2415) ;  /* 0xfffffffc00ec8947 */ /* 0x000fea000383ffff */
[----:B------:R-:W-:Y:S05]  /*3800*/  EXIT ;  /* 0x000000000000794d */ /* 0x000fea0003800000 */
.L_x_2414:
[----:B------:R-:W0:Y:S02]  /*3810*/  LD.E R0, desc[UR8][R4.64+0x4] ;  /* 0x0000040804007980 */ /* 0x000e24000c101900 */
[----:B0-----:R-:W-:-:S05]  /*3820*/  IMAD.IADD R3, R23, 0x1, R0 ;  /* 0x0000000117037824 */ /* 0x001fca00078e0200 */
[----:B------:R-:W-:Y:S01]  /*3830*/  ST.E desc[UR8][R4.64+0x4], R3 ;  /* 0x0000040304007985 */ /* 0x000fe2000c101908 */
[----:B------:R-:W-:Y:S05]  /*3840*/  EXIT ;  /* 0x000000000000794d */ /* 0x000fea0003800000 */
.L_x_2416:
        /* <DEDUP_REMOVED lines=11> */
.L_x_3700:


//--------------------- .text._Z23gemm_half_q_half_kernelILi2ELi48ELb1ELb1ELi64EEvPK6__halfPKjS4_S2_PS0_iiiiPKtS7_iiiiiibS2_i --------------------------
	.section	.text._Z23gemm_half_q_half_kernelILi2ELi48ELb1ELb1ELi64EEvPK6__halfPKjS4_S2_PS0_iiiiPKtS7_iiiiiibS2_i,"ax",@progbits
	.align	128
        .global         _Z23gemm_half_q_half_kernelILi2ELi48ELb1ELb1ELi64EEvPK6__halfPKjS4_S2_PS0_iiiiPKtS7_iiiiiibS2_i
        .type           _Z23gemm_half_q_half_kernelILi2ELi48ELb1ELb1ELi64EEvPK6__halfPKjS4_S2_PS0_iiiiPKtS7_iiiiiibS2_i,@function
        .size           _Z23gemm_half_q_half_kernelILi2ELi48ELb1ELb1ELi64EEvPK6__halfPKjS4_S2_PS0_iiiiPKtS7_iiiiiibS2_i,(.L_x_3701 - _Z23gemm_half_q_half_kernelILi2ELi48ELb1ELb1ELi64EEvPK6__halfPKjS4_S2_PS0_iiiiPKtS7_iiiiiibS2_i)
        .other          _Z23gemm_half_q_half_kernelILi2ELi48ELb1ELb1ELi64EEvPK6__halfPKjS4_S2_PS0_iiiiPKtS7_iiiiiibS2_i,@"STO_CUDA_ENTRY STV_DEFAULT"
_Z23gemm_half_q_half_kernelILi2ELi48ELb1ELb1ELi64EEvPK6__halfPKjS4_S2_PS0_iiiiPKtS7_iiiiiibS2_i:
.text._Z23gemm_half_q_half_kernelILi2ELi48ELb1ELb1ELi64EEvPK6__halfPKjS4_S2_PS0_iiiiPKtS7_iiiiiibS2_i:
        /* <DEDUP_REMOVED lines=10> */
[----:B------:R-:W-:Y:S01]  /*00a0*/  PRMT R5, RZ, 0x7610, R5 ;  /* 0x00007610ff057816 */ /* 0x000fe20000000005 */
[----:B-1----:R-:W-:-:S05]  /*00b0*/  IMAD R4, R15, -0x2, R4 ;  /* 0xfffffffe0f047824 */ /* 0x002fca00078e0204 */
[C---:B------:R-:W-:Y:S02]  /*00c0*/  ISETP.GE.AND P1, PT, R4.reuse, 0x1, PT ;  /* 0x000000010400780c */ /* 0x040fe40003f26270 */
[----:B------:R-:W-:-:S11]  /*00d0*/  VIMNMX R0, R4, 0x2, PT ;  /* 0x0000000204007848 */ /* 0x000fd60003fe0100 */
[----:B------:R-:W-:Y:S05]  /*00e0*/  @!P1 BRA `(.L_x_2417) ;  /* 0x0000000000289947 */ /* 0x000fea0003800000 */
[----:B------:R-:W-:Y:S01]  /*00f0*/  ISETP.GE.AND P0, PT, R0, 0x2, PT ;  /* 0x000000020000780c */ /* 0x000fe20003f06270 */
[----:B------:R-:W1:-:S12]  /*0100*/  LDC.64 R2, c[0x0][0x278] ;  /* 0x00009e00ff027b82 */ /* 0x000e580000000a00 */
[----:B------:R-:W4:Y:S08]  /*0110*/  @P0 LDC R5, c[0x0][0x280] ;  /* 0x0000a000ff050b82 */ /* 0x000f300000000800 */
[----:B------:R-:W4:Y:S01]  /*0120*/  @P0 LDC.64 R6, c[0x0][0x278] ;  /* 0x00009e00ff060b82 */ /* 0x000f220000000a00 */
[----:B-1----:R-:W5:Y:S01]  /*0130*/  LDG.E.U16 R19, desc[UR8][R2.64] ;  /* 0x0000000802137981 */ /* 0x002f62000c1e1500 */
[----:B----4-:R-:W-:-:S05]  /*0140*/  @P0 IMAD.WIDE R6, R5, 0x2, R6 ;  /* 0x0000000205060825 */ /* 0x010fca00078e0206 */
[----:B------:R-:W4:Y:S01]  /*0150*/  @P0 LDG.E.U16 R20, desc[UR8][R6.64] ;  /* 0x0000000806140981 */ /* 0x000f22000c1e1500 */
[----:B-----5:R-:W-:Y:S02]  /*0160*/  PRMT R5, R19, 0x7610, R5 ;  /* 0x0000761013057816 */ /* 0x020fe40000000005 */
[----:B----4-:R-:W-:-:S04]  /*0170*/  @P0 LOP3.LUT R8, R20, R19, RZ, 0xfc, !PT ;  /* 0x0000001314080212 */ /* 0x010fc800078efcff */
[----:B------:R-:W-:-:S07]  /*0180*/  @P0 PRMT R5, R8, 0x7610, R5 ;  /* 0x0000761008050816 */ /* 0x000fce0000000005 */
.L_x_2417:
        /* <DEDUP_REMOVED lines=37> */
.L_x_2422:
        /* <DEDUP_REMOVED lines=16> */
.L_x_2421:
        /* <DEDUP_REMOVED lines=16> */
.L_x_2420:
        /* <DEDUP_REMOVED lines=17> */
.L_x_2424:
        /* <DEDUP_REMOVED lines=16> */
.L_x_2423:
        /* <DEDUP_REMOVED lines=14> */
.L_x_2419:
[----:B------:R-:W-:Y:S05]  /*08d0*/  BSYNC B0 ;  /* 0x0000000000007941 */ /* 0x000fea0003800000 */
.L_x_2418:
        /* <DEDUP_REMOVED lines=14> */
[----:B------:R-:W-:-:S03]  /*09c0*/  IMAD.MOV.U32 R13, RZ, RZ, RZ ;  /* 0x000000ffff0d7224 */ /* 0x000fc600078e00ff */
[----:B------:R-:W-:-:S05]  /*09d0*/  LEA R6, R6, UR4, 0x1 ;  /* 0x0000000406067c11 */ /* 0x000fca000f8e08ff */
[----:B------:R-:W-:-:S04]  /*09e0*/  IMAD R7, R21, 0x4, R6 ;  /* 0x0000000415077824 */ /* 0x000fc800078e0206 */
[----:B-1----:R-:W-:Y:S01]  /*09f0*/  IMAD.WIDE R2, R7, 0x2, R2 ;  /* 0x0000000207027825 */ /* 0x002fe200078e0202 */
[----:B------:R-:W-:Y:S06]  /*0a00*/  @!P2 BRA `(.L_x_2426) ;  /* 0x000000000034a947 */ /* 0x000fec0003800000 */
[----:B------:R-:W-:Y:S01]  /*0a10*/  PLOP3.LUT P0, PT, PT, PT, PT, 0x8, 0x0 ;  /* 0x000000000000781c */ /* 0x000fe20003f0e170 */
[----:B0-----:R-:W-:-:S12]  /*0a20*/  VIADD R12, R0, 0xfffffffd ;  /* 0xfffffffd000c7836 */ /* 0x001fd80000000000 */
.L_x_2427:
        /* <DEDUP_REMOVED lines=11> */
.L_x_2426:
        /* <DEDUP_REMOVED lines=8> */
[----:B-1----:R-:W-:-:S11]  /*0b60*/  @P2 IMAD.WIDE R2, R16, 0x2, R6 ;  /* 0x0000000210022825 */ /* 0x002fd600078e0206 */
[----:B------:R2:W-:Y:S02]  /*0b70*/  @P0 STG.E.64 desc[UR8][R2.64], RZ ;  /* 0x000000ff02000986 */ /* 0x0005e4000c101b08 */
.L_x_2425:
[----:B------:R-:W3:Y:S01]  /*0b80*/  LDC.64 R10, c[0x0][0x248] ;  /* 0x00009200ff0a7b82 */ /* 0x000ee20000000a00 */
[----:B-12---:R-:W-:-:S04]  /*0b90*/  IMAD.SHL.U32 R3, R14, 0x80, RZ ;  /* 0x000000800e037824 */ /* 0x006fc800078e00ff */
[----:B---3--:R-:W-:-:S05]  /*0ba0*/  IMAD.WIDE R2, R3, 0x2, R10 ;  /* 0x0000000203027825 */ /* 0x008fca00078e020a */
[----:B------:R1:W5:Y:S01]  /*0bb0*/  LDG.E.U16.CONSTANT R27, desc[UR8][R2.64+0x2] ;  /* 0x00000208021b7981 */ /* 0x000362000c1e9500 */
[----:B------:R-:W-:Y:S01]  /*0bc0*/  BAR.SYNC.DEFER_BLOCKING 0x0 ;  /* 0x0000000000007b1d */ /* 0x000fe20000010000 */
[----:B------:R-:W-:-:S13]  /*0bd0*/  ISETP.GE.AND P0, PT, R18, R17, PT ;  /* 0x000000111200720c */ /* 0x000fda0003f06270 */
[----:B-1----:R-:W-:Y:S05]  /*0be0*/  @P0 BRA `(.L_x_2428) ;  /* 0x0000000000d00947 */ /* 0x002fea0003800000 */
[----:B------:R1:W5:Y:S01]  /*0bf0*/  LDG.E.U16.CONSTANT R0, desc[UR8][R2.64] ;  /* 0x0000000802007981 */ /* 0x000362000c1e9500 */
[----:B------:R-:W-:Y:S01]  /*0c00*/  SHF.R.S32.HI R8, RZ, 0x1f, R5 ;  /* 0x0000001fff087819 */ /* 0x000fe20000011405 */
[----:B------:R-:W-:Y:S02]  /*0c10*/  IMAD.SHL.U32 R6, R5, 0x4, RZ ;  /* 0x0000000405067824 */ /* 0x000fe400078e00ff */
[----:B------:R-:W-:Y:S01]  /*0c20*/  IMAD.MOV.U32 R14, RZ, RZ, RZ ;  /* 0x000000ffff0e7224 */ /* 0x000fe200078e00ff */
[----:B------:R-:W-:Y:S01]  /*0c30*/  LEA.HI R8, R8, R5, RZ, 0x3 ;  /* 0x0000000508087211 */ /* 0x000fe200078f18ff */
[----:B------:R-:W-:Y:S01]  /*0c40*/  IMAD.MOV.U32 R22, RZ, RZ, R18 ;  /* 0x000000ffff167224 */ /* 0x000fe200078e0012 */
[----:B0-----:R-:W-:Y:S02]  /*0c50*/  LOP3.LUT R12, R6, 0x10, RZ, 0xc0, !PT ;  /* 0x00000010060c7812 */ /* 0x001fe400078ec0ff */
[----:B------:R-:W-:-:S07]  /*0c60*/  SHF.R.S32.HI R13, RZ, 0x3, R8 ;  /* 0x00000003ff0d7819 */ /* 0x000fce0000011408 */
.L_x_2429:
[----:B-12---:R-:W0:Y:S01]  /*0c70*/  LDC.64 R2, c[0x0][0x220] ;  /* 0x00008800ff027b82 */ /* 0x006e220000000a00 */
        /* <DEDUP_REMOVED lines=8> */
[----:B0-----:R-:W-:Y:S01]  /*0d00*/  IMAD.WIDE R6, R9, 0x2, R6 ;  /* 0x0000000209067825 */ /* 0x001fe200078e0206 */
[----:B------:R-:W-:-:S05]  /*0d10*/  LEA R9, R22, 0x1, 0x1 ;  /* 0x0000000116097811 */ /* 0x000fca00078e08ff */
[----:B------:R0:W3:Y:S01]  /*0d20*/  LDG.E.U16.CONSTANT R6, desc[UR8][R6.64] ;  /* 0x0000000806067981 */ /* 0x0000e2000c1e9500 */
[----:B------:R-:W-:-:S06]  /*0d30*/  IMAD.WIDE R8, R9, 0x2, R10 ;  /* 0x0000000209087825 */ /* 0x000fcc00078e020a */
[----:B------:R1:W4:Y:S01]  /*0d40*/  LDG.E.U16.CONSTANT R9, desc[UR8][R8.64] ;  /* 0x0000000808097981 */ /* 0x000322000c1e9500 */
        /* <DEDUP_REMOVED lines=10> */
[----:B------:R-:W-:Y:S02]  /*0df0*/  VIADD R23, R23, 0x1 ;  /* 0x0000000117177836 */ /* 0x000fe40000000000 */
[----:B------:R-:W-:Y:S01]  /*0e00*/  VIADD R15, R15, 0x1 ;  /* 0x000000010f0f7836 */ /* 0x000fe20000000000 */
[----:B------:R-:W-:Y:S01]  /*0e10*/  I2F.F16 R21, R21 ;  /* 0x0000001500157306 */ /* 0x000fe20000200c00 */
[----:B------:R-:W-:Y:S02]  /*0e20*/  VIADD R2, R2, 0x1 ;  /* 0x0000000102027836 */ /* 0x000fe40000000000 */
[----:B------:R-:W-:Y:S02]  /*0e30*/  IMAD R15, R15, R15, RZ ;  /* 0x0000000f0f0f7224 */ /* 0x000fe400078e02ff */
[----:B------:R-:W-:Y:S02]  /*0e40*/  IMAD R23, R23, R23, RZ ;  /* 0x0000001717177224 */ /* 0x000fe400078e02ff */
[----:B0-----:R-:W-:-:S02]  /*0e50*/  IMAD R7, R2, R2, RZ ;  /* 0x0000000202077224 */ /* 0x001fc400078e02ff */
[----:B-1----:R-:W0:Y:S01]  /*0e60*/  I2F.F16 R8, R23 ;  /* 0x0000001700087306 */ /* 0x002e220000200c00 */
[----:B----4-:R-:W-:-:S07]  /*0e70*/  IMAD.IADD R22, R9, 0x1, R22 ;  /* 0x0000000109167824 */ /* 0x010fce00078e0216 */
[----:B------:R-:W-:Y:S01]  /*0e80*/  I2F.F16 R2, R7 ;  /* 0x0000000700027306 */ /* 0x000fe20000200c00 */
[----:B------:R-:W-:Y:S02]  /*0e90*/  ISETP.GE.AND P2, PT, R22, R17, PT ;  /* 0x000000111600720c */ /* 0x000fe40003f46270 */
[----:B0-----:R-:W-:-:S05]  /*0ea0*/  PRMT R21, R21, 0x5410, R8 ;  /* 0x0000541015157816 */ /* 0x001fca0000000008 */
[----:B------:R-:W0:Y:S02]  /*0eb0*/  I2F.F16 R15, R15 ;  /* 0x0000000f000f7306 */ /* 0x000e240000200c00 */
[----:B0-----:R-:W-:Y:S01]  /*0ec0*/  PRMT R3, R15, 0x5410, R2 ;  /* 0x000054100f037816 */ /* 0x001fe20000000002 */
[----:B---3--:R-:W-:-:S04]  /*0ed0*/  HMUL2 R2, R21, R6.H0_H0 ;  /* 0x2000000615027232 */ /* 0x008fc80000000000 */
[----:B------:R-:W-:Y:S02]  /*0ee0*/  HMUL2 R3, R3, R6.H0_H0 ;  /* 0x2000000603037232 */ /* 0x000fe40000000000 */
[C---:B------:R-:W-:Y:S01]  /*0ef0*/  IMAD R6, R14.reuse, 0x8, R1 ;  /* 0x000000080e067824 */ /* 0x040fe200078e0201 */
[----:B------:R-:W-:-:S04]  /*0f00*/  IADD3 R14, R14, 0x1, RZ ;  /* 0x000000010e0e7810 */ /* 0x000fc80007ffe0ff */
[----:B------:R2:W-:Y:S01]  /*0f10*/  STL.64 [R6], R2 ;  /* 0x0000000206007387 */ /* 0x0005e20000100a00 */
[----:B------:R-:W-:Y:S05]  /*0f20*/  @!P2 BRA `(.L_x_2429) ;  /* 0xfffffffc0050a947 */ /* 0x000fea000383ffff */
.L_x_2428:
[----:B--2---:R1:W5:Y:S01]  /*0f30*/  LDL.64 R6, [R1] ;  /* 0x0000000001067983 */ /* 0x0043620000100a00 */
[----:B------:R-:W2:Y:S01]  /*0f40*/  LDC R2, c[0x0][0x25c] ;  /* 0x00009700ff027b82 */ /* 0x000ea20000000800 */
[----:B------:R-:W-:Y:S01]  /*0f50*/  ULDC UR4, c[0x0][0x258] ;  /* 0x0000960000047ab9 */ /* 0x000fe20000000800 */
[----:B------:R-:W-:Y:S01]  /*0f60*/  ULDC UR5, c[0x0][0x260] ;  /* 0x0000980000057ab9 */ /* 0x000fe20000000800 */
[C---:B------:R-:W-:Y:S01]  /*0f70*/  ISETP.GT.AND P2, PT, R18.reuse, UR4, PT ;  /* 0x0000000412007c0c */ /* 0x040fe2000bf44270 */
[----:B------:R-:W-:Y:S01]  /*0f80*/  ULDC UR6, c[0x0][0x268] ;  /* 0x00009a0000067ab9 */ /* 0x000fe20000000800 */
[C---:B------:R-:W-:Y:S02]  /*0f90*/  VIMNMX R0, R18.reuse, UR4, PT ;  /* 0x0000000412007c48 */ /* 0x040fe4000bfe0100 */
[----:B------:R-:W-:Y:S02]  /*0fa0*/  CS2R R10, SRZ ;  /* 0x00000000000a7805 */ /* 0x000fe4000001ff00 */
[C---:B------:R-:W-:Y:S01]  /*0fb0*/  ISETP.GT.AND P4, PT, R18.reuse, UR5, PT ;  /* 0x0000000512007c0c */ /* 0x040fe2000bf84270 */
[----:B------:R-:W3:Y:S01]  /*0fc0*/  LDC R3, c[0x0][0x264] ;  /* 0x00009900ff037b82 */ /* 0x000ee20000000800 */
[----:B0-----:R-:W-:Y:S01]  /*0fd0*/  SHF.R.S32.HI R9, RZ, 0x1f, R0 ;  /* 0x0000001fff097819 */ /* 0x001fe20000011400 */
[----:B------:R-:W-:Y:S01]  /*0fe0*/  IMAD.MOV.U32 R8, RZ, RZ, RZ ;  /* 0x000000ffff087224 */ /* 0x000fe200078e00ff */
[----:B------:R-:W-:-:S02]  /*0ff0*/  ISETP.GT.AND P6, PT, R18, UR6, PT ;  /* 0x0000000612007c0c */ /* 0x000fc4000bfc4270 */
[----:B------:R-:W-:Y:S01]  /*1000*/  LEA.HI R13, R9, R0, RZ, 0x5 ;  /* 0x00000000090d7211 */ /* 0x000fe200078f28ff */
[----:B------:R-:W-:Y:S01]  /*1010*/  IMAD.MOV.U32 R0, RZ, RZ, RZ ;  /* 0x000000ffff007224 */ /* 0x000fe200078e00ff */
[C---:B--2---:R-:W-:Y:S02]  /*1020*/  ISETP.GT.AND P3, PT, R18.reuse, R2, PT ;  /* 0x000000021200720c */ /* 0x044fe40003f64270 */
[----:B---3--:R-:W-:Y:S01]  /*1030*/  ISETP.GT.AND P5, PT, R18, R3, PT ;  /* 0x000000031200720c */ /* 0x008fe20003fa4270 */
[----:B-1----:R-:W-:-:S12]  /*1040*/  @!P2 BRA `(.L_x_2430) ;  /* 0x00000000001ca947 */ /* 0x002fd80003800000 */
[----:B------:R-:W0:Y:S02]  /*1050*/  LDC R9, c[0x0][0x25c] ;  /* 0x00009700ff097b82 */ /* 0x000e240000000800 */
[----:B0-----:R-:W-:-:S05]  /*1060*/  VIMNMX R8, R18, R9, PT ;  /* 0x0000000912087248 */ /* 0x001fca0003fe0100 */
[----:B------:R-:W-:-:S05]  /*1070*/  VIADD R8, R8, -UR4 ;  /* 0x8000000408087c36 */ /* 0x000fca0008000000 */
[----:B------:R-:W-:-:S04]  /*1080*/  SHF.R.S32.HI R9, RZ, 0x1f, R8 ;  /* 0x0000001fff097819 */ /* 0x000fc80000011408 */
[----:B------:R-:W-:-:S04]  /*1090*/  LEA.HI R9, R9, R8, RZ, 0x5 ;  /* 0x0000000809097211 */ /* 0x000fc800078f28ff */
[----:B------:R-:W-:-:S05]  /*10a0*/  SHF.R.S32.HI R9, RZ, 0x5, R9 ;  /* 0x00000005ff097819 */ /* 0x000fca0000011409 */
[----:B------:R-:W-:-:S07]  /*10b0*/  IMAD R8, R9, 0x6, RZ ;  /* 0x0000000609087824 */ /* 0x000fce00078e02ff */
.L_x_2430:
        /* <DEDUP_REMOVED lines=8> */
.L_x_2431:
        /* <DEDUP_REMOVED lines=8> */
.L_x_2432:
        /* <DEDUP_REMOVED lines=8> */
.L_x_2433:
[----:B------:R-:W-:Y:S01]  /*1240*/  SHF.R.S32.HI R13, RZ, 0x5, R13 ;  /* 0x00000005ff0d7819 */ /* 0x000fe2000001140d */
        /* <DEDUP_REMOVED lines=9> */
.L_x_2434:
[----:B------:R-:W-:Y:S01]  /*12e0*/  IMAD R8, R13, 0x8, R8 ;  /* 0x000000080d087824 */ /* 0x000fe200078e0208 */
[----:B------:R-:W0:Y:S01]  /*12f0*/  S2UR UR5, SR_CgaCtaId ;  /* 0x00000000000579c3 */ /* 0x000e220000008800 */
[----:B------:R-:W-:Y:S01]  /*1300*/  ISETP.GE.OR P0, PT, R18, R2, P0 ;  /* 0x000000021200720c */ /* 0x000fe20000706670 */
[----:B------:R-:W-:Y:S01]  /*1310*/  ULDC.64 UR6, c[0x0][0x218] ;  /* 0x0000860000067ab9 */ /* 0x000fe20000000a00 */
[----:B------:R-:W-:Y:S01]  /*1320*/  UMOV UR4, 0x400 ;  /* 0x0000040000047882 */ /* 0x000fe20000000000 */
[----:B------:R-:W-:Y:S01]  /*1330*/  IADD3 R0, R11, R8, R0 ;  /* 0x000000080b007210 */ /* 0x000fe20007ffe000 */
        /* <DEDUP_REMOVED lines=9> */
[----:B------:R-:W-:-:S04]  /*13d0*/  IADD3 R5, P2, R5, R0, RZ ;  /* 0x0000000005057210 */ /* 0x000fc80007f5e0ff */
[----:B------:R-:W-:Y:S02]  /*13e0*/  LEA.HI.X.SX32 R0, R0, R3, 0x1, P2 ;  /* 0x0000000300007211 */ /* 0x000fe400010f0eff */
[C---:B------:R-:W-:Y:S01]  /*13f0*/  LEA R12, P2, R5.reuse, UR6, 0x2 ;  /* 0x00000006050c7c11 */ /* 0x040fe2000f8410ff */
[----:B0-----:R-:W-:Y:S01]  /*1400*/  ULEA UR4, UR5, UR4, 0x18 ;  /* 0x0000000405047291 */ /* 0x001fe2000f8ec03f */
[----:B------:R-:W-:Y:S02]  /*1410*/  PRMT R3, RZ, 0x5410, RZ ;  /* 0x00005410ff037816 */ /* 0x000fe400000000ff */
[----:B------:R-:W-:Y:S02]  /*1420*/  LEA.HI.X R13, R5, UR7, R0, 0x2, P2 ;  /* 0x00000007050d7c11 */ /* 0x000fe400090f1400 */
[----:B------:R-:W-:Y:S01]  /*1430*/  PRMT R0, R7, 0x7610, R7 ;  /* 0x0000761007007816 */ /* 0x000fe20000000007 */
[----:B------:R-:W-:Y:S06]  /*1440*/  @P0 BRA `(.L_x_2435) ;  /* 0x0000001c00940947 */ /* 0x000fec0003800000 */
[----:B------:R-:W0:Y:S01]  /*1450*/  LDC R14, c[0x0][0x23c] ;  /* 0x00008f00ff0e7b82 */ /* 0x000e220000000800 */
[----:B------:R-:W-:Y:S01]  /*1460*/  PRMT R5, R20, 0x9910, RZ ;  /* 0x0000991014057816 */ /* 0x000fe200000000ff */
[----:B------:R-:W-:Y:S01]  /*1470*/  IMAD.MOV.U32 R24, RZ, RZ, RZ ;  /* 0x000000ffff187224 */ /* 0x000fe200078e00ff */
[----:B------:R-:W-:Y:S01]  /*1480*/  SHF.R.S32.HI R57, RZ, 0x1f, R16 ;  /* 0x0000001fff397819 */ /* 0x000fe20000011410 */
[----:B------:R-:W-:Y:S01]  /*1490*/  ULDC UR5, c[0x0][0x25c] ;  /* 0x0000970000057ab9 */ /* 0x000fe20000000800 */
[----:B------:R-:W-:Y:S02]  /*14a0*/  ISETP.NE.AND P0, PT, R5, RZ, PT ;  /* 0x000000ff0500720c */ /* 0x000fe40003f05270 */
[----:B------:R-:W-:Y:S02]  /*14b0*/  PRMT R3, RZ, 0x7610, R3 ;  /* 0x00007610ff037816 */ /* 0x000fe40000000003 */
[----:B------:R-:W-:-:S13]  /*14c0*/  ISETP.LT.OR P0, PT, R4, 0x2, !P0 ;  /* 0x000000020400780c */ /* 0x000fda0004701670 */
.L_x_2440:
[----:B------:R-:W-:Y:S01]  /*14d0*/  ISETP.NE.AND P2, PT, R18, R27, PT ;  /* 0x0000001b1200720c */ /* 0x000fe20003f45270 */
[----:B-----5:R1:W5:-:S12]  /*14e0*/  LDG.E.128.CONSTANT R28, desc[UR8][R12.64] ;  /* 0x000000080c1c7981 */ /* 0x020358000c1e9d00 */
[----:B------:R-:W2:Y:S01]  /*14f0*/  @!P2 LDC.64 R4, c[0x0][0x248] ;  /* 0x00009200ff04ab82 */ /* 0x000ea20000000a00 */
[----:B------:R-:W-:Y:S02]  /*1500*/  @!P2 VIADD R24, R24, 0x1 ;  /* 0x000000011818a836 */ /* 0x000fe40000000000 */
[----:B------:R-:W-:Y:S02]  /*1510*/  @!P2 IMAD.SHL.U32 R7, R18, 0x2, RZ ;  /* 0x000000021207a824 */ /* 0x000fe400078e00ff */
[----:B------:R-:W-:Y:S02]  /*1520*/  @!P2 IMAD R6, R24, 0x8, R1 ;  /* 0x000000081806a824 */ /* 0x000fe400078e0201 */
[----:B--2---:R-:W-:-:S04]  /*1530*/  @!P2 IMAD.WIDE R4, R7, 0x2, R4 ;  /* 0x000000020704a825 */ /* 0x004fc800078e0204 */
[----:B------:R-:W2:Y:S04]  /*1540*/  @!P2 LDL.64 R6, [R6] ;  /* 0x000000000606a983 */ /* 0x000ea80000100a00 */
[----:B------:R-:W3:Y:S01]  /*1550*/  @!P2 LDG.E.U16.CONSTANT R5, desc[UR8][R4.64+0x2] ;  /* 0x000002080405a981 */ /* 0x000ee2000c1e9500 */
[----:B0-----:R-:W-:Y:S01]  /*1560*/  IMAD.MOV.U32 R16, RZ, RZ, R14 ;  /* 0x000000ffff107224 */ /* 0x001fe200078e000e */
[----:B--2---:R-:W-:Y:S02]  /*1570*/  @!P2 PRMT R2, R6, 0x7610, R2 ;  /* 0x000076100602a816 */ /* 0x004fe40000000002 */
[----:B------:R-:W-:Y:S01]  /*1580*/  @!P2 PRMT R0, R7, 0x7610, R0 ;  /* 0x000076100700a816 */ /* 0x000fe20000000000 */
[----:B---3--:R-:W-:Y:S01]  /*1590*/  @!P2 IMAD.IADD R27, R5, 0x1, R18 ;  /* 0x00000001051ba824 */ /* 0x008fe200078e0212 */
[----:B------:R-:W-:-:S02]  /*15a0*/  @!P2 PRMT R2, R2, 0x7610, R6 ;  /* 0x000076100202a816 */ /* 0x000fc40000000006 */
[----:B------:R-:W-:Y:S01]  /*15b0*/  @!P2 PRMT R0, R0, 0x7610, R7 ;  /* 0x000076100000a816 */ /* 0x000fe20000000007 */
[----:B-1----:R-:W-:Y:S06]  /*15c0*/  @!P1 BRA `(.L_x_2436) ;  /* 0x0000000c00809947 */ /* 0x002fec0003800000 */
[----:B------:R-:W-:-:S04]  /*15d0*/  IMAD.WIDE R4, R16, 0x4, R12 ;  /* 0x0000000410047825 */ /* 0x000fc800078e020c */
[----:B------:R-:W-:Y:S02]  /*15e0*/  IMAD.WIDE R8, R16, 0x4, R4 ;  /* 0x0000000410087825 */ /* 0x000fe400078e0204 */
[----:B------:R-:W2:Y:S04]  /*15f0*/  LDG.E.128.CONSTANT R4, desc[UR8][R4.64] ;  /* 0x0000000804047981 */ /* 0x000ea8000c1e9d00 */
[----:B------:R-:W3:Y:S01]  /*1600*/  LDG.E.128.CONSTANT R8, desc[UR8][R8.64] ;  /* 0x0000000808087981 */ /* 0x000ee2000c1e9d00 */
[----:B------:R-:W-:Y:S02]  /*1610*/  PRMT R23, R19, 0x9910, RZ ;  /* 0x0000991013177816 */ /* 0x000fe400000000ff */
[----:B-----5:R-:W-:Y:S02]  /*1620*/  SHF.R.U32.HI R36, RZ, 0xc, R29 ;  /* 0x0000000cff247819 */ /* 0x020fe4000001161d */
[----:B------:R-:W-:-:S02]  /*1630*/  SHF.R.U32.HI R22, RZ, 0xc, R28 ;  /* 0x0000000cff167819 */ /* 0x000fc4000001161c */
[----:B------:R-:W-:Y:S02]  /*1640*/  LOP3.LUT R32, R29, 0x3f003f, RZ, 0xc0, !PT ;  /* 0x003f003f1d207812 */ /* 0x000fe400078ec0ff */
[----:B------:R-:W-:Y:S02]  /*1650*/  SHF.R.U32.HI R35, RZ, 0x6, R29 ;  /* 0x00000006ff237819 */ /* 0x000fe4000001161d */
[--C-:B------:R-:W-:Y:S02]  /*1660*/  SHF.R.U32.HI R40, RZ, 0xc, R30.reuse ;  /* 0x0000000cff287819 */ /* 0x100fe4000001161e */
[----:B------:R-:W-:Y:S02]  /*1670*/  ISETP.NE.AND P2, PT, R23, RZ, PT ;  /* 0x000000ff1700720c */ /* 0x000fe40003f45270 */
[----:B------:R-:W-:Y:S02]  /*1680*/  LOP3.LUT R37, R30, 0x3f003f, RZ, 0xc0, !PT ;  /* 0x003f003f1e257812 */ /* 0x000fe400078ec0ff */
        /* <DEDUP_REMOVED lines=12> */
[----:B------:R-:W-:-:S02]  /*1750*/  LOP3.LUT R48, R48, 0x3f003f, RZ, 0xc0, !PT ;  /* 0x003f003f30307812 */ /* 0x000fc400078ec0ff */
        /* <DEDUP_REMOVED lines=18> */
[----:B------:R-:W-:Y:S02]  /*1880*/  LOP3.LUT R45, R36, 0x300030, R31, 0xf8, !PT ;  /* 0x00300030242d7812 */ /* 0x000fe400078ef81f */
[----:B--2---:R-:W-:-:S02]  /*1890*/  SHF.R.U32.HI R22, RZ, 0xc, R5 ;  /* 0x0000000cff167819 */ /* 0x004fc40000011605 */
[----:B------:R-:W-:Y:S02]  /*18a0*/  SHF.R.U32.HI R31, RZ, 0xc, R7 ;  /* 0x0000000cff1f7819 */ /* 0x000fe40000011607 */
[----:B------:R-:W-:Y:S02]  /*18b0*/  LOP3.LUT R40, R9, 0x300030, R8, 0xf8, !PT ;  /* 0x0030003009287812 */ /* 0x000fe400078ef808 */
[----:B------:R-:W-:Y:S02]  /*18c0*/  LOP3.LUT R53, R42, 0x300030, R49, 0xf8, !PT ;  /* 0x003000302a357812 */ /* 0x000fe400078ef831 */
[----:B------:R-:W-:Y:S02]  /*18d0*/  SHF.R.U32.HI R9, RZ, 0xc, R4 ;  /* 0x0000000cff097819 */ /* 0x000fe40000011604 */
[----:B------:R-:W-:Y:S02]  /*18e0*/  SHF.R.U32.HI R23, RZ, 0xc, R6 ;  /* 0x0000000cff177819 */ /* 0x000fe40000011606 */
[----:B------:R-:W-:-:S02]  /*18f0*/  SHF.R.U32.HI R54, RZ, 0xa, R11 ;  /* 0x0000000aff367819 */ /* 0x000fc4000001160b */
        /* <DEDUP_REMOVED lines=8> */
[----:B------:R-:W-:Y:S02]  /*1980*/  SHF.R.U32.HI R5, RZ, 0x6, R5 ;  /* 0x00000006ff057819 */ /* 0x000fe40000011605 */
[----:B------:R-:W-:Y:S02]  /*1990*/  LOP3.LUT R36, R6, 0x3f003f, RZ, 0xc0, !PT ;  /* 0x003f003f06247812 */ /* 0x000fe400078ec0ff */
[----:B------:R-:W-:Y:S02]  /*19a0*/  SHF.R.U32.HI R42, RZ, 0x6, R6 ;  /* 0x00000006ff2a7819 */ /* 0x000fe40000011606 */
[----:B------:R-:W-:-:S02]  /*19b0*/  SHF.R.U32.HI R4, RZ, 0x6, R4 ;  /* 0x00000006ff047819 */ /* 0x000fc40000011604 */
[----:B------:R-:W-:Y:S02]  /*19c0*/  LOP3.LUT R6, R9, 0xf000f, RZ, 0xc0, !PT ;  /* 0x000f000f09067812 */ /* 0x000fe400078ec0ff */
[----:B------:R-:W-:Y:S02]  /*19d0*/  LOP3.LUT R23, R23, 0xf000f, RZ, 0xc0, !PT ;  /* 0x000f000f17177812 */ /* 0x000fe400078ec0ff */
[----:B------:R-:W-:Y:S02]  /*19e0*/  LOP3.LUT R9, R7, 0x300030, R30, 0xf8, !PT ;  /* 0x0030003007097812 */ /* 0x000fe400078ef81e */
[----:B------:R-:W-:Y:S02]  /*19f0*/  LOP3.LUT R54, R31, 0x300030, R54, 0xf8, !PT ;  /* 0x003000301f367812 */ /* 0x000fe400078ef836 */
[----:B------:R-:W-:Y:S02]  /*1a00*/  LOP3.LUT R31, R41, 0x64006400, RZ, 0xfc, !PT ;  /* 0x64006400291f7812 */ /* 0x000fe400078efcff */
[----:B------:R-:W-:-:S02]  /*1a10*/  LOP3.LUT R7, R5, 0x3f003f, RZ, 0xc0, !PT ;  /* 0x003f003f05077812 */ /* 0x000fc400078ec0ff */
[----:B------:R-:W-:Y:S02]  /*1a20*/  LOP3.LUT R42, R42, 0x3f003f, RZ, 0xc0, !PT ;  /* 0x003f003f2a2a7812 */ /* 0x000fe400078ec0ff */
        /* <DEDUP_REMOVED lines=111> */
.L_x_2437:
        /* <DEDUP_REMOVED lines=43> */
.L_x_2436:
[----:B------:R-:W-:Y:S05]  /*23d0*/  @!P1 BRA `(.L_x_2438) ;  /* 0x0000000c00909947 */ /* 0x000fea0003800000 */
[----:B------:R-:W-:Y:S02]  /*23e0*/  IMAD R5, R57, 0xc, RZ ;  /* 0x0000000c39057824 */ /* 0x000fe400078e02ff */
[----:B------:R-:W-:-:S04]  /*23f0*/  IMAD.WIDE.U32 R22, R16, 0xc, R12 ;  /* 0x0000000c10167825 */ /* 0x000fc800078e000c */
[----:B------:R-:W-:Y:S02]  /*2400*/  IMAD.IADD R23, R23, 0x1, R5 ;  /* 0x0000000117177824 */ /* 0x000fe400078e0205 */
[----:B------:R-:W-:-:S03]  /*2410*/  IMAD.WIDE R4, R16, 0x4, R22 ;  /* 0x0000000410047825 */ /* 0x000fc600078e0216 */
[----:B-----5:R-:W2:Y:S01]  /*2420*/  LDG.E.128.CONSTANT R28, desc[UR8][R22.64] ;  /* 0x00000008161c7981 */ /* 0x020ea2000c1e9d00 */
[----:B------:R-:W-:-:S03]  /*2430*/  IMAD.WIDE R8, R16, 0x4, R4 ;  /* 0x0000000410087825 */ /* 0x000fc600078e0204 */
[----:B------:R-:W3:Y:S04]  /*2440*/  LDG.E.128.CONSTANT R4, desc[UR8][R4.64] ;  /* 0x0000000804047981 */ /* 0x000ee8000c1e9d00 */
[----:B------:R-:W4:Y:S01]  /*2450*/  LDG.E.128.CONSTANT R8, desc[UR8][R8.64] ;  /* 0x0000000808087981 */ /* 0x000f22000c1e9d00 */
[----:B------:R-:W-:-:S04]  /*2460*/  PRMT R15, R19, 0x9910, RZ ;  /* 0x00009910130f7816 */ /* 0x000fc800000000ff */
[----:B------:R-:W-:Y:S02]  /*2470*/  ISETP.NE.AND P2, PT, R15, RZ, PT ;  /* 0x000000ff0f00720c */ /* 0x000fe40003f45270 */
[----:B--2---:R-:W-:Y:S02]  /*2480*/  SHF.R.U32.HI R32, RZ, 0xc, R28 ;  /* 0x0000000cff207819 */ /* 0x004fe4000001161c */
[----:B------:R-:W-:Y:S02]  /*2490*/  SHF.R.U32.HI R34, RZ, 0xc, R29 ;  /* 0x0000000cff227819 */ /* 0x000fe4000001161d */
[--C-:B------:R-:W-:Y:S02]  /*24a0*/  SHF.R.U32.HI R39, RZ, 0xc, R30.reuse ;  /* 0x0000000cff277819 */ /* 0x100fe4000001161e */
[----:B------:R-:W-:Y:S02]  /*24b0*/  LOP3.LUT R38, R30, 0x3f003f, RZ, 0xc0, !PT ;  /* 0x003f003f1e267812 */ /* 0x000fe400078ec0ff */
[----:B------:R-:W-:-:S02]  /*24c0*/  SHF.R.U32.HI R41, RZ, 0x6, R30 ;  /* 0x00000006ff297819 */ /* 0x000fc4000001161e */
[--C-:B------:R-:W-:Y:S02]  /*24d0*/  SHF.R.U32.HI R47, RZ, 0xc, R31.reuse ;  /* 0x0000000cff2f7819 */ /* 0x100fe4000001161f */
[----:B------:R-:W-:Y:S02]  /*24e0*/  LOP3.LUT R46, R31, 0x3f003f, RZ, 0xc0, !PT ;  /* 0x003f003f1f2e7812 */ /* 0x000fe400078ec0ff */
[----:B------:R-:W-:Y:S02]  /*24f0*/  SHF.R.U32.HI R49, RZ, 0x6, R31 ;  /* 0x00000006ff317819 */ /* 0x000fe4000001161f */
[--C-:B----4-:R-:W-:Y:S02]  /*2500*/  SHF.R.U32.HI R22, RZ, 0x8, R8.reuse ;  /* 0x00000008ff167819 */ /* 0x110fe40000011608 */
        /* <DEDUP_REMOVED lines=11> */
[----:B------:R-:W-:Y:S02]  /*25c0*/  LOP3.LUT R9, R32, 0xf000f, RZ, 0xc0, !PT ;  /* 0x000f000f20097812 */ /* 0x000fe400078ec0ff */
[----:B------:R-:W-:Y:S02]  /*25d0*/  LOP3.LUT R11, R34, 0xf000f, RZ, 0xc0, !PT ;  /* 0x000f000f220b7812 */ /* 0x000fe400078ec0ff */
[----:B------:R-:W-:-:S02]  /*25e0*/  SHF.R.U32.HI R40, RZ, 0x8, R10 ;  /* 0x00000008ff287819 */ /* 0x000fc4000001160a */
[--C-:B------:R-:W-:Y:S02]  /*25f0*/  SHF.R.U32.HI R42, RZ, 0xa, R10.reuse ;  /* 0x0000000aff2a7819 */ /* 0x100fe4000001160a */
[----:B------:R-:W-:Y:S02]  /*2600*/  LOP3.LUT R44, R10, 0x3f003f, RZ, 0xc0, !PT ;  /* 0x003f003f0a2c7812 */ /* 0x000fe400078ec0ff */
[----:B------:R-:W-:Y:S02]  /*2610*/  SHF.R.U32.HI R45, RZ, 0x6, R10 ;  /* 0x00000006ff2d7819 */ /* 0x000fe4000001160a */
[----:B------:R-:W-:Y:S02]  /*2620*/  LOP3.LUT R43, R39, 0xf000f, RZ, 0xc0, !PT ;  /* 0x000f000f272b7812 */ /* 0x000fe400078ec0ff */
[----:B------:R-:W-:Y:S02]  /*2630*/  LOP3.LUT R10, R9, 0x300030, R22, 0xf8, !PT ;  /* 0x00300030090a7812 */ /* 0x000fe400078ef816 */
[----:B------:R-:W-:-:S02]  /*2640*/  LOP3.LUT R39, R11, 0x300030, R8, 0xf8, !PT ;  /* 0x003000300b277812 */ /* 0x000fc400078ef808 */
[--C-:B---3--:R-:W-:Y:S02]  /*2650*/  SHF.R.U32.HI R22, RZ, 0xc, R5.reuse ;  /* 0x0000000cff167819 */ /* 0x108fe40000011605 */
[----:B------:R-:W-:Y:S02]  /*2660*/  LOP3.LUT R11, R5, 0x3f003f, RZ, 0xc0, !PT ;  /* 0x003f003f050b7812 */ /* 0x000fe400078ec0ff */
[----:B------:R-:W-:Y:S02]  /*2670*/  SHF.R.U32.HI R32, RZ, 0x6, R5 ;  /* 0x00000006ff207819 */ /* 0x000fe40000011605 */
[----:B------:R-:W-:Y:S02]  /*2680*/  SHF.R.U32.HI R5, RZ, 0xc, R6 ;  /* 0x0000000cff057819 */ /* 0x000fe40000011606 */
[----:B------:R-:W-:Y:S02]  /*2690*/  LOP3.LUT R51, R47, 0xf000f, RZ, 0xc0, !PT ;  /* 0x000f000f2f337812 */ /* 0x000fe400078ec0ff */
[----:B------:R-:W-:-:S02]  /*26a0*/  LOP3.LUT R15, R28, 0x3f003f, RZ, 0xc0, !PT ;  /* 0x003f003f1c0f7812 */ /* 0x000fc400078ec0ff */
[----:B------:R-:W-:Y:S02]  /*26b0*/  LOP3.LUT R47, R43, 0x300030, R40, 0xf8, !PT ;  /* 0x003000302b2f7812 */ /* 0x000fe400078ef828 */
[----:B------:R-:W-:Y:S02]  /*26c0*/  SHF.R.U32.HI R28, RZ, 0x6, R28 ;  /* 0x00000006ff1c7819 */ /* 0x000fe4000001161c */
[----:B------:R-:W-:Y:S02]  /*26d0*/  LOP3.LUT R33, R29, 0x3f003f, RZ, 0xc0, !PT ;  /* 0x003f003f1d217812 */ /* 0x000fe400078ec0ff */
[----:B------:R-:W-:Y:S02]  /*26e0*/  SHF.R.U32.HI R40, RZ, 0xc, R7 ;  /* 0x0000000cff287819 */ /* 0x000fe40000011607 */
[----:B------:R-:W-:Y:S02]  /*26f0*/  LOP3.LUT R5, R5, 0xf000f, RZ, 0xc0, !PT ;  /* 0x000f000f05057812 */ /* 0x000fe400078ec0ff */
[----:B------:R-:W-:-:S02]  /*2700*/  SHF.R.U32.HI R29, RZ, 0x6, R29 ;  /* 0x00000006ff1d7819 */ /* 0x000fc4000001161d */
[----:B------:R-:W-:Y:S02]  /*2710*/  LOP3.LUT R56, R51, 0x300030, R48, 0xf8, !PT ;  /* 0x0030003033387812 */ /* 0x000fe400078ef830 */
[----:B------:R-:W-:Y:S02]  /*2720*/  SHF.R.U32.HI R9, RZ, 0xc, R4 ;  /* 0x0000000cff097819 */ /* 0x000fe40000011604 */
[----:B------:R-:W-:Y:S02]  /*2730*/  LOP3.LUT R50, R7, 0x3f003f, RZ, 0xc0, !PT ;  /* 0x003f003f07327812 */ /* 0x000fe400078ec0ff */
[----:B------:R-:W-:Y:S02]  /*2740*/  SHF.R.U32.HI R51, RZ, 0x6, R7 ;  /* 0x00000006ff337819 */ /* 0x000fe40000011607 */
[----:B------:R-:W-:Y:S02]  /*2750*/  LOP3.LUT R34, R6, 0x3f003f, RZ, 0xc0, !PT ;  /* 0x003f003f06227812 */ /* 0x000fe400078ec0ff */
[----:B------:R-:W-:-:S02]  /*2760*/  LOP3.LUT R7, R40, 0xf000f, RZ, 0xc0, !PT ;  /* 0x000f000f28077812 */ /* 0x000fc400078ec0ff */
[----:B------:R-:W-:Y:S02]  /*2770*/  LOP3.LUT R48, R5, 0x300030, R42, 0xf8, !PT ;  /* 0x0030003005307812 */ /* 0x000fe400078ef82a */
[----:B------:R-:W-:Y:S02]  /*2780*/  LOP3.LUT R28, R28, 0x3f003f, RZ, 0xc0, !PT ;  /* 0x003f003f1c1c7812 */ /* 0x000fe400078ec0ff */
[----:B------:R-:W-:Y:S02]  /*2790*/  LOP3.LUT R46, R46, 0x64006400, RZ, 0xfc, !PT ;  /* 0x640064002e2e7812 */ /* 0x000fe400078efcff */
[----:B------:R-:W-:Y:S02]  /*27a0*/  LOP3.LUT R8, R4, 0x3f003f, RZ, 0xc0, !PT ;  /* 0x003f003f04087812 */ /* 0x000fe400078ec0ff */
[----:B------:R-:W-:Y:S02]  /*27b0*/  SHF.R.U32.HI R43, RZ, 0x6, R6 ;  /* 0x00000006ff2b7819 */ /* 0x000fe40000011606 */
[----:B------:R-:W-:-:S02]  /*27c0*/  LOP3.LUT R5, R29, 0x3f003f, RZ, 0xc0, !PT ;  /* 0x003f003f1d057812 */ /* 0x000fc400078ec0ff */
[----:B------:R-:W-:Y:S02]  /*27d0*/  SHF.R.U32.HI R4, RZ, 0x6, R4 ;  /* 0x00000006ff047819 */ /* 0x000fe40000011604 */
[----:B------:R-:W-:Y:S02]  /*27e0*/  LOP3.LUT R6, R9, 0xf000f, RZ, 0xc0, !PT ;  /* 0x000f000f09067812 */ /* 0x000fe400078ec0ff */
[----:B------:R-:W-:Y:S02]  /*27f0*/  LOP3.LUT R22, R22, 0xf000f, RZ, 0xc0, !PT ;  /* 0x000f000f16167812 */ /* 0x000fe400078ec0ff */
[----:B------:R-:W-:Y:S02]  /*2800*/  LOP3.LUT R49, R49, 0x3f003f, RZ, 0xc0, !PT ;  /* 0x003f003f31317812 */ /* 0x000fe400078ec0ff */
[----:B------:R-:W-:Y:S02]  /*2810*/  LOP3.LUT R58, R7, 0x300030, R54, 0xf8, !PT ;  /* 0x00300030073a7812 */ /* 0x000fe400078ef836 */
        /* <DEDUP_REMOVED lines=9> */
[----:B------:R-:W-:Y:S02]  /*28b0*/  LOP3.LUT R6, R6, 0x300030, R23, 0xf8, !PT ;  /* 0x0030003006067812 */ /* 0x000fe400078ef817 */
        /* <DEDUP_REMOVED lines=107> */
.L_x_2439:
        /* <DEDUP_REMOVED lines=43> */
.L_x_2438:
[----:B------:R-:W-:Y:S01]  /*3220*/  VIADD R18, R18, 0x20 ;  /* 0x0000002012127836 */ /* 0x000fe20000000000 */
[----:B------:R-:W-:Y:S01]  /*3230*/  UIADD3 UR4, UR4, 0x40, URZ ;  /* 0x0000004004047890 */ /* 0x000fe2000fffe03f */
[----:B------:R-:W-:-:S03]  /*3240*/  IMAD.WIDE.U32 R12, R16, 0x18, R12 ;  /* 0x00000018100c7825 */ /* 0x000fc600078e000c */
[C---:B------:R-:W-:Y:S01]  /*3250*/  ISETP.GE.AND P2, PT, R18.reuse, UR5, PT ;  /* 0x0000000512007c0c */ /* 0x040fe2000bf46270 */
[----:B------:R-:W-:Y:S01]  /*3260*/  IMAD R5, R57, 0x18, RZ ;  /* 0x0000001839057824 */ /* 0x000fe200078e02ff */
[----:B------:R-:W-:-:S03]  /*3270*/  ISETP.LT.AND P3, PT, R18, R17, PT ;  /* 0x000000111200720c */ /* 0x000fc60003f61270 */
[----:B------:R-:W-:-:S10]  /*3280*/  IMAD.IADD R13, R13, 0x1, R5 ;  /* 0x000000010d0d7824 */ /* 0x000fd400078e0205 */
[----:B------:R-:W-:Y:S05]  /*3290*/  @!P2 BRA P3, `(.L_x_2440) ;  /* 0xffffffe0008ca947 */ /* 0x000fea000183ffff */
.L_x_2435:
        /* <DEDUP_REMOVED lines=11> */
.L_x_2444:
[----:B------:R-:W-:Y:S01]  /*3350*/  ISETP.NE.AND P2, PT, R18, R27, PT ;  /* 0x0000001b1200720c */ /* 0x000fe20003f45270 */
[----:B------:R-:W0:Y:S01]  /*3360*/  LDC R16, c[0x0][0x23c] ;  /* 0x00008f00ff107b82 */ /* 0x000e220000000800 */
[----:B------:R-:W-:Y:S01]  /*3370*/  MOV R32, R12 ;  /* 0x0000000c00207202 */ /* 0x000fe20000000f00 */
[----:B------:R-:W-:-:S10]  /*3380*/  IMAD.MOV.U32 R33, RZ, RZ, R13 ;  /* 0x000000ffff217224 */ /* 0x000fd400078e000d */
[----:B------:R-:W1:Y:S01]  /*3390*/  @!P2 LDC.64 R4, c[0x0][0x248] ;  /* 0x00009200ff04ab82 */ /* 0x000e620000000a00 */
[----:B------:R-:W-:Y:S01]  /*33a0*/  @!P2 VIADD R24, R24, 0x1 ;  /* 0x000000011818a836 */ /* 0x000fe20000000000 */
[----:B------:R-:W-:-:S03]  /*33b0*/  @!P2 LEA R7, R18, 0x1, 0x1 ;  /* 0x000000011207a811 */ /* 0x000fc600078e08ff */
[----:B------:R-:W-:-:S06]  /*33c0*/  @!P2 IMAD R22, R24, 0x8, R1 ;  /* 0x000000081816a824 */ /* 0x000fcc00078e0201 */
[----:B------:R-:W2:Y:S01]  /*33d0*/  @!P2 LDL.64 R22, [R22] ;  /* 0x000000001616a983 */ /* 0x000ea20000100a00 */
[----:B0----5:R-:W-:-:S03]  /*33e0*/  IMAD.WIDE R28, R16, 0x4, R32 ;  /* 0x00000004101c7825 */ /* 0x021fc600078e0220 */
        /* <DEDUP_REMOVED lines=11> */
[----:B------:R-:W-:Y:S01]  /*34a0*/  @!P2 PRMT R0, R0, 0x7610, R23 ;  /* 0x000076100000a816 */ /* 0x000fe20000000017 */
[----:B------:R-:W-:-:S04]  /*34b0*/  IMAD.WIDE R22, R16, 0x4, R6 ;  /* 0x0000000410167825 */ /* 0x000fc800078e0206 */
[----:B---3--:R-:W-:Y:S01]  /*34c0*/  @!P2 IMAD.IADD R27, R5, 0x1, R18 ;  /* 0x00000001051ba824 */ /* 0x008fe200078e0212 */
[----:B0-----:R-:W-:Y:S06]  /*34d0*/  @!P1 BRA `(.L_x_2442) ;  /* 0x00000018005c9947 */ /* 0x001fec0003800000 */
[----:B------:R-:W2:Y:S01]  /*34e0*/  LDG.E.128.CONSTANT R4, desc[UR8][R22.64] ;  /* 0x0000000816047981 */ /* 0x000ea2000c1e9d00 */
[----:B-----5:R-:W-:Y:S01]  /*34f0*/  SHF.R.U32.HI R38, RZ, 0xf, R32 ;  /* 0x0000000fff267819 */ /* 0x020fe20000011620 */
[----:B------:R-:W-:Y:S01]  /*3500*/  IMAD.MOV.U32 R85, RZ, RZ, 0x2800 ;  /* 0x00002800ff557424 */ /* 0x000fe200078e00ff */
[----:B------:R-:W-:Y:S02]  /*3510*/  SHF.R.U32.HI R73, RZ, 0xf, R34 ;  /* 0x0000000fff497819 */ /* 0x000fe40000011622 */
[----:B------:R-:W-:Y:S02]  /*3520*/  SHF.R.U32.HI R80, RZ, 0xf, R35 ;  /* 0x0000000fff507819 */ /* 0x000fe40000011623 */
[----:B------:R-:W-:Y:S02]  /*3530*/  SHF.R.U32.HI R65, RZ, 0xf, R33 ;  /* 0x0000000fff417819 */ /* 0x000fe40000011621 */
[----:B------:R-:W-:Y:S02]  /*3540*/  SHF.R.U32.HI R46, RZ, 0xe, R28 ;  /* 0x0000000eff2e7819 */ /* 0x000fe4000001161c */
[----:B------:R-:W-:-:S02]  /*3550*/  SHF.R.U32.HI R74, RZ, 0xe, R30 ;  /* 0x0000000eff4a7819 */ /* 0x000fc4000001161e */
[----:B------:R-:W-:Y:S02]  /*3560*/  SHF.R.U32.HI R83, RZ, 0xe, R31 ;  /* 0x0000000eff537819 */ /* 0x000fe4000001161f */
[----:B------:R-:W-:Y:S02]  /*3570*/  LOP3.LUT R45, R38, 0x10001, RZ, 0xc0, !PT ;  /* 0x00010001262d7812 */ /* 0x000fe400078ec0ff */
[----:B------:R-:W-:Y:S02]  /*3580*/  LOP3.LUT R73, R73, 0x10001, RZ, 0xc0, !PT ;  /* 0x0001000149497812 */ /* 0x000fe400078ec0ff */
[----:B------:R-:W-:Y:S02]  /*3590*/  LOP3.LUT R80, R80, 0x10001, RZ, 0xc0, !PT ;  /* 0x0001000150507812 */ /* 0x000fe400078ec0ff */
[----:B------:R-:W-:Y:S02]  /*35a0*/  SHF.R.U32.HI R66, RZ, 0xe, R29 ;  /* 0x0000000eff427819 */ /* 0x000fe4000001161d */
[----:B------:R-:W-:-:S02]  /*35b0*/  LOP3.LUT R65, R65, 0x10001, RZ, 0xc0, !PT ;  /* 0x0001000141417812 */ /* 0x000fc400078ec0ff */
[----:B------:R-:W-:Y:S02]  /*35c0*/  SHF.R.U32.HI R47, RZ, 0xd, R12 ;  /* 0x0000000dff2f7819 */ /* 0x000fe4000001160c */
[----:B------:R-:W-:Y:S02]  /*35d0*/  SHF.R.U32.HI R76, RZ, 0xd, R14 ;  /* 0x0000000dff4c7819 */ /* 0x000fe4000001160e */
[----:B------:R-:W-:Y:S02]  /*35e0*/  SHF.R.U32.HI R82, RZ, 0xd, R15 ;  /* 0x0000000dff527819 */ /* 0x000fe4000001160f */
[----:B------:R-:W-:Y:S02]  /*35f0*/  LOP3.LUT R46, R45, 0x20002, R46, 0xf8, !PT ;  /* 0x000200022d2e7812 */ /* 0x000fe400078ef82e */
[----:B------:R-:W-:Y:S02]  /*3600*/  LOP3.LUT R73, R73, 0x20002, R74, 0xf8, !PT ;  /* 0x0002000249497812 */ /* 0x000fe400078ef84a */
[----:B------:R-:W-:-:S02]  /*3610*/  LOP3.LUT R83, R80, 0x20002, R83, 0xf8, !PT ;  /* 0x0002000250537812 */ /* 0x000fc400078ef853 */
[----:B------:R-:W-:Y:S02]  /*3620*/  SHF.R.U32.HI R71, RZ, 0xd, R13 ;  /* 0x0000000dff477819 */ /* 0x000fe4000001160d */
[----:B------:R-:W-:Y:S02]  /*3630*/  LOP3.LUT R66, R65, 0x20002, R66, 0xf8, !PT ;  /* 0x0002000241427812 */ /* 0x000fe400078ef842 */
[C---:B------:R-:W-:Y:S02]  /*3640*/  LOP3.LUT R37, R32.reuse, 0x3e003e0, RZ, 0xc0, !PT ;  /* 0x03e003e020257812 */ /* 0x040fe400078ec0ff */
[----:B------:R-:W-:Y:S02]  /*3650*/  LOP3.LUT R61, R32, 0x1f001f, RZ, 0xc0, !PT ;  /* 0x001f001f203d7812 */ /* 0x000fe400078ec0ff */
[----:B------:R-:W-:Y:S02]  /*3660*/  SHF.R.U32.HI R60, RZ, 0xa, R32 ;  /* 0x0000000aff3c7819 */ /* 0x000fe40000011620 */
[----:B------:R-:W-:-:S02]  /*3670*/  SHF.R.U32.HI R64, RZ, 0xc, R8 ;  /* 0x0000000cff407819 */ /* 0x000fc40000011608 */
[----:B------:R-:W-:Y:S02]  /*3680*/  SHF.R.U32.HI R81, RZ, 0xc, R10 ;  /* 0x0000000cff517819 */ /* 0x000fe4000001160a */
[----:B------:R-:W-:Y:S02]  /*3690*/  SHF.R.U32.HI R84, RZ, 0xc, R11 ;  /* 0x0000000cff547819 */ /* 0x000fe4000001160b */
[----:B------:R-:W-:Y:S02]  /*36a0*/  LOP3.LUT R47, R46, 0x40004, R47, 0xf8, !PT ;  /* 0x000400042e2f7812 */ /* 0x000fe400078ef82f */
[----:B------:R-:W-:Y:S02]  /*36b0*/  LOP3.LUT R76, R73, 0x40004, R76, 0xf8, !PT ;  /* 0x00040004494c7812 */ /* 0x000fe400078ef84c */
[----:B------:R-:W-:Y:S02]  /*36c0*/  LOP3.LUT R83, R83, 0x40004, R82, 0xf8, !PT ;  /* 0x0004000453537812 */ /* 0x000fe400078ef852 */
[----:B------:R-:W-:-:S02]  /*36d0*/  LOP3.LUT R32, R34, 0x3e003e0, RZ, 0xc0, !PT ;  /* 0x03e003e022207812 */ /* 0x000fc400078ec0ff */
[----:B------:R-:W-:Y:S02]  /*36e0*/  LOP3.LUT R50, R34, 0x1f001f, RZ, 0xc0, !PT ;  /* 0x001f001f22327812 */ /* 0x000fe400078ec0ff */
[----:B------:R-:W-:Y:S02]  /*36f0*/  SHF.R.U32.HI R51, RZ, 0xa, R34 ;  /* 0x0000000aff337819 */ /* 0x000fe40000011622 */
[----:B------:R-:W-:Y:S02]  /*3700*/  SHF.R.U32.HI R72, RZ, 0xc, R9 ;  /* 0x0000000cff487819 */ /* 0x000fe40000011609 */
[----:B------:R-:W-:Y:S02]  /*3710*/  LOP3.LUT R71, R66, 0x40004, R71, 0xf8, !PT ;  /* 0x0004000442477812 */ /* 0x000fe400078ef847 */
[C---:B------:R-:W-:Y:S02]  /*3720*/  LOP3.LUT R34, R29.reuse, 0x3e003e0, RZ, 0xc0, !PT ;  /* 0x03e003e01d227812 */ /* 0x040fe400078ec0ff */
[----:B------:R-:W-:-:S02]  /*3730*/  LOP3.LUT R58, R29, 0x1f001f, RZ, 0xc0, !PT ;  /* 0x001f001f1d3a7812 */ /* 0x000fc400078ec0ff */
[----:B------:R-:W-:Y:S02]  /*3740*/  SHF.R.U32.HI R59, RZ, 0xa, R29 ;  /* 0x0000000aff3b7819 */ /* 0x000fe4000001161d */
[----:B------:R-:W-:Y:S02]  /*3750*/  LOP3.LUT R29, R30, 0x3e003e0, RZ, 0xc0, !PT ;  /* 0x03e003e01e1d7812 */ /* 0x000fe400078ec0ff */
[----:B------:R-:W-:Y:S02]  /*3760*/  PRMT R38, R85, 0x7610, R38 ;  /* 0x0000761055267816 */ /* 0x000fe40000000026 */
[----:B------:R-:W-:Y:S02]  /*3770*/  PRMT R45, R19, 0x9910, RZ ;  /* 0x00009910132d7816 */ /* 0x000fe400000000ff */
[----:B------:R-:W-:Y:S02]  /*3780*/  LOP3.LUT R41, R28, 0x3e003e0, RZ, 0xc0, !PT ;  /* 0x03e003e01c297812 */ /* 0x000fe400078ec0ff */
[----:B------:R-:W-:-:S02]  /*3790*/  LOP3.LUT R80, R47, 0x80008, R64, 0xf8, !PT ;  /* 0x000800082f507812 */ /* 0x000fc400078ef840 */
[----:B------:R-:W-:Y:S02]  /*37a0*/  LOP3.LUT R86, R76, 0x80008, R81, 0xf8, !PT ;  /* 0x000800084c567812 */ /* 0x000fe400078ef851 */
        /* <DEDUP_REMOVED lines=8> */
[----:B------:R-:W-:Y:S02]  /*3830*/  LOP3.LUT R44, R8, 0x3e003e0, RZ, 0xc0, !PT ;  /* 0x03e003e0082c7812 */ /* 0x000fe400078ec0ff */
[----:B------:R-:W-:Y:S02]  /*3840*/  LOP3.LUT R56, R30, 0x1f001f, RZ, 0xc0, !PT ;  /* 0x001f001f1e387812 */ /* 0x000fe400078ec0ff */
[----:B------:R-:W-:-:S02]  /*3850*/  SHF.R.U32.HI R55, RZ, 0xa, R30 ;  /* 0x0000000aff377819 */ /* 0x000fc4000001161e */
[----:B------:R-:W-:Y:S02]  /*3860*/  LOP3.LUT R35, R13, 0x3e003e0, RZ, 0xc0, !PT ;  /* 0x03e003e00d237812 */ /* 0x000fe400078ec0ff */
[----:B------:R-:W-:Y:S02]  /*3870*/  ISETP.NE.AND P2, PT, R45, RZ, PT ;  /* 0x000000ff2d00720c */ /* 0x000fe40003f45270 */
[----:B------:R-:W-:Y:S02]  /*3880*/  LOP3.LUT R93, R29, 0x64006400, RZ, 0xfc, !PT ;  /* 0x640064001d5d7812 */ /* 0x000fe400078efcff */
[----:B------:R-:W-:Y:S02]  /*3890*/  LOP3.LUT R30, R15, 0x3e003e0, RZ, 0xc0, !PT ;  /* 0x03e003e00f1e7812 */ /* 0x000fe400078ec0ff */
        /* <DEDUP_REMOVED lines=13> */
[----:B------:R-:W-:-:S02]  /*3970*/  SHF.R.U32.HI R70, RZ, 0xa, R9 ;  /* 0x0000000aff467819 */ /* 0x000fc40000011609 */
[C---:B------:R-:W-:Y:S02]  /*3980*/  LOP3.LUT R28, R31.reuse, 0x3e003e0, RZ, 0xc0, !PT ;  /* 0x03e003e01f1c7812 */ /* 0x040fe400078ec0ff */
[----:B------:R-:W-:Y:S02]  /*3990*/  LOP3.LUT R52, R31, 0x1f001f, RZ, 0xc0, !PT ;  /* 0x001f001f1f347812 */ /* 0x000fe400078ec0ff */
[----:B------:R-:W-:Y:S02]  /*39a0*/  SHF.R.U32.HI R63, RZ, 0xa, R13 ;  /* 0x0000000aff3f7819 */ /* 0x000fe4000001160d */
[----:B------:R-:W-:Y:S02]  /*39b0*/  LOP3.LUT R12, R15, 0x1f001f, RZ, 0xc0, !PT ;  /* 0x001f001f0f0c7812 */ /* 0x000fe400078ec0ff */
[C---:B------:R-:W-:Y:S02]  /*39c0*/  LOP3.LUT R39, R10.reuse, 0x3e003e0, RZ, 0xc0, !PT ;  /* 0x03e003e00a277812 */ /* 0x040fe400078ec0ff */
        /* <DEDUP_REMOVED lines=9> */
[----:B------:R-:W-:Y:S01]  /*3a60*/  LOP3.LUT R87, R43, 0x64006400, RZ, 0xfc, !PT ;  /* 0x640064002b577812 */ /* 0x000fe200078efcff */
[----:B------:R-:W-:Y:S01]  /*3a70*/  HFMA2 R43, R41, R38.H0_H0, -48, -48 ;  /* 0xd200d200292b7431 */ /* 0x000fe20000040026 */
[----:B------:R-:W-:Y:S02]  /*3a80*/  LOP3.LUT R101, R30, 0x64006400, RZ, 0xfc, !PT ;  /* 0x640064001e657812 */ /* 0x000fe400078efcff */
[----:B------:R-:W-:Y:S02]  /*3a90*/  SHF.R.U32.HI R14, RZ, 0xa, R14 ;  /* 0x0000000aff0e7819 */ /* 0x000fe4000001160e */
        /* <DEDUP_REMOVED lines=33> */
[----:B------:R-:W-:Y:S01]  /*3cb0*/  HADD2 R58, R58, -1040, -1040 ;  /* 0xe410e4103a3a7430 */ /* 0x000fe20000000000 */
[----:B--2---:R-:W-:Y:S02]  /*3cc0*/  LOP3.LUT R46, R4, 0x3e003e0, RZ, 0xc0, !PT ;  /* 0x03e003e0042e7812 */ /* 0x004fe400078ec0ff */
[----:B------:R-:W-:Y:S02]  /*3cd0*/  SHF.R.U32.HI R85, RZ, 0xb, R7 ;  /* 0x0000000bff557819 */ /* 0x000fe40000011607 */
[----:B------:R-:W-:-:S02]  /*3ce0*/  SHF.R.U32.HI R81, RZ, 0xb, R5 ;  /* 0x0000000bff517819 */ /* 0x000fc40000011605 */
[----:B------:R-:W-:Y:S02]  /*3cf0*/  LOP3.LUT R47, R5, 0x3e003e0, RZ, 0xc0, !PT ;  /* 0x03e003e0052f7812 */ /* 0x000fe400078ec0ff */
[----:B------:R-:W-:Y:S02]  /*3d00*/  SHF.R.U32.HI R83, RZ, 0xb, R6 ;  /* 0x0000000bff537819 */ /* 0x000fe40000011606 */
[C---:B------:R-:W-:Y:S02]  /*3d10*/  LOP3.LUT R88, R7.reuse, 0x3e003e0, RZ, 0xc0, !PT ;  /* 0x03e003e007587812 */ /* 0x040fe400078ec0ff */
[----:B------:R-:W-:Y:S02]  /*3d20*/  LOP3.LUT R74, R7, 0x1f001f, RZ, 0xc0, !PT ;  /* 0x001f001f074a7812 */ /* 0x000fe400078ec0ff */
[----:B------:R-:W-:Y:S02]  /*3d30*/  SHF.R.U32.HI R76, RZ, 0xa, R7 ;  /* 0x0000000aff4c7819 */ /* 0x000fe40000011607 */
[----:B------:R-:W-:-:S02]  /*3d40*/  SHF.R.U32.HI R45, RZ, 0xb, R4 ;  /* 0x0000000bff2d7819 */ /* 0x000fc40000011604 */
[----:B------:R-:W-:Y:S02]  /*3d50*/  LOP3.LUT R65, R5, 0x1f001f, RZ, 0xc0, !PT ;  /* 0x001f001f05417812 */ /* 0x000fe400078ec0ff */
[----:B------:R-:W-:Y:S02]  /*3d60*/  SHF.R.U32.HI R71, RZ, 0xa, R5 ;  /* 0x0000000aff477819 */ /* 0x000fe40000011605 */
[C---:B------:R-:W-:Y:S02]  /*3d70*/  LOP3.LUT R84, R6.reuse, 0x3e003e0, RZ, 0xc0, !PT ;  /* 0x03e003e006547812 */ /* 0x040fe400078ec0ff */
[----:B------:R-:W-:Y:S02]  /*3d80*/  LOP3.LUT R72, R6, 0x1f001f, RZ, 0xc0, !PT ;  /* 0x001f001f06487812 */ /* 0x000fe400078ec0ff */
[----:B------:R-:W-:Y:S02]  /*3d90*/  SHF.R.U32.HI R73, RZ, 0xa, R6 ;  /* 0x0000000aff497819 */ /* 0x000fe40000011606 */
[----:B------:R-:W-:-:S02]  /*3da0*/  LOP3.LUT R7, R90, 0x100010, R85, 0xf8, !PT ;  /* 0x001000105a077812 */ /* 0x000fc400078ef855 */
[----:B------:R-:W-:Y:S02]  /*3db0*/  LOP3.LUT R29, R46, 0x64006400, RZ, 0xfc, !PT ;  /* 0x640064002e1d7812 */ /* 0x000fe400078efcff */
[----:B------:R-:W-:Y:S02]  /*3dc0*/  LOP3.LUT R5, R82, 0x100010, R81, 0xf8, !PT ;  /* 0x0010001052057812 */ /* 0x000fe400078ef851 */
[----:B------:R-:W-:Y:S01]  /*3dd0*/  LOP3.LUT R6, R86, 0x100010, R83, 0xf8, !PT ;  /* 0x0010001056067812 */ /* 0x000fe200078ef853 */
        /* <DEDUP_REMOVED lines=11> */
[----:B------:R-:W-:Y:S01]  /*3e90*/  SHF.R.U32.HI R66, RZ, 0xa, R4 ;  /* 0x0000000aff427819 */ /* 0x000fe20000011604 */
[-C--:B------:R-:W-:Y:S01]  /*3ea0*/  HFMA2 R46, R83, R38.reuse.H0_H0, -48, -48 ;  /* 0xd200d200532e7431 */ /* 0x080fe20000040026 */
        /* <DEDUP_REMOVED lines=173> */
.L_x_2443:
        /* <DEDUP_REMOVED lines=77> */
.L_x_2442:
[----:B------:R-:W-:Y:S01]  /*4e50*/  VIADD R18, R18, 0x20 ;  /* 0x0000002012127836 */ /* 0x000fe20000000000 */
[----:B------:R-:W-:Y:S01]  /*4e60*/  UIADD3 UR4, UR4, 0x40, URZ ;  /* 0x0000004004047890 */ /* 0x000fe2000fffe03f */
[----:B------:R-:W-:-:S03]  /*4e70*/  IMAD.WIDE R22, R16, 0x4, R22 ;  /* 0x0000000410167825 */ /* 0x000fc600078e0216 */
[C---:B------:R-:W-:Y:S01]  /*4e80*/  ISETP.GE.AND P2, PT, R18.reuse, UR5, PT ;  /* 0x0000000512007c0c */ /* 0x040fe2000bf46270 */
[----:B-----5:R-:W-:Y:S01]  /*4e90*/  IMAD.MOV.U32 R12, RZ, RZ, R22 ;  /* 0x000000ffff0c7224 */ /* 0x020fe200078e0016 */
[----:B------:R-:W-:Y:S01]  /*4ea0*/  ISETP.LT.AND P3, PT, R18, R17, PT ;  /* 0x000000111200720c */ /* 0x000fe20003f61270 */
[----:B------:R-:W-:-:S12]  /*4eb0*/  IMAD.MOV.U32 R13, RZ, RZ, R23 ;  /* 0x000000ffff0d7224 */ /* 0x000fd800078e0017 */
[----:B------:R-:W-:Y:S05]  /*4ec0*/  @!P2 BRA P3, `(.L_x_2444) ;  /* 0xffffffe40020a947 */ /* 0x000fea000183ffff */
.L_x_2441:
[----:B------:R-:W-:Y:S05]  /*4ed0*/  @!P1 EXIT ;  /* 0x000000000000994d */ /* 0x000fea0003800000 */
[----:B------:R-:W0:Y:S01]  /*4ee0*/  S2R R5, SR_CTAID.X ;  /* 0x0000000000057919 */ /* 0x000e220000002500 */
[----:B------:R-:W1:Y:S01]  /*4ef0*/  S2UR UR4, SR_CTAID.Y ;  /* 0x00000000000479c3 */ /* 0x000e620000002600 */
[----:B------:R-:W-:Y:S01]  /*4f00*/  HMUL2 R9, R3, R19.H0_H0 ;  /* 0x2000001303097232 */ /* 0x000fe20000000000 */
[----:B------:R-:W0:Y:S06]  /*4f10*/  S2R R0, SR_TID.X ;  /* 0x0000000000007919 */ /* 0x000e2c0000002100 */
[----:B------:R-:W2:Y:S08]  /*4f20*/  LDC.64 R6, c[0x0][0x230] ;  /* 0x00008c00ff067b82 */ /* 0x000eb00000000a00 */
[----:B------:R-:W3:Y:S01]  /*4f30*/  LDC R3, c[0x0][0x238] ;  /* 0x00008e00ff037b82 */ /* 0x000ee20000000800 */
[----:B-1----:R-:W-:Y:S01]  /*4f40*/  USHF.L.U32 UR4, UR4, 0x1, URZ ;  /* 0x0000000104047899 */ /* 0x002fe2000800063f */
[----:B0-----:R-:W-:-:S04]  /*4f50*/  IMAD R5, R5, 0x40, R0 ;  /* 0x0000004005057824 */ /* 0x001fc800078e0200 */
[----:B------:R-:W-:-:S04]  /*4f60*/  IMAD.SHL.U32 R5, R5, 0x4, RZ ;  /* 0x0000000405057824 */ /* 0x000fc800078e00ff */
[----:B------:R-:W-:-:S04]  /*4f70*/  IMAD R11, R16, UR4, R5 ;  /* 0x00000004100b7c24 */ /* 0x000fc8000f8e0205 */
[----:B--2---:R-:W-:-:S05]  /*4f80*/  IMAD.WIDE R4, R11, 0x2, R6 ;  /* 0x000000020b047825 */ /* 0x004fca00078e0206 */
[----:B------:R0:W-:Y:S01]  /*4f90*/  ATOM.E.ADD.F16x2.RN.STRONG.GPU P0, RZ, desc[UR8][R4.64], R9 ;  /* 0x0000000904ff79a2 */ /* 0x0001e2000810e1c8 */
[----:B------:R-:W-:Y:S01]  /*4fa0*/  IADD3 R0, RZ, -UR4, RZ ;  /* 0x80000004ff007c10 */ /* 0x000fe2000fffe0ff */
[----:B------:R-:W-:Y:S01]  /*4fb0*/  BSSY B0, `(.L_x_2445) ;  /* 0x0000011000007945 */ /* 0x000fe20003800000 */
[----:B------:R-:W-:Y:S02]  /*4fc0*/  HMUL2 R19, R21, R19.H0_H0 ;  /* 0x2000001315137232 */ /* 0x000fe40000000000 */
[----:B---3--:R-:W-:Y:S01]  /*4fd0*/  VIADDMNMX R0, R0, R3, 0x2, PT ;  /* 0x0000000200007446 */ /* 0x008fe20003800103 */
[----:B0-----:R-:W-:Y:S06]  /*4fe0*/  @P0 BRA `(.L_x_2446) ;  /* 0x0000000000340947 */ /* 0x001fec0003800000 */
[----:B------:R-:W0:Y:S02]  /*4ff0*/  QSPC.E.S P0, RZ, [R4] ;  /* 0x0000000004ff73aa */ /* 0x000e240000000500 */
[----:B0-----:R-:W-:Y:S05]  /*5000*/  @!P0 BRA `(.L_x_2447) ;  /* 0x0000000000208947 */ /* 0x001fea0003800000 */
[----:B------:R-:W-:-:S05]  /*5010*/  IMAD.MOV.U32 R2, RZ, RZ, R4 ;  /* 0x000000ffff027224 */ /* 0x000fca00078e0004 */
[----:B------:R-:W-:-:S07]  /*5020*/  MOV R8, R2 ;  /* 0x0000000200087202 */ /* 0x000fce0000000f00 */
.L_x_2448:
[----:B------:R-:W0:Y:S02]  /*5030*/  LDS R2, [R8] ;  /* 0x0000000008027984 */ /* 0x000e240000000800 */
[----:B0-----:R-:W-:-:S10]  /*5040*/  HFMA2.MMA R3, R2, 1, 1, R9 ;  /* 0x3c003c0002037835 */ /* 0x001fd40000000009 */
[----:B------:R-:W0:Y:S02]  /*5050*/  ATOMS.CAST.SPIN R3, [R8], R2, R3 ;  /* 0x000000020803738d */ /* 0x000e240001800003 */
[----:B0-----:R-:W-:-:S13]  /*5060*/  ISETP.EQ.U32.AND P0, PT, R3, 0x1, PT ;  /* 0x000000010300780c */ /* 0x001fda0003f02070 */
[----:B------:R-:W-:Y:S05]  /*5070*/  @!P0 BRA `(.L_x_2448) ;  /* 0xfffffffc00ec8947 */ /* 0x000fea000383ffff */
[----:B------:R-:W-:Y:S05]  /*5080*/  BRA `(.L_x_2446) ;  /* 0x00000000000c7947 */ /* 0x000fea0003800000 */
.L_x_2447:
[----:B------:R-:W2:Y:S02]  /*5090*/  LD.E R2, desc[UR8][R4.64] ;  /* 0x0000000804027980 */ /* 0x000ea4000c101900 */
[----:B--2---:R-:W-:-:S05]  /*50a0*/  IMAD.IADD R3, R9, 0x1, R2 ;  /* 0x0000000109037824 */ /* 0x004fca00078e0202 */
[----:B------:R0:W-:Y:S02]  /*50b0*/  ST.E desc[UR8][R4.64], R3 ;  /* 0x0000000304007985 */ /* 0x0001e4000c101908 */
.L_x_2446:
[----:B------:R-:W-:Y:S05]  /*50c0*/  BSYNC B0 ;  /* 0x0000000000007941 */ /* 0x000fea0003800000 */
.L_x_2445:
[----:B------:R1:W-:Y:S01]  /*50d0*/  ATOM.E.ADD.F16x2.RN.STRONG.GPU P0, RZ, desc[UR8][R4.64+0x4], R19 ;  /* 0x0000041304ff79a2 */ /* 0x0003e2000810e1c8 */
[----:B------:R-:W-:Y:S04]  /*50e0*/  BSSY B0, `(.L_x_2449) ;  /* 0x000000f000007945 */ /* 0x000fe80003800000 */
[----:B-1----:R-:W-:Y:S05]  /*50f0*/  @P0 BRA `(.L_x_2450) ;  /* 0x0000000000340947 */ /* 0x002fea0003800000 */
[----:B------:R-:W1:Y:S02]  /*5100*/  QSPC.E.S P0, RZ, [R4+0x4] ;  /* 0x0000040004ff73aa */ /* 0x000e640000000500 */
[----:B-1----:R-:W-:Y:S05]  /*5110*/  @!P0 BRA `(.L_x_2451) ;  /* 0x0000000000208947 */ /* 0x002fea0003800000 */
[----:B------:R-:W-:-:S05]  /*5120*/  IMAD.MOV.U32 R2, RZ, RZ, R4 ;  /* 0x000000ffff027224 */ /* 0x000fca00078e0004 */
[----:B0-----:R-:W-:-:S07]  /*5130*/  MOV R4, R2 ;  /* 0x0000000200047202 */ /* 0x001fce0000000f00 */
.L_x_2452:
[----:B------:R-:W0:Y:S02]  /*5140*/  LDS R2, [R4+0x4] ;  /* 0x0000040004027984 */ /* 0x000e240000000800 */
[----:B0-----:R-:W-:-:S06]  /*5150*/  HADD2 R3, R2, R19 ;  /* 0x0000001302037230 */ /* 0x001fcc0000000000 */
[----:B------:R-:W0:Y:S02]  /*5160*/  ATOMS.CAST.SPIN R3, [R4+0x4], R2, R3 ;  /* 0x000004020403738d */ /* 0x000e240001800003 */
[----:B0-----:R-:W-:-:S13]  /*5170*/  ISETP.EQ.U32.AND P0, PT, R3, 0x1, PT ;  /* 0x000000010300780c */ /* 0x001fda0003f02070 */
[----:B------:R-:W-:Y:S05]  /*5180*/  @!P0 BRA `(.L_x_2452) ;  /* 0xfffffffc00ec8947 */ /* 0x000fea000383ffff */
[----:B------:R-:W-:Y:S05]  /*5190*/  BRA `(.L_x_2450) ;  /* 0x00000000000c7947 */ /* 0x000fea0003800000 */
.L_x_2451:
[----:B------:R-:W0:Y:S02]  /*51a0*/  LD.E R2, desc[UR8][R4.64+0x4] ;  /* 0x0000040804027980 */ /* 0x000e24000c101900 */
[----:B0-----:R-:W-:-:S05]  /*51b0*/  IMAD.IADD R3, R19, 0x1, R2 ;  /* 0x0000000113037824 */ /* 0x001fca00078e0202 */
[----:B------:R1:W-:Y:S02]  /*51c0*/  ST.E desc[UR8][R4.64+0x4], R3 ;  /* 0x0000040304007985 */ /* 0x0003e4000c101908 */
.L_x_2450:
[----:B------:R-:W-:Y:S05]  /*51d0*/  BSYNC B0 ;  /* 0x0000000000007941 */ /* 0x000fea0003800000 */
.L_x_2449:
        /* <DEDUP_REMOVED lines=13> */
.L_x_2456:
[----:B------:R-:W0:Y:S02]  /*52b0*/  LDS R2, [R0] ;  /* 0x0000000000027984 */ /* 0x000e240000000800 */
[----:B0-----:R-:W-:-:S10]  /*52c0*/  HFMA2.MMA R3, R2, 1, 1, R25 ;  /* 0x3c003c0002037835 */ /* 0x001fd40000000019 */
[----:B------:R-:W0:Y:S02]  /*52d0*/  ATOMS.CAST.SPIN R3, [R0], R2, R3 ;  /* 0x000000020003738d */ /* 0x000e240001800003 */
[----:B0-----:R-:W-:-:S13]  /*52e0*/  ISETP.EQ.U32.AND P0, PT, R3, 0x1, PT ;  /* 0x000000010300780c */ /* 0x001fda0003f02070 */
[----:B------:R-:W-:Y:S05]  /*52f0*/  @!P0 BRA `(.L_x_2456) ;  /* 0xfffffffc00ec8947 */ /* 0x000fea000383ffff */
[----:B------:R-:W-:Y:S05]  /*5300*/  BRA `(.L_x_2454) ;  /* 0x00000000000c7947 */ /* 0x000fea0003800000 */
.L_x_2455:
[----:B------:R-:W2:Y:S02]  /*5310*/  LD.E R0, desc[UR8][R4.64] ;  /* 0x0000000804007980 */ /* 0x000ea4000c101900 */
[----:B--2---:R-:W-:-:S05]  /*5320*/  IMAD.IADD R3, R25, 0x1, R0 ;  /* 0x0000000119037824 */ /* 0x004fca00078e0200 */
[----:B------:R0:W-:Y:S02]  /*5330*/  ST.E desc[UR8][R4.64], R3 ;  /* 0x0000000304007985 */ /* 0x0001e4000c101908 */
.L_x_2454:
[----:B------:R-:W-:Y:S05]  /*5340*/  BSYNC B0 ;  /* 0x0000000000007941 */ /* 0x000fea0003800000 */
.L_x_2453:
[----:B------:R1:W-:Y:S02]  /*5350*/  ATOM.E.ADD.F16x2.RN.STRONG.GPU P0, RZ, desc[UR8][R4.64+0x4], R7 ;  /* 0x0000040704ff79a2 */ /* 0x0003e4000810e1c8 */
[----:B-1----:R-:W-:Y:S05]  /*5360*/  @P0 EXIT ;  /* 0x000000000000094d */ /* 0x002fea0003800000 */
[----:B------:R-:W1:Y:S02]  /*5370*/  QSPC.E.S P0, RZ, [R4+0x4] ;  /* 0x0000040004ff73aa */ /* 0x000e640000000500 */
[----:B-1----:R-:W-:Y:S05]  /*5380*/  @!P0 BRA `(.L_x_2457) ;  /* 0x0000000000208947 */ /* 0x002fea0003800000 */
[----:B------:R-:W-:-:S05]  /*5390*/  IMAD.MOV.U32 R2, RZ, RZ, R4 ;  /* 0x000000ffff027224 */ /* 0x000fca00078e0004 */
[----:B------:R-:W-:-:S07]  /*53a0*/  MOV R0, R2 ;  /* 0x0000000200007202 */ /* 0x000fce0000000f00 */
.L_x_2458:
[----:B------:R-:W0:Y:S02]  /*53b0*/  LDS R2, [R0+0x4] ;  /* 0x0000040000027984 */ /* 0x000e240000000800 */
[----:B0-----:R-:W-:-:S06]  /*53c0*/  HADD2 R3, R2, R7 ;  /* 0x0000000702037230 */ /* 0x001fcc0000000000 */
[----:B------:R-:W0:Y:S02]  /*53d0*/  ATOMS.CAST.SPIN R3, [R0+0x4], R2, R3 ;  /* 0x000004020003738d */ /* 0x000e240001800003 */
[----:B0-----:R-:W-:-:S13]  /*53e0*/  ISETP.EQ.U32.AND P0, PT, R3, 0x1, PT ;  /* 0x000000010300780c */ /* 0x001fda0003f02070 */
[----:B------:R-:W-:Y:S05]  /*53f0*/  @!P0 BRA `(.L_x_2458) ;  /* 0xfffffffc00ec8947 */ /* 0x000fea000383ffff */
[----:B------:R-:W-:Y:S05]  /*5400*/  EXIT ;  /* 0x000000000000794d */ /* 0x000fea0003800000 */
.L_x_2457:
[----:B------:R-:W0:Y:S02]  /*5410*/  LD.E R0, desc[UR8][R4.64+0x4] ;  /* 0x0000040804007980 */ /* 0x000e24000c101900 */
[----:B0-----:R-:W-:-:S05]  /*5420*/  IMAD.IADD R3, R7, 0x1, R0 ;  /* 0x0000000107037824 */ /* 0x001fca00078e0200 */
[----:B------:R-:W-:Y:S01]  /*5430*/  ST.E desc[UR8][R4.64+0x4], R3 ;  /* 0x0000040304007985 */ /* 0x000fe2000c101908 */
[----:B------:R-:W-:Y:S05]  /*5440*/  EXIT ;  /* 0x000000000000794d */ /* 0x000fea0003800000 */
.L_x_2459:
        /* <DEDUP_REMOVED lines=11> */
.L_x_3701:


//--------------------- .text._Z23gemm_half_q_half_kernelILi2ELi16ELb1ELb1ELi64EEvPK6__halfPKjS4_S2_PS0_iiiiPKtS7_iiiiiibS2_i --------------------------
	.section	.text._Z23gemm_half_q_half_kernelILi2ELi16ELb1ELb1ELi64EEvPK6__halfPKjS4_S2_PS0_iiiiPKtS7_iiiiiibS2_i,"ax",@progbits
	.align	128
        .global         _Z23gemm_half_q_half_kernelILi2ELi16ELb1ELb1ELi64EEvPK6__halfPKjS4_S2_PS0_iiiiPKtS7_iiiiiibS2_i
        .type           _Z23gemm_half_q_half_kernelILi2ELi16ELb1ELb1ELi64EEvPK6__halfPKjS4_S2_PS0_iiiiPKtS7_iiiiiibS2_i,@function
        .size           _Z23gemm_half_q_half_kernelILi2ELi16ELb1ELb1ELi64EEvPK6__halfPKjS4_S2_PS0_iiiiPKtS7_iiiiiibS2_i,(.L_x_3702 - _Z23gemm_half_q_half_kernelILi2ELi16ELb1ELb1ELi64EEvPK6__halfPKjS4_S2_PS0_iiiiPKtS7_iiiiiibS2_i)
        .other          _Z23gemm_half_q_half_kernelILi2ELi16ELb1ELb1ELi64EEvPK6__halfPKjS4_S2_PS0_iiiiPKtS7_iiiiiibS2_i,@"STO_CUDA_ENTRY STV_DEFAULT"
_Z23gemm_half_q_half_kernelILi2ELi16ELb1ELb1ELi64EEvPK6__halfPKjS4_S2_PS0_iiiiPKtS7_iiiiiibS2_i:
.text._Z23gemm_half_q_half_kernelILi2ELi16ELb1ELb1ELi64EEvPK6__halfPKjS4_S2_PS0_iiiiPKtS7_iiiiiibS2_i:
        /* <DEDUP_REMOVED lines=25> */
.L_x_2460:
        /* <DEDUP_REMOVED lines=26> */
[----:B------:R-:W-:Y:S01]  /*0330*/  IMAD.MOV.U32 R15, RZ, RZ, RZ ;  /* 0x000000ffff0f7224 */ /* 0x000fe200078e00ff */
[----:B0-----:R-:W-:Y:S02]  /*0340*/  ULEA UR5, UR6, UR5, 0x18 ;  /* 0x0000000506057291 */ /* 0x001fe4000f8ec03f */
        /* <DEDUP_REMOVED lines=9> */
.L_x_2465:
        /* <DEDUP_REMOVED lines=16> */
.L_x_2464:
        /* <DEDUP_REMOVED lines=16> */
.L_x_2463:
        /* <DEDUP_REMOVED lines=17> */
.L_x_2467:
        /* <DEDUP_REMOVED lines=16> */
.L_x_2466:
        /* <DEDUP_REMOVED lines=14> */
.L_x_2462:
[----:B------:R-:W-:Y:S05]  /*08d0*/  BSYNC B0 ;  /* 0x0000000000007941 */ /* 0x000fea0003800000 */
.L_x_2461:
        /* <DEDUP_REMOVED lines=12> */
[----:B0-----:R-:W-:Y:S01]  /*09a0*/  IMAD R4, R14, R31, RZ ;  /* 0x0000001f0e047224 */ /* 0x001fe200078e02ff */
[----:B------:R-:W-:Y:S01]  /*09b0*/  PLOP3.LUT P0, PT, PT, PT, PT, 0x80, 0x0 ;  /* 0x000000000000781c */ /* 0x000fe20003f0f070 */
[----:B------:R-:W-:-:S03]  /*09c0*/  IMAD.MOV.U32 R15, RZ, RZ, RZ ;  /* 0x000000ffff0f7224 */ /* 0x000fc600078e00ff */
[----:B------:R-:W-:-:S05]  /*09d0*/  LEA R4, R4, UR4, 0x1 ;  /* 0x0000000404047c11 */ /* 0x000fca000f8e08ff */
[----:B------:R-:W-:-:S04]  /*09e0*/  IMAD R9, R17, 0x4, R4 ;  /* 0x0000000411097824 */ /* 0x000fc800078e0204 */
[----:B-1----:R-:W-:Y:S01]  /*09f0*/  IMAD.WIDE R2, R9, 0x2, R2 ;  /* 0x0000000209027825 */ /* 0x002fe200078e0202 */
[----:B------:R-:W-:Y:S06]  /*0a00*/  @!P2 BRA `(.L_x_2469) ;  /* 0x000000000034a947 */ /* 0x000fec0003800000 */
[----:B------:R-:W-:Y:S01]  /*0a10*/  PLOP3.LUT P0, PT, PT, PT, PT, 0x8, 0x0 ;  /* 0x000000000000781c */ /* 0x000fe20003f0e170 */
[----:B------:R-:W-:-:S12]  /*0a20*/  VIADD R4, R0, 0xfffffffd ;  /* 0xfffffffd00047836 */ /* 0x000fd80000000000 */
.L_x_2470:
        /* <DEDUP_REMOVED lines=11> */
.L_x_2469:
        /* <DEDUP_REMOVED lines=10> */
.L_x_2468:
[----:B------:R-:W3:Y:S08]  /*0b80*/  LDC.64 R14, c[0x0][0x248] ;  /* 0x00009200ff0e7b82 */ /* 0x000ef00000000a00 */
[----:B------:R-:W-:Y:S01]  /*0b90*/  BAR.SYNC.DEFER_BLOCKING 0x0 ;  /* 0x0000000000007b1d */ /* 0x000fe20000010000 */
[----:B------:R-:W-:Y:S01]  /*0ba0*/  ISETP.GE.AND P0, PT, R25, R24, PT ;  /* 0x000000181900720c */ /* 0x000fe20003f06270 */
[----:B--2---:R-:W-:-:S06]  /*0bb0*/  IMAD.SHL.U32 R9, R16, 0x80, RZ ;  /* 0x0000008010097824 */ /* 0x004fcc00078e00ff */
[----:B------:R-:W2:Y:S08]  /*0bc0*/  LDC R23, c[0x0][0x25c] ;  /* 0x00009700ff177b82 */ /* 0x000eb00000000800 */
[----:B------:R-:W4:Y:S01]  /*0bd0*/  LDC R26, c[0x0][0x264] ;  /* 0x00009900ff1a7b82 */ /* 0x000f220000000800 */
[----:B---3--:R-:W-:Y:S01]  /*0be0*/  IMAD.WIDE R8, R9, 0x2, R14 ;  /* 0x0000000209087825 */ /* 0x008fe200078e020e */
[----:B------:R-:W-:Y:S06]  /*0bf0*/  @P0 BRA `(.L_x_2471) ;  /* 0x0000000000d00947 */ /* 0x000fec0003800000 */
[----:B------:R3:W5:Y:S01]  /*0c00*/  LDG.E.U16.CONSTANT R0, desc[UR8][R8.64] ;  /* 0x0000000808007981 */ /* 0x000762000c1e9500 */
[----:B01----:R-:W-:Y:S01]  /*0c10*/  SHF.R.S32.HI R4, RZ, 0x1f, R7 ;  /* 0x0000001fff047819 */ /* 0x003fe20000011407 */
[----:B------:R-:W-:Y:S02]  /*0c20*/  IMAD.SHL.U32 R2, R7, 0x4, RZ ;  /* 0x0000000407027824 */ /* 0x000fe400078e00ff */
[----:B------:R-:W-:Y:S01]  /*0c30*/  IMAD.MOV.U32 R16, RZ, RZ, RZ ;  /* 0x000000ffff107224 */ /* 0x000fe200078e00ff */
[----:B------:R-:W-:Y:S01]  /*0c40*/  LEA.HI R3, R4, R7, RZ, 0x3 ;  /* 0x0000000704037211 */ /* 0x000fe200078f18ff */
[----:B------:R-:W-:Y:S01]  /*0c50*/  IMAD.MOV.U32 R17, RZ, RZ, R25 ;  /* 0x000000ffff117224 */ /* 0x000fe200078e0019 */
[----:B------:R-:W-:Y:S02]  /*0c60*/  LOP3.LUT R4, R2, 0x10, RZ, 0xc0, !PT ;  /* 0x0000001002047812 */ /* 0x000fe400078ec0ff */
[----:B------:R-:W-:-:S07]  /*0c70*/  SHF.R.S32.HI R6, RZ, 0x3, R3 ;  /* 0x00000003ff067819 */ /* 0x000fce0000011403 */
.L_x_2472:
        /* <DEDUP_REMOVED lines=29> */
[----:B0-----:R-:W-:Y:S02]  /*0e50*/  IMAD R11, R2, R2, RZ ;  /* 0x00000002020b7224 */ /* 0x001fe400078e02ff */
[----:B------:R-:W-:-:S02]  /*0e60*/  IMAD R20, R20, R20, RZ ;  /* 0x0000001414147224 */ /* 0x000fc400078e02ff */
[----:B------:R-:W0:Y:S01]  /*0e70*/  I2F.F16 R22, R22 ;  /* 0x0000001600167306 */ /* 0x000e220000200c00 */
[----:B----4-:R-:W-:-:S05]  /*0e80*/  IMAD.IADD R17, R12, 0x1, R17 ;  /* 0x000000010c117824 */ /* 0x010fca00078e0211 */
[----:B------:R-:W-:Y:S02]  /*0e90*/  ISETP.GE.AND P2, PT, R17, R24, PT ;  /* 0x000000181100720c */ /* 0x000fe40003f46270 */
[----:B------:R-:W-:Y:S01]  /*0ea0*/  I2F.F16 R11, R11 ;  /* 0x0000000b000b7306 */ /* 0x000fe20000200c00 */
[----:B0-----:R-:W-:-:S07]  /*0eb0*/  PRMT R21, R21, 0x5410, R22 ;  /* 0x0000541015157816 */ /* 0x001fce0000000016 */
[----:B------:R-:W0:Y:S01]  /*0ec0*/  I2F.F16 R20, R20 ;  /* 0x0000001400147306 */ /* 0x000e220000200c00 */
[----:B---3--:R-:W-:Y:S01]  /*0ed0*/  HMUL2 R2, R21, R10.H0_H0 ;  /* 0x2000000a15027232 */ /* 0x008fe20000000000 */
[----:B0-----:R-:W-:-:S05]  /*0ee0*/  PRMT R3, R20, 0x5410, R11 ;  /* 0x0000541014037816 */ /* 0x001fca000000000b */
[----:B------:R-:W-:Y:S02]  /*0ef0*/  HMUL2 R3, R3, R10.H0_H0 ;  /* 0x2000000a03037232 */ /* 0x000fe40000000000 */
[C---:B------:R-:W-:Y:S02]  /*0f00*/  IMAD R10, R16.reuse, 0x8, R1 ;  /* 0x00000008100a7824 */ /* 0x040fe400078e0201 */
[----:B------:R-:W-:-:S03]  /*0f10*/  VIADD R16, R16, 0x1 ;  /* 0x0000000110107836 */ /* 0x000fc60000000000 */
[----:B------:R0:W-:Y:S01]  /*0f20*/  STL.64 [R10], R2 ;  /* 0x000000020a007387 */ /* 0x0001e20000100a00 */
[----:B------:R-:W-:Y:S05]  /*0f30*/  @!P2 BRA `(.L_x_2472) ;  /* 0xfffffffc0050a947 */ /* 0x000fea000383ffff */
.L_x_2471:
[----:B------:R-:W-:Y:S01]  /*0f40*/  ULDC UR4, c[0x0][0x258] ;  /* 0x0000960000047ab9 */ /* 0x000fe20000000800 */
[----:B------:R-:W-:Y:S01]  /*0f50*/  ULDC UR5, c[0x0][0x260] ;  /* 0x0000980000057ab9 */ /* 0x000fe20000000800 */
[C---:B------:R-:W-:Y:S01]  /*0f60*/  ISETP.GT.AND P2, PT, R25.reuse, UR4, PT ;  /* 0x0000000419007c0c */ /* 0x040fe2000bf44270 */
[----:B------:R-:W-:Y:S01]  /*0f70*/  ULDC UR6, c[0x0][0x268] ;  /* 0x00009a0000067ab9 */ /* 0x000fe20000000800 */
[C---:B------:R-:W-:Y:S01]  /*0f80*/  VIMNMX R0, R25.reuse, UR4, PT ;  /* 0x0000000419007c48 */ /* 0x040fe2000bfe0100 */
[----:B0-----:R-:W-:Y:S01]  /*0f90*/  IMAD.MOV.U32 R2, RZ, RZ, RZ ;  /* 0x000000ffff027224 */ /* 0x001fe200078e00ff */
[C---:B------:R-:W-:Y:S02]  /*0fa0*/  ISETP.GT.AND P4, PT, R25.reuse, UR5, PT ;  /* 0x0000000519007c0c */ /* 0x040fe4000bf84270 */
[----:B-1----:R-:W-:Y:S02]  /*0fb0*/  SHF.R.S32.HI R3, RZ, 0x1f, R0 ;  /* 0x0000001fff037819 */ /* 0x002fe40000011400 */
[----:B------:R-:W-:-:S02]  /*0fc0*/  ISETP.GT.AND P6, PT, R25, UR6, PT ;  /* 0x0000000619007c0c */ /* 0x000fc4000bfc4270 */
[----:B------:R-:W-:Y:S01]  /*0fd0*/  LEA.HI R4, R3, R0, RZ, 0x5 ;  /* 0x0000000003047211 */ /* 0x000fe200078f28ff */
[----:B------:R-:W-:Y:S01]  /*0fe0*/  IMAD.MOV.U32 R0, RZ, RZ, RZ ;  /* 0x000000ffff007224 */ /* 0x000fe200078e00ff */
[C---:B--2---:R-:W-:Y:S02]  /*0ff0*/  ISETP.GT.AND P3, PT, R25.reuse, R23, PT ;  /* 0x000000171900720c */ /* 0x044fe40003f64270 */
[----:B----4-:R-:W-:Y:S01]  /*1000*/  ISETP.GT.AND P5, PT, R25, R26, PT ;  /* 0x0000001a1900720c */ /* 0x010fe20003fa4270 */
        /* <DEDUP_REMOVED lines=8> */
.L_x_2473:
        /* <DEDUP_REMOVED lines=8> */
.L_x_2474:
[----:B------:R-:W-:Y:S01]  /*1110*/  IMAD.MOV.U32 R3, RZ, RZ, RZ ;  /* 0x000000ffff037224 */ /* 0x000fe200078e00ff */
        /* <DEDUP_REMOVED lines=10> */
.L_x_2475:
        /* <DEDUP_REMOVED lines=8> */
.L_x_2476:
        /* <DEDUP_REMOVED lines=9> */
.L_x_2477:
[----:B------:R-:W-:Y:S01]  /*12d0*/  ISETP.GE.OR P0, PT, R25, UR5, P0 ;  /* 0x0000000519007c0c */ /* 0x000fe20008706670 */
        /* <DEDUP_REMOVED lines=18> */
[C---:B------:R-:W-:Y:S01]  /*1400*/  LEA R32, P2, R2.reuse, UR6, 0x2 ;  /* 0x0000000602207c11 */ /* 0x040fe2000f8410ff */
[----:B------:R-:W-:Y:S01]  /*1410*/  UMOV UR4, 0x400 ;  /* 0x0000040000047882 */ /* 0x000fe20000000000 */
[----:B------:R-:W-:Y:S01]  /*1420*/  ISETP.LT.OR P0, PT, R5, 0x2, !P0 ;  /* 0x000000020500780c */ /* 0x000fe20004701670 */
[----:B------:R-:W-:Y:S01]  /*1430*/  IMAD.MOV.U32 R30, RZ, RZ, RZ ;  /* 0x000000ffff1e7224 */ /* 0x000fe200078e00ff */
[----:B------:R-:W-:-:S02]  /*1440*/  LEA.HI.X R33, R2, UR7, R3, 0x2, P2 ;  /* 0x0000000702217c11 */ /* 0x000fc400090f1403 */
[----:B------:R-:W-:Y:S01]  /*1450*/  PRMT R26, RZ, 0x7610, R26 ;  /* 0x00007610ff1a7816 */ /* 0x000fe2000000001a */
[----:B-1----:R-:W-:-:S03]  /*1460*/  ULEA UR4, UR5, UR4, 0x18 ;  /* 0x0000000405047291 */ /* 0x002fc6000f8ec03f */
[----:B------:R-:W-:Y:S01]  /*1470*/  ULDC UR5, c[0x0][0x260] ;  /* 0x0000980000057ab9 */ /* 0x000fe20000000800 */
[----:B0-2---:R-:W-:-:S08]  /*1480*/  IMAD.IADD R0, R25, 0x1, R0 ;  /* 0x0000000119007824 */ /* 0x005fd000078e0200 */
.L_x_2481:
[----:B------:R-:W-:Y:S01]  /*1490*/  ISETP.NE.AND P2, PT, R25, R0, PT ;  /* 0x000000001900720c */ /* 0x000fe20003f45270 */
[----:B------:R-:W0:-:S12]  /*14a0*/  LDC R31, c[0x0][0x23c] ;  /* 0x00008f00ff1f7b82 */ /* 0x000e180000000800 */
[----:B------:R-:W1:Y:S01]  /*14b0*/  @!P2 LDC.64 R2, c[0x0][0x248] ;  /* 0x00009200ff02ab82 */ /* 0x000e620000000a00 */
[----:B------:R-:W-:Y:S02]  /*14c0*/  @!P2 VIADD R30, R30, 0x1 ;  /* 0x000000011e1ea836 */ /* 0x000fe40000000000 */
[----:B------:R-:W-:Y:S02]  /*14d0*/  @!P2 IMAD.SHL.U32 R5, R25, 0x2, RZ ;  /* 0x000000021905a824 */ /* 0x000fe400078e00ff */
[----:B------:R-:W-:-:S06]  /*14e0*/  @!P2 IMAD R6, R30, 0x8, R1 ;  /* 0x000000081e06a824 */ /* 0x000fcc00078e0201 */
[----:B------:R-:W2:Y:S01]  /*14f0*/  @!P2 LDL.64 R6, [R6] ;  /* 0x000000000606a983 */ /* 0x000ea20000100a00 */
[----:B0-----:R-:W-:-:S03]  /*1500*/  IMAD.WIDE R20, R31, 0x4, R32 ;  /* 0x000000041f147825 */ /* 0x001fc600078e0220 */
[----:B-----5:R-:W5:Y:S01]  /*1510*/  LDG.E.128.CONSTANT R32, desc[UR8][R32.64] ;  /* 0x0000000820207981 */ /* 0x020f62000c1e9d00 */
        /* <DEDUP_REMOVED lines=11> */
[----:B---3--:R-:W-:Y:S02]  /*15d0*/  @!P2 IMAD.IADD R0, R2, 0x1, R25 ;  /* 0x000000010200a824 */ /* 0x008fe400078e0219 */
[----:B------:R-:W-:Y:S01]  /*15e0*/  IMAD.WIDE R2, R31, 0x4, R4 ;  /* 0x000000041f027825 */ /* 0x000fe200078e0204 */
        /* <DEDUP_REMOVED lines=331> */
.L_x_2480:
        /* <DEDUP_REMOVED lines=77> */
.L_x_2479:
[----:B------:R-:W-:Y:S01]  /*2f70*/  IADD3 R25, R25, 0x20, RZ ;  /* 0x0000002019197810 */ /* 0x000fe20007ffe0ff */
[----:B------:R-:W-:Y:S01]  /*2f80*/  IMAD.WIDE R2, R31, 0x4, R2 ;  /* 0x000000041f027825 */ /* 0x000fe200078e0202 */
[----:B------:R-:W-:Y:S02]  /*2f90*/  UIADD3 UR4, UR4, 0x40, URZ ;  /* 0x0000004004047890 */ /* 0x000fe4000fffe03f */
[C---:B------:R-:W-:Y:S01]  /*2fa0*/  ISETP.GE.AND P2, PT, R25.reuse, UR5, PT ;  /* 0x0000000519007c0c */ /* 0x040fe2000bf46270 */
[----:B-----5:R-:W-:Y:S01]  /*2fb0*/  IMAD.MOV.U32 R32, RZ, RZ, R2 ;  /* 0x000000ffff207224 */ /* 0x020fe200078e0002 */
[----:B------:R-:W-:Y:S01]  /*2fc0*/  ISETP.LT.AND P3, PT, R25, R24, PT ;  /* 0x000000181900720c */ /* 0x000fe20003f61270 */
[----:B------:R-:W-:-:S12]  /*2fd0*/  IMAD.MOV.U32 R33, RZ, RZ, R3 ;  /* 0x000000ffff217224 */ /* 0x000fd800078e0003 */
[----:B------:R-:W-:Y:S05]  /*2fe0*/  @!P2 BRA P3, `(.L_x_2481) ;  /* 0xffffffe40028a947 */ /* 0x000fea000183ffff */
.L_x_2478:
[----:B------:R-:W-:Y:S05]  /*2ff0*/  @!P1 EXIT ;  /* 0x000000000000994d */ /* 0x000fea0003800000 */
[----:B------:R-:W0:Y:S01]  /*3000*/  S2R R0, SR_CTAID.X ;  /* 0x0000000000007919 */ /* 0x000e220000002500 */
[----:B------:R-:W1:Y:S01]  /*3010*/  S2UR UR4, SR_CTAID.Y ;  /* 0x00000000000479c3 */ /* 0x000e620000002600 */
[----:B------:R-:W-:Y:S01]  /*3020*/  HMUL2 R9, R26, R19.H0_H0 ;  /* 0x200000131a097232 */ /* 0x000fe20000000000 */
[----:B------:R-:W0:Y:S06]  /*3030*/  S2R R3, SR_TID.X ;  /* 0x0000000000037919 */ /* 0x000e2c0000002100 */
[----:B------:R-:W2:Y:S01]  /*3040*/  LDC.64 R6, c[0x0][0x230] ;  /* 0x00008c00ff067b82 */ /* 0x000ea20000000a00 */
[----:B-1----:R-:W-:Y:S01]  /*3050*/  USHF.L.U32 UR4, UR4, 0x1, URZ ;  /* 0x0000000104047899 */ /* 0x002fe2000800063f */
[----:B0-----:R-:W-:-:S06]  /*3060*/  IMAD R0, R0, 0x40, R3 ;  /* 0x0000004000007824 */ /* 0x001fcc00078e0203 */
[----:B------:R-:W0:Y:S01]  /*3070*/  LDC R3, c[0x0][0x238] ;  /* 0x00008e00ff037b82 */ /* 0x000e220000000800 */
[----:B------:R-:W-:-:S04]  /*3080*/  IMAD.SHL.U32 R0, R0, 0x4, RZ ;  /* 0x0000000400007824 */ /* 0x000fc800078e00ff */
[----:B------:R-:W-:-:S04]  /*3090*/  IMAD R8, R31, UR4, R0 ;  /* 0x000000041f087c24 */ /* 0x000fc8000f8e0200 */
        /* <DEDUP_REMOVED lines=11> */
.L_x_2485:
[----:B------:R-:W0:Y:S02]  /*3150*/  LDS R2, [R10] ;  /* 0x000000000a027984 */ /* 0x000e240000000800 */
[----:B0-----:R-:W-:-:S06]  /*3160*/  HADD2 R3, R2, R9 ;  /* 0x0000000902037230 */ /* 0x001fcc0000000000 */
[----:B------:R-:W0:Y:S02]  /*3170*/  ATOMS.CAST.SPIN R3, [R10], R2, R3 ;  /* 0x000000020a03738d */ /* 0x000e240001800003 */
[----:B0-----:R-:W-:-:S13]  /*3180*/  ISETP.EQ.U32.AND P0, PT, R3, 0x1, PT ;  /* 0x000000010300780c */ /* 0x001fda0003f02070 */
[----:B------:R-:W-:Y:S05]  /*3190*/  @!P0 BRA `(.L_x_2485) ;  /* 0xfffffffc00ec8947 */ /* 0x000fea000383ffff */
[----:B------:R-:W-:Y:S05]  /*31a0*/  BRA `(.L_x_2483) ;  /* 0x00000000000c7947 */ /* 0x000fea0003800000 */
.L_x_2484:
[----:B------:R-:W2:Y:S02]  /*31b0*/  LD.E R2, desc[UR8][R4.64] ;  /* 0x0000000804027980 */ /* 0x000ea4000c101900 */
[----:B--2---:R-:W-:-:S05]  /*31c0*/  IMAD.IADD R3, R9, 0x1, R2 ;  /* 0x0000000109037824 */ /* 0x004fca00078e0202 */
[----:B------:R0:W-:Y:S02]  /*31d0*/  ST.E desc[UR8][R4.64], R3 ;  /* 0x0000000304007985 */ /* 0x0001e4000c101908 */
.L_x_2483:
[----:B------:R-:W-:Y:S05]  /*31e0*/  BSYNC B0 ;  /* 0x0000000000007941 */ /* 0x000fea0003800000 */
.L_x_2482:
[----:B------:R1:W-:Y:S01]  /*31f0*/  ATOM.E.ADD.F16x2.RN.STRONG.GPU P0, RZ, desc[UR8][R4.64+0x4], R19 ;  /* 0x0000041304ff79a2 */ /* 0x0003e2000810e1c8 */
[----:B------:R-:W-:Y:S04]  /*3200*/  BSSY B0, `(.L_x_2486) ;  /* 0x000000f000007945 */ /* 0x000fe80003800000 */
[----:B-1----:R-:W-:Y:S05]  /*3210*/  @P0 BRA `(.L_x_2487) ;  /* 0x0000000000340947 */ /* 0x002fea0003800000 */
[----:B------:R-:W1:Y:S02]  /*3220*/  QSPC.E.S P0, RZ, [R4+0x4] ;  /* 0x0000040004ff73aa */ /* 0x000e640000000500 */
[----:B-1----:R-:W-:Y:S05]  /*3230*/  @!P0 BRA `(.L_x_2488) ;  /* 0x0000000000208947 */ /* 0x002fea0003800000 */
[----:B------:R-:W-:-:S05]  /*3240*/  IMAD.MOV.U32 R2, RZ, RZ, R4 ;  /* 0x000000ffff027224 */ /* 0x000fca00078e0004 */
[----:B0-----:R-:W-:-:S07]  /*3250*/  MOV R4, R2 ;  /* 0x0000000200047202 */ /* 0x001fce0000000f00 */
.L_x_2489:
[----:B------:R-:W0:Y:S02]  /*3260*/  LDS R2, [R4+0x4] ;  /* 0x0000040004027984 */ /* 0x000e240000000800 */
[----:B0-----:R-:W-:-:S10]  /*3270*/  HFMA2.MMA R3, R2, 1, 1, R19 ;  /* 0x3c003c0002037835 */ /* 0x001fd40000000013 */
[----:B------:R-:W0:Y:S02]  /*3280*/  ATOMS.CAST.SPIN R3, [R4+0x4], R2, R3 ;  /* 0x000004020403738d */ /* 0x000e240001800003 */
[----:B0-----:R-:W-:-:S13]  /*3290*/  ISETP.EQ.U32.AND P0, PT, R3, 0x1, PT ;  /* 0x000000010300780c */ /* 0x001fda0003f02070 */
[----:B------:R-:W-:Y:S05]  /*32a0*/  @!P0 BRA `(.L_x_2489) ;  /* 0xfffffffc00ec8947 */ /* 0x000fea000383ffff */
[----:B------:R-:W-:Y:S05]  /*32b0*/  BRA `(.L_x_2487) ;  /* 0x00000000000c7947 */ /* 0x000fea0003800000 */
.L_x_2488:
[----:B------:R-:W0:Y:S02]  /*32c0*/  LD.E R2, desc[UR8][R4.64+0x4] ;  /* 0x0000040804027980 */ /* 0x000e24000c101900 */
[----:B0-----:R-:W-:-:S05]  /*32d0*/  IMAD.IADD R3, R19, 0x1, R2 ;  /* 0x0000000113037824 */ /* 0x001fca00078e0202 */
[----:B------:R1:W-:Y:S02]  /*32e0*/  ST.E desc[UR8][R4.64+0x4], R3 ;  /* 0x0000040304007985 */ /* 0x0003e4000c101908 */
.L_x_2487:
[----:B------:R-:W-:Y:S05]  /*32f0*/  BSYNC B0 ;  /* 0x0000000000007941 */ /* 0x000fea0003800000 */
.L_x_2486:
[----:B------:R-:W-:-:S13]  /*3300*/  ISETP.GE.AND P0, PT, R0, 0x2, PT ;  /* 0x000000020000780c */ /* 0x000fda0003f06270 */
[----:B------:R-:W-:Y:S05]  /*3310*/  @!P0 EXIT ;  /* 0x000000000000894d */ /* 0x000fea0003800000 */
[----:B01----:R-:W-:-:S04]  /*3320*/  IMAD.IADD R5, R8, 0x1, R31 ;  /* 0x0000000108057824 */ /* 0x003fc800078e021f */
        /* <DEDUP_REMOVED lines=10> */
.L_x_2493:
[----:B------:R-:W0:Y:S02]  /*33d0*/  LDS R2, [R0] ;  /* 0x0000000000027984 */ /* 0x000e240000000800 */
[----:B0-----:R-:W-:-:S06]  /*33e0*/  HADD2 R3, R2, R7 ;  /* 0x0000000702037230 */ /* 0x001fcc0000000000 */
[----:B------:R-:W0:Y:S02]  /*33f0*/  ATOMS.CAST.SPIN R3, [R0], R2, R3 ;  /* 0x000000020003738d */ /* 0x000e240001800003 */
[----:B0-----:R-:W-:-:S13]  /*3400*/  ISETP.EQ.U32.AND P0, PT, R3, 0x1, PT ;  /* 0x000000010300780c */ /* 0x001fda0003f02070 */
[----:B------:R-:W-:Y:S05]  /*3410*/  @!P0 BRA `(.L_x_2493) ;  /* 0xfffffffc00ec8947 */ /* 0x000fea000383ffff */
[----:B------:R-:W-:Y:S05]  /*3420*/  BRA `(.L_x_2491) ;  /* 0x00000000000c7947 */ /* 0x000fea0003800000 */
.L_x_2492:
[----:B------:R-:W2:Y:S02]  /*3430*/  LD.E R0, desc[UR8][R4.64] ;  /* 0x0000000804007980 */ /* 0x000ea4000c101900 */
[----:B--2---:R-:W-:-:S05]  /*3440*/  IMAD.IADD R3, R7, 0x1, R0 ;  /* 0x0000000107037824 */ /* 0x004fca00078e0200 */
[----:B------:R0:W-:Y:S02]  /*3450*/  ST.E desc[UR8][R4.64], R3 ;  /* 0x0000000304007985 */ /* 0x0001e4000c101908 */
.L_x_2491:
[----:B------:R-:W-:Y:S05]  /*3460*/  BSYNC B0 ;  /* 0x0000000000007941 */ /* 0x000fea0003800000 */
.L_x_2490:
[----:B------:R1:W-:Y:S02]  /*3470*/  ATOM.E.ADD.F16x2.RN.STRONG.GPU P0, RZ, desc[UR8][R4.64+0x4], R29 ;  /* 0x0000041d04ff79a2 */ /* 0x0003e4000810e1c8 */
[----:B-1----:R-:W-:Y:S05]  /*3480*/  @P0 EXIT ;  /* 0x000000000000094d */ /* 0x002fea0003800000 */
[----:B------:R-:W1:Y:S02]  /*3490*/  QSPC.E.S P0, RZ, [R4+0x4] ;  /* 0x0000040004ff73aa */ /* 0x000e640000000500 */
[----:B-1----:R-:W-:Y:S05]  /*34a0*/  @!P0 BRA `(.L_x_2494) ;  /* 0x0000000000208947 */ /* 0x002fea0003800000 */
[----:B------:R-:W-:-:S05]  /*34b0*/  IMAD.MOV.U32 R2, RZ, RZ, R4 ;  /* 0x000000ffff027224 */ /* 0x000fca00078e0004 */
[----:B------:R-:W-:-:S07]  /*34c0*/  MOV R0, R2 ;  /* 0x0000000200007202 */ /* 0x000fce0000000f00 */
.L_x_2495:
[----:B------:R-:W0:Y:S02]  /*34d0*/  LDS R2, [R0+0x4] ;  /* 0x0000040000027984 */ /* 0x000e240000000800 */
[----:B0-----:R-:W-:-:S10]  /*34e0*/  HFMA2.MMA R3, R2, 1, 1, R29 ;  /* 0x3c003c0002037835 */ /* 0x001fd4000000001d */
[----:B------:R-:W0:Y:S02]  /*34f0*/  ATOMS.CAST.SPIN R3, [R0+0x4], R2, R3 ;  /* 0x000004020003738d */ /* 0x000e240001800003 */
[----:B0-----:R-:W-:-:S13]  /*3500*/  ISETP.EQ.U32.AND P0, PT, R3, 0x1, PT ;  /* 0x000000010300780c */ /* 0x001fda0003f02070 */
[----:B------:R-:W-:Y:S05]  /*3510*/  @!P0 BRA `(.L_x_2495) ;  /* 0xfffffffc00ec8947 */ /* 0x000fea000383ffff */
[----:B------:R-:W-:Y:S05]  /*3520*/  EXIT ;  /* 0x000000000000794d */ /* 0x000fea0003800000 */
.L_x_2494:
[----:B------:R-:W0:Y:S02]  /*3530*/  LD.E R0, desc[UR8][R4.64+0x4] ;  /* 0x0000040804007980 */ /* 0x000e24000c101900 */
[----:B0-----:R-:W-:-:S05]  /*3540*/  IMAD.IADD R3, R29, 0x1, R0 ;  /* 0x000000011d037824 */ /* 0x001fca00078e0200 */
[----:B------:R-:W-:Y:S01]  /*3550*/  ST.E desc[UR8][R4.64+0x4], R3 ;  /* 0x0000040304007985 */ /* 0x000fe2000c101908 */
[----:B------:R-:W-:Y:S05]  /*3560*/  EXIT ;  /* 0x000000000000794d */ /* 0x000fea0003800000 */
.L_x_2496:
        /* <DEDUP_REMOVED lines=9> */
.L_x_3702:


//--------------------- .text._Z23gemm_half_q_half_kernelILi2ELi24ELb1ELb1ELi64EEvPK6__halfPKjS4_S2_PS0_iiiiPKtS7_iiiiiibS2_i --------------------------
	.section	.text._Z23gemm_half_q_half_kernelILi2ELi24ELb1ELb1ELi64EEvPK6__halfPKjS4_S2_PS0_iiiiPKtS7_iiiiiibS2_i,"ax",@progbits
	.align	128
        .global         _Z23gemm_half_q_half_kernelILi2ELi24ELb1ELb1ELi64EEvPK6__halfPKjS4_S2_PS0_iiiiPKtS7_iiiiiibS2_i
        .type           _Z23gemm_half_q_half_kernelILi2ELi24ELb1ELb1ELi64EEvPK6__halfPKjS4_S2_PS0_iiiiPKtS7_iiiiiibS2_i,@function
        .size           _Z23gemm_half_q_half_kernelILi2ELi24ELb1ELb1ELi64EEvPK6__halfPKjS4_S2_PS0_iiiiPKtS7_iiiiiibS2_i,(.L_x_3703 - _Z23gemm_half_q_half_kernelILi2ELi24ELb1ELb1ELi64EEvPK6__halfPKjS4_S2_PS0_iiiiPKtS7_iiiiiibS2_i)
        .other          _Z23gemm_half_q_half_kernelILi2ELi24ELb1ELb1ELi64EEvPK6__halfPKjS4_S2_PS0_iiiiPKtS7_iiiiiibS2_i,@"STO_CUDA_ENTRY STV_DEFAULT"
_Z23gemm_half_q_half_kernelILi2ELi24ELb1ELb1ELi64EEvPK6__halfPKjS4_S2_PS0_iiiiPKtS7_iiiiiibS2_i:
.text._Z23gemm_half_q_half_kernelILi2ELi24ELb1ELb1ELi64EEvPK6__halfPKjS4_S2_PS0_iiiiPKtS7_iiiiiibS2_i:
        /* <DEDUP_REMOVED lines=25> */
.L_x_2497:
[----:B------:R-:W-:Y:S01]  /*0190*/  PRMT R2, R5, 0x9910, RZ ;  /* 0x0000991005027816 */ /* 0x000fe200000000ff */
[----:B------:R-:W1:Y:S01]  /*01a0*/  S2UR UR4, SR_CTAID.X ;  /* 0x00000000000479c3 */ /* 0x000e620000002500 */
[----:B--2---:R-:W-:Y:S02]  /*01b0*/  SHF.L.U32 R20, R16, 0x6, RZ ;  /* 0x0000000610147819 */ /* 0x004fe400000006ff */
[----:B------:R-:W-:Y:S02]  /*01c0*/  ISETP.NE.AND P0, PT, R2, RZ, PT ;  /* 0x000000ff0200720c */ /* 0x000fe40003f05270 */
[----:B---3--:R-:W-:-:S11]  /*01d0*/  VIADDMNMX R7, R20, 0x40, R19, PT ;  /* 0x0000004014077846 */ /* 0x008fd60003800113 */
[----:B-1----:R-:W-:Y:S05]  /*01e0*/  @!P0 EXIT ;  /* 0x000000000000894d */ /* 0x002fea0003800000 */
[----:B0-----:R-:W-:Y:S01]  /*01f0*/  IADD3 R2, R20, R17, RZ ;  /* 0x0000001114027210 */ /* 0x001fe20007ffe0ff */
[----:B------:R-:W-:Y:S01]  /*0200*/  USHF.L.U32 UR4, UR4, 0x8, URZ ;  /* 0x0000000804047899 */ /* 0x000fe2000800063f */
[----:B------:R-:W-:Y:S02]  /*0210*/  BSSY B0, `(.L_x_2498) ;  /* 0x000006c000007945 */ /* 0x000fe40003800000 */
[----:B------:R-:W-:-:S03]  /*0220*/  ISETP.GE.OR P0, PT, R2, R7, !P1 ;  /* 0x000000070200720c */ /* 0x000fc60004f06670 */
[----:B------:R-:W-:-:S10]  /*0230*/  LEA R6, R17, UR4, 0x2 ;  /* 0x0000000411067c11 */ /* 0x000fd4000f8e10ff */
        /* <DEDUP_REMOVED lines=26> */
.L_x_2502:
        /* <DEDUP_REMOVED lines=16> */
.L_x_2501:
        /* <DEDUP_REMOVED lines=16> */
.L_x_2500:
        /* <DEDUP_REMOVED lines=17> */
.L_x_2504:
        /* <DEDUP_REMOVED lines=16> */
.L_x_2503:
        /* <DEDUP_REMOVED lines=14> */
.L_x_2499:
[----:B------:R-:W-:Y:S05]  /*08d0*/  BSYNC B0 ;  /* 0x0000000000007941 */ /* 0x000fea0003800000 */
.L_x_2498:
[----:B------:R-:W-:Y:S02]  /*08e0*/  ULDC UR5, c[0x0][0x23c] ;  /* 0x00008f0000057ab9 */ /* 0x000fe40000000800 */
[----:B------:R-:W-:-:S04]  /*08f0*/  MOV R29, UR5 ;  /* 0x00000005001d7c02 */ /* 0x000fc80008000f00 */
[----:B------:R-:W-:-:S13]  /*0900*/  ISETP.GE.AND P0, PT, R6, R29, PT ;  /* 0x0000001d0600720c */ /* 0x000fda0003f06270 */
        /* <DEDUP_REMOVED lines=10> */
[----:B------:R-:W-:Y:S02]  /*09b0*/  PLOP3.LUT P0, PT, PT, PT, PT, 0x80, 0x0 ;  /* 0x000000000000781c */ /* 0x000fe40003f0f070 */
[----:B------:R-:W-:-:S04]  /*09c0*/  LEA R5, R5, UR4, 0x1 ;  /* 0x0000000405057c11 */ /* 0x000fc8000f8e08ff */
[----:B------:R-:W-:-:S05]  /*09d0*/  LEA R5, R17, R5, 0x2 ;  /* 0x0000000511057211 */ /* 0x000fca00078e10ff */
[----:B-1----:R-:W-:Y:S01]  /*09e0*/  IMAD.WIDE R2, R5, 0x2, R2 ;  /* 0x0000000205027825 */ /* 0x002fe200078e0202 */
[----:B------:R-:W-:Y:S01]  /*09f0*/  HFMA2.MMA R5, -RZ, RZ, 0, 0 ;  /* 0x00000000ff057435 */ /* 0x000fe200000001ff */
[----:B------:R-:W-:Y:S10]  /*0a00*/  @!P2 BRA `(.L_x_2506) ;  /* 0x000000000034a947 */ /* 0x000ff40003800000 */
[----:B------:R-:W-:Y:S02]  /*0a10*/  PLOP3.LUT P0, PT, PT, PT, PT, 0x8, 0x0 ;  /* 0x000000000000781c */ /* 0x000fe40003f0e170 */
[----:B------:R-:W-:-:S11]  /*0a20*/  IADD3 R14, R0, -0x3, RZ ;  /* 0xfffffffd000e7810 */ /* 0x000fd60007ffe0ff */
.L_x_2507:
        /* <DEDUP_REMOVED lines=11> */
.L_x_2506:
        /* <DEDUP_REMOVED lines=10> */
.L_x_2505:
[----:B------:R-:W2:Y:S01]  /*0b80*/  LDC.64 R12, c[0x0][0x248] ;  /* 0x00009200ff0c7b82 */ /* 0x000ea20000000a00 */
[----:B-1----:R-:W-:-:S05]  /*0b90*/  SHF.L.U32 R3, R16, 0x7, RZ ;  /* 0x0000000710037819 */ /* 0x002fca00000006ff */
[----:B--2---:R-:W-:-:S05]  /*0ba0*/  IMAD.WIDE R2, R3, 0x2, R12 ;  /* 0x0000000203027825 */ /* 0x004fca00078e020c */
[----:B------:R1:W5:Y:S01]  /*0bb0*/  LDG.E.U16.CONSTANT R23, desc[UR8][R2.64+0x2] ;  /* 0x0000020802177981 */ /* 0x000362000c1e9500 */
[----:B------:R-:W-:Y:S01]  /*0bc0*/  BAR.SYNC.DEFER_BLOCKING 0x0 ;  /* 0x0000000000007b1d */ /* 0x000fe20000010000 */
[----:B------:R-:W-:-:S13]  /*0bd0*/  ISETP.GE.AND P0, PT, R20, R7, PT ;  /* 0x000000071400720c */ /* 0x000fda0003f06270 */
[----:B-1----:R-:W-:Y:S05]  /*0be0*/  @P0 BRA `(.L_x_2508) ;  /* 0x0000000000d00947 */ /* 0x002fea0003800000 */
[----:B------:R1:W5:Y:S01]  /*0bf0*/  LDG.E.U16.CONSTANT R0, desc[UR8][R2.64] ;  /* 0x0000000802007981 */ /* 0x000362000c1e9500 */
[----:B------:R-:W-:Y:S02]  /*0c00*/  SHF.R.S32.HI R9, RZ, 0x1f, R6 ;  /* 0x0000001fff097819 */ /* 0x000fe40000011406 */
[----:B0-----:R-:W-:Y:S02]  /*0c10*/  SHF.L.U32 R5, R6, 0x2, RZ ;  /* 0x0000000206057819 */ /* 0x001fe400000006ff */
[----:B------:R-:W-:Y:S02]  /*0c20*/  LEA.HI R9, R9, R6, RZ, 0x3 ;  /* 0x0000000609097211 */ /* 0x000fe400078f18ff */
[----:B------:R-:W-:Y:S02]  /*0c30*/  MOV R15, RZ ;  /* 0x000000ff000f7202 */ /* 0x000fe40000000f00 */
[----:B------:R-:W-:Y:S02]  /*0c40*/  MOV R16, R20 ;  /* 0x0000001400107202 */ /* 0x000fe40000000f00 */
[----:B------:R-:W-:-:S02]  /*0c50*/  LOP3.LUT R5, R5, 0x10, RZ, 0xc0, !PT ;  /* 0x0000001005057812 */ /* 0x000fc400078ec0ff */
[----:B-1----:R-:W-:-:S07]  /*0c60*/  SHF.R.S32.HI R14, RZ, 0x3, R9 ;  /* 0x00000003ff0e7819 */ /* 0x002fce0000011409 */
.L_x_2509:
[----:B-1----:R-:W0:Y:S01]  /*0c70*/  LDC.64 R2, c[0x0][0x220] ;  /* 0x00008800ff027b82 */ /* 0x002e220000000a00 */
        /* <DEDUP_REMOVED lines=43> */
.L_x_2508:
[----:B------:R2:W5:Y:S01]  /*0f30*/  LDL.64 R12, [R1] ;  /* 0x00000000010c7983 */ /* 0x0005620000100a00 */
[----:B-1----:R-:W1:Y:S01]  /*0f40*/  LDC R2, c[0x0][0x25c] ;  /* 0x00009700ff027b82 */ /* 0x002e620000000800 */
[----:B------:R-:W-:Y:S01]  /*0f50*/  ULDC UR4, c[0x0][0x258] ;  /* 0x0000960000047ab9 */ /* 0x000fe20000000800 */
[----:B------:R-:W-:Y:S01]  /*0f60*/  ULDC UR10, c[0x0][0x260] ;  /* 0x00009800000a7ab9 */ /* 0x000fe20000000800 */
[C---:B------:R-:W-:Y:S01]  /*0f70*/  ISETP.GT.AND P2, PT, R20.reuse, UR4, PT ;  /* 0x0000000414007c0c */ /* 0x040fe2000bf44270 */
[----:B------:R-:W-:Y:S01]  /*0f80*/  ULDC UR5, c[0x0][0x268] ;  /* 0x00009a0000057ab9 */ /* 0x000fe20000000800 */
[C---:B------:R-:W-:Y:S02]  /*0f90*/  VIMNMX R0, R20.reuse, UR4, PT ;  /* 0x0000000414007c48 */ /* 0x040fe4000bfe0100 */
[----:B------:R-:W-:Y:S01]  /*0fa0*/  ISETP.GT.AND P4, PT, R20, UR10, PT ;  /* 0x0000000a14007c0c */ /* 0x000fe2000bf84270 */
[----:B------:R-:W3:Y:S01]  /*0fb0*/  LDC R3, c[0x0][0x264] ;  /* 0x00009900ff037b82 */ /* 0x000ee20000000800 */
[----:B0-----:R-:W-:-:S02]  /*0fc0*/  SHF.R.S32.HI R5, RZ, 0x1f, R0 ;  /* 0x0000001fff057819 */ /* 0x001fc40000011400 */
[C---:B------:R-:W-:Y:S02]  /*0fd0*/  ISETP.GT.AND P6, PT, R20.reuse, UR5, PT ;  /* 0x0000000514007c0c */ /* 0x040fe4000bfc4270 */
[----:B------:R-:W-:Y:S01]  /*0fe0*/  LEA.HI R10, R5, R0, RZ, 0x5 ;  /* 0x00000000050a7211 */ /* 0x000fe200078f28ff */
[----:B------:R-:W-:Y:S01]  /*0ff0*/  HFMA2.MMA R0, -RZ, RZ, 0, 0 ;  /* 0x00000000ff007435 */ /* 0x000fe200000001ff */
[----:B------:R-:W-:Y:S02]  /*1000*/  MOV R5, RZ ;  /* 0x000000ff00057202 */ /* 0x000fe40000000f00 */
[C---:B-1----:R-:W-:Y:S02]  /*1010*/  ISETP.GT.AND P3, PT, R20.reuse, R2, PT ;  /* 0x000000021400720c */ /* 0x042fe40003f64270 */
[----:B---3--:R-:W-:Y:S01]  /*1020*/  ISETP.GT.AND P5, PT, R20, R3, PT ;  /* 0x000000031400720c */ /* 0x008fe20003fa4270 */
[----:B--2---:R-:W-:-:S12]  /*1030*/  @!P2 BRA `(.L_x_2510) ;  /* 0x00000000001ca947 */ /* 0x004fd80003800000 */
[----:B------:R-:W0:Y:S02]  /*1040*/  LDC R5, c[0x0][0x25c] ;  /* 0x00009700ff057b82 */ /* 0x000e240000000800 */
[----:B0-----:R-:W-:-:S04]  /*1050*/  VIMNMX R5, R20, R5, PT ;  /* 0x0000000514057248 */ /* 0x001fc80003fe0100 */
[----:B------:R-:W-:-:S04]  /*1060*/  IADD3 R5, R5, -UR4, RZ ;  /* 0x8000000405057c10 */ /* 0x000fc8000fffe0ff */
[----:B------:R-:W-:-:S04]  /*1070*/  SHF.R.S32.HI R8, RZ, 0x1f, R5 ;  /* 0x0000001fff087819 */ /* 0x000fc80000011405 */
[----:B------:R-:W-:-:S04]  /*1080*/  LEA.HI R8, R8, R5, RZ, 0x5 ;  /* 0x0000000508087211 */ /* 0x000fc800078f28ff */
[----:B------:R-:W-:-:S05]  /*1090*/  SHF.R.S32.HI R8, RZ, 0x5, R8 ;  /* 0x00000005ff087819 */ /* 0x000fca0000011408 */
[----:B------:R-:W-:-:S07]  /*10a0*/  IMAD R5, R8, 0x6, RZ ;  /* 0x0000000608057824 */ /* 0x000fce00078e02ff */
.L_x_2510:
        /* <DEDUP_REMOVED lines=8> */
.L_x_2511:
        /* <DEDUP_REMOVED lines=10> */
.L_x_2512:
        /* <DEDUP_REMOVED lines=8> */
.L_x_2513:
        /* <DEDUP_REMOVED lines=10> */
.L_x_2514:
        /* <DEDUP_REMOVED lines=20> */
[----:B------:R-:W-:Y:S02]  /*1430*/  PRMT R6, R12, 0x7610, R12 ;  /* 0x000076100c067816 */ /* 0x000fe4000000000c */
[----:B------:R-:W-:Y:S01]  /*1440*/  IADD3 R23, R20, R23, RZ ;  /* 0x0000001714177210 */ /* 0x000fe20007ffe0ff */
[----:B------:R-:W-:Y:S06]  /*1450*/  @P0 BRA `(.L_x_2515) ;  /* 0x0000001800e40947 */ /* 0x000fec0003800000 */
[----:B------:R-:W-:Y:S01]  /*1460*/  PRMT R0, R22, 0x9910, RZ ;  /* 0x0000991016007816 */ /* 0x000fe200000000ff */
[----:B------:R-:W-:Y:S01]  /*1470*/  ULDC UR5, c[0x0][0x260] ;  /* 0x0000980000057ab9 */ /* 0x000fe20000000800 */
[----:B------:R-:W-:Y:S02]  /*1480*/  MOV R28, RZ ;  /* 0x000000ff001c7202 */ /* 0x000fe40000000f00 */
[----:B------:R-:W-:Y:S02]  /*1490*/  ISETP.NE.AND P0, PT, R0, RZ, PT ;  /* 0x000000ff0000720c */ /* 0x000fe40003f05270 */
[----:B------:R-:W-:Y:S02]  /*14a0*/  PRMT R27, RZ, 0x7610, R27 ;  /* 0x00007610ff1b7816 */ /* 0x000fe4000000001b */
[----:B------:R-:W-:-:S13]  /*14b0*/  ISETP.LT.OR P0, PT, R4, 0x2, !P0 ;  /* 0x000000020400780c */ /* 0x000fda0004701670 */
.L_x_2518:
[----:B------:R-:W-:Y:S01]  /*14c0*/  ISETP.NE.AND P2, PT, R20, R23, PT ;  /* 0x000000171400720c */ /* 0x000fe20003f45270 */
[----:B------:R-:W0:-:S12]  /*14d0*/  LDC R29, c[0x0][0x23c] ;  /* 0x00008f00ff1d7b82 */ /* 0x000e180000000800 */
[----:B------:R-:W1:Y:S01]  /*14e0*/  @!P2 LDC.64 R2, c[0x0][0x248] ;  /* 0x00009200ff02ab82 */ /* 0x000e620000000a00 */
[----:B------:R-:W-:Y:S02]  /*14f0*/  @!P2 IADD3 R28, R28, 0x1, RZ ;  /* 0x000000011c1ca810 */ /* 0x000fe40007ffe0ff */
[----:B------:R-:W-:Y:S02]  /*1500*/  @!P2 SHF.L.U32 R9, R20, 0x1, RZ ;  /* 0x000000011409a819 */ /* 0x000fe400000006ff */
[----:B------:R-:W-:-:S05]  /*1510*/  @!P2 LEA R0, R28, R1, 0x3 ;  /* 0x000000011c00a211 */ /* 0x000fca00078e18ff */
        /* <DEDUP_REMOVED lines=22> */
[----:B------:R-:W-:Y:S02]  /*1680*/  SHF.R.U32.HI R74, RZ, 0xe, R34 ;  /* 0x0000000eff4a7819 */ /* 0x000fe40000011622 */
[----:B------:R-:W-:-:S02]  /*1690*/  SHF.R.U32.HI R83, RZ, 0xe, R35 ;  /* 0x0000000eff537819 */ /* 0x000fc40000011623 */
[----:B------:R-:W-:Y:S02]  /*16a0*/  LOP3.LUT R73, R73, 0x10001, RZ, 0xc0, !PT ;  /* 0x0001000149497812 */ /* 0x000fe400078ec0ff */
[----:B------:R-:W-:Y:S02]  /*16b0*/  LOP3.LUT R80, R80, 0x10001, RZ, 0xc0, !PT ;  /* 0x0001000150507812 */ /* 0x000fe400078ec0ff */
[----:B------:R-:W-:Y:S02]  /*16c0*/  SHF.R.U32.HI R66, RZ, 0xe, R33 ;  /* 0x0000000eff427819 */ /* 0x000fe40000011621 */
[----:B------:R-:W-:Y:S02]  /*16d0*/  LOP3.LUT R65, R65, 0x10001, RZ, 0xc0, !PT ;  /* 0x0001000141417812 */ /* 0x000fe400078ec0ff */
[----:B------:R-:W-:Y:S02]  /*16e0*/  SHF.R.U32.HI R46, RZ, 0xe, R32 ;  /* 0x0000000eff2e7819 */ /* 0x000fe40000011620 */
[----:B------:R-:W-:-:S02]  /*16f0*/  SHF.R.U32.HI R76, RZ, 0xd, R18 ;  /* 0x0000000dff4c7819 */ /* 0x000fc40000011612 */
[----:B------:R-:W-:Y:S02]  /*1700*/  SHF.R.U32.HI R82, RZ, 0xd, R19 ;  /* 0x0000000dff527819 */ /* 0x000fe40000011613 */
[----:B------:R-:W-:Y:S02]  /*1710*/  LOP3.LUT R45, R45, 0x10001, RZ, 0xc0, !PT ;  /* 0x000100012d2d7812 */ /* 0x000fe400078ec0ff */
[----:B------:R-:W-:Y:S02]  /*1720*/  LOP3.LUT R73, R73, 0x20002, R74, 0xf8, !PT ;  /* 0x0002000249497812 */ /* 0x000fe400078ef84a */
[----:B------:R-:W-:Y:S02]  /*1730*/  LOP3.LUT R83, R80, 0x20002, R83, 0xf8, !PT ;  /* 0x0002000250537812 */ /* 0x000fe400078ef853 */
[----:B------:R-:W-:Y:S02]  /*1740*/  SHF.R.U32.HI R71, RZ, 0xd, R17 ;  /* 0x0000000dff477819 */ /* 0x000fe40000011611 */
[----:B------:R-:W-:-:S02]  /*1750*/  LOP3.LUT R66, R65, 0x20002, R66, 0xf8, !PT ;  /* 0x0002000241427812 */ /* 0x000fc400078ef842 */
[----:B------:R-:W-:Y:S02]  /*1760*/  SHF.R.U32.HI R47, RZ, 0xd, R16 ;  /* 0x0000000dff2f7819 */ /* 0x000fe40000011610 */
[----:B------:R-:W-:Y:S02]  /*1770*/  SHF.R.U32.HI R81, RZ, 0xc, R14 ;  /* 0x0000000cff517819 */ /* 0x000fe4000001160e */
[----:B------:R-:W-:Y:S02]  /*1780*/  SHF.R.U32.HI R85, RZ, 0xc, R15 ;  /* 0x0000000cff557819 */ /* 0x000fe4000001160f */
[----:B------:R-:W-:Y:S02]  /*1790*/  LOP3.LUT R46, R45, 0x20002, R46, 0xf8, !PT ;  /* 0x000200022d2e7812 */ /* 0x000fe400078ef82e */
[----:B------:R-:W-:Y:S02]  /*17a0*/  LOP3.LUT R76, R73, 0x40004, R76, 0xf8, !PT ;  /* 0x00040004494c7812 */ /* 0x000fe400078ef84c */
[----:B------:R-:W-:-:S02]  /*17b0*/  LOP3.LUT R82, R83, 0x40004, R82, 0xf8, !PT ;  /* 0x0004000453527812 */ /* 0x000fc400078ef852 */
[C---:B------:R-:W-:Y:S02]  /*17c0*/  LOP3.LUT R0, R38.reuse, 0x3e003e0, RZ, 0xc0, !PT ;  /* 0x03e003e026007812 */ /* 0x040fe400078ec0ff */
[----:B------:R-:W-:Y:S02]  /*17d0*/  LOP3.LUT R50, R38, 0x1f001f, RZ, 0xc0, !PT ;  /* 0x001f001f26327812 */ /* 0x000fe400078ec0ff */
[----:B------:R-:W-:Y:S01]  /*17e0*/  SHF.R.U32.HI R51, RZ, 0xa, R38 ;  /* 0x0000000aff337819 */ /* 0x000fe20000011626 */
[----:B------:R-:W-:Y:S01]  /*17f0*/  HFMA2.MMA R38, -RZ, RZ, 0, 0.03125 ;  /* 0x00002800ff267435 */ /* 0x000fe200000001ff */
[----:B------:R-:W-:Y:S02]  /*1800*/  SHF.R.U32.HI R72, RZ, 0xc, R13 ;  /* 0x0000000cff487819 */ /* 0x000fe4000001160d */
[----:B------:R-:W-:Y:S02]  /*1810*/  PRMT R45, R21, 0x9910, RZ ;  /* 0x00009910152d7816 */ /* 0x000fe400000000ff */
[----:B------:R-:W-:-:S02]  /*1820*/  LOP3.LUT R71, R66, 0x40004, R71, 0xf8, !PT ;  /* 0x0004000442477812 */ /* 0x000fc400078ef847 */
[C---:B------:R-:W-:Y:S02]  /*1830*/  LOP3.LUT R40, R36.reuse, 0x3e003e0, RZ, 0xc0, !PT ;  /* 0x03e003e024287812 */ /* 0x040fe400078ec0ff */
[----:B------:R-:W-:Y:S02]  /*1840*/  LOP3.LUT R61, R36, 0x1f001f, RZ, 0xc0, !PT ;  /* 0x001f001f243d7812 */ /* 0x000fe400078ec0ff */
[----:B------:R-:W-:Y:S02]  /*1850*/  SHF.R.U32.HI R60, RZ, 0xa, R36 ;  /* 0x0000000aff3c7819 */ /* 0x000fe40000011624 */
[----:B------:R-:W-:Y:S02]  /*1860*/  LOP3.LUT R41, R32, 0x3e003e0, RZ, 0xc0, !PT ;  /* 0x03e003e020297812 */ /* 0x000fe400078ec0ff */
[----:B------:R-:W-:Y:S02]  /*1870*/  SHF.R.U32.HI R64, RZ, 0xc, R12 ;  /* 0x0000000cff407819 */ /* 0x000fe4000001160c */
[----:B------:R-:W-:-:S02]  /*1880*/  LOP3.LUT R47, R46, 0x40004, R47, 0xf8, !PT ;  /* 0x000400042e2f7812 */ /* 0x000fc400078ef82f */
[----:B------:R-:W-:Y:S02]  /*1890*/  LOP3.LUT R88, R76, 0x80008, R81, 0xf8, !PT ;  /* 0x000800084c587812 */ /* 0x000fe400078ef851 */
[----:B------:R-:W-:Y:S02]  /*18a0*/  LOP3.LUT R92, R82, 0x80008, R85, 0xf8, !PT ;  /* 0x00080008525c7812 */ /* 0x000fe400078ef855 */
[----:B------:R-:W-:Y:S02]  /*18b0*/  LOP3.LUT R36, R33, 0x3e003e0, RZ, 0xc0, !PT ;  /* 0x03e003e021247812 */ /* 0x000fe400078ec0ff */
[C---:B------:R-:W-:Y:S02]  /*18c0*/  LOP3.LUT R30, R35.reuse, 0x3e003e0, RZ, 0xc0, !PT ;  /* 0x03e003e0231e7812 */ /* 0x040fe400078ec0ff */
[----:B------:R-:W-:Y:S02]  /*18d0*/  LOP3.LUT R52, R35, 0x1f001f, RZ, 0xc0, !PT ;  /* 0x001f001f23347812 */ /* 0x000fe400078ec0ff */
[----:B------:R-:W-:-:S02]  /*18e0*/  SHF.R.U32.HI R53, RZ, 0xa, R35 ;  /* 0x0000000aff357819 */ /* 0x000fc40000011623 */
[----:B------:R-:W-:Y:S02]  /*18f0*/  LOP3.LUT R44, R12, 0x3e003e0, RZ, 0xc0, !PT ;  /* 0x03e003e00c2c7812 */ /* 0x000fe400078ec0ff */
[----:B------:R-:W-:Y:S02]  /*1900*/  LOP3.LUT R35, R17, 0x3e003e0, RZ, 0xc0, !PT ;  /* 0x03e003e011237812 */ /* 0x000fe400078ec0ff */
[----:B------:R-:W-:Y:S02]  /*1910*/  ISETP.NE.AND P2, PT, R45, RZ, PT ;  /* 0x000000ff2d00720c */ /* 0x000fe40003f45270 */
[----:B------:R-:W-:Y:S02]  /*1920*/  LOP3.LUT R84, R71, 0x80008, R72, 0xf8, !PT ;  /* 0x0008000847547812 */ /* 0x000fe400078ef848 */
[----:B------:R-:W-:Y:S02]  /*1930*/  LOP3.LUT R43, R13, 0x3e003e0, RZ, 0xc0, !PT ;  /* 0x03e003e00d2b7812 */ /* 0x000fe400078ec0ff */
[----:B------:R-:W-:-:S02]  /*1940*/  LOP3.LUT R80, R47, 0x80008, R64, 0xf8, !PT ;  /* 0x000800082f507812 */ /* 0x000fc400078ef840 */
[----:B------:R-:W-:Y:S02]  /*1950*/  LOP3.LUT R41, R41, 0x64006400, RZ, 0xfc, !PT ;  /* 0x6400640029297812 */ /* 0x000fe400078efcff */
[C---:B------:R-:W-:Y:S02]  /*1960*/  LOP3.LUT R31, R37.reuse, 0x3e003e0, RZ, 0xc0, !PT ;  /* 0x03e003e0251f7812 */ /* 0x040fe400078ec0ff */
        /* <DEDUP_REMOVED lines=17> */
[----:B------:R-:W-:Y:S02]  /*1a80*/  SHF.R.U32.HI R70, RZ, 0xa, R13 ;  /* 0x0000000aff467819 */ /* 0x000fe4000001160d */
[----:B------:R-:W-:Y:S02]  /*1a90*/  LOP3.LUT R37, R14, 0x3e003e0, RZ, 0xc0, !PT ;  /* 0x03e003e00e257812 */ /* 0x000fe400078ec0ff */
[C---:B------:R-:W-:Y:S02]  /*1aa0*/  LOP3.LUT R32, R34.reuse, 0x3e003e0, RZ, 0xc0, !PT ;  /* 0x03e003e022207812 */ /* 0x040fe400078ec0ff */
[----:B------:R-:W-:Y:S02]  /*1ab0*/  LOP3.LUT R56, R34, 0x1f001f, RZ, 0xc0, !PT ;  /* 0x001f001f22387812 */ /* 0x000fe400078ec0ff */
[----:B------:R-:W-:-:S02]  /*1ac0*/  SHF.R.U32.HI R55, RZ, 0xa, R34 ;  /* 0x0000000aff377819 */ /* 0x000fc40000011622 */
[----:B------:R-:W-:Y:S02]  /*1ad0*/  SHF.R.U32.HI R63, RZ, 0xa, R17 ;  /* 0x0000000aff3f7819 */ /* 0x000fe40000011611 */
[C---:B------:R-:W-:Y:S02]  /*1ae0*/  LOP3.LUT R33, R19.reuse, 0x3e003e0, RZ, 0xc0, !PT ;  /* 0x03e003e013217812 */ /* 0x040fe400078ec0ff */
[----:B------:R-:W-:Y:S02]  /*1af0*/  LOP3.LUT R16, R19, 0x1f001f, RZ, 0xc0, !PT ;  /* 0x001f001f13107812 */ /* 0x000fe400078ec0ff */
[----:B------:R-:W-:Y:S02]  /*1b00*/  LOP3.LUT R12, R14, 0x1f001f, RZ, 0xc0, !PT ;  /* 0x001f001f0e0c7812 */ /* 0x000fe400078ec0ff */
[C---:B------:R-:W-:Y:S02]  /*1b10*/  LOP3.LUT R39, R15.reuse, 0x3e003e0, RZ, 0xc0, !PT ;  /* 0x03e003e00f277812 */ /* 0x040fe400078ec0ff */
[----:B------:R-:W-:-:S02]  /*1b20*/  LOP3.LUT R13, R15, 0x1f001f, RZ, 0xc0, !PT ;  /* 0x001f001f0f0d7812 */ /* 0x000fc400078ec0ff */
[----:B------:R-:W-:Y:S02]  /*1b30*/  LOP3.LUT R35, R35, 0x64006400, RZ, 0xfc, !PT ;  /* 0x6400640023237812 */ /* 0x000fe400078efcff */
[C---:B------:R-:W-:Y:S02]  /*1b40*/  LOP3.LUT R34, R18.reuse, 0x3e003e0, RZ, 0xc0, !PT ;  /* 0x03e003e012227812 */ /* 0x040fe400078ec0ff */
[----:B------:R-:W-:Y:S01]  /*1b50*/  LOP3.LUT R17, R18, 0x1f001f, RZ, 0xc0, !PT ;  /* 0x001f001f12117812 */ /* 0x000fe200078ec0ff */
[----:B------:R-:W-:Y:S01]  /*1b60*/  HFMA2 R36, R35, R38.H0_H0, -48, -48 ;  /* 0xd200d20023247431 */ /* 0x000fe20000040026 */
[----:B------:R-:W-:Y:S02]  /*1b70*/  SHF.R.U32.HI R19, RZ, 0xa, R19 ;  /* 0x0000000aff137819 */ /* 0x000fe40000011613 */
[----:B------:R-:W-:Y:S02]  /*1b80*/  SHF.R.U32.HI R14, RZ, 0xa, R14 ;  /* 0x0000000aff0e7819 */ /* 0x000fe4000001160e */
[----:B------:R-:W-:-:S02]  /*1b90*/  SHF.R.U32.HI R15, RZ, 0xa, R15 ;  /* 0x0000000aff0f7819 */ /* 0x000fc4000001160f */
[----:B------:R-:W-:Y:S01]  /*1ba0*/  LOP3.LUT R87, R43, 0x64006400, RZ, 0xfc, !PT ;  /* 0x640064002b577812 */ /* 0x000fe200078efcff */
[-C--:B------:R-:W-:Y:S01]  /*1bb0*/  HFMA2 R43, R41, R38.reuse.H0_H0, -48, -48 ;  /* 0xd200d200292b7431 */ /* 0x080fe20000040026 */
[----:B------:R-:W-:Y:S01]  /*1bc0*/  SHF.R.U32.HI R18, RZ, 0xa, R18 ;  /* 0x0000000aff127819 */ /* 0x000fe20000011612 */
        /* <DEDUP_REMOVED lines=44> */
[----:B--2---:R-:W-:Y:S02]  /*1e90*/  LOP3.LUT R82, R9, 0x3e003e0, RZ, 0xc0, !PT ;  /* 0x03e003e009527812 */ /* 0x004fe400078ec0ff */
[----:B------:R-:W-:Y:S02]  /*1ea0*/  SHF.R.U32.HI R81, RZ, 0xb, R10 ;  /* 0x0000000bff517819 */ /* 0x000fe4000001160a */
[----:B------:R-:W-:Y:S02]  /*1eb0*/  SHF.R.U32.HI R83, RZ, 0xb, R11 ;  /* 0x0000000bff537819 */ /* 0x000fe4000001160b */
        /* <DEDUP_REMOVED lines=8> */
[----:B------:R-:W-:Y:S02]  /*1f40*/  LOP3.LUT R10, R88, 0x100010, R81, 0xf8, !PT ;  /* 0x00100010580a7812 */ /* 0x000fe400078ef851 */
[----:B------:R-:W-:Y:S02]  /*1f50*/  LOP3.LUT R11, R92, 0x100010, R83, 0xf8, !PT ;  /* 0x001000105c0b7812 */ /* 0x000fe400078ef853 */
        /* <DEDUP_REMOVED lines=13> */
[----:B------:R-:W-:Y:S01]  /*2030*/  HFMA2 R31, R107, R38.H0_H0, -48, -48 ;  /* 0xd200d2006b1f7431 */ /* 0x000fe20000040026 */
[----:B------:R-:W-:-:S02]  /*2040*/  SHF.R.U32.HI R71, RZ, 0xa, R9 ;  /* 0x0000000aff477819 */ /* 0x000fc40000011609 */
[----:B------:R-:W-:Y:S02]  /*2050*/  LOP3.LUT R45, R42, 0x64006400, RZ, 0xfc, !PT ;  /* 0x640064002a2d7812 */ /* 0x000fe400078efcff */
[----:B------:R-:W-:Y:S02]  /*2060*/  LOP3.LUT R9, R84, 0x100010, R47, 0xf8, !PT ;  /* 0x0010001054097812 */ /* 0x000fe400078ef82f */
        /* <DEDUP_REMOVED lines=135> */
[----:B------:R-:W-:-:S03]  /*28e0*/  HFMA2 R9, R68, R15, R9 ;  /* 0x0000000f44097231 */ /* 0x000fc60000000009 */
[-C--:B------:R-:W-:Y:S02]  /*28f0*/  HFMA2.MMA R8, R37, R14.reuse, R8 ;  /* 0x0000000e25087235 */ /* 0x080fe40000000008 */
[----:B------:R-:W-:-:S06]  /*2900*/  HFMA2.MMA R92, R33, R14, R92 ;  /* 0x0000000e215c7235 */ /* 0x000fcc000000005c */
[-C--:B------:R-:W-:Y:S02]  /*2910*/  HFMA2.MMA R8, R63, R15.reuse, R8 ;  /* 0x0000000f3f087235 */ /* 0x080fe40000000008 */
[----:B------:R-:W-:Y:S01]  /*2920*/  HFMA2.MMA R92, R74, R15, R92 ;  /* 0x0000000f4a5c7235 */ /* 0x000fe2000000005c */
[----:B------:R-:W-:-:S05]  /*2930*/  HFMA2 R15, R72, R15, R10 ;  /* 0x0000000f480f7231 */ /* 0x000fca000000000a */
        /* <DEDUP_REMOVED lines=24> */
.L_x_2517:
        /* <DEDUP_REMOVED lines=77> */
.L_x_2516:
[----:B------:R-:W-:Y:S01]  /*2f90*/  IADD3 R20, R20, 0x20, RZ ;  /* 0x0000002014147810 */ /* 0x000fe20007ffe0ff */
[----:B------:R-:W-:Y:S01]  /*2fa0*/  UIADD3 UR4, UR4, 0x40, URZ ;  /* 0x0000004004047890 */ /* 0x000fe2000fffe03f */
[----:B-----5:R-:W-:Y:S02]  /*2fb0*/  IMAD.WIDE R36, R29, 0x4, R2 ;  /* 0x000000041d247825 */ /* 0x020fe400078e0202 */
[C---:B------:R-:W-:Y:S02]  /*2fc0*/  ISETP.GE.AND P2, PT, R20.reuse, UR5, PT ;  /* 0x0000000514007c0c */ /* 0x040fe4000bf46270 */
[----:B------:R-:W-:-:S13]  /*2fd0*/  ISETP.LT.AND P3, PT, R20, R7, PT ;  /* 0x000000071400720c */ /* 0x000fda0003f61270 */
[----:B------:R-:W-:Y:S05]  /*2fe0*/  @!P2 BRA P3, `(.L_x_2518) ;  /* 0xffffffe40034a947 */ /* 0x000fea000183ffff */
.L_x_2515:
        /* <DEDUP_REMOVED lines=11> */
.L_x_2528:
        /* <DEDUP_REMOVED lines=14> */
[----:B------:R-:W0:Y:S01]  /*3180*/  LDC R9, c[0x0][0x23c] ;  /* 0x00008f00ff097b82 */ /* 0x000e220000000800 */
[----:B------:R-:W2:Y:S01]  /*3190*/  LDG.E.128.CONSTANT R32, desc[UR8][R36.64] ;  /* 0x0000000824207981 */ /* 0x000ea2000c1e9d00 */
[----:B0-----:R-:W-:-:S04]  /*31a0*/  IMAD.WIDE R16, R9, 0x4, R36 ;  /* 0x0000000409107825 */ /* 0x001fc800078e0224 */
[C---:B------:R-:W-:Y:S02]  /*31b0*/  IMAD.WIDE R12, R9.reuse, 0x4, R16 ;  /* 0x00000004090c7825 */ /* 0x040fe400078e0210 */
[----:B------:R-:W5:Y:S02]  /*31c0*/  LDG.E.128.CONSTANT R16, desc[UR8][R16.64] ;  /* 0x0000000810107981 */ /* 0x000f64000c1e9d00 */
[----:B------:R-:W-:Y:S02]  /*31d0*/  IMAD.WIDE R8, R9, 0x4, R12 ;  /* 0x0000000409087825 */ /* 0x000fe400078e020c */
[----:B------:R-:W5:Y:S04]  /*31e0*/  LDG.E.128.CONSTANT R12, desc[UR8][R12.64] ;  /* 0x000000080c0c7981 */ /* 0x000f68000c1e9d00 */
[----:B------:R-:W5:Y:S01]  /*31f0*/  LDG.E.128.CONSTANT R8, desc[UR8][R8.64] ;  /* 0x0000000808087981 */ /* 0x000f62000c1e9d00 */
[----:B------:R-:W-:-:S04]  /*3200*/  PRMT R0, R21, 0x9910, RZ ;  /* 0x0000991015007816 */ /* 0x000fc800000000ff */
[----:B------:R-:W-:Y:S02]  /*3210*/  ISETP.NE.AND P2, PT, R0, RZ, PT ;  /* 0x000000ff0000720c */ /* 0x000fe40003f45270 */
[----:B------:R-:W-:Y:S02]  /*3220*/  MOV R29, 0x2c00 ;  /* 0x00002c00001d7802 */ /* 0x000fe40000000f00 */
[----:B--2---:R-:W-:Y:S02]  /*3230*/  SHF.R.U32.HI R41, RZ, 0x8, R34 ;  /* 0x00000008ff297819 */ /* 0x004fe40000011622 */
[C---:B------:R-:W-:Y:S02]  /*3240*/  LOP3.LUT R0, R32.reuse, 0xf000f, RZ, 0xc0, !PT ;  /* 0x000f000f20007812 */ /* 0x040fe400078ec0ff */
[----:B------:R-:W-:Y:S02]  /*3250*/  LOP3.LUT R2, R32, 0xf000f0, RZ, 0xc0, !PT ;  /* 0x00f000f020027812 */ /* 0x000fe400078ec0ff */
[----:B------:R-:W-:-:S02]  /*3260*/  SHF.R.U32.HI R31, RZ, 0x8, R33 ;  /* 0x00000008ff1f7819 */ /* 0x000fc40000011621 */
[C---:B------:R-:W-:Y:S02]  /*3270*/  LOP3.LUT R39, R34.reuse, 0xf000f0, RZ, 0xc0, !PT ;  /* 0x00f000f022277812 */ /* 0x040fe400078ec0ff */
[----:B------:R-:W-:Y:S02]  /*3280*/  SHF.R.U32.HI R32, RZ, 0x8, R32 ;  /* 0x00000008ff207819 */ /* 0x000fe40000011620 */
[C---:B------:R-:W-:Y:S02]  /*3290*/  LOP3.LUT R43, R35.reuse, 0xf000f0, RZ, 0xc0, !PT ;  /* 0x00f000f0232b7812 */ /* 0x040fe400078ec0ff */
        /* <DEDUP_REMOVED lines=29> */
[-C--:B------:R-:W-:Y:S02]  /*3470*/  HFMA2 R39, R40, R29.reuse.H0_H0, -72, -72 ;  /* 0xd480d48028277431 */ /* 0x080fe4000004001d */
[-C--:B------:R-:W-:Y:S02]  /*3480*/  HFMA2 R47, R48, R29.reuse.H0_H0, -72, -72 ;  /* 0xd480d480302f7431 */ /* 0x080fe4000004001d */
[----:B------:R-:W-:Y:S02]  /*3490*/  HADD2 R40, R42, -1032, -1032 ;  /* 0xe408e4082a287430 */ /* 0x000fe40000000000 */
[----:B------:R-:W-:Y:S02]  /*34a0*/  HFMA2 R45, R46, R29.H0_H0, -72, -72 ;  /* 0xd480d4802e2d7431 */ /* 0x000fe4000004001d */
[----:B------:R-:W-:-:S02]  /*34b0*/  HADD2 R48, R49, -1032, -1032 ;  /* 0xe408e40831307430 */ /* 0x000fc40000000000 */
[----:B------:R-:W-:Y:S02]  /*34c0*/  HADD2 R34, R0, -1032, -1032 ;  /* 0xe408e40800227430 */ /* 0x000fe40000000000 */
[-C--:B------:R-:W-:Y:S02]  /*34d0*/  HFMA2 R32, R2, R29.reuse.H0_H0, -72, -72 ;  /* 0xd480d48002207431 */ /* 0x080fe4000004001d */
[----:B------:R-:W-:Y:S02]  /*34e0*/  HADD2 R33, R33, -1032, -1032 ;  /* 0xe408e40821217430 */ /* 0x000fe40000000000 */
[-C--:B------:R-:W-:Y:S02]  /*34f0*/  HFMA2 R35, R30, R29.reuse.H0_H0, -72, -72 ;  /* 0xd480d4801e237431 */ /* 0x080fe4000004001d */
[----:B------:R-:W-:Y:S02]  /*3500*/  HADD2 R38, R38, -1032, -1032 ;  /* 0xe408e40826267430 */ /* 0x000fe40000000000 */
[----:B------:R-:W-:-:S02]  /*3510*/  HFMA2 R41, R50, R29.H0_H0, -72, -72 ;  /* 0xd480d48032297431 */ /* 0x000fc4000004001d */
[----:B------:R-:W-:Y:S02]  /*3520*/  HADD2 R42, R3, -1032, -1032 ;  /* 0xe408e408032a7430 */ /* 0x000fe40000000000 */
[-C--:B------:R-:W-:Y:S02]  /*3530*/  HFMA2 R43, R4, R29.reuse.H0_H0, -72, -72 ;  /* 0xd480d480042b7431 */ /* 0x080fe4000004001d */
[----:B------:R-:W-:Y:S02]  /*3540*/  HADD2 R44, R44, -1032, -1032 ;  /* 0xe408e4082c2c7430 */ /* 0x000fe40000000000 */
        /* <DEDUP_REMOVED lines=93> */
.L_x_2521:
        /* <DEDUP_REMOVED lines=91> */
.L_x_2522:
[C---:B-----5:R-:W-:Y:S02]  /*40d0*/  LOP3.LUT R0, R16.reuse, 0xf000f, RZ, 0xc0, !PT ;  /* 0x000f000f10007812 */ /* 0x060fe400078ec0ff */
[----:B------:R-:W-:Y:S02]  /*40e0*/  LOP3.LUT R2, R16, 0xf000f0, RZ, 0xc0, !PT ;  /* 0x00f000f010027812 */ /* 0x000fe400078ec0ff */
        /* <DEDUP_REMOVED lines=13> */
[----:B------:R-:W-:Y:S01]  /*41c0*/  LOP3.LUT R33, R31, 0x64006400, RZ, 0xfc, !PT ;  /* 0x640064001f217812 */ /* 0x000fe200078efcff */
[----:B------:R-:W-:Y:S01]  /*41d0*/  HFMA2 R32, R32, R29.H0_H0, -72, -72 ;  /* 0xd480d48020207431 */ /* 0x000fe2000004001d */
[----:B------:R-:W-:Y:S02]  /*41e0*/  LOP3.LUT R40, R39, 0xf000f, RZ, 0xc0, !PT ;  /* 0x000f000f27287812 */ /* 0x000fe400078ec0ff */
[----:B------:R-:W-:Y:S01]  /*41f0*/  LOP3.LUT R16, R16, 0xf000f0, RZ, 0xc0, !PT ;  /* 0x00f000f010107812 */ /* 0x000fe200078ec0ff */
[----:B------:R-:W-:Y:S01]  /*4200*/  HADD2 R33, R33, -1032, -1032 ;  /* 0xe408e40821217430 */ /* 0x000fe20000000000 */
        /* <DEDUP_REMOVED lines=124> */
.L_x_2523:
        /* <DEDUP_REMOVED lines=34> */
[-C--:B------:R-:W-:Y:S01]  /*4bf0*/  FFMA.FTZ R32, R31, R49.reuse, R4 ;  /* 0x000000311f207223 */ /* 0x080fe20000010004 */
[----:B------:R-:W-:Y:S01]  /*4c00*/  FFMA.FTZ R30, R3, R49, R2 ;  /* 0x00000031031e7223 */ /* 0x000fe20000010002 */
[----:B-1----:R-:W-:-:S02]  /*4c10*/  HADD2.F32 R2, -RZ, R17.H0_H0 ;  /* 0x20000011ff027230 */ /* 0x002fc40000004100 */
[-C--:B------:R-:W-:Y:S01]  /*4c20*/  FFMA.FTZ R0, R19, R49.reuse, R0 ;  /* 0x0000003113007223 */ /* 0x080fe20000010000 */
[----:B------:R-:W-:Y:S02]  /*4c30*/  HADD2.F32 R4, -RZ, R17.H1_H1 ;  /* 0x30000011ff047230 */ /* 0x000fe40000004100 */
[----:B------:R-:W-:Y:S02]  /*4c40*/  HADD2.F32 R33, -RZ, R38.H1_H1 ;  /* 0x30000026ff217230 */ /* 0x000fe40000004100 */
[--C-:B------:R-:W-:Y:S02]  /*4c50*/  HADD2.F32 R3, -RZ, R16.reuse.H0_H0 ;  /* 0x20000010ff037230 */ /* 0x100fe40000004100 */
[----:B------:R-:W-:Y:S02]  /*4c60*/  HADD2.F32 R17, -RZ, R39.H0_H0 ;  /* 0x20000027ff117230 */ /* 0x000fe40000004100 */
[----:B------:R-:W-:Y:S01]  /*4c70*/  FFMA.FTZ R50, R33, R49, R50 ;  /* 0x0000003121327223 */ /* 0x000fe20000010032 */
[----:B------:R-:W-:-:S02]  /*4c80*/  HADD2.F32 R16, -RZ, R16.H1_H1 ;  /* 0x30000010ff107230 */ /* 0x000fc40000004100 */
[----:B------:R-:W-:Y:S02]  /*4c90*/  HADD2.F32 R19, -RZ, R41.H0_H0 ;  /* 0x20000029ff137230 */ /* 0x000fe40000004100 */
[-C--:B------:R-:W-:Y:S01]  /*4ca0*/  FFMA.FTZ R17, R17, R3.reuse, R0 ;  /* 0x0000000311117223 */ /* 0x080fe20000010000 */
[----:B------:R-:W-:Y:S02]  /*4cb0*/  HADD2.F32 R34, -RZ, R39.H1_H1 ;  /* 0x30000027ff227230 */ /* 0x000fe40000004100 */
        /* <DEDUP_REMOVED lines=44> */
.L_x_2524:
[C---:B------:R-:W-:Y:S02]  /*4f80*/  LOP3.LUT R3, R13.reuse, 0xf000f, RZ, 0xc0, !PT ;  /* 0x000f000f0d037812 */ /* 0x040fe400078ec0ff */
[----:B------:R-:W-:Y:S02]  /*4f90*/  LOP3.LUT R4, R13, 0xf000f0, RZ, 0xc0, !PT ;  /* 0x00f000f00d047812 */ /* 0x000fe400078ec0ff */
[C---:B------:R-:W-:Y:S02]  /*4fa0*/  LOP3.LUT R17, R14.reuse, 0xf000f, RZ, 0xc0, !PT ;  /* 0x000f000f0e117812 */ /* 0x040fe400078ec0ff */
[----:B------:R-:W-:Y:S02]  /*4fb0*/  LOP3.LUT R19, R14, 0xf000f0, RZ, 0xc0, !PT ;  /* 0x00f000f00e137812 */ /* 0x000fe400078ec0ff */
[----:B------:R-:W-:Y:S02]  /*4fc0*/  LOP3.LUT R0, R12, 0xf000f0, RZ, 0xc0, !PT ;  /* 0x00f000f00c007812 */ /* 0x000fe400078ec0ff */
[----:B------:R-:W-:-:S02]  /*4fd0*/  SHF.R.U32.HI R13, RZ, 0x8, R13 ;  /* 0x00000008ff0d7819 */ /* 0x000fc4000001160d */
[----:B------:R-:W-:Y:S02]  /*4fe0*/  SHF.R.U32.HI R14, RZ, 0x8, R14 ;  /* 0x00000008ff0e7819 */ /* 0x000fe4000001160e */
[C---:B------:R-:W-:Y:S02]  /*4ff0*/  LOP3.LUT R31, R15.reuse, 0xf000f, RZ, 0xc0, !PT ;  /* 0x000f000f0f1f7812 */ /* 0x040fe400078ec0ff */
[----:B------:R-:W-:Y:S02]  /*5000*/  LOP3.LUT R34, R15, 0xf000f0, RZ, 0xc0, !PT ;  /* 0x00f000f00f227812 */ /* 0x000fe400078ec0ff */
        /* <DEDUP_REMOVED lines=38> */
[C---:B------:R-:W-:Y:S01]  /*5270*/  LOP3.LUT R14, R8.reuse, 0xf000f, RZ, 0xc0, !PT ;  /* 0x000f000f080e7812 */ /* 0x040fe200078ec0ff */
[----:B------:R-:W-:Y:S01]  /*5280*/  HFMA2 R35, R12, R29.H0_H0, -72, -72 ;  /* 0xd480d4800c237431 */ /* 0x000fe2000004001d */
[----:B------:R-:W-:Y:S01]  /*5290*/  LOP3.LUT R15, R8, 0xf000f0, RZ, 0xc0, !PT ;  /* 0x00f000f0080f7812 */ /* 0x000fe200078ec0ff */
[----:B------:R-:W-:-:S02]  /*52a0*/  HADD2 R38, R38, -1032, -1032 ;  /* 0xe408e40826267430 */ /* 0x000fc40000000000 */
[----:B------:R-:W-:Y:S02]  /*52b0*/  HADD2 R40, R13, -1032, -1032 ;  /* 0xe408e4080d287430 */ /* 0x000fe40000000000 */
        /* <DEDUP_REMOVED lines=92> */
.L_x_2525:
        /* <DEDUP_REMOVED lines=91> */
.L_x_2526:
[C---:B------:R-:W-:Y:S02]  /*5e30*/  LOP3.LUT R0, R9.reuse, 0xf000f0, RZ, 0xc0, !PT ;  /* 0x00f000f009007812 */ /* 0x040fe400078ec0ff */
[----:B------:R-:W-:Y:S02]  /*5e40*/  SHF.R.U32.HI R8, RZ, 0x8, R8 ;  /* 0x00000008ff087819 */ /* 0x000fe40000011608 */
[----:B------:R-:W-:Y:S02]  /*5e50*/  LOP3.LUT R4, R0, 0x64006400, RZ, 0xfc, !PT ;  /* 0x6400640000047812 */ /* 0x000fe400078efcff */
[----:B------:R-:W-:Y:S02]  /*5e60*/  SHF.R.U32.HI R19, RZ, 0x8, R10 ;  /* 0x00000008ff137819 */ /* 0x000fe4000001160a */
[----:B------:R-:W-:Y:S02]  /*5e70*/  LOP3.LUT R0, R8, 0xf000f0, RZ, 0xc0, !PT ;  /* 0x00f000f008007812 */ /* 0x000fe400078ec0ff */
[----:B------:R-:W-:-:S02]  /*5e80*/  LOP3.LUT R2, R9, 0xf000f, RZ, 0xc0, !PT ;  /* 0x000f000f09027812 */ /* 0x000fc400078ec0ff */
[----:B------:R-:W-:Y:S02]  /*5e90*/  LOP3.LUT R3, R10, 0xf000f0, RZ, 0xc0, !PT ;  /* 0x00f000f00a037812 */ /* 0x000fe400078ec0ff */
        /* <DEDUP_REMOVED lines=41> */
[----:B------:R-:W-:Y:S02]  /*6130*/  HADD2 R33, R33, -1032, -1032 ;  /* 0xe408e40821217430 */ /* 0x000fe40000000000 */
[----:B------:R-:W-:Y:S01]  /*6140*/  HADD2 R34, R0, -1032, -1032 ;  /* 0xe408e40800227430 */ /* 0x000fe20000000000 */
[----:B------:R-:W-:Y:S06]  /*6150*/  @!P2 BRA `(.L_x_2527) ;  /* 0x000000040068a947 */ /* 0x000fec0003800000 */
[----:B------:R-:W0:Y:S01]  /*6160*/  LDS.64 R38, [UR4+0x30] ;  /* 0x00003004ff267984 */ /* 0x000e220008000a00 */
[--C-:B------:R-:W-:Y:S02]  /*6170*/  HADD2.F32 R42, -RZ, R14.reuse.H0_H0 ;  /* 0x2000000eff2a7230 */ /* 0x100fe40000004100 */
[--C-:B------:R-:W-:Y:S01]  /*6180*/  HADD2.F32 R0, -RZ, R19.reuse.H0_H0 ;  /* 0x20000013ff007230 */ /* 0x100fe20000004100 */
        /* <DEDUP_REMOVED lines=87> */
.L_x_2527:
        /* <DEDUP_REMOVED lines=17> */
[----:B------:R-:W-:Y:S02]  /*6810*/  HADD2.F32 R18, -RZ, R18.H1_H1 ;  /* 0x30000012ff127230 */ /* 0x000fe40000004100 */
[-C--:B------:R-:W-:Y:S01]  /*6820*/  FFMA.FTZ R3, R3, R35.reuse, RZ ;  /* 0x0000002303037223 */ /* 0x080fe200000100ff */
[----:B------:R-:W-:Y:S01]  /*6830*/  FFMA.FTZ R35, R4, R35, RZ ;  /* 0x0000002304237223 */ /* 0x000fe200000100ff */
        /* <DEDUP_REMOVED lines=19> */
[--C-:B------:R-:W-:Y:S02]  /*6970*/  HADD2.F32 R2, -RZ, R9.reuse.H0_H0 ;  /* 0x20000009ff027230 */ /* 0x100fe40000004100 */
[----:B------:R-:W-:Y:S01]  /*6980*/  FFMA.FTZ R40, R13, R39, R40 ;  /* 0x000000270d287223 */ /* 0x000fe20000010028 */
[----:B------:R-:W-:-:S02]  /*6990*/  HADD2.F32 R4, -RZ, R9.H1_H1 ;  /* 0x30000009ff047230 */ /* 0x000fc40000004100 */
        /* <DEDUP_REMOVED lines=19> */
[--C-:B------:R-:W-:Y:S02]  /*6ad0*/  HADD2.F32 R8, -RZ, R17.reuse.H0_H0 ;  /* 0x20000011ff087230 */ /* 0x100fe40000004100 */
[-C--:B------:R-:W-:Y:S01]  /*6ae0*/  FFMA.FTZ R11, R10, R2.reuse, R11 ;  /* 0x000000020a0b7223 */ /* 0x080fe2000001000b */
[----:B------:R-:W-:Y:S02]  /*6af0*/  HADD2.F32 R10, -RZ, R17.H1_H1 ;  /* 0x30000011ff0a7230 */ /* 0x000fe40000004100 */
[----:B------:R-:W-:Y:S01]  /*6b00*/  FFMA.FTZ R9, R0, R2, R9 ;  /* 0x0000000200097223 */ /* 0x000fe20000010009 */
[----:B------:R-:W-:-:S02]  /*6b10*/  HADD2.F32 R12, -RZ, R29.H0_H0 ;  /* 0x2000001dff0c7230 */ /* 0x000fc40000004100 */
[----:B------:R-:W-:Y:S01]  /*6b20*/  FFMA.FTZ R13, R8, R2, R13 ;  /* 0x00000002080d7223 */ /* 0x000fe2000001000d */
[----:B------:R-:W-:Y:S02]  /*6b30*/  HADD2.F32 R0, -RZ, R15.H1_H1 ;  /* 0x3000000fff007230 */ /* 0x000fe40000004100 */
[----:B------:R-:W-:Y:S02]  /*6b40*/  HADD2.F32 R16, -RZ, R16.H1_H1 ;  /* 0x30000010ff107230 */ /* 0x000fe40000004100 */
[----:B------:R-:W-:Y:S01]  /*6b50*/  FFMA.FTZ R13, R10, R4, R13 ;  /* 0x000000040a0d7223 */ /* 0x000fe2000001000d */
[----:B------:R-:W-:Y:S01]  /*6b60*/  FFMA.FTZ R3, R12, R2, R3 ;  /* 0x000000020c037223 */ /* 0x000fe20000010003 */
[-C--:B------:R-:W-:Y:S01]  /*6b70*/  FFMA.FTZ R9, R0, R4.reuse, R9 ;  /* 0x0000000400097223 */ /* 0x080fe20000010009 */
[----:B------:R-:W-:Y:S02]  /*6b80*/  HADD2.F32 R10, -RZ, R29.H1_H1 ;  /* 0x3000001dff0a7230 */ /* 0x000fe40000004100 */
[----:B------:R-:W-:Y:S01]  /*6b90*/  FFMA.FTZ R11, R16, R4, R11 ;  /* 0x00000004100b7223 */ /* 0x000fe2000001000b */
[----:B------:R-:W-:-:S02]  /*6ba0*/  HADD2.F32 R0, -RZ, R6.H0_H0 ;  /* 0x20000006ff007230 */ /* 0x000fc40000004100 */
        /* <DEDUP_REMOVED lines=16> */
.L_x_2520:
[----:B------:R-:W0:Y:S01]  /*6cb0*/  LDC R29, c[0x0][0x23c] ;  /* 0x00008f00ff1d7b82 */ /* 0x000e220000000800 */
[----:B------:R-:W-:Y:S01]  /*6cc0*/  IADD3 R20, R20, 0x20, RZ ;  /* 0x0000002014147810 */ /* 0x000fe20007ffe0ff */
[----:B------:R-:W-:-:S03]  /*6cd0*/  UIADD3 UR4, UR4, 0x40, URZ ;  /* 0x0000004004047890 */ /* 0x000fc6000fffe03f */
[C---:B------:R-:W-:Y:S02]  /*6ce0*/  ISETP.GE.AND P2, PT, R20.reuse, UR5, PT ;  /* 0x0000000514007c0c */ /* 0x040fe4000bf46270 */
[----:B------:R-:W-:Y:S01]  /*6cf0*/  ISETP.LT.AND P3, PT, R20, R7, PT ;  /* 0x000000071400720c */ /* 0x000fe20003f61270 */
[----:B0-----:R-:W-:-:S12]  /*6d00*/  IMAD.WIDE R36, R29, 0x10, R36 ;  /* 0x000000101d247825 */ /* 0x001fd800078e0224 */
[----:B------:R-:W-:Y:S05]  /*6d10*/  @!P2 BRA P3, `(.L_x_2528) ;  /* 0xffffffc000e0a947 */ /* 0x000fea000183ffff */
.L_x_2519:
[----:B------:R-:W-:Y:S05]  /*6d20*/  @!P1 EXIT ;  /* 0x000000000000994d */ /* 0x000fea0003800000 */
[----:B------:R-:W0:Y:S01]  /*6d30*/  S2R R0, SR_CTAID.X ;  /* 0x0000000000007919 */ /* 0x000e220000002500 */
[----:B------:R-:W1:Y:S01]  /*6d40*/  S2UR UR4, SR_CTAID.Y ;  /* 0x00000000000479c3 */ /* 0x000e620000002600 */
[----:B------:R-:W-:Y:S01]  /*6d50*/  HMUL2 R27, R27, R21.H0_H0 ;  /* 0x200000151b1b7232 */ /* 0x000fe20000000000 */
[----:B------:R-:W0:Y:S06]  /*6d60*/  S2R R3, SR_TID.X ;  /* 0x0000000000037919 */ /* 0x000e2c0000002100 */
[----:B------:R-:W2:Y:S01]  /*6d70*/  LDC.64 R6, c[0x0][0x230] ;  /* 0x00008c00ff067b82 */ /* 0x000ea20000000a00 */
[----:B-1----:R-:W-:Y:S01]  /*6d80*/  USHF.L.U32 UR4, UR4, 0x1, URZ ;  /* 0x0000000104047899 */ /* 0x002fe2000800063f */
[----:B0-----:R-:W-:-:S06]  /*6d90*/  LEA R0, R0, R3, 0x6 ;  /* 0x0000000300007211 */ /* 0x001fcc00078e30ff */
[----:B------:R-:W0:Y:S01]  /*6da0*/  LDC R3, c[0x0][0x238] ;  /* 0x00008e00ff037b82 */ /* 0x000e220000000800 */
[----:B------:R-:W-:-:S05]  /*6db0*/  SHF.L.U32 R0, R0, 0x2, RZ ;  /* 0x0000000200007819 */ /* 0x000fca00000006ff */
[----:B------:R-:W-:-:S04]  /*6dc0*/  IMAD R8, R29, UR4, R0 ;  /* 0x000000041d087c24 */ /* 0x000fc8000f8e0200 */
[----:B--2---:R-:W-:-:S05]  /*6dd0*/  IMAD.WIDE R4, R8, 0x2, R6 ;  /* 0x0000000208047825 */ /* 0x004fca00078e0206 */
[----:B------:R1:W-:Y:S01]  /*6de0*/  ATOM.E.ADD.F16x2.RN.STRONG.GPU P0, RZ, desc[UR8][R4.64], R27 ;  /* 0x0000001b04ff79a2 */ /* 0x0003e2000810e1c8 */
[----:B------:R-:W-:Y:S01]  /*6df0*/  IADD3 R0, RZ, -UR4, RZ ;  /* 0x80000004ff007c10 */ /* 0x000fe2000fffe0ff */
[----:B------:R-:W-:Y:S01]  /*6e00*/  BSSY B0, `(.L_x_2529) ;  /* 0x0000011000007945 */ /* 0x000fe20003800000 */
[----:B------:R-:W-:Y:S02]  /*6e10*/  HMUL2 R21, R26, R21.H0_H0 ;  /* 0x200000151a157232 */ /* 0x000fe40000000000 */
[----:B0-----:R-:W-:Y:S01]  /*6e20*/  VIADDMNMX R0, R0, R3, 0x2, PT ;  /* 0x0000000200007446 */ /* 0x001fe20003800103 */
[----:B-1----:R-:W-:Y:S06]  /*6e30*/  @P0 BRA `(.L_x_2530) ;  /* 0x0000000000340947 */ /* 0x002fec0003800000 */
[----:B------:R-:W0:Y:S02]  /*6e40*/  QSPC.E.S P0, RZ, [R4] ;  /* 0x0000000004ff73aa */ /* 0x000e240000000500 */
[----:B0-----:R-:W-:Y:S05]  /*6e50*/  @!P0 BRA `(.L_x_2531) ;  /* 0x0000000000208947 */ /* 0x001fea0003800000 */
[----:B------:R-:W-:-:S04]  /*6e60*/  MOV R2, R4 ;  /* 0x0000000400027202 */ /* 0x000fc80000000f00 */
[----:B------:R-:W-:-:S07]  /*6e70*/  MOV R9, R2 ;  /* 0x0000000200097202 */ /* 0x000fce0000000f00 */
.L_x_2532:
[----:B------:R-:W0:Y:S02]  /*6e80*/  LDS R2, [R9] ;  /* 0x0000000009027984 */ /* 0x000e240000000800 */
[----:B0-----:R-:W-:-:S10]  /*6e90*/  HFMA2.MMA R3, R2, 1, 1, R27 ;  /* 0x3c003c0002037835 */ /* 0x001fd4000000001b */
[----:B------:R-:W0:Y:S02]  /*6ea0*/  ATOMS.CAST.SPIN R3, [R9], R2, R3 ;  /* 0x000000020903738d */ /* 0x000e240001800003 */
[----:B0-----:R-:W-:-:S13]  /*6eb0*/  ISETP.EQ.U32.AND P0, PT, R3, 0x1, PT ;  /* 0x000000010300780c */ /* 0x001fda0003f02070 */
[----:B------:R-:W-:Y:S05]  /*6ec0*/  @!P0 BRA `(.L_x_2532) ;  /* 0xfffffffc00ec8947 */ /* 0x000fea000383ffff */
[----:B------:R-:W-:Y:S05]  /*6ed0*/  BRA `(.L_x_2530) ;  /* 0x00000000000c7947 */ /* 0x000fea0003800000 */
.L_x_2531:
[----:B------:R-:W2:Y:S02]  /*6ee0*/  LD.E R2, desc[UR8][R4.64] ;  /* 0x0000000804027980 */ /* 0x000ea4000c101900 */
[----:B--2---:R-:W-:-:S05]  /*6ef0*/  IADD3 R3, R27, R2, RZ ;  /* 0x000000021b037210 */ /* 0x004fca0007ffe0ff */
[----:B------:R0:W-:Y:S02]  /*6f00*/  ST.E desc[UR8][R4.64], R3 ;  /* 0x0000000304007985 */ /* 0x0001e4000c101908 */
.L_x_2530:
[----:B------:R-:W-:Y:S05]  /*6f10*/  BSYNC B0 ;  /* 0x0000000000007941 */ /* 0x000fea0003800000 */
.L_x_2529:
[----:B------:R1:W-:Y:S01]  /*6f20*/  ATOM.E.ADD.F16x2.RN.STRONG.GPU P0, RZ, desc[UR8][R4.64+0x4], R21 ;  /* 0x0000041504ff79a2 */ /* 0x0003e2000810e1c8 */
[----:B------:R-:W-:Y:S04]  /*6f30*/  BSSY B0, `(.L_x_2533) ;  /* 0x000000f000007945 */ /* 0x000fe80003800000 */
[----:B-1----:R-:W-:Y:S05]  /*6f40*/  @P0 BRA `(.L_x_2534) ;  /* 0x0000000000340947 */ /* 0x002fea0003800000 */
[----:B------:R-:W1:Y:S02]  /*6f50*/  QSPC.E.S P0, RZ, [R4+0x4] ;  /* 0x0000040004ff73aa */ /* 0x000e640000000500 */
[----:B-1----:R-:W-:Y:S05]  /*6f60*/  @!P0 BRA `(.L_x_2535) ;  /* 0x0000000000208947 */ /* 0x002fea0003800000 */
[----:B------:R-:W-:-:S04]  /*6f70*/  MOV R2, R4 ;  /* 0x0000000400027202 */ /* 0x000fc80000000f00 */
[----:B0-----:R-:W-:-:S07]  /*6f80*/  MOV R4, R2 ;  /* 0x0000000200047202 */ /* 0x001fce0000000f00 */
.L_x_2536:
[----:B------:R-:W0:Y:S02]  /*6f90*/  LDS R2, [R4+0x4] ;  /* 0x0000040004027984 */ /* 0x000e240000000800 */
[----:B0-----:R-:W-:-:S06]  /*6fa0*/  HADD2 R3, R2, R21 ;  /* 0x0000001502037230 */ /* 0x001fcc0000000000 */
[----:B------:R-:W0:Y:S02]  /*6fb0*/  ATOMS.CAST.SPIN R3, [R4+0x4], R2, R3 ;  /* 0x000004020403738d */ /* 0x000e240001800003 */
[----:B0-----:R-:W-:-:S13]  /*6fc0*/  ISETP.EQ.U32.AND P0, PT, R3, 0x1, PT ;  /* 0x000000010300780c */ /* 0x001fda0003f02070 */
[----:B------:R-:W-:Y:S05]  /*6fd0*/  @!P0 BRA `(.L_x_2536) ;  /* 0xfffffffc00ec8947 */ /* 0x000fea000383ffff */
[----:B------:R-:W-:Y:S05]  /*6fe0*/  BRA `(.L_x_2534) ;  /* 0x00000000000c7947 */ /* 0x000fea0003800000 */
.L_x_2535:
[----:B------:R-:W0:Y:S02]  /*6ff0*/  LD.E R2, desc[UR8][R4.64+0x4] ;  /* 0x0000040804027980 */ /* 0x000e24000c101900 */
[----:B0-----:R-:W-:-:S05]  /*7000*/  IADD3 R3, R21, R2, RZ ;  /* 0x0000000215037210 */ /* 0x001fca0007ffe0ff */
[----:B------:R1:W-:Y:S02]  /*7010*/  ST.E desc[UR8][R4.64+0x4], R3 ;  /* 0x0000040304007985 */ /* 0x0003e4000c101908 */
.L_x_2534:
[----:B------:R-:W-:Y:S05]  /*7020*/  BSYNC B0 ;  /* 0x0000000000007941 */ /* 0x000fea0003800000 */
.L_x_2533:
[----:B------:R-:W-:-:S13]  /*7030*/  ISETP.GE.AND P0, PT, R0, 0x2, PT ;  /* 0x000000020000780c */ /* 0x000fda0003f06270 */
        /* <DEDUP_REMOVED lines=12> */
.L_x_2540:
[----:B------:R-:W0:Y:S02]  /*7100*/  LDS R2, [R0] ;  /* 0x0000000000027984 */ /* 0x000e240000000800 */
[----:B0-----:R-:W-:-:S10]  /*7110*/  HFMA2.MMA R3, R2, 1, 1, R25 ;  /* 0x3c003c0002037835 */ /* 0x001fd40000000019 */
[----:B------:R-:W0:Y:S02]  /*7120*/  ATOMS.CAST.SPIN R3, [R0], R2, R3 ;  /* 0x000000020003738d */ /* 0x000e240001800003 */
[----:B0-----:R-:W-:-:S13]  /*7130*/  ISETP.EQ.U32.AND P0, PT, R3, 0x1, PT ;  /* 0x000000010300780c */ /* 0x001fda0003f02070 */
[----:B------:R-:W-:Y:S05]  /*7140*/  @!P0 BRA `(.L_x_2540) ;  /* 0xfffffffc00ec8947 */ /* 0x000fea000383ffff */
[----:B------:R-:W-:Y:S05]  /*7150*/  BRA `(.L_x_2538) ;  /* 0x00000000000c7947 */ /* 0x000fea0003800000 */
.L_x_2539:
[----:B------:R-:W2:Y:S02]  /*7160*/  LD.E R0, desc[UR8][R4.64] ;  /* 0x0000000804007980 */ /* 0x000ea4000c101900 */
[----:B--2---:R-:W-:-:S05]  /*7170*/  IADD3 R3, R25, R0, RZ ;  /* 0x0000000019037210 */ /* 0x004fca0007ffe0ff */
[----:B------:R0:W-:Y:S02]  /*7180*/  ST.E desc[UR8][R4.64], R3 ;  /* 0x0000000304007985 */ /* 0x0001e4000c101908 */
.L_x_2538:
[----:B------:R-:W-:Y:S05]  /*7190*/  BSYNC B0 ;  /* 0x0000000000007941 */ /* 0x000fea0003800000 */
.L_x_2537:
[----:B------:R1:W-:Y:S02]  /*71a0*/  ATOM.E.ADD.F16x2.RN.STRONG.GPU P0, RZ, desc[UR8][R4.64+0x4], R7 ;  /* 0x0000040704ff79a2 */ /* 0x0003e4000810e1c8 */
[----:B-1----:R-:W-:Y:S05]  /*71b0*/  @P0 EXIT ;  /* 0x000000000000094d */ /* 0x002fea0003800000 */
[----:B------:R-:W1:Y:S02]  /*71c0*/  QSPC.E.S P0, RZ, [R4+0x4] ;  /* 0x0000040004ff73aa */ /* 0x000e640000000500 */
[----:B-1----:R-:W-:Y:S05]  /*71d0*/  @!P0 BRA `(.L_x_2541) ;  /* 0x0000000000208947 */ /* 0x002fea0003800000 */
[----:B------:R-:W-:-:S04]  /*71e0*/  MOV R2, R4 ;  /* 0x0000000400027202 */ /* 0x000fc80000000f00 */
[----:B------:R-:W-:-:S07]  /*71f0*/  MOV R0, R2 ;  /* 0x0000000200007202 */ /* 0x000fce0000000f00 */
.L_x_2542:
[----:B------:R-:W0:Y:S02]  /*7200*/  LDS R2, [R0+0x4] ;  /* 0x0000040000027984 */ /* 0x000e240000000800 */
[----:B0-----:R-:W-:-:S06]  /*7210*/  HADD2 R3, R2, R7 ;  /* 0x0000000702037230 */ /* 0x001fcc0000000000 */
[----:B------:R-:W0:Y:S02]  /*7220*/  ATOMS.CAST.SPIN R3, [R0+0x4], R2, R3 ;  /* 0x000004020003738d */ /* 0x000e240001800003 */
[----:B0-----:R-:W-:-:S13]  /*7230*/  ISETP.EQ.U32.AND P0, PT, R3, 0x1, PT ;  /* 0x000000010300780c */ /* 0x001fda0003f02070 */
[----:B------:R-:W-:Y:S05]  /*7240*/  @!P0 BRA `(.L_x_2542) ;  /* 0xfffffffc00ec8947 */ /* 0x000fea000383ffff */
[----:B------:R-:W-:Y:S05]  /*7250*/  EXIT ;  /* 0x000000000000794d */ /* 0x000fea0003800000 */
.L_x_2541:
[----:B------:R-:W0:Y:S02]  /*7260*/  LD.E R0, desc[UR8][R4.64+0x4] ;  /* 0x0000040804007980 */ /* 0x000e24000c101900 */
[----:B0-----:R-:W-:-:S05]  /*7270*/  IADD3 R3, R7, R0, RZ ;  /* 0x0000000007037210 */ /* 0x001fca0007ffe0ff */
[----:B------:R-:W-:Y:S01]  /*7280*/  ST.E desc[UR8][R4.64+0x4], R3 ;  /* 0x0000040304007985 */ /* 0x000fe2000c101908 */
[----:B------:R-:W-:Y:S05]  /*7290*/  EXIT ;  /* 0x000000000000794d */ /* 0x000fea0003800000 */
.L_x_2543:
        /* <DEDUP_REMOVED lines=14> */
.L_x_3703:


//--------------------- .text._Z23gemm_half_q_half_kernelILi2ELi8ELb1ELb1ELi64EEvPK6__halfPKjS4_S2_PS0_iiiiPKtS7_iiiiiibS2_i --------------------------
	.section	.text._Z23gemm_half_q_half_kernelILi2ELi8ELb1ELb1ELi64EEvPK6__halfPKjS4_S2_PS0_iiiiPKtS7_iiiiiibS2_i,"ax",@progbits
	.align	128
        .global         _Z23gemm_half_q_half_kernelILi2ELi8ELb1ELb1ELi64EEvPK6__halfPKjS4_S2_PS0_iiiiPKtS7_iiiiiibS2_i
        .type           _Z23gemm_half_q_half_kernelILi2ELi8ELb1ELb1ELi64EEvPK6__halfPKjS4_S2_PS0_iiiiPKtS7_iiiiiibS2_i,@function
        .size           _Z23gemm_half_q_half_kernelILi2ELi8ELb1ELb1ELi64EEvPK6__halfPKjS4_S2_PS0_iiiiPKtS7_iiiiiibS2_i,(.L_x_3704 - _Z23gemm_half_q_half_kernelILi2ELi8ELb1ELb1ELi64EEvPK6__halfPKjS4_S2_PS0_iiiiPKtS7_iiiiiibS2_i)
        .other          _Z23gemm_half_q_half_kernelILi2ELi8ELb1ELb1ELi64EEvPK6__halfPKjS4_S2_PS0_iiiiPKtS7_iiiiiibS2_i,@"STO_CUDA_ENTRY STV_DEFAULT"
_Z23gemm_half_q_half_kernelILi2ELi8ELb1ELb1ELi64EEvPK6__halfPKjS4_S2_PS0_iiiiPKtS7_iiiiiibS2_i:
.text._Z23gemm_half_q_half_kernelILi2ELi8ELb1ELb1ELi64EEvPK6__halfPKjS4_S2_PS0_iiiiPKtS7_iiiiiibS2_i:
        /* <DEDUP_REMOVED lines=25> */
.L_x_2544:
        /* <DEDUP_REMOVED lines=37> */
.L_x_2549:
        /* <DEDUP_REMOVED lines=16> */
.L_x_2548:
        /* <DEDUP_REMOVED lines=16> */
.L_x_2547:
        /* <DEDUP_REMOVED lines=17> */
.L_x_2551:
        /* <DEDUP_REMOVED lines=16> */
.L_x_2550:
        /* <DEDUP_REMOVED lines=14> */
.L_x_2546:
[----:B------:R-:W-:Y:S05]  /*08d0*/  BSYNC B0 ;  /* 0x0000000000007941 */ /* 0x000fea0003800000 */
.L_x_2545:
        /* <DEDUP_REMOVED lines=10> */
[----:B-1----:R-:W0:Y:S01]  /*0980*/  LDC.64 R6, c[0x0][0x230] ;  /* 0x00008c00ff067b82 */ /* 0x002e220000000a00 */
[----:B------:R-:W-:Y:S01]  /*0990*/  ISETP.GT.AND P2, PT, R2, 0x3, PT ;  /* 0x000000030200780c */ /* 0x000fe20003f44270 */
[----:B------:R-:W-:Y:S01]  /*09a0*/  IMAD R4, R4, R3, RZ ;  /* 0x0000000304047224 */ /* 0x000fe200078e02ff */
[----:B------:R-:W-:Y:S01]  /*09b0*/  HFMA2.MMA R19, -RZ, RZ, 0, 0 ;  /* 0x00000000ff137435 */ /* 0x000fe200000001ff */
[----:B------:R-:W-:-:S03]  /*09c0*/  PLOP3.LUT P0, PT, PT, PT, PT, 0x80, 0x0 ;  /* 0x000000000000781c */ /* 0x000fc60003f0f070 */
[----:B------:R-:W-:-:S04]  /*09d0*/  LEA R4, R4, UR4, 0x1 ;  /* 0x0000000404047c11 */ /* 0x000fc8000f8e08ff */
[----:B------:R-:W-:-:S05]  /*09e0*/  LEA R5, R5, R4, 0x2 ;  /* 0x0000000405057211 */ /* 0x000fca00078e10ff */
[----:B0-----:R-:W-:Y:S01]  /*09f0*/  IMAD.WIDE R4, R5, 0x2, R6 ;  /* 0x0000000205047825 */ /* 0x001fe200078e0206 */
[----:B------:R-:W-:Y:S06]  /*0a00*/  @!P2 BRA `(.L_x_2553) ;  /* 0x000000000034a947 */ /* 0x000fec0003800000 */
[----:B------:R-:W-:Y:S02]  /*0a10*/  PLOP3.LUT P0, PT, PT, PT, PT, 0x8, 0x0 ;  /* 0x000000000000781c */ /* 0x000fe40003f0e170 */
[----:B------:R-:W-:-:S11]  /*0a20*/  IADD3 R18, R2, -0x3, RZ ;  /* 0xfffffffd02127810 */ /* 0x000fd60007ffe0ff */
.L_x_2554:
        /* <DEDUP_REMOVED lines=11> */
.L_x_2553:
        /* <DEDUP_REMOVED lines=10> */
.L_x_2552:
[----:B-12---:R-:W0:Y:S08]  /*0b80*/  LDC.64 R6, c[0x0][0x248] ;  /* 0x00009200ff067b82 */ /* 0x006e300000000a00 */
        /* <DEDUP_REMOVED lines=15> */
.L_x_2556:
[----:B0-----:R-:W0:Y:S01]  /*0c80*/  LDC.64 R10, c[0x0][0x220] ;  /* 0x00008800ff0a7b82 */ /* 0x001e220000000a00 */
[----:B-----5:R-:W-:-:S05]  /*0c90*/  IADD3 R21, R0, R2, RZ ;  /* 0x0000000200157210 */ /* 0x020fca0007ffe0ff */
[----:B------:R-:W-:Y:S02]  /*0ca0*/  IMAD R22, R21, R3, RZ ;  /* 0x0000000315167224 */ /* 0x000fe400078e02ff */
[----:B------:R-:W3:Y:S03]  /*0cb0*/  LDC.64 R24, c[0x0][0x228] ;  /* 0x00008a00ff187b82 */ /* 0x000ee60000000a00 */
[----:B------:R-:W-:-:S04]  /*0cc0*/  SHF.R.S32.HI R23, RZ, 0x1f, R22 ;  /* 0x0000001fff177819 */ /* 0x000fc80000011416 */
[----:B------:R-:W-:-:S04]  /*0cd0*/  LEA.HI R23, R23, R22, RZ, 0x3 ;  /* 0x0000001617177211 */ /* 0x000fc800078f18ff */
[----:B------:R-:W-:-:S05]  /*0ce0*/  LEA.HI.SX32 R23, R23, R20, 0x1d ;  /* 0x0000001417177211 */ /* 0x000fca00078feaff */
[----:B0-----:R-:W-:-:S06]  /*0cf0*/  IMAD.WIDE R22, R23, 0x4, R10 ;  /* 0x0000000417167825 */ /* 0x001fcc00078e020a */
[----:B------:R-:W4:Y:S01]  /*0d00*/  LDG.E.CONSTANT R23, desc[UR8][R22.64] ;  /* 0x0000000816177981 */ /* 0x000f22000c1e9900 */
[----:B---3--:R-:W-:Y:S01]  /*0d10*/  IMAD.WIDE R24, R21, 0x2, R24 ;  /* 0x0000000215187825 */ /* 0x008fe200078e0218 */
[----:B------:R-:W-:-:S04]  /*0d20*/  LEA R27, R12, 0x1, 0x1 ;  /* 0x000000010c1b7811 */ /* 0x000fc800078e08ff */
[----:B------:R0:W3:Y:S01]  /*0d30*/  LDG.E.U16.CONSTANT R10, desc[UR8][R24.64] ;  /* 0x00000008180a7981 */ /* 0x0000e2000c1e9500 */
[----:B------:R-:W-:-:S05]  /*0d40*/  IMAD.WIDE R26, R27, 0x2, R6 ;  /* 0x000000021b1a7825 */ /* 0x000fca00078e0206 */
        /* <DEDUP_REMOVED lines=15> */
[----:B--2---:R-:W-:Y:S01]  /*0e40*/  IADD3 R12, R11, R12, RZ ;  /* 0x0000000c0b0c7210 */ /* 0x004fe20007ffe0ff */
[----:B0-----:R-:W-:-:S02]  /*0e50*/  IMAD R24, R22, R22, RZ ;  /* 0x0000001616187224 */ /* 0x001fc400078e02ff */
[----:B------:R-:W-:Y:S01]  /*0e60*/  IMAD R21, R21, R21, RZ ;  /* 0x0000001515157224 */ /* 0x000fe200078e02ff */
[----:B------:R-:W-:Y:S01]  /*0e70*/  I2F.F16 R28, R28 ;  /* 0x0000001c001c7306 */ /* 0x000fe20000200c00 */
[----:B------:R-:W-:-:S07]  /*0e80*/  ISETP.GE.AND P2, PT, R12, R17, PT ;  /* 0x000000110c00720c */ /* 0x000fce0003f46270 */
        /* <DEDUP_REMOVED lines=11> */
.L_x_2555:
        /* <DEDUP_REMOVED lines=8> */
[----:B0-----:R-:W-:Y:S01]  /*0fc0*/  LEA.HI R10, R7, R0, RZ, 0x5 ;  /* 0x00000000070a7211 */ /* 0x001fe200078f28ff */
        /* <DEDUP_REMOVED lines=12> */
.L_x_2557:
        /* <DEDUP_REMOVED lines=8> */
.L_x_2558:
        /* <DEDUP_REMOVED lines=11> */
.L_x_2559:
        /* <DEDUP_REMOVED lines=8> */
.L_x_2560:
        /* <DEDUP_REMOVED lines=8> */
.L_x_2561:
[----:B------:R-:W-:Y:S02]  /*12c0*/  ISETP.GE.OR P0, PT, R16, R13, P0 ;  /* 0x0000000d1000720c */ /* 0x000fe40000706670 */
[----:B------:R-:W-:Y:S02]  /*12d0*/  LEA R2, R21, R2, 0x3 ;  /* 0x0000000215027211 */ /* 0x000fe400078e18ff */
[----:B------:R-:W-:Y:S02]  /*12e0*/  PRMT R18, RZ, 0x5410, RZ ;  /* 0x00005410ff127816 */ /* 0x000fe400000000ff */
[----:B------:R-:W-:Y:S02]  /*12f0*/  IADD3 R0, R7, R2, R0 ;  /* 0x0000000207007210 */ /* 0x000fe40007ffe000 */
[----:B------:R-:W-:Y:S02]  /*1300*/  PRMT R22, RZ, 0x5410, RZ ;  /* 0x00005410ff167816 */ /* 0x000fe400000000ff */
[----:B------:R-:W-:-:S02]  /*1310*/  IADD3 R0, R19, R0, R6 ;  /* 0x0000000013007210 */ /* 0x000fc40007ffe006 */
[----:B------:R-:W-:Y:S02]  /*1320*/  PRMT R19, RZ, 0x5410, RZ ;  /* 0x00005410ff137816 */ /* 0x000fe400000000ff */
[----:B------:R-:W-:Y:S01]  /*1330*/  PRMT R13, RZ, 0x5410, RZ ;  /* 0x00005410ff0d7816 */ /* 0x000fe200000000ff */
[----:B------:R-:W-:Y:S06]  /*1340*/  @P0 BRA `(.L_x_2562) ;  /* 0x0000003c00980947 */ /* 0x000fec0003800000 */
[----:B------:R-:W2:Y:S04]  /*1350*/  LDL.64 R6, [R1] ;  /* 0x0000000001067983 */ /* 0x000ea80000100a00 */
[----:B------:R2:W3:Y:S01]  /*1360*/  LDG.E.U16.CONSTANT R21, desc[UR8][R4.64+0x2] ;  /* 0x0000020804157981 */ /* 0x0004e2000c1e9500 */
[----:B------:R-:W0:Y:S01]  /*1370*/  S2UR UR5, SR_CgaCtaId ;  /* 0x00000000000579c3 */ /* 0x000e220000008800 */
        /* <DEDUP_REMOVED lines=9> */
[----:B------:R-:W-:Y:S02]  /*1410*/  LEA R8, P2, R0, UR6, 0x2 ;  /* 0x0000000600087c11 */ /* 0x000fe4000f8410ff */
[----:B------:R-:W-:-:S02]  /*1420*/  ISETP.LT.OR P0, PT, R9, 0x2, !P0 ;  /* 0x000000020900780c */ /* 0x000fc40004701670 */
[----:B------:R-:W-:Y:S02]  /*1430*/  LEA.HI.X R9, R0, UR7, R3, 0x2, P2 ;  /* 0x0000000700097c11 */ /* 0x000fe400090f1403 */
[----:B------:R-:W-:Y:S01]  /*1440*/  PRMT R18, R18, 0x5410, RZ ;  /* 0x0000541012127816 */ /* 0x000fe200000000ff */
[----:B0-----:R-:W-:-:S03]  /*1450*/  ULEA UR4, UR5, UR4, 0x18 ;  /* 0x0000000405047291 */ /* 0x001fc6000f8ec03f */
[----:B------:R-:W-:Y:S01]  /*1460*/  ULDC UR5, c[0x0][0x264] ;  /* 0x0000990000057ab9 */ /* 0x000fe20000000800 */
[----:B--2---:R-:W-:Y:S02]  /*1470*/  PRMT R5, R6, 0x7610, R6 ;  /* 0x0000761006057816 */ /* 0x004fe40000000006 */
[----:B------:R-:W-:Y:S02]  /*1480*/  PRMT R12, R7, 0x7610, R7 ;  /* 0x00007610070c7816 */ /* 0x000fe40000000007 */
[----:B---3--:R-:W-:-:S07]  /*1490*/  IADD3 R21, R16, R21, RZ ;  /* 0x0000001510157210 */ /* 0x008fce0007ffe0ff */
.L_x_2571:
        /* <DEDUP_REMOVED lines=17> */
[----:B------:R-:W-:Y:S01]  /*15b0*/  PRMT R0, R15, 0x9910, RZ ;  /* 0x000099100f007816 */ /* 0x000fe200000000ff */
[----:B------:R-:W-:-:S03]  /*15c0*/  HFMA2.MMA R23, -RZ, RZ, 0, 0.0625 ;  /* 0x00002c00ff177435 */ /* 0x000fc600000001ff */
[----:B------:R-:W-:Y:S02]  /*15d0*/  ISETP.NE.AND P2, PT, R0, RZ, PT ;  /* 0x000000ff0000720c */ /* 0x000fe40003f45270 */
        /* <DEDUP_REMOVED lines=58> */
[----:B------:R-:W-:Y:S02]  /*1980*/  HADD2.F32 R41, -RZ, R37.H0_H0 ;  /* 0x20000025ff297230 */ /* 0x000fe40000004100 */
[--C-:B0-----:R-:W-:Y:S02]  /*1990*/  HADD2.F32 R0, -RZ, R8.reuse.H0_H0 ;  /* 0x20000008ff007230 */ /* 0x101fe40000004100 */
[----:B------:R-:W-:-:S02]  /*19a0*/  HADD2.F32 R8, -RZ, R8.H1_H1 ;  /* 0x30000008ff087230 */ /* 0x000fc40000004100 */
[----:B------:R-:W-:Y:S02]  /*19b0*/  HADD2.F32 R38, -RZ, R9.H0_H0 ;  /* 0x20000009ff267230 */ /* 0x000fe40000004100 */
[----:B------:R-:W-:Y:S01]  /*19c0*/  FFMA.FTZ R40, R3, R0, RZ ;  /* 0x0000000003287223 */ /* 0x000fe200000100ff */
[----:B------:R-:W-:Y:S01]  /*19d0*/  FFMA.FTZ R43, R0, R41, RZ ;  /* 0x00000029002b7223 */ /* 0x000fe200000100ff */
[----:B------:R-:W-:Y:S02]  /*19e0*/  HADD2.F32 R41, -RZ, R37.H1_H1 ;  /* 0x30000025ff297230 */ /* 0x000fe40000004100 */
[----:B------:R-:W-:Y:S01]  /*19f0*/  FFMA.FTZ R39, R39, R8, R40 ;  /* 0x0000000827277223 */ /* 0x000fe20000010028 */
[----:B------:R-:W-:Y:S02]  /*1a00*/  HADD2.F32 R40, -RZ, R25.H1_H1 ;  /* 0x30000019ff287230 */ /* 0x000fe40000004100 */
[----:B------:R-:W-:Y:S01]  /*1a10*/  FFMA.FTZ R41, R8, R41, R43 ;  /* 0x0000002908297223 */ /* 0x000fe2000001002b */
[----:B------:R-:W-:Y:S01]  /*1a20*/  FFMA.FTZ R3, R42, R38, R39 ;  /* 0x000000262a037223 */ /* 0x000fe20000010027 */
[----:B------:R-:W-:-:S02]  /*1a30*/  HADD2.F32 R39, -RZ, R9.H1_H1 ;  /* 0x30000009ff277230 */ /* 0x000fc40000004100 */
[----:B-1----:R-:W-:-:S03]  /*1a40*/  HADD2.F32 R9, -RZ, R10.H0_H0 ;  /* 0x2000000aff097230 */ /* 0x002fc60000004100 */
[----:B------:R-:W-:Y:S01]  /*1a50*/  FFMA.FTZ R40, R40, R39, R3 ;  /* 0x0000002728287223 */ /* 0x000fe20000010003 */
[----:B------:R-:W-:-:S05]  /*1a60*/  HADD2.F32 R3, -RZ, R29.H0_H0 ;  /* 0x2000001dff037230 */ /* 0x000fca0000004100 */
[----:B------:R-:W-:Y:S01]  /*1a70*/  FFMA.FTZ R42, R3, R9, R40 ;  /* 0x00000009032a7223 */ /* 0x000fe20000010028 */
[----:B------:R-:W-:Y:S02]  /*1a80*/  HADD2.F32 R3, -RZ, R29.H1_H1 ;  /* 0x3000001dff037230 */ /* 0x000fe40000004100 */
[----:B------:R-:W-:Y:S02]  /*1a90*/  HADD2.F32 R40, -RZ, R10.H1_H1 ;  /* 0x3000000aff287230 */ /* 0x000fe40000004100 */
[--C-:B------:R-:W-:Y:S02]  /*1aa0*/  HADD2.F32 R10, -RZ, R11.reuse.H0_H0 ;  /* 0x2000000bff0a7230 */ /* 0x100fe40000004100 */
[----:B------:R-:W-:Y:S02]  /*1ab0*/  HADD2.F32 R11, -RZ, R11.H1_H1 ;  /* 0x3000000bff0b7230 */ /* 0x000fe40000004100 */
[----:B------:R-:W-:Y:S01]  /*1ac0*/  FFMA.FTZ R3, R3, R40, R42 ;  /* 0x0000002803037223 */ /* 0x000fe2000001002a */
[----:B------:R-:W-:-:S05]  /*1ad0*/  HADD2.F32 R42, -RZ, R30.H0_H0 ;  /* 0x2000001eff2a7230 */ /* 0x000fca0000004100 */
[----:B------:R-:W-:Y:S01]  /*1ae0*/  FFMA.FTZ R3, R42, R10, R3 ;  /* 0x0000000a2a037223 */ /* 0x000fe20000010003 */
[----:B------:R-:W-:-:S05]  /*1af0*/  HADD2.F32 R42, -RZ, R30.H1_H1 ;  /* 0x3000001eff2a7230 */ /* 0x000fca0000004100 */
[----:B------:R-:W-:Y:S01]  /*1b00*/  FFMA.FTZ R3, R42, R11, R3 ;  /* 0x0000000b2a037223 */ /* 0x000fe20000010003 */
[----:B------:R-:W-:-:S05]  /*1b10*/  HADD2.F32 R42, -RZ, R5.H0_H0 ;  /* 0x20000005ff2a7230 */ /* 0x000fca0000004100 */
[----:B------:R-:W-:Y:S01]  /*1b20*/  FMUL.FTZ R3, R3, R42 ;  /* 0x0000002a03037220 */ /* 0x000fe20000410000 */
[----:B------:R-:W-:-:S04]  /*1b30*/  HADD2.F32 R42, -RZ, R24.H0_H0 ;  /* 0x20000018ff2a7230 */ /* 0x000fc80000004100 */
[----:B------:R-:W-:Y:S01]  /*1b40*/  F2FP.F16.F32.PACK_AB R3, RZ, R3 ;  /* 0x00000003ff03723e */ /* 0x000fe200000000ff */
[----:B------:R-:W-:Y:S01]  /*1b50*/  FFMA.FTZ R44, R38, R42, R41 ;  /* 0x0000002a262c7223 */ /* 0x000fe20000010029 */
[----:B------:R-:W-:Y:S02]  /*1b60*/  HADD2.F32 R42, -RZ, R24.H1_H1 ;  /* 0x30000018ff2a7230 */ /* 0x000fe40000004100 */
[----:B------:R-:W-:-:S03]  /*1b70*/  HADD2.F32 R41, -RZ, R31.H0_H0 ;  /* 0x2000001fff297230 */ /* 0x000fc60000004100 */
[----:B------:R-:W-:-:S04]  /*1b80*/  FFMA.FTZ R42, R39, R42, R44 ;  /* 0x0000002a272a7223 */ /* 0x000fc8000001002c */
[----:B------:R-:W-:Y:S01]  /*1b90*/  FFMA.FTZ R43, R9, R41, R42 ;  /* 0x00000029092b7223 */ /* 0x000fe2000001002a */
[----:B------:R-:W-:Y:S02]  /*1ba0*/  HADD2.F32 R41, -RZ, R31.H1_H1 ;  /* 0x3000001fff297230 */ /* 0x000fe40000004100 */
[----:B------:R-:W-:-:S03]  /*1bb0*/  HADD2.F32 R42, -RZ, R32.H0_H0 ;  /* 0x20000020ff2a7230 */ /* 0x000fc60000004100 */
[----:B------:R-:W-:-:S04]  /*1bc0*/  FFMA.FTZ R41, R40, R41, R43 ;  /* 0x0000002928297223 */ /* 0x000fc8000001002b */
[----:B------:R-:W-:Y:S01]  /*1bd0*/  FFMA.FTZ R44, R10, R42, R41 ;  /* 0x0000002a0a2c7223 */ /* 0x000fe20000010029 */
[----:B------:R-:W-:Y:S02]  /*1be0*/  HADD2.F32 R42, -RZ, R32.H1_H1 ;  /* 0x30000020ff2a7230 */ /* 0x000fe40000004100 */
[----:B------:R-:W-:-:S03]  /*1bf0*/  HADD2.F32 R41, -RZ, R5.H1_H1 ;  /* 0x30000005ff297230 */ /* 0x000fc60000004100 */
[----:B------:R-:W-:-:S04]  /*1c00*/  FFMA.FTZ R42, R11, R42, R44 ;  /* 0x0000002a0b2a7223 */ /* 0x000fc8000001002c */
[----:B------:R-:W-:-:S05]  /*1c10*/  FMUL.FTZ R41, R42, R41 ;  /* 0x000000292a297220 */ /* 0x000fca0000410000 */
[----:B------:R-:W-:-:S04]  /*1c20*/  F2FP.F16.F32.PACK_AB R41, RZ, R41 ;  /* 0x00000029ff29723e */ /* 0x000fc800000000ff */
[----:B------:R-:W-:Y:S01]  /*1c30*/  PRMT R3, R3, 0x5410, R41 ;  /* 0x0000541003037816 */ /* 0x000fe20000000029 */
[----:B------:R-:W-:-:S05]  /*1c40*/  HADD2.F32 R41, -RZ, R4.H0_H0 ;  /* 0x20000004ff297230 */ /* 0x000fca0000004100 */
[----:B------:R-:W-:Y:S01]  /*1c50*/  HFMA2.MMA R13, R3, 1, 1, R13 ;  /* 0x3c003c00030d7835 */ /* 0x000fe2000000000d */
[----:B------:R-:W-:Y:S02]  /*1c60*/  HADD2.F32 R3, -RZ, R27.H0_H0 ;  /* 0x2000001bff037230 */ /* 0x000fe40000004100 */
[----:B------:R-:W-:-:S03]  /*1c70*/  FFMA.FTZ R41, R0, R41, RZ ;  /* 0x0000002900297223 */ /* 0x000fc600000100ff */
[----:B------:R-:W-:Y:S01]  /*1c80*/  FFMA.FTZ R3, R0, R3, RZ ;  /* 0x0000000300037223 */ /* 0x000fe200000100ff */
[----:B------:R-:W-:-:S05]  /*1c90*/  HADD2.F32 R0, -RZ, R4.H1_H1 ;  /* 0x30000004ff007230 */ /* 0x000fca0000004100 */
[----:B------:R-:W-:Y:S01]  /*1ca0*/  FFMA.FTZ R41, R8, R0, R41 ;  /* 0x0000000008297223 */ /* 0x000fe20000010029 */
[----:B------:R-:W-:-:S05]  /*1cb0*/  HADD2.F32 R0, -RZ, R27.H1_H1 ;  /* 0x3000001bff007230 */ /* 0x000fca0000004100 */
[----:B------:R-:W-:Y:S01]  /*1cc0*/  FFMA.FTZ R3, R8, R0, R3 ;  /* 0x0000000008037223 */ /* 0x000fe20000010003 */
[----:B------:R-:W-:Y:S02]  /*1cd0*/  HADD2.F32 R0, -RZ, R26.H0_H0 ;  /* 0x2000001aff007230 */ /* 0x000fe40000004100 */
[----:B------:R-:W-:-:S03]  /*1ce0*/  HADD2.F32 R8, -RZ, R28.H0_H0 ;  /* 0x2000001cff087230 */ /* 0x000fc60000004100 */
[C---:B------:R-:W-:Y:S02]  /*1cf0*/  FFMA.FTZ R0, R38.reuse, R0, R41 ;  /* 0x0000000026007223 */ /* 0x040fe40000010029 */
[----:B------:R-:W-:Y:S01]  /*1d00*/  FFMA.FTZ R41, R38, R8, R3 ;  /* 0x0000000826297223 */ /* 0x000fe20000010003 */
[----:B------:R-:W-:Y:S02]  /*1d10*/  HADD2.F32 R3, -RZ, R26.H1_H1 ;  /* 0x3000001aff037230 */ /* 0x000fe40000004100 */
[----:B------:R-:W-:Y:S02]  /*1d20*/  HADD2.F32 R8, -RZ, R28.H1_H1 ;  /* 0x3000001cff087230 */ /* 0x000fe40000004100 */
[----:B------:R-:W-:Y:S02]  /*1d30*/  HADD2.F32 R38, -RZ, R36.H0_H0 ;  /* 0x20000024ff267230 */ /* 0x000fe40000004100 */
[----:B------:R-:W-:Y:S01]  /*1d40*/  FFMA.FTZ R0, R39, R3, R0 ;  /* 0x0000000327007223 */ /* 0x000fe20000010000 */
[----:B------:R-:W-:-:S02]  /*1d50*/  HADD2.F32 R3, -RZ, R33.H0_H0 ;  /* 0x20000021ff037230 */ /* 0x000fc40000004100 */
[----:B------:R-:W-:Y:S01]  /*1d60*/  FFMA.FTZ R8, R39, R8, R41 ;  /* 0x0000000827087223 */ /* 0x000fe20000010029 */
[----:B------:R-:W-:Y:S02]  /*1d70*/  HADD2.F32 R41, -RZ, R35.H0_H0 ;  /* 0x20000023ff297230 */ /* 0x000fe40000004100 */
[C---:B------:R-:W-:Y:S01]  /*1d80*/  FFMA.FTZ R39, R9.reuse, R3, R0 ;  /* 0x0000000309277223 */ /* 0x040fe20000010000 */
[--C-:B------:R-:W-:Y:S02]  /*1d90*/  HADD2.F32 R3, -RZ, R34.reuse.H0_H0 ;  /* 0x20000022ff037230 */ /* 0x100fe40000004100 */
[----:B------:R-:W-:Y:S01]  /*1da0*/  FFMA.FTZ R8, R9, R41, R8 ;  /* 0x0000002909087223 */ /* 0x000fe20000010008 */
[----:B------:R-:W-:Y:S02]  /*1db0*/  HADD2.F32 R9, -RZ, R33.H1_H1 ;  /* 0x30000021ff097230 */ /* 0x000fe40000004100 */
[----:B------:R-:W-:Y:S02]  /*1dc0*/  HADD2.F32 R41, -RZ, R35.H1_H1 ;  /* 0x30000023ff297230 */ /* 0x000fe40000004100 */
[----:B------:R-:W-:-:S02]  /*1dd0*/  HADD2.F32 R0, -RZ, R34.H1_H1 ;  /* 0x30000022ff007230 */ /* 0x000fc40000004100 */
[C---:B------:R-:W-:Y:S01]  /*1de0*/  FFMA.FTZ R9, R40.reuse, R9, R39 ;  /* 0x0000000928097223 */ /* 0x040fe20000010027 */
[----:B------:R-:W-:Y:S01]  /*1df0*/  FFMA.FTZ R41, R40, R41, R8 ;  /* 0x0000002928297223 */ /* 0x000fe20000010008 */
[----:B------:R-:W-:Y:S02]  /*1e00*/  HADD2.F32 R40, -RZ, R36.H1_H1 ;  /* 0x30000024ff287230 */ /* 0x000fe40000004100 */
[C---:B------:R-:W-:Y:S01]  /*1e10*/  FFMA.FTZ R8, R10.reuse, R3, R9 ;  /* 0x000000030a087223 */ /* 0x040fe20000010009 */
[--C-:B------:R-:W-:Y:S02]  /*1e20*/  HADD2.F32 R3, -RZ, R12.reuse.H0_H0 ;  /* 0x2000000cff037230 */ /* 0x100fe40000004100 */
[----:B------:R-:W-:Y:S01]  /*1e30*/  FFMA.FTZ R41, R10, R38, R41 ;  /* 0x000000260a297223 */ /* 0x000fe20000010029 */
[----:B------:R-:W-:Y:S02]  /*1e40*/  HADD2.F32 R9, -RZ, R12.H1_H1 ;  /* 0x3000000cff097230 */ /* 0x000fe40000004100 */
        /* <DEDUP_REMOVED lines=8> */
.L_x_2564:
        /* <DEDUP_REMOVED lines=9> */
[----:B------:R-:W-:Y:S02]  /*1f60*/  HADD2.F32 R4, -RZ, R27.H0_H0 ;  /* 0x2000001bff047230 */ /* 0x000fe40000004100 */
[--C-:B0-----:R-:W-:Y:S02]  /*1f70*/  HADD2.F32 R37, -RZ, R8.reuse.H0_H0 ;  /* 0x20000008ff257230 */ /* 0x101fe40000004100 */
[----:B------:R-:W-:Y:S02]  /*1f80*/  HADD2.F32 R41, -RZ, R8.H1_H1 ;  /* 0x30000008ff297230 */ /* 0x000fe40000004100 */
[----:B------:R-:W-:Y:S02]  /*1f90*/  HADD2.F32 R8, -RZ, R29.H1_H1 ;  /* 0x3000001dff087230 */ /* 0x000fe40000004100 */
[-C--:B------:R-:W-:Y:S01]  /*1fa0*/  FFMA.FTZ R43, R0, R37.reuse, RZ ;  /* 0x00000025002b7223 */ /* 0x080fe200000100ff */
[-C--:B------:R-:W-:Y:S01]  /*1fb0*/  FFMA.FTZ R2, R2, R37.reuse, RZ ;  /* 0x0000002502027223 */ /* 0x080fe200000100ff */
[-C--:B------:R-:W-:Y:S01]  /*1fc0*/  FFMA.FTZ R3, R3, R37.reuse, RZ ;  /* 0x0000002503037223 */ /* 0x080fe200000100ff */
[----:B------:R-:W-:Y:S01]  /*1fd0*/  FFMA.FTZ R4, R4, R37, RZ ;  /* 0x0000002504047223 */ /* 0x000fe200000100ff */
[-C--:B------:R-:W-:Y:S01]  /*1fe0*/  FFMA.FTZ R38, R38, R41.reuse, R43 ;  /* 0x0000002926267223 */ /* 0x080fe2000001002b */
[----:B------:R-:W-:Y:S01]  /*1ff0*/  FFMA.FTZ R2, R39, R41, R2 ;  /* 0x0000002927027223 */ /* 0x000fe20000010002 */
[----:B------:R-:W-:-:S02]  /*2000*/  HADD2.F32 R43, -RZ, R27.H1_H1 ;  /* 0x3000001bff2b7230 */ /* 0x000fc40000004100 */
[-C--:B------:R-:W-:Y:S01]  /*2010*/  FFMA.FTZ R3, R40, R41.reuse, R3 ;  /* 0x0000002928037223 */ /* 0x080fe20000010003 */
[----:B------:R-:W-:Y:S02]  /*2020*/  HADD2.F32 R39, -RZ, R25.H0_H0 ;  /* 0x20000019ff277230 */ /* 0x000fe40000004100 */
        /* <DEDUP_REMOVED lines=20> */
[----:B-1----:R-:W-:Y:S02]  /*2170*/  HADD2.F32 R9, -RZ, R10.H0_H0 ;  /* 0x2000000aff097230 */ /* 0x002fe40000004100 */
[----:B------:R-:W-:Y:S02]  /*2180*/  HADD2.F32 R24, -RZ, R33.H0_H0 ;  /* 0x20000021ff187230 */ /* 0x000fe40000004100 */
[----:B------:R-:W-:-:S02]  /*2190*/  HADD2.F32 R37, -RZ, R35.H0_H0 ;  /* 0x20000023ff257230 */ /* 0x000fc40000004100 */
[-C--:B------:R-:W-:Y:S01]  /*21a0*/  FFMA.FTZ R25, R25, R9.reuse, R38 ;  /* 0x0000000919197223 */ /* 0x080fe20000010026 */
[----:B------:R-:W-:Y:S02]  /*21b0*/  HADD2.F32 R10, -RZ, R10.H1_H1 ;  /* 0x3000000aff0a7230 */ /* 0x000fe40000004100 */
[-C--:B------:R-:W-:Y:S01]  /*21c0*/  FFMA.FTZ R27, R27, R9.reuse, R2 ;  /* 0x000000091b1b7223 */ /* 0x080fe20000010002 */
[-C--:B------:R-:W-:Y:S01]  /*21d0*/  FFMA.FTZ R3, R24, R9.reuse, R3 ;  /* 0x0000000918037223 */ /* 0x080fe20000010003 */
[----:B------:R-:W-:Y:S01]  /*21e0*/  FFMA.FTZ R9, R37, R9, R4 ;  /* 0x0000000925097223 */ /* 0x000fe20000010004 */
[----:B------:R-:W-:Y:S02]  /*21f0*/  HADD2.F32 R4, -RZ, R31.H1_H1 ;  /* 0x3000001fff047230 */ /* 0x000fe40000004100 */
[----:B------:R-:W-:Y:S01]  /*2200*/  FFMA.FTZ R25, R8, R10, R25 ;  /* 0x0000000a08197223 */ /* 0x000fe20000010019 */
[----:B------:R-:W-:Y:S02]  /*2210*/  HADD2.F32 R0, -RZ, R11.H0_H0 ;  /* 0x2000000bff007230 */ /* 0x000fe40000004100 */
[----:B------:R-:W-:-:S02]  /*2220*/  HADD2.F32 R8, -RZ, R32.H0_H0 ;  /* 0x20000020ff087230 */ /* 0x000fc40000004100 */
[----:B------:R-:W-:Y:S01]  /*2230*/  FFMA.FTZ R27, R4, R10, R27 ;  /* 0x0000000a041b7223 */ /* 0x000fe2000001001b */
[----:B------:R-:W-:Y:S02]  /*2240*/  HADD2.F32 R24, -RZ, R33.H1_H1 ;  /* 0x30000021ff187230 */ /* 0x000fe40000004100 */
[----:B------:R-:W-:Y:S02]  /*2250*/  HADD2.F32 R26, -RZ, R35.H1_H1 ;  /* 0x30000023ff1a7230 */ /* 0x000fe40000004100 */
        /* <DEDUP_REMOVED lines=8> */
[----:B------:R-:W-:Y:S02]  /*22e0*/  HADD2.F32 R10, -RZ, R36.H0_H0 ;  /* 0x20000024ff0a7230 */ /* 0x000fe40000004100 */
[-C--:B------:R-:W-:Y:S01]  /*22f0*/  FFMA.FTZ R8, R8, R0.reuse, R3 ;  /* 0x0000000008087223 */ /* 0x080fe20000010003 */
[----:B------:R-:W-:Y:S02]  /*2300*/  HADD2.F32 R25, -RZ, R30.H1_H1 ;  /* 0x3000001eff197230 */ /* 0x000fe40000004100 */
[----:B------:R-:W-:Y:S01]  /*2310*/  FFMA.FTZ R4, R27, R11, R4 ;  /* 0x0000000b1b047223 */ /* 0x000fe20000010004 */
        /* <DEDUP_REMOVED lines=22> */
.L_x_2565:
[----:B------:R-:W0:Y:S02]  /*2480*/  LDC R25, c[0x0][0x23c] ;  /* 0x00008f00ff197b82 */ /* 0x000e240000000800 */
[----:B0-----:R-:W-:-:S05]  /*2490*/  IMAD.WIDE R26, R25, 0x4, R6 ;  /* 0x00000004191a7825 */ /* 0x001fca00078e0206 */
[----:B------:R-:W2:Y:S02]  /*24a0*/  LDG.E.128.CONSTANT R8, desc[UR8][R26.64] ;  /* 0x000000081a087981 */ /* 0x000ea4000c1e9d00 */
[C---:B--2---:R-:W-:Y:S02]  /*24b0*/  LOP3.LUT R32, R8.reuse, 0xf000f, RZ, 0xc0, !PT ;  /* 0x000f000f08207812 */ /* 0x044fe400078ec0ff */
[----:B------:R-:W-:Y:S02]  /*24c0*/  LOP3.LUT R4, R8, 0xf000f0, RZ, 0xc0, !PT ;  /* 0x00f000f008047812 */ /* 0x000fe400078ec0ff */
[C---:B------:R-:W-:Y:S02]  /*24d0*/  LOP3.LUT R24, R9.reuse, 0xf000f0, RZ, 0xc0, !PT ;  /* 0x00f000f009187812 */ /* 0x040fe400078ec0ff */
[----:B------:R-:W-:Y:S02]  /*24e0*/  SHF.R.U32.HI R8, RZ, 0x8, R8 ;  /* 0x00000008ff087819 */ /* 0x000fe40000011608 */
[----:B------:R-:W-:-:S02]  /*24f0*/  LOP3.LUT R0, R9, 0xf000f, RZ, 0xc0, !PT ;  /* 0x000f000f09007812 */ /* 0x000fc400078ec0ff */
[C---:B------:R-:W-:Y:S02]  /*2500*/  LOP3.LUT R2, R10.reuse, 0xf000f, RZ, 0xc0, !PT ;  /* 0x000f000f0a027812 */ /* 0x040fe400078ec0ff */
[----:B------:R-:W-:Y:S02]  /*2510*/  LOP3.LUT R28, R10, 0xf000f0, RZ, 0xc0, !PT ;  /* 0x00f000f00a1c7812 */ /* 0x000fe400078ec0ff */
[C---:B------:R-:W-:Y:S02]  /*2520*/  LOP3.LUT R3, R11.reuse, 0xf000f, RZ, 0xc0, !PT ;  /* 0x000f000f0b037812 */ /* 0x040fe400078ec0ff */
        /* <DEDUP_REMOVED lines=49> */
[----:B------:R-:W-:Y:S02]  /*2840*/  HADD2.F32 R40, -RZ, R30.H0_H0 ;  /* 0x2000001eff287230 */ /* 0x000fe40000004100 */
[----:B------:R-:W-:Y:S02]  /*2850*/  HADD2.F32 R41, -RZ, R33.H0_H0 ;  /* 0x20000021ff297230 */ /* 0x000fe40000004100 */
[--C-:B0-----:R-:W-:Y:S02]  /*2860*/  HADD2.F32 R0, -RZ, R8.reuse.H0_H0 ;  /* 0x20000008ff007230 */ /* 0x101fe40000004100 */
[----:B------:R-:W-:-:S03]  /*2870*/  HADD2.F32 R8, -RZ, R8.H1_H1 ;  /* 0x30000008ff087230 */ /* 0x000fc60000004100 */
[----:B------:R-:W-:Y:S01]  /*2880*/  FFMA.FTZ R2, R3, R0, RZ ;  /* 0x0000000003027223 */ /* 0x000fe200000100ff */
[----:B------:R-:W-:Y:S01]  /*2890*/  FFMA.FTZ R43, R0, R41, RZ ;  /* 0x00000029002b7223 */ /* 0x000fe200000100ff */
[----:B------:R-:W-:Y:S02]  /*28a0*/  HADD2.F32 R41, -RZ, R33.H1_H1 ;  /* 0x30000021ff297230 */ /* 0x000fe40000004100 */
[----:B------:R-:W-:Y:S01]  /*28b0*/  FFMA.FTZ R39, R39, R8, R2 ;  /* 0x0000000827277223 */ /* 0x000fe20000010002 */
[----:B------:R-:W-:Y:S02]  /*28c0*/  HADD2.F32 R2, -RZ, R9.H0_H0 ;  /* 0x20000009ff027230 */ /* 0x000fe40000004100 */
[----:B------:R-:W-:-:S03]  /*28d0*/  FFMA.FTZ R41, R8, R41, R43 ;  /* 0x0000002908297223 */ /* 0x000fc6000001002b */
[----:B------:R-:W-:Y:S01]  /*28e0*/  FFMA.FTZ R3, R40, R2, R39 ;  /* 0x0000000228037223 */ /* 0x000fe20000010027 */
[----:B------:R-:W-:Y:S02]  /*28f0*/  HADD2.F32 R39, -RZ, R9.H1_H1 ;  /* 0x30000009ff277230 */ /* 0x000fe40000004100 */
[----:B------:R-:W-:Y:S02]  /*2900*/  HADD2.F32 R40, -RZ, R30.H1_H1 ;  /* 0x3000001eff287230 */ /* 0x000fe40000004100 */
        /* <DEDUP_REMOVED lines=29> */
[----:B------:R-:W-:Y:S01]  /*2ae0*/  FMUL.FTZ R42, R41, R42 ;  /* 0x0000002a292a7220 */ /* 0x000fe20000410000 */
[----:B------:R-:W-:-:S04]  /*2af0*/  HADD2.F32 R41, -RZ, R34.H0_H0 ;  /* 0x20000022ff297230 */ /* 0x000fc80000004100 */
[----:B------:R-:W-:Y:S01]  /*2b00*/  F2FP.F16.F32.PACK_AB R42, RZ, R42 ;  /* 0x0000002aff2a723e */ /* 0x000fe200000000ff */
[----:B------:R-:W-:-:S03]  /*2b10*/  FFMA.FTZ R41, R0, R41, RZ ;  /* 0x0000002900297223 */ /* 0x000fc600000100ff */
[----:B------:R-:W-:-:S06]  /*2b20*/  PRMT R3, R3, 0x5410, R42 ;  /* 0x0000541003037816 */ /* 0x000fcc000000002a */
[----:B------:R-:W-:Y:S01]  /*2b30*/  HFMA2.MMA R13, R3, 1, 1, R13 ;  /* 0x3c003c00030d7835 */ /* 0x000fe2000000000d */
[----:B------:R-:W-:-:S05]  /*2b40*/  HADD2.F32 R3, -RZ, R35.H0_H0 ;  /* 0x20000023ff037230 */ /* 0x000fca0000004100 */
[----:B------:R-:W-:Y:S01]  /*2b50*/  FFMA.FTZ R3, R0, R3, RZ ;  /* 0x0000000300037223 */ /* 0x000fe200000100ff */
[----:B------:R-:W-:-:S05]  /*2b60*/  HADD2.F32 R0, -RZ, R34.H1_H1 ;  /* 0x30000022ff007230 */ /* 0x000fca0000004100 */
[----:B------:R-:W-:Y:S01]  /*2b70*/  FFMA.FTZ R41, R8, R0, R41 ;  /* 0x0000000008297223 */ /* 0x000fe20000010029 */
[----:B------:R-:W-:-:S05]  /*2b80*/  HADD2.F32 R0, -RZ, R35.H1_H1 ;  /* 0x30000023ff007230 */ /* 0x000fca0000004100 */
[----:B------:R-:W-:Y:S01]  /*2b90*/  FFMA.FTZ R3, R8, R0, R3 ;  /* 0x0000000008037223 */ /* 0x000fe20000010003 */
[----:B------:R-:W-:Y:S02]  /*2ba0*/  HADD2.F32 R0, -RZ, R28.H0_H0 ;  /* 0x2000001cff007230 */ /* 0x000fe40000004100 */
[----:B------:R-:W-:-:S03]  /*2bb0*/  HADD2.F32 R8, -RZ, R27.H0_H0 ;  /* 0x2000001bff087230 */ /* 0x000fc60000004100 */
[C---:B------:R-:W-:Y:S01]  /*2bc0*/  FFMA.FTZ R0, R2.reuse, R0, R41 ;  /* 0x0000000002007223 */ /* 0x040fe20000010029 */
[----:B------:R-:W-:Y:S02]  /*2bd0*/  HADD2.F32 R41, -RZ, R23.H1_H1 ;  /* 0x30000017ff297230 */ /* 0x000fe40000004100 */
        /* <DEDUP_REMOVED lines=11> */
[----:B------:R-:W-:Y:S02]  /*2c90*/  HADD2.F32 R3, -RZ, R4.H0_H0 ;  /* 0x20000004ff037230 */ /* 0x000fe40000004100 */
[C---:B------:R-:W-:Y:S01]  /*2ca0*/  FFMA.FTZ R41, R40.reuse, R41, R8 ;  /* 0x0000002928297223 */ /* 0x040fe20000010008 */
[--C-:B------:R-:W-:Y:S02]  /*2cb0*/  HADD2.F32 R8, -RZ, R31.reuse.H0_H0 ;  /* 0x2000001fff087230 */ /* 0x100fe40000004100 */
[----:B------:R-:W-:Y:S01]  /*2cc0*/  FFMA.FTZ R9, R40, R9, R39 ;  /* 0x0000000928097223 */ /* 0x000fe20000010027 */
[----:B------:R-:W-:-:S03]  /*2cd0*/  HADD2.F32 R40, -RZ, R31.H1_H1 ;  /* 0x3000001fff287230 */ /* 0x000fc60000004100 */
[C---:B------:R-:W-:Y:S01]  /*2ce0*/  FFMA.FTZ R2, R10.reuse, R3, R9 ;  /* 0x000000030a027223 */ /* 0x040fe20000010009 */
[----:B------:R-:W-:Y:S01]  /*2cf0*/  FFMA.FTZ R41, R10, R8, R41 ;  /* 0x000000080a297223 */ /* 0x000fe20000010029 */
[--C-:B------:R-:W-:Y:S02]  /*2d00*/  HADD2.F32 R3, -RZ, R12.reuse.H0_H0 ;  /* 0x2000000cff037230 */ /* 0x100fe40000004100 */
        /* <DEDUP_REMOVED lines=9> */
.L_x_2566:
[----:B------:R-:W-:Y:S05]  /*2da0*/  @P0 BRA `(.L_x_2567) ;  /* 0x0000000400680947 */ /* 0x000fea0003800000 */
[----:B------:R-:W0:Y:S01]  /*2db0*/  LDS.64 R2, [UR4+0x90] ;  /* 0x00009004ff027984 */ /* 0x000e220008000a00 */
[----:B------:R-:W-:Y:S02]  /*2dc0*/  HADD2.F32 R11, -RZ, R33.H0_H0 ;  /* 0x20000021ff0b7230 */ /* 0x000fe40000004100 */
[----:B------:R-:W-:Y:S01]  /*2dd0*/  HADD2.F32 R39, -RZ, R34.H0_H0 ;  /* 0x20000022ff277230 */ /* 0x000fe20000004100 */
[----:B------:R-:W1:Y:S01]  /*2de0*/  LDS.64 R8, [UR4+0x98] ;  /* 0x00009804ff087984 */ /* 0x000e620008000a00 */
[--C-:B------:R-:W-:Y:S02]  /*2df0*/  HADD2.F32 R10, -RZ, R32.reuse.H0_H0 ;  /* 0x20000020ff0a7230 */ /* 0x100fe40000004100 */
[----:B------:R-:W-:Y:S02]  /*2e00*/  HADD2.F32 R0, -RZ, R35.H0_H0 ;  /* 0x20000023ff007230 */ /* 0x000fe40000004100 */
        /* <DEDUP_REMOVED lines=34> */
[----:B-1----:R-:W-:-:S02]  /*3030*/  HADD2.F32 R3, -RZ, R8.H0_H0 ;  /* 0x20000008ff037230 */ /* 0x002fc40000004100 */
        /* <DEDUP_REMOVED lines=21> */
[----:B------:R-:W-:Y:S01]  /*3190*/  FFMA.FTZ R8, R28, R0, R27 ;  /* 0x000000001c087223 */ /* 0x000fe2000001001b */
[----:B------:R-:W-:Y:S02]  /*31a0*/  HADD2.F32 R28, -RZ, R31.H0_H0 ;  /* 0x2000001fff1c7230 */ /* 0x000fe40000004100 */
[----:B------:R-:W-:-:S02]  /*31b0*/  HADD2.F32 R11, -RZ, R26.H1_H1 ;  /* 0x3000001aff0b7230 */ /* 0x000fc40000004100 */
[----:B------:R-:W-:Y:S02]  /*31c0*/  HADD2.F32 R23, -RZ, R24.H1_H1 ;  /* 0x30000018ff177230 */ /* 0x000fe40000004100 */
[----:B------:R-:W-:Y:S02]  /*31d0*/  HADD2.F32 R27, -RZ, R4.H1_H1 ;  /* 0x30000004ff1b7230 */ /* 0x000fe40000004100 */
[-C--:B------:R-:W-:Y:S01]  /*31e0*/  FFMA.FTZ R4, R10, R0.reuse, R29 ;  /* 0x000000000a047223 */ /* 0x080fe2000001001d */
[----:B------:R-:W-:Y:S01]  /*31f0*/  FFMA.FTZ R0, R28, R0, R3 ;  /* 0x000000001c007223 */ /* 0x000fe20000010003 */
        /* <DEDUP_REMOVED lines=21> */
.L_x_2567:
[----:B------:R-:W-:-:S04]  /*3350*/  IMAD.WIDE R10, R25, 0x4, R6 ;  /* 0x00000004190a7825 */ /* 0x000fc800078e0206 */
[----:B------:R-:W-:-:S06]  /*3360*/  IMAD.WIDE R10, R25, 0x4, R10 ;  /* 0x00000004190a7825 */ /* 0x000fcc00078e020a */
[----:B------:R-:W2:Y:S01]  /*3370*/  LDG.E.128.CONSTANT R8, desc[UR8][R10.64] ;  /* 0x000000080a087981 */ /* 0x000ea2000c1e9d00 */
[----:B------:R-:W-:Y:S02]  /*3380*/  MOV R31, 0x2c00 ;  /* 0x00002c00001f7802 */ /* 0x000fe40000000f00 */
[C---:B--2---:R-:W-:Y:S02]  /*3390*/  LOP3.LUT R0, R9.reuse, 0xf000f, RZ, 0xc0, !PT ;  /* 0x000f000f09007812 */ /* 0x044fe400078ec0ff */
[----:B------:R-:W-:Y:S02]  /*33a0*/  LOP3.LUT R26, R9, 0xf000f0, RZ, 0xc0, !PT ;  /* 0x00f000f0091a7812 */ /* 0x000fe400078ec0ff */
[----:B------:R-:W-:Y:S02]  /*33b0*/  LOP3.LUT R27, R10, 0xf000f0, RZ, 0xc0, !PT ;  /* 0x00f000f00a1b7812 */ /* 0x000fe400078ec0ff */
        /* <DEDUP_REMOVED lines=140> */
.L_x_2568:
        /* <DEDUP_REMOVED lines=91> */
.L_x_2569:
[----:B------:R-:W-:-:S04]  /*4230*/  IMAD.WIDE R2, R25, 0x4, R6 ;  /* 0x0000000419027825 */ /* 0x000fc800078e0206 */
        /* <DEDUP_REMOVED lines=9> */
[----:B------:R-:W-:Y:S02]  /*42d0*/  LOP3.LUT R27, R11, 0xf000f0, RZ, 0xc0, !PT ;  /* 0x00f000f00b1b7812 */ /* 0x000fe400078ec0ff */
[----:B------:R-:W-:Y:S02]  /*42e0*/  SHF.R.U32.HI R8, RZ, 0x8, R8 ;  /* 0x00000008ff087819 */ /* 0x000fe40000011608 */
[----:B------:R-:W-:Y:S02]  /*42f0*/  LOP3.LUT R2, R9, 0xf000f, RZ, 0xc0, !PT ;  /* 0x000f000f09027812 */ /* 0x000fe400078ec0ff */
[----:B------:R-:W-:Y:S02]  /*4300*/  SHF.R.U32.HI R10, RZ, 0x8, R10 ;  /* 0x00000008ff0a7819 */ /* 0x000fe4000001160a */
[----:B------:R-:W-:Y:S02]  /*4310*/  LOP3.LUT R3, R11, 0xf000f, RZ, 0xc0, !PT ;  /* 0x000f000f0b037812 */ /* 0x000fe400078ec0ff */
[----:B------:R-:W-:-:S02]  /*4320*/  SHF.R.U32.HI R9, RZ, 0x8, R9 ;  /* 0x00000008ff097819 */ /* 0x000fc40000011609 */
[----:B------:R-:W-:Y:S02]  /*4330*/  SHF.R.U32.HI R11, RZ, 0x8, R11 ;  /* 0x00000008ff0b7819 */ /* 0x000fe4000001160b */
        /* <DEDUP_REMOVED lines=50> */
[----:B------:R-:W-:Y:S02]  /*4660*/  HADD2.F32 R3, -RZ, R33.H0_H0 ;  /* 0x20000021ff037230 */ /* 0x000fe40000004100 */
[----:B------:R-:W-:Y:S01]  /*4670*/  FFMA.FTZ R43, R0, R43, RZ ;  /* 0x0000002b002b7223 */ /* 0x000fe200000100ff */
[----:B-1----:R-:W-:Y:S02]  /*4680*/  HADD2.F32 R41, -RZ, R11.H1_H1 ;  /* 0x3000000bff297230 */ /* 0x002fe40000004100 */
[----:B------:R-:W-:Y:S01]  /*4690*/  FFMA.FTZ R40, R39, R8, R38 ;  /* 0x0000000827287223 */ /* 0x000fe20000010026 */
[----:B------:R-:W-:Y:S02]  /*46a0*/  HADD2.F32 R38, -RZ, R9.H1_H1 ;  /* 0x30000009ff267230 */ /* 0x000fe40000004100 */
[----:B------:R-:W-:Y:S02]  /*46b0*/  HADD2.F32 R9, -RZ, R33.H1_H1 ;  /* 0x30000021ff097230 */ /* 0x000fe40000004100 */
[----:B------:R-:W-:Y:S01]  /*46c0*/  FFMA.FTZ R40, R3, R37, R40 ;  /* 0x0000002503287223 */ /* 0x000fe20000010028 */
[----:B------:R-:W-:-:S02]  /*46d0*/  HADD2.F32 R3, -RZ, R26.H0_H0 ;  /* 0x2000001aff037230 */ /* 0x000fc40000004100 */
[--C-:B------:R-:W-:Y:S02]  /*46e0*/  HADD2.F32 R39, -RZ, R10.reuse.H1_H1 ;  /* 0x3000000aff277230 */ /* 0x100fe40000004100 */
[----:B------:R-:W-:Y:S01]  /*46f0*/  FFMA.FTZ R40, R9, R38, R40 ;  /* 0x0000002609287223 */ /* 0x000fe20000010028 */
[----:B------:R-:W-:Y:S02]  /*4700*/  HADD2.F32 R9, -RZ, R10.H0_H0 ;  /* 0x2000000aff097230 */ /* 0x000fe40000004100 */
[----:B------:R-:W-:-:S03]  /*4710*/  HADD2.F32 R10, -RZ, R26.H1_H1 ;  /* 0x3000001aff0a7230 */ /* 0x000fc60000004100 */
[----:B------:R-:W-:Y:S01]  /*4720*/  FFMA.FTZ R3, R3, R9, R40 ;  /* 0x0000000903037223 */ /* 0x000fe20000010028 */
[----:B------:R-:W-:-:S03]  /*4730*/  HADD2.F32 R40, -RZ, R25.H0_H0 ;  /* 0x20000019ff287230 */ /* 0x000fc60000004100 */
[----:B------:R-:W-:Y:S01]  /*4740*/  FFMA.FTZ R3, R10, R39, R3 ;  /* 0x000000270a037223 */ /* 0x000fe20000010003 */
[----:B------:R-:W-:-:S05]  /*4750*/  HADD2.F32 R10, -RZ, R11.H0_H0 ;  /* 0x2000000bff0a7230 */ /* 0x000fca0000004100 */
[----:B------:R-:W-:Y:S01]  /*4760*/  FFMA.FTZ R3, R40, R10, R3 ;  /* 0x0000000a28037223 */ /* 0x000fe20000010003 */
[----:B------:R-:W-:-:S05]  /*4770*/  HADD2.F32 R40, -RZ, R25.H1_H1 ;  /* 0x30000019ff287230 */ /* 0x000fca0000004100 */
[----:B------:R-:W-:Y:S01]  /*4780*/  FFMA.FTZ R3, R40, R41, R3 ;  /* 0x0000002928037223 */ /* 0x000fe20000010003 */
[----:B------:R-:W-:-:S05]  /*4790*/  HADD2.F32 R40, -RZ, R5.H0_H0 ;  /* 0x20000005ff287230 */ /* 0x000fca0000004100 */
[----:B------:R-:W-:Y:S01]  /*47a0*/  FMUL.FTZ R11, R40, R3 ;  /* 0x00000003280b7220 */ /* 0x000fe20000410000 */
[----:B------:R-:W-:-:S04]  /*47b0*/  HADD2.F32 R3, -RZ, R2.H1_H1 ;  /* 0x30000002ff037230 */ /* 0x000fc80000004100 */
[----:B------:R-:W-:Y:S01]  /*47c0*/  F2FP.F16.F32.PACK_AB R11, RZ, R11 ;  /* 0x0000000bff0b723e */ /* 0x000fe200000000ff */
[----:B------:R-:W-:Y:S01]  /*47d0*/  FFMA.FTZ R40, R8, R3, R43 ;  /* 0x0000000308287223 */ /* 0x000fe2000001002b */
[----:B------:R-:W-:-:S05]  /*47e0*/  HADD2.F32 R3, -RZ, R31.H0_H0 ;  /* 0x2000001fff037230 */ /* 0x000fca0000004100 */
[----:B------:R-:W-:Y:S01]  /*47f0*/  FFMA.FTZ R43, R37, R3, R40 ;  /* 0x00000003252b7223 */ /* 0x000fe20000010028 */
[----:B------:R-:W-:-:S05]  /*4800*/  HADD2.F32 R3, -RZ, R31.H1_H1 ;  /* 0x3000001fff037230 */ /* 0x000fca0000004100 */
[----:B------:R-:W-:Y:S01]  /*4810*/  FFMA.FTZ R40, R38, R3, R43 ;  /* 0x0000000326287223 */ /* 0x000fe2000001002b */
[----:B------:R-:W-:Y:S02]  /*4820*/  HADD2.F32 R3, -RZ, R29.H0_H0 ;  /* 0x2000001dff037230 */ /* 0x000fe40000004100 */
[----:B------:R-:W-:-:S03]  /*4830*/  HADD2.F32 R43, -RZ, R35.H0_H0 ;  /* 0x20000023ff2b7230 */ /* 0x000fc60000004100 */
[----:B------:R-:W-:Y:S01]  /*4840*/  FFMA.FTZ R42, R9, R3, R40 ;  /* 0x00000003092a7223 */ /* 0x000fe20000010028 */
[----:B------:R-:W-:Y:S02]  /*4850*/  HADD2.F32 R40, -RZ, R29.H1_H1 ;  /* 0x3000001dff287230 */ /* 0x000fe40000004100 */
[----:B------:R-:W-:-:S03]  /*4860*/  FFMA.FTZ R43, R0, R43, RZ ;  /* 0x0000002b002b7223 */ /* 0x000fc600000100ff */
[----:B------:R-:W-:Y:S01]  /*4870*/  FFMA.FTZ R3, R39, R40, R42 ;  /* 0x0000002827037223 */ /* 0x000fe2000001002a */
[----:B------:R-:W-:-:S05]  /*4880*/  HADD2.F32 R40, -RZ, R24.H0_H0 ;  /* 0x20000018ff287230 */ /* 0x000fca0000004100 */
[----:B------:R-:W-:Y:S01]  /*4890*/  FFMA.FTZ R42, R10, R40, R3 ;  /* 0x000000280a2a7223 */ /* 0x000fe20000010003 */
[----:B------:R-:W-:Y:S02]  /*48a0*/  HADD2.F32 R40, -RZ, R24.H1_H1 ;  /* 0x30000018ff287230 */ /* 0x000fe40000004100 */
[----:B------:R-:W-:-:S03]  /*48b0*/  HADD2.F32 R3, -RZ, R5.H1_H1 ;  /* 0x30000005ff037230 */ /* 0x000fc60000004100 */
[----:B------:R-:W-:Y:S01]  /*48c0*/  FFMA.FTZ R40, R41, R40, R42 ;  /* 0x0000002829287223 */ /* 0x000fe2000001002a */
[----:B------:R-:W-:-:S03]  /*48d0*/  HADD2.F32 R42, -RZ, R34.H1_H1 ;  /* 0x30000022ff2a7230 */ /* 0x000fc60000004100 */
[----:B------:R-:W-:Y:S01]  /*48e0*/  FMUL.FTZ R40, R3, R40 ;  /* 0x0000002803287220 */ /* 0x000fe20000410000 */
[----:B------:R-:W-:-:S04]  /*48f0*/  HADD2.F32 R3, -RZ, R34.H0_H0 ;  /* 0x20000022ff037230 */ /* 0x000fc80000004100 */
[----:B------:R-:W-:Y:S01]  /*4900*/  F2FP.F16.F32.PACK_AB R40, RZ, R40 ;  /* 0x00000028ff28723e */ /* 0x000fe200000000ff */
[----:B------:R-:W-:Y:S01]  /*4910*/  FFMA.FTZ R3, R0, R3, RZ ;  /* 0x0000000300037223 */ /* 0x000fe200000100ff */
[----:B------:R-:W-:Y:S02]  /*4920*/  HADD2.F32 R0, -RZ, R35.H1_H1 ;  /* 0x30000023ff007230 */ /* 0x000fe40000004100 */
[----:B------:R-:W-:-:S03]  /*4930*/  PRMT R11, R11, 0x5410, R40 ;  /* 0x000054100b0b7816 */ /* 0x000fc60000000028 */
[C---:B------:R-:W-:Y:S01]  /*4940*/  FFMA.FTZ R0, R8.reuse, R0, R43 ;  /* 0x0000000008007223 */ /* 0x040fe2000001002b */
[----:B------:R-:W-:Y:S01]  /*4950*/  FFMA.FTZ R8, R8, R42, R3 ;  /* 0x0000002a08087223 */ /* 0x000fe20000010003 */
[----:B------:R-:W-:Y:S01]  /*4960*/  HADD2.F32 R3, -RZ, R30.H0_H0 ;  /* 0x2000001eff037230 */ /* 0x000fe20000004100 */
[----:B------:R-:W-:Y:S01]  /*4970*/  HFMA2.MMA R13, R11, 1, 1, R13 ;  /* 0x3c003c000b0d7835 */ /* 0x000fe2000000000d */
[----:B------:R-:W-:Y:S02]  /*4980*/  HADD2.F32 R43, -RZ, R32.H0_H0 ;  /* 0x20000020ff2b7230 */ /* 0x000fe40000004100 */
[----:B------:R-:W-:Y:S02]  /*4990*/  HADD2.F32 R42, -RZ, R23.H0_H0 ;  /* 0x20000017ff2a7230 */ /* 0x000fe40000004100 */
[C---:B------:R-:W-:Y:S01]  /*49a0*/  FFMA.FTZ R8, R37.reuse, R3, R8 ;  /* 0x0000000325087223 */ /* 0x040fe20000010008 */
[----:B------:R-:W-:Y:S02]  /*49b0*/  HADD2.F32 R3, -RZ, R30.H1_H1 ;  /* 0x3000001eff037230 */ /* 0x000fe40000004100 */
[----:B------:R-:W-:Y:S01]  /*49c0*/  FFMA.FTZ R43, R37, R43, R0 ;  /* 0x0000002b252b7223 */ /* 0x000fe20000010000 */
[----:B------:R-:W-:-:S02]  /*49d0*/  HADD2.F32 R0, -RZ, R32.H1_H1 ;  /* 0x30000020ff007230 */ /* 0x000fc40000004100 */
[--C-:B------:R-:W-:Y:S02]  /*49e0*/  HADD2.F32 R37, -RZ, R27.reuse.H0_H0 ;  /* 0x2000001bff257230 */ /* 0x100fe40000004100 */
[C---:B------:R-:W-:Y:S01]  /*49f0*/  FFMA.FTZ R8, R38.reuse, R3, R8 ;  /* 0x0000000326087223 */ /* 0x040fe20000010008 */
[--C-:B------:R-:W-:Y:S02]  /*4a00*/  HADD2.F32 R3, -RZ, R28.reuse.H0_H0 ;  /* 0x2000001cff037230 */ /* 0x100fe40000004100 */
[----:B------:R-:W-:Y:S01]  /*4a10*/  FFMA.FTZ R0, R38, R0, R43 ;  /* 0x0000000026007223 */ /* 0x000fe2000001002b */
[----:B------:R-:W-:Y:S02]  /*4a20*/  HADD2.F32 R38, -RZ, R27.H1_H1 ;  /* 0x3000001bff267230 */ /* 0x000fe40000004100 */
[C---:B------:R-:W-:Y:S01]  /*4a30*/  FFMA.FTZ R37, R9.reuse, R37, R8 ;  /* 0x0000002509257223 */ /* 0x040fe20000010008 */
[----:B------:R-:W-:Y:S02]  /*4a40*/  HADD2.F32 R8, -RZ, R28.H1_H1 ;  /* 0x3000001cff087230 */ /* 0x000fe40000004100 */
[----:B------:R-:W-:Y:S01]  /*4a50*/  FFMA.FTZ R0, R9, R3, R0 ;  /* 0x0000000309007223 */ /* 0x000fe20000010000 */
[----:B------:R-:W-:-:S02]  /*4a60*/  HADD2.F32 R3, -RZ, R4.H0_H0 ;  /* 0x20000004ff037230 */ /* 0x000fc40000004100 */
[C---:B------:R-:W-:Y:S01]  /*4a70*/  FFMA.FTZ R37, R39.reuse, R38, R37 ;  /* 0x0000002627257223 */ /* 0x040fe20000010025 */
[----:B------:R-:W-:Y:S01]  /*4a80*/  FFMA.FTZ R9, R39, R8, R0 ;  /* 0x0000000827097223 */ /* 0x000fe20000010000 */
[----:B------:R-:W-:Y:S02]  /*4a90*/  HADD2.F32 R8, -RZ, R4.H1_H1 ;  /* 0x30000004ff087230 */ /* 0x000fe40000004100 */
[C---:B------:R-:W-:Y:S01]  /*4aa0*/  FFMA.FTZ R37, R10.reuse, R42, R37 ;  /* 0x0000002a0a257223 */ /* 0x040fe20000010025 */
[----:B------:R-:W-:Y:S02]  /*4ab0*/  HADD2.F32 R0, -RZ, R23.H1_H1 ;  /* 0x30000017ff007230 */ /* 0x000fe40000004100 */
[----:B------:R-:W-:Y:S01]  /*4ac0*/  FFMA.FTZ R38, R10, R3, R9 ;  /* 0x000000030a267223 */ /* 0x000fe20000010009 */
[--C-:B------:R-:W-:Y:S02]  /*4ad0*/  HADD2.F32 R3, -RZ, R12.reuse.H0_H0 ;  /* 0x2000000cff037230 */ /* 0x100fe40000004100 */
[----:B------:R-:W-:-:S02]  /*4ae0*/  HADD2.F32 R9, -RZ, R12.H1_H1 ;  /* 0x3000000cff097230 */ /* 0x000fc40000004100 */
[C---:B------:R-:W-:Y:S01]  /*4af0*/  FFMA.FTZ R8, R41.reuse, R8, R38 ;  /* 0x0000000829087223 */ /* 0x040fe20000010026 */
[----:B------:R-:W-:-:S03]  /*4b00*/  FFMA.FTZ R0, R41, R0, R37 ;  /* 0x0000000029007223 */ /* 0x000fc60000010025 */
[----:B------:R-:W-:Y:S01]  /*4b10*/  FMUL.FTZ R8, R3, R8 ;  /* 0x0000000803087220 */ /* 0x000fe20000410000 */
[----:B------:R-:W-:-:S04]  /*4b20*/  FMUL.FTZ R0, R9, R0 ;  /* 0x0000000009007220 */ /* 0x000fc80000410000 */
[----:B------:R-:W-:Y:S02]  /*4b30*/  F2FP.F16.F32.PACK_AB R8, RZ, R8 ;  /* 0x00000008ff08723e */ /* 0x000fe400000000ff */
[----:B------:R-:W-:-:S04]  /*4b40*/  F2FP.F16.F32.PACK_AB R0, RZ, R0 ;  /* 0x00000000ff00723e */ /* 0x000fc800000000ff */
[----:B------:R-:W-:-:S05]  /*4b50*/  PRMT R8, R8, 0x5410, R0 ;  /* 0x0000541008087816 */ /* 0x000fca0000000000 */
[----:B------:R-:W-:-:S07]  /*4b60*/  HADD2 R22, R8, R22 ;  /* 0x0000001608167230 */ /* 0x000fce0000000000 */
.L_x_2570:
[----:B------:R-:W-:Y:S05]  /*4b70*/  @P0 BRA `(.L_x_2563) ;  /* 0x0000000400680947 */ /* 0x000fea0003800000 */
        /* <DEDUP_REMOVED lines=15> */
[----:B------:R-:W-:Y:S02]  /*4c70*/  HADD2.F32 R0, -RZ, R9.H0_H0 ;  /* 0x20000009ff007230 */ /* 0x000fe40000004100 */
        /* <DEDUP_REMOVED lines=22> */
[----:B-1----:R-:W-:Y:S02]  /*4de0*/  HADD2.F32 R3, -RZ, R10.H0_H0 ;  /* 0x2000000aff037230 */ /* 0x002fe40000004100 */
        /* <DEDUP_REMOVED lines=25> */
[--C-:B------:R-:W-:Y:S02]  /*4f80*/  HADD2.F32 R26, -RZ, R23.reuse.H0_H0 ;  /* 0x20000017ff1a7230 */ /* 0x100fe40000004100 */
        /* <DEDUP_REMOVED lines=8> */
[--C-:B------:R-:W-:Y:S02]  /*5010*/  HADD2.F32 R3, -RZ, R5.reuse.H0_H0 ;  /* 0x20000005ff037230 */ /* 0x100fe40000004100 */
        /* <DEDUP_REMOVED lines=16> */
.L_x_2563:
[----:B------:R-:W0:Y:S01]  /*5120*/  LDC R3, c[0x0][0x23c] ;  /* 0x00008f00ff037b82 */ /* 0x000e220000000800 */
[----:B------:R-:W-:Y:S01]  /*5130*/  IADD3 R16, R16, 0x20, RZ ;  /* 0x0000002010107810 */ /* 0x000fe20007ffe0ff */
[----:B------:R-:W-:-:S03]  /*5140*/  UIADD3 UR4, UR4, 0x40, URZ ;  /* 0x0000004004047890 */ /* 0x000fc6000fffe03f */
[C---:B------:R-:W-:Y:S02]  /*5150*/  ISETP.GE.AND P2, PT, R16.reuse, UR5, PT ;  /* 0x0000000510007c0c */ /* 0x040fe4000bf46270 */
[----:B------:R-:W-:Y:S01]  /*5160*/  ISETP.LT.AND P3, PT, R16, R17, PT ;  /* 0x000000111000720c */ /* 0x000fe20003f61270 */
[----:B0-----:R-:W-:-:S03]  /*5170*/  IMAD.WIDE R6, R3, 0x10, R6 ;  /* 0x0000001003067825 */ /* 0x001fc600078e0206 */
[----:B------:R-:W-:Y:S02]  /*5180*/  MOV R8, R6 ;  /* 0x0000000600087202 */ /* 0x000fe40000000f00 */
[----:B------:R-:W-:-:S07]  /*5190*/  MOV R9, R7 ;  /* 0x0000000700097202 */ /* 0x000fce0000000f00 */
[----:B------:R-:W-:Y:S05]  /*51a0*/  @!P2 BRA P3, `(.L_x_2571) ;  /* 0xffffffc000bca947 */ /* 0x000fea000183ffff */
.L_x_2562:
        /* <DEDUP_REMOVED lines=8> */
[----:B0-----:R-:W-:-:S04]  /*5230*/  LEA R0, R0, R7, 0x6 ;  /* 0x0000000700007211 */ /* 0x001fc800078e30ff */
[----:B------:R-:W-:-:S05]  /*5240*/  SHF.L.U32 R0, R0, 0x2, RZ ;  /* 0x0000000200007819 */ /* 0x000fca00000006ff */
        /* <DEDUP_REMOVED lines=10> */
[----:B------:R-:W-:-:S04]  /*52f0*/  MOV R8, R6 ;  /* 0x0000000600087202 */ /* 0x000fc80000000f00 */
[----:B------:R-:W-:-:S07]  /*5300*/  MOV R2, R8 ;  /* 0x0000000800027202 */ /* 0x000fce0000000f00 */
.L_x_2575:
[----:B------:R-:W0:Y:S02]  /*5310*/  LDS R8, [R2] ;  /* 0x0000000002087984 */ /* 0x000e240000000800 */
[----:B0-----:R-:W-:-:S10]  /*5320*/  HFMA2.MMA R9, R8, 1, 1, R13 ;  /* 0x3c003c0008097835 */ /* 0x001fd4000000000d */
[----:B------:R-:W0:Y:S02]  /*5330*/  ATOMS.CAST.SPIN R9, [R2], R8, R9 ;  /* 0x000000080209738d */ /* 0x000e240001800009 */
[----:B0-----:R-:W-:-:S13]  /*5340*/  ISETP.EQ.U32.AND P0, PT, R9, 0x1, PT ;  /* 0x000000010900780c */ /* 0x001fda0003f02070 */
[----:B------:R-:W-:Y:S05]  /*5350*/  @!P0 BRA `(.L_x_2575) ;  /* 0xfffffffc00ec8947 */ /* 0x000fea000383ffff */
[----:B------:R-:W-:Y:S05]  /*5360*/  BRA `(.L_x_2573) ;  /* 0x00000000000c7947 */ /* 0x000fea0003800000 */
.L_x_2574:
[----:B------:R-:W2:Y:S02]  /*5370*/  LD.E R2, desc[UR8][R6.64] ;  /* 0x0000000806027980 */ /* 0x000ea4000c101900 */
[----:B--2---:R-:W-:-:S05]  /*5380*/  IADD3 R9, R13, R2, RZ ;  /* 0x000000020d097210 */ /* 0x004fca0007ffe0ff */
[----:B------:R0:W-:Y:S02]  /*5390*/  ST.E desc[UR8][R6.64], R9 ;  /* 0x0000000906007985 */ /* 0x0001e4000c101908 */
.L_x_2573:
[----:B------:R-:W-:Y:S05]  /*53a0*/  BSYNC B0 ;  /* 0x0000000000007941 */ /* 0x000fea0003800000 */
.L_x_2572:
[----:B------:R1:W-:Y:S01]  /*53b0*/  ATOM.E.ADD.F16x2.RN.STRONG.GPU P0, RZ, desc[UR8][R6.64+0x4], R15 ;  /* 0x0000040f06ff79a2 */ /* 0x0003e2000810e1c8 */
[----:B------:R-:W-:Y:S04]  /*53c0*/  BSSY B0, `(.L_x_2576) ;  /* 0x000000e000007945 */ /* 0x000fe80003800000 */
[----:B-1----:R-:W-:Y:S05]  /*53d0*/  @P0 BRA `(.L_x_2577) ;  /* 0x0000000000300947 */ /* 0x002fea0003800000 */
[----:B------:R-:W1:Y:S02]  /*53e0*/  QSPC.E.S P0, RZ, [R6+0x4] ;  /* 0x0000040006ff73aa */ /* 0x000e640000000500 */
[----:B-1----:R-:W-:Y:S05]  /*53f0*/  @!P0 BRA `(.L_x_2578) ;  /* 0x00000000001c8947 */ /* 0x002fea0003800000 */
[----:B------:R-:W-:-:S07]  /*5400*/  MOV R2, R6 ;  /* 0x0000000600027202 */ /* 0x000fce0000000f00 */
.L_x_2579:
[----:B0-----:R-:W0:Y:S02]  /*5410*/  LDS R6, [R2+0x4] ;  /* 0x0000040002067984 */ /* 0x001e240000000800 */
[----:B0-----:R-:W-:-:S06]  /*5420*/  HADD2 R7, R6, R15 ;  /* 0x0000000f06077230 */ /* 0x001fcc0000000000 */
[----:B------:R-:W0:Y:S02]  /*5430*/  ATOMS.CAST.SPIN R7, [R2+0x4], R6, R7 ;  /* 0x000004060207738d */ /* 0x000e240001800007 */
[----:B0-----:R-:W-:-:S13]  /*5440*/  ISETP.EQ.U32.AND P0, PT, R7, 0x1, PT ;  /* 0x000000010700780c */ /* 0x001fda0003f02070 */
[----:B------:R-:W-:Y:S05]  /*5450*/  @!P0 BRA `(.L_x_2579) ;  /* 0xfffffffc00ec8947 */ /* 0x000fea000383ffff */
[----:B------:R-:W-:Y:S05]  /*5460*/  BRA `(.L_x_2577) ;  /* 0x00000000000c7947 */ /* 0x000fea0003800000 */
.L_x_2578:
[----:B------:R-:W0:Y:S02]  /*5470*/  LD.E R2, desc[UR8][R6.64+0x4] ;  /* 0x0000040806027980 */ /* 0x000e24000c101900 */
[----:B0-----:R-:W-:-:S05]  /*5480*/  IADD3 R9, R15, R2, RZ ;  /* 0x000000020f097210 */ /* 0x001fca0007ffe0ff */
[----:B------:R1:W-:Y:S02]  /*5490*/  ST.E desc[UR8][R6.64+0x4], R9 ;  /* 0x0000040906007985 */ /* 0x0003e4000c101908 */
.L_x_2577:
[----:B------:R-:W-:Y:S05]  /*54a0*/  BSYNC B0 ;  /* 0x0000000000007941 */ /* 0x000fea0003800000 */
.L_x_2576:
[----:B------:R-:W-:-:S13]  /*54b0*/  ISETP.GE.AND P0, PT, R0, 0x2, PT ;  /* 0x000000020000780c */ /* 0x000fda0003f06270 */
        /* <DEDUP_REMOVED lines=12> */
.L_x_2583:
[----:B------:R-:W0:Y:S02]  /*5580*/  LDS R2, [R0] ;  /* 0x0000000000027984 */ /* 0x000e240000000800 */
[----:B0-----:R-:W-:-:S10]  /*5590*/  HFMA2.MMA R3, R2, 1, 1, R19 ;  /* 0x3c003c0002037835 */ /* 0x001fd40000000013 */
[----:B------:R-:W0:Y:S02]  /*55a0*/  ATOMS.CAST.SPIN R3, [R0], R2, R3 ;  /* 0x000000020003738d */ /* 0x000e240001800003 */
[----:B0-----:R-:W-:-:S13]  /*55b0*/  ISETP.EQ.U32.AND P0, PT, R3, 0x1, PT ;  /* 0x000000010300780c */ /* 0x001fda0003f02070 */
[----:B------:R-:W-:Y:S05]  /*55c0*/  @!P0 BRA `(.L_x_2583) ;  /* 0xfffffffc00ec8947 */ /* 0x000fea000383ffff */
[----:B------:R-:W-:Y:S05]  /*55d0*/  BRA `(.L_x_2581) ;  /* 0x00000000000c7947 */ /* 0x000fea0003800000 */
.L_x_2582:
[----:B------:R-:W2:Y:S02]  /*55e0*/  LD.E R0, desc[UR8][R4.64] ;  /* 0x0000000804007980 */ /* 0x000ea4000c101900 */
[----:B--2---:R-:W-:-:S05]  /*55f0*/  IADD3 R3, R19, R0, RZ ;  /* 0x0000000013037210 */ /* 0x004fca0007ffe0ff */
[----:B------:R0:W-:Y:S02]  /*5600*/  ST.E desc[UR8][R4.64], R3 ;  /* 0x0000000304007985 */ /* 0x0001e4000c101908 */
.L_x_2581:
[----:B------:R-:W-:Y:S05]  /*5610*/  BSYNC B0 ;  /* 0x0000000000007941 */ /* 0x000fea0003800000 */
.L_x_2580:
[----:B------:R1:W-:Y:S02]  /*5620*/  ATOM.E.ADD.F16x2.RN.STRONG.GPU P0, RZ, desc[UR8][R4.64+0x4], R7 ;  /* 0x0000040704ff79a2 */ /* 0x0003e4000810e1c8 */
[----:B-1----:R-:W-:Y:S05]  /*5630*/  @P0 EXIT ;  /* 0x000000000000094d */ /* 0x002fea0003800000 */
[----:B------:R-:W1:Y:S02]  /*5640*/  QSPC.E.S P0, RZ, [R4+0x4] ;  /* 0x0000040004ff73aa */ /* 0x000e640000000500 */
[----:B-1----:R-:W-:Y:S05]  /*5650*/  @!P0 BRA `(.L_x_2584) ;  /* 0x0000000000208947 */ /* 0x002fea0003800000 */
[----:B------:R-:W-:-:S04]  /*5660*/  MOV R2, R4 ;  /* 0x0000000400027202 */ /* 0x000fc80000000f00 */
[----:B------:R-:W-:-:S07]  /*5670*/  MOV R0, R2 ;  /* 0x0000000200007202 */ /* 0x000fce0000000f00 */
.L_x_2585:
[----:B------:R-:W0:Y:S02]  /*5680*/  LDS R2, [R0+0x4] ;  /* 0x0000040000027984 */ /* 0x000e240000000800 */
[----:B0-----:R-:W-:-:S06]  /*5690*/  HADD2 R3, R2, R7 ;  /* 0x0000000702037230 */ /* 0x001fcc0000000000 */
[----:B------:R-:W0:Y:S02]  /*56a0*/  ATOMS.CAST.SPIN R3, [R0+0x4], R2, R3 ;  /* 0x000004020003738d */ /* 0x000e240001800003 */
[----:B0-----:R-:W-:-:S13]  /*56b0*/  ISETP.EQ.U32.AND P0, PT, R3, 0x1, PT ;  /* 0x000000010300780c */ /* 0x001fda0003f02070 */
[----:B------:R-:W-:Y:S05]  /*56c0*/  @!P0 BRA `(.L_x_2585) ;  /* 0xfffffffc00ec8947 */ /* 0x000fea000383ffff */
[----:B------:R-:W-:Y:S05]  /*56d0*/  EXIT ;  /* 0x000000000000794d */ /* 0x000fea0003800000 */
.L_x_2584:
[----:B------:R-:W0:Y:S02]  /*56e0*/  LD.E R0, desc[UR8][R4.64+0x4] ;  /* 0x0000040804007980 */ /* 0x000e24000c101900 */
[----:B0-----:R-:W-:-:S05]  /*56f0*/  IADD3 R3, R7, R0, RZ ;  /* 0x0000000007037210 */ /* 0x001fca0007ffe0ff */
[----:B------:R-:W-:Y:S01]  /*5700*/  ST.E desc[UR8][R4.64+0x4], R3 ;  /* 0x0000040304007985 */ /* 0x000fe2000c101908 */
[----:B------:R-:W-:Y:S05]  /*5710*/  EXIT ;  /* 0x000000000000794d */ /* 0x000fea0003800000 */
.L_x_2586:
        /* <DEDUP_REMOVED lines=14> */
.L_x_3704:


//--------------------- .text._Z23gemm_half_q_half_kernelILi2ELi12ELb1ELb1ELi64EEvPK6__halfPKjS4_S2_PS0_iiiiPKtS7_iiiiiibS2_i --------------------------
	.section	.text._Z23gemm_half_q_half_kernelILi2ELi12ELb1ELb1ELi64EEvPK6__halfPKjS4_S2_PS0_iiiiPKtS7_iiiiiibS2_i,"ax",@progbits
	.align	128
        .global         _Z23gemm_half_q_half_kernelILi2ELi12ELb1ELb1ELi64EEvPK6__halfPKjS4_S2_PS0_iiiiPKtS7_iiiiiibS2_i
        .type           _Z23gemm_half_q_half_kernelILi2ELi12ELb1ELb1ELi64EEvPK6__halfPKjS4_S2_PS0_iiiiPKtS7_iiiiiibS2_i,@function
        .size           _Z23gemm_half_q_half_kernelILi2ELi12ELb1ELb1ELi64EEvPK6__halfPKjS4_S2_PS0_iiiiPKtS7_iiiiiibS2_i,(.L_x_3705 - _Z23gemm_half_q_half_kernelILi2ELi12ELb1ELb1ELi64EEvPK6__halfPKjS4_S2_PS0_iiiiPKtS7_iiiiiibS2_i)
        .other          _Z23gemm_half_q_half_kernelILi2ELi12ELb1ELb1ELi64EEvPK6__halfPKjS4_S2_PS0_iiiiPKtS7_iiiiiibS2_i,@"STO_CUDA_ENTRY STV_DEFAULT"
_Z23gemm_half_q_half_kernelILi2ELi12ELb1ELb1ELi64EEvPK6__halfPKjS4_S2_PS0_iiiiPKtS7_iiiiiibS2_i:
.text._Z23gemm_half_q_half_kernelILi2ELi12ELb1ELb1ELi64EEvPK6__halfPKjS4_S2_PS0_iiiiPKtS7_iiiiiibS2_i:
        /* <DEDUP_REMOVED lines=25> */
.L_x_2587:
        /* <DEDUP_REMOVED lines=37> */
.L_x_2592:
        /* <DEDUP_REMOVED lines=16> */
.L_x_2591:
        /* <DEDUP_REMOVED lines=16> */
.L_x_2590:
        /* <DEDUP_REMOVED lines=17> */
.L_x_2594:
        /* <DEDUP_REMOVED lines=16> */
.L_x_2593:
        /* <DEDUP_REMOVED lines=14> */
.L_x_2589:
[----:B------:R-:W-:Y:S05]  /*08d0*/  BSYNC B0 ;  /* 0x0000000000007941 */ /* 0x000fea0003800000 */
.L_x_2588:
        /* <DEDUP_REMOVED lines=21> */
.L_x_2597:
        /* <DEDUP_REMOVED lines=11> */
.L_x_2596:
        /* <DEDUP_REMOVED lines=10> */
.L_x_2595:
        /* <DEDUP_REMOVED lines=15> */
.L_x_2599:
        /* <DEDUP_REMOVED lines=44> */
.L_x_2598:
        /* <DEDUP_REMOVED lines=24> */
.L_x_2600:
        /* <DEDUP_REMOVED lines=8> */
.L_x_2601:
        /* <DEDUP_REMOVED lines=12> */
.L_x_2602:
        /* <DEDUP_REMOVED lines=8> */
.L_x_2603:
        /* <DEDUP_REMOVED lines=8> */
.L_x_2604:
        /* <DEDUP_REMOVED lines=29> */
.L_x_2614:
        /* <DEDUP_REMOVED lines=25> */
[C---:B--2---:R-:W-:Y:S02]  /*1650*/  LOP3.LUT R0, R36.reuse, 0xf000f, RZ, 0xc0, !PT ;  /* 0x000f000f24007812 */ /* 0x044fe400078ec0ff */
[----:B------:R-:W-:Y:S02]  /*1660*/  LOP3.LUT R2, R36, 0xf000f0, RZ, 0xc0, !PT ;  /* 0x00f000f024027812 */ /* 0x000fe400078ec0ff */
[C---:B------:R-:W-:Y:S02]  /*1670*/  LOP3.LUT R4, R37.reuse, 0xf000f, RZ, 0xc0, !PT ;  /* 0x000f000f25047812 */ /* 0x040fe400078ec0ff */
        /* <DEDUP_REMOVED lines=34> */
[-C--:B------:R-:W-:Y:S02]  /*18a0*/  HFMA2 R42, R50, R29.reuse.H0_H0, -72, -72 ;  /* 0xd480d480322a7431 */ /* 0x080fe4000004001d */
[----:B------:R-:W-:Y:S02]  /*18b0*/  HADD2 R37, R0, -1032, -1032 ;  /* 0xe408e40800257430 */ /* 0x000fe40000000000 */
[----:B------:R-:W-:Y:S02]  /*18c0*/  HFMA2 R33, R2, R29.H0_H0, -72, -72 ;  /* 0xd480d48002217431 */ /* 0x000fe4000004001d */
[----:B------:R-:W-:-:S02]  /*18d0*/  HADD2 R36, R4, -1032, -1032 ;  /* 0xe408e40804247430 */ /* 0x000fc40000000000 */
[-C--:B------:R-:W-:Y:S02]  /*18e0*/  HFMA2 R38, R38, R29.reuse.H0_H0, -72, -72 ;  /* 0xd480d48026267431 */ /* 0x080fe4000004001d */
        /* <DEDUP_REMOVED lines=101> */
.L_x_2607:
        /* <DEDUP_REMOVED lines=91> */
.L_x_2608:
[C---:B-----5:R-:W-:Y:S02]  /*24f0*/  LOP3.LUT R4, R17.reuse, 0xf000f, RZ, 0xc0, !PT ;  /* 0x000f000f11047812 */ /* 0x060fe400078ec0ff */
[----:B------:R-:W-:Y:S02]  /*2500*/  LOP3.LUT R33, R17, 0xf000f0, RZ, 0xc0, !PT ;  /* 0x00f000f011217812 */ /* 0x000fe400078ec0ff */
[C---:B------:R-:W-:Y:S02]  /*2510*/  LOP3.LUT R34, R18.reuse, 0xf000f, RZ, 0xc0, !PT ;  /* 0x000f000f12227812 */ /* 0x040fe400078ec0ff */
[----:B------:R-:W-:Y:S02]  /*2520*/  LOP3.LUT R35, R18, 0xf000f0, RZ, 0xc0, !PT ;  /* 0x00f000f012237812 */ /* 0x000fe400078ec0ff */
[C---:B------:R-:W-:Y:S02]  /*2530*/  LOP3.LUT R0, R16.reuse, 0xf000f, RZ, 0xc0, !PT ;  /* 0x000f000f10007812 */ /* 0x040fe400078ec0ff */
[----:B------:R-:W-:-:S02]  /*2540*/  LOP3.LUT R2, R16, 0xf000f0, RZ, 0xc0, !PT ;  /* 0x00f000f010027812 */ /* 0x000fc400078ec0ff */
[----:B------:R-:W-:Y:S02]  /*2550*/  SHF.R.U32.HI R17, RZ, 0x8, R17 ;  /* 0x00000008ff117819 */ /* 0x000fe40000011611 */
[----:B------:R-:W-:Y:S02]  /*2560*/  SHF.R.U32.HI R18, RZ, 0x8, R18 ;  /* 0x00000008ff127819 */ /* 0x000fe40000011612 */
        /* <DEDUP_REMOVED lines=136> */
.L_x_2609:
        /* <DEDUP_REMOVED lines=12> */
[----:B------:R-:W-:Y:S02]  /*2eb0*/  HADD2.F32 R2, -RZ, R33.H0_H0 ;  /* 0x20000021ff027230 */ /* 0x000fe40000004100 */
[----:B------:R-:W-:Y:S01]  /*2ec0*/  FFMA.FTZ R33, R0, R49, RZ ;  /* 0x0000003100217223 */ /* 0x000fe200000100ff */
[--C-:B------:R-:W-:Y:S02]  /*2ed0*/  HADD2.F32 R3, -RZ, R36.reuse.H0_H0 ;  /* 0x20000024ff037230 */ /* 0x100fe40000004100 */
        /* <DEDUP_REMOVED lines=17> */
[-C--:B------:R-:W-:Y:S01]  /*2ff0*/  FFMA.FTZ R4, R4, R50.reuse, R3 ;  /* 0x0000003204047223 */ /* 0x080fe20000010003 */
[----:B------:R-:W-:Y:S01]  /*3000*/  FFMA.FTZ R50, R34, R50, R49 ;  /* 0x0000003222327223 */ /* 0x000fe20000010031 */
[-C--:B------:R-:W-:Y:S01]  /*3010*/  FFMA.FTZ R0, R19, R51.reuse, R0 ;  /* 0x0000003313007223 */ /* 0x080fe20000010000 */
[-C--:B------:R-:W-:Y:S01]  /*3020*/  FFMA.FTZ R34, R35, R51.reuse, R2 ;  /* 0x0000003323227223 */ /* 0x080fe20000010002 */
[----:B------:R-:W-:Y:S01]  /*3030*/  FFMA.FTZ R36, R37, R51, R4 ;  /* 0x0000003325247223 */ /* 0x000fe20000010004 */
[----:B-1----:R-:W-:-:S02]  /*3040*/  HADD2.F32 R3, -RZ, R16.H0_H0 ;  /* 0x20000010ff037230 */ /* 0x002fc40000004100 */
        /* <DEDUP_REMOVED lines=53> */
.L_x_2610:
[----:B------:R-:W-:Y:S02]  /*33a0*/  LOP3.LUT R0, R12, 0xf000f0, RZ, 0xc0, !PT ;  /* 0x00f000f00c007812 */ /* 0x000fe400078ec0ff */
[C---:B------:R-:W-:Y:S02]  /*33b0*/  LOP3.LUT R3, R13.reuse, 0xf000f, RZ, 0xc0, !PT ;  /* 0x000f000f0d037812 */ /* 0x040fe400078ec0ff */
[----:B------:R-:W-:Y:S02]  /*33c0*/  LOP3.LUT R4, R13, 0xf000f0, RZ, 0xc0, !PT ;  /* 0x00f000f00d047812 */ /* 0x000fe400078ec0ff */
[----:B------:R-:W-:Y:S02]  /*33d0*/  SHF.R.U32.HI R12, RZ, 0x8, R12 ;  /* 0x00000008ff0c7819 */ /* 0x000fe4000001160c */
[----:B------:R-:W-:Y:S02]  /*33e0*/  SHF.R.U32.HI R13, RZ, 0x8, R13 ;  /* 0x00000008ff0d7819 */ /* 0x000fe4000001160d */
        /* <DEDUP_REMOVED lines=40> */
[C---:B------:R-:W-:Y:S01]  /*3670*/  LOP3.LUT R14, R8.reuse, 0xf000f, RZ, 0xc0, !PT ;  /* 0x000f000f080e7812 */ /* 0x040fe200078ec0ff */
        /* <DEDUP_REMOVED lines=98> */
.L_x_2611:
        /* <DEDUP_REMOVED lines=25> */
[--C-:B------:R-:W-:Y:S02]  /*3e30*/  HADD2.F32 R2, -RZ, R19.reuse.H0_H0 ;  /* 0x20000013ff027230 */ /* 0x100fe40000004100 */
[----:B------:R-:W-:Y:S02]  /*3e40*/  HADD2.F32 R19, -RZ, R19.H1_H1 ;  /* 0x30000013ff137230 */ /* 0x000fe40000004100 */
        /* <DEDUP_REMOVED lines=8> */
[-C--:B------:R-:W-:Y:S01]  /*3ed0*/  FFMA.FTZ R16, R19, R47.reuse, R2 ;  /* 0x0000002f13107223 */ /* 0x080fe20000010002 */
[-C--:B------:R-:W-:Y:S01]  /*3ee0*/  FFMA.FTZ R18, R17, R47.reuse, R4 ;  /* 0x0000002f11127223 */ /* 0x080fe20000010004 */
[----:B------:R-:W-:Y:S01]  /*3ef0*/  FFMA.FTZ R0, R3, R47, R0 ;  /* 0x0000002f03007223 */ /* 0x000fe20000010000 */
[----:B-1----:R-:W-:-:S02]  /*3f00*/  HADD2.F32 R2, -RZ, R13.H0_H0 ;  /* 0x2000000dff027230 */ /* 0x002fc40000004100 */
[----:B------:R-:W-:Y:S01]  /*3f10*/  FFMA.FTZ R48, R33, R47, R48 ;  /* 0x0000002f21307223 */ /* 0x000fe20000010030 */
[----:B------:R-:W-:Y:S02]  /*3f20*/  HADD2.F32 R4, -RZ, R13.H1_H1 ;  /* 0x3000000dff047230 */ /* 0x000fe40000004100 */
[--C-:B------:R-:W-:Y:S02]  /*3f30*/  HADD2.F32 R3, -RZ, R12.reuse.H0_H0 ;  /* 0x2000000cff037230 */ /* 0x100fe40000004100 */
[----:B------:R-:W-:Y:S02]  /*3f40*/  HADD2.F32 R13, -RZ, R37.H0_H0 ;  /* 0x20000025ff0d7230 */ /* 0x000fe40000004100 */
[----:B------:R-:W-:Y:S02]  /*3f50*/  HADD2.F32 R12, -RZ, R12.H1_H1 ;  /* 0x3000000cff0c7230 */ /* 0x000fe40000004100 */
[----:B------:R-:W-:Y:S02]  /*3f60*/  HADD2.F32 R17, -RZ, R39.H0_H0 ;  /* 0x20000027ff117230 */ /* 0x000fe40000004100 */
        /* <DEDUP_REMOVED lines=46> */
.L_x_2612:
[----:B------:R-:W-:Y:S02]  /*4250*/  LOP3.LUT R13, R11, 0xf000f0, RZ, 0xc0, !PT ;  /* 0x00f000f00b0d7812 */ /* 0x000fe400078ec0ff */
[C---:B------:R-:W-:Y:S02]  /*4260*/  LOP3.LUT R2, R9.reuse, 0xf000f, RZ, 0xc0, !PT ;  /* 0x000f000f09027812 */ /* 0x040fe400078ec0ff */
[----:B------:R-:W-:Y:S02]  /*4270*/  LOP3.LUT R0, R9, 0xf000f0, RZ, 0xc0, !PT ;  /* 0x00f000f009007812 */ /* 0x000fe400078ec0ff */
        /* <DEDUP_REMOVED lines=138> */
.L_x_2613:
        /* <DEDUP_REMOVED lines=11> */
[----:B------:R-:W-:Y:S02]  /*4bd0*/  HADD2.F32 R41, -RZ, R3.H1_H1 ;  /* 0x30000003ff297230 */ /* 0x000fe40000004100 */
[----:B------:R-:W-:Y:S01]  /*4be0*/  FFMA.FTZ R43, R2, R39, RZ ;  /* 0x00000027022b7223 */ /* 0x000fe200000100ff */
[----:B------:R-:W-:Y:S02]  /*4bf0*/  HADD2.F32 R14, -RZ, R14.H1_H1 ;  /* 0x3000000eff0e7230 */ /* 0x000fe40000004100 */
[----:B------:R-:W-:Y:S01]  /*4c00*/  FFMA.FTZ R19, R42, R38, R19 ;  /* 0x000000262a137223 */ /* 0x000fe20000010013 */
        /* <DEDUP_REMOVED lines=76> */
.L_x_2606:
[----:B------:R-:W0:Y:S01]  /*50d0*/  LDC R29, c[0x0][0x23c] ;  /* 0x00008f00ff1d7b82 */ /* 0x000e220000000800 */
[----:B------:R-:W-:Y:S01]  /*50e0*/  IADD3 R20, R20, 0x20, RZ ;  /* 0x0000002014147810 */ /* 0x000fe20007ffe0ff */
[----:B------:R-:W-:-:S03]  /*50f0*/  UIADD3 UR4, UR4, 0x40, URZ ;  /* 0x0000004004047890 */ /* 0x000fc6000fffe03f */
[C---:B------:R-:W-:Y:S02]  /*5100*/  ISETP.GE.AND P2, PT, R20.reuse, UR5, PT ;  /* 0x0000000514007c0c */ /* 0x040fe4000bf46270 */
[----:B------:R-:W-:Y:S01]  /*5110*/  ISETP.LT.AND P3, PT, R20, R7, PT ;  /* 0x000000071400720c */ /* 0x000fe20003f61270 */
[----:B0-----:R-:W-:-:S12]  /*5120*/  IMAD.WIDE R30, R29, 0x10, R30 ;  /* 0x000000101d1e7825 */ /* 0x001fd800078e021e */
[----:B------:R-:W-:Y:S05]  /*5130*/  @!P2 BRA P3, `(.L_x_2614) ;  /* 0xffffffc000e0a947 */ /* 0x000fea000183ffff */
.L_x_2605:
        /* <DEDUP_REMOVED lines=8> */
.L_x_2618:
[----:B------:R-:W-:Y:S01]  /*51c0*/  ISETP.NE.AND P2, PT, R20, R23, PT ;  /* 0x000000171400720c */ /* 0x000fe20003f45270 */
[----:B------:R-:W0:Y:S01]  /*51d0*/  LDC R29, c[0x0][0x23c] ;  /* 0x00008f00ff1d7b82 */ /* 0x000e220000000800 */
[----:B-----5:R1:W5:Y:S11]  /*51e0*/  LDG.E.128.CONSTANT R16, desc[UR8][R30.64] ;  /* 0x000000081e107981 */ /* 0x020376000c1e9d00 */
[----:B------:R-:W2:Y:S01]  /*51f0*/  @!P2 LDC.64 R8, c[0x0][0x248] ;  /* 0x00009200ff08ab82 */ /* 0x000ea20000000a00 */
[----:B------:R-:W-:-:S02]  /*5200*/  @!P2 IADD3 R28, R28, 0x1, RZ ;  /* 0x000000011c1ca810 */ /* 0x000fc40007ffe0ff */
[----:B------:R-:W-:Y:S02]  /*5210*/  @!P2 LEA R3, R20, 0x1, 0x1 ;  /* 0x000000011403a811 */ /* 0x000fe400078e08ff */
[----:B------:R-:W-:Y:S01]  /*5220*/  @!P2 LEA R0, R28, R1, 0x3 ;  /* 0x000000011c00a211 */ /* 0x000fe200078e18ff */
[----:B0-----:R-:W-:-:S05]  /*5230*/  IMAD.WIDE R10, R29, 0x4, R30 ;  /* 0x000000041d0a7825 */ /* 0x001fca00078e021e */
[----:B------:R1:W5:Y:S01]  /*5240*/  LDG.E.128.CONSTANT R12, desc[UR8][R10.64] ;  /* 0x000000080a0c7981 */ /* 0x000362000c1e9d00 */
[----:B--2---:R-:W-:-:S03]  /*5250*/  @!P2 IMAD.WIDE R8, R3, 0x2, R8 ;  /* 0x000000020308a825 */ /* 0x004fc600078e0208 */
        /* <DEDUP_REMOVED lines=8> */
[----:B-1----:R-:W-:Y:S06]  /*52e0*/  @!P1 BRA `(.L_x_2616) ;  /* 0x0000001400fc9947 */ /* 0x002fec0003800000 */
[----:B------:R-:W2:Y:S01]  /*52f0*/  LDG.E.128.CONSTANT R8, desc[UR8][R2.64] ;  /* 0x0000000802087981 */ /* 0x000ea2000c1e9d00 */
[----:B-----5:R-:W-:Y:S01]  /*5300*/  SHF.R.U32.HI R4, RZ, 0xf, R16 ;  /* 0x0000000fff047819 */ /* 0x020fe20000011610 */
[----:B------:R-:W-:Y:S01]  /*5310*/  HFMA2.MMA R47, -RZ, RZ, 0, 0.015625 ;  /* 0x00002400ff2f7435 */ /* 0x000fe200000001ff */
[----:B------:R-:W-:Y:S02]  /*5320*/  SHF.R.U32.HI R31, RZ, 0xe, R12 ;  /* 0x0000000eff1f7819 */ /* 0x000fe4000001160c */
[----:B------:R-:W-:Y:S02]  /*5330*/  LOP3.LUT R4, R4, 0x10001, RZ, 0xc0, !PT ;  /* 0x0001000104047812 */ /* 0x000fe400078ec0ff */
[--C-:B------:R-:W-:Y:S02]  /*5340*/  SHF.R.U32.HI R32, RZ, 0xf, R17.reuse ;  /* 0x0000000fff207819 */ /* 0x100fe40000011611 */
[----:B------:R-:W-:Y:S02]  /*5350*/  LOP3.LUT R33, R17, 0x380038, RZ, 0xc0, !PT ;  /* 0x0038003811217812 */ /* 0x000fe400078ec0ff */
[----:B------:R-:W-:-:S02]  /*5360*/  SHF.R.U32.HI R64, RZ, 0x6, R17 ;  /* 0x00000006ff407819 */ /* 0x000fc40000011611 */
[----:B------:R-:W-:Y:S02]  /*5370*/  LOP3.LUT R66, R17, 0x70007, RZ, 0xc0, !PT ;  /* 0x0007000711427812 */ /* 0x000fe400078ec0ff */
[----:B------:R-:W-:Y:S02]  /*5380*/  LOP3.LUT R31, R4, 0x20002, R31, 0xf8, !PT ;  /* 0x00020002041f7812 */ /* 0x000fe400078ef81f */
[----:B------:R-:W-:Y:S02]  /*5390*/  SHF.R.U32.HI R36, RZ, 0xf, R18 ;  /* 0x0000000fff247819 */ /* 0x000fe40000011612 */
[--C-:B------:R-:W-:Y:S02]  /*53a0*/  SHF.R.U32.HI R40, RZ, 0xf, R19.reuse ;  /* 0x0000000fff287819 */ /* 0x100fe40000011613 */
[----:B------:R-:W-:Y:S02]  /*53b0*/  LOP3.LUT R41, R19, 0x380038, RZ, 0xc0, !PT ;  /* 0x0038003813297812 */ /* 0x000fe400078ec0ff */
[----:B------:R-:W-:-:S02]  /*53c0*/  SHF.R.U32.HI R17, RZ, 0x6, R19 ;  /* 0x00000006ff117819 */ /* 0x000fc40000011613 */
[----:B------:R-:W-:Y:S02]  /*53d0*/  LOP3.LUT R67, R19, 0x70007, RZ, 0xc0, !PT ;  /* 0x0007000713437812 */ /* 0x000fe400078ec0ff */
[----:B------:R-:W-:Y:S02]  /*53e0*/  SHF.R.U32.HI R35, RZ, 0xe, R13 ;  /* 0x0000000eff237819 */ /* 0x000fe4000001160d */
[----:B------:R-:W-:Y:S02]  /*53f0*/  PRMT R4, R21, 0x9910, RZ ;  /* 0x0000991015047816 */ /* 0x000fe400000000ff */
[----:B------:R-:W-:Y:S02]  /*5400*/  LOP3.LUT R32, R32, 0x10001, RZ, 0xc0, !PT ;  /* 0x0001000120207812 */ /* 0x000fe400078ec0ff */
        /* <DEDUP_REMOVED lines=15> */
[----:B------:R-:W-:Y:S02]  /*5500*/  LOP3.LUT R35, R32, 0x20002, R35, 0xf8, !PT ;  /* 0x0002000220237812 */ /* 0x000fe400078ef823 */
[----:B------:R-:W-:Y:S02]  /*5510*/  ISETP.NE.AND P2, PT, R4, RZ, PT ;  /* 0x000000ff0400720c */ /* 0x000fe40003f45270 */
[----:B------:R-:W-:Y:S02]  /*5520*/  LOP3.LUT R40, R40, 0x10001, RZ, 0xc0, !PT ;  /* 0x0001000128287812 */ /* 0x000fe400078ec0ff */
[----:B------:R-:W-:Y:S02]  /*5530*/  LOP3.LUT R0, R16, 0x380038, RZ, 0xc0, !PT ;  /* 0x0038003810007812 */ /* 0x000fe400078ec0ff */
[----:B------:R-:W-:-:S02]  /*5540*/  SHF.R.U32.HI R65, RZ, 0x6, R16 ;  /* 0x00000006ff417819 */ /* 0x000fc40000011610 */
        /* <DEDUP_REMOVED lines=10> */
[----:B------:R-:W-:Y:S02]  /*55f0*/  MOV R46, 0x3000 ;  /* 0x00003000002e7802 */ /* 0x000fe40000000f00 */
        /* <DEDUP_REMOVED lines=26> */
[----:B------:R-:W-:-:S05]  /*57a0*/  LOP3.LUT R68, R68, 0x64006400, RZ, 0xfc, !PT ;  /* 0x6400640044447812 */ /* 0x000fca00078efcff */
[----:B------:R-:W-:Y:S01]  /*57b0*/  HADD2 R68, R68, -1028, -1028 ;  /* 0xe404e40444447430 */ /* 0x000fe20000000000 */
[--C-:B--2---:R-:W-:Y:S02]  /*57c0*/  SHF.R.U32.HI R4, RZ, 0xd, R8.reuse ;  /* 0x0000000dff047819 */ /* 0x104fe40000011608 */
[C---:B------:R-:W-:Y:S02]  /*57d0*/  LOP3.LUT R32, R8.reuse, 0x380038, RZ, 0xc0, !PT ;  /* 0x0038003808207812 */ /* 0x040fe400078ec0ff */
[----:B------:R-:W-:Y:S02]  /*57e0*/  SHF.R.U32.HI R15, RZ, 0x6, R8 ;  /* 0x00000006ff0f7819 */ /* 0x000fe40000011608 */
[----:B------:R-:W-:Y:S02]  /*57f0*/  LOP3.LUT R74, R8, 0x70007, RZ, 0xc0, !PT ;  /* 0x00070007084a7812 */ /* 0x000fe400078ec0ff */
[----:B------:R-:W-:Y:S02]  /*5800*/  SHF.R.U32.HI R8, RZ, 0xd, R9 ;  /* 0x0000000dff087819 */ /* 0x000fe40000011609 */
[----:B------:R-:W-:-:S02]  /*5810*/  SHF.R.U32.HI R39, RZ, 0xd, R11 ;  /* 0x0000000dff277819 */ /* 0x000fc4000001160b */
[C---:B------:R-:W-:Y:S02]  /*5820*/  LOP3.LUT R44, R11.reuse, 0x380038, RZ, 0xc0, !PT ;  /* 0x003800380b2c7812 */ /* 0x040fe400078ec0ff */
[----:B------:R-:W-:Y:S02]  /*5830*/  SHF.R.U32.HI R73, RZ, 0x6, R11 ;  /* 0x00000006ff497819 */ /* 0x000fe4000001160b */
[----:B------:R-:W-:Y:S02]  /*5840*/  LOP3.LUT R77, R11, 0x70007, RZ, 0xc0, !PT ;  /* 0x000700070b4d7812 */ /* 0x000fe400078ec0ff */
[----:B------:R-:W-:Y:S02]  /*5850*/  LOP3.LUT R11, R35, 0x40004, R8, 0xf8, !PT ;  /* 0x00040004230b7812 */ /* 0x000fe400078ef808 */
[----:B------:R-:W-:Y:S02]  /*5860*/  LOP3.LUT R35, R33, 0x64006400, RZ, 0xfc, !PT ;  /* 0x6400640021237812 */ /* 0x000fe400078efcff */
[----:B------:R-:W-:-:S02]  /*5870*/  LOP3.LUT R36, R9, 0x380038, RZ, 0xc0, !PT ;  /* 0x0038003809247812 */ /* 0x000fc400078ec0ff */
[----:B------:R-:W-:Y:S01]  /*5880*/  SHF.R.U32.HI R69, RZ, 0x6, R9 ;  /* 0x00000006ff457819 */ /* 0x000fe20000011609 */
[-C--:B------:R-:W-:Y:S01]  /*5890*/  HFMA2 R62, R35, R46.reuse.H0_H0, -132, -132 ;  /* 0xd820d820233e7431 */ /* 0x080fe2000004002e */
[----:B------:R-:W-:Y:S01]  /*58a0*/  LOP3.LUT R75, R9, 0x70007, RZ, 0xc0, !PT ;  /* 0x00070007094b7812 */ /* 0x000fe200078ec0ff */
[----:B------:R-:W-:Y:S01]  /*58b0*/  HFMA2 R35, R85, R46.H0_H0, -132, -132 ;  /* 0xd820d82055237431 */ /* 0x000fe2000004002e */
[----:B------:R-:W-:Y:S02]  /*58c0*/  LOP3.LUT R33, R12, 0x380038, RZ, 0xc0, !PT ;  /* 0x003800380c217812 */ /* 0x000fe400078ec0ff */
[--C-:B------:R-:W-:Y:S02]  /*58d0*/  SHF.R.U32.HI R9, RZ, 0xd, R10.reuse ;  /* 0x0000000dff097819 */ /* 0x100fe4000001160a */
[----:B------:R-:W-:Y:S02]  /*58e0*/  LOP3.LUT R40, R10, 0x380038, RZ, 0xc0, !PT ;  /* 0x003800380a287812 */ /* 0x000fe400078ec0ff */
[----:B------:R-:W-:-:S02]  /*58f0*/  SHF.R.U32.HI R70, RZ, 0x6, R10 ;  /* 0x00000006ff467819 */ /* 0x000fc4000001160a */
[----:B------:R-:W-:Y:S02]  /*5900*/  LOP3.LUT R76, R10, 0x70007, RZ, 0xc0, !PT ;  /* 0x000700070a4c7812 */ /* 0x000fe400078ec0ff */
        /* <DEDUP_REMOVED lines=10> */
[----:B------:R-:W-:Y:S02]  /*59b0*/  LOP3.LUT R31, R4, 0x64006400, RZ, 0xfc, !PT ;  /* 0x64006400041f7812 */ /* 0x000fe400078efcff */
[----:B------:R-:W-:Y:S01]  /*59c0*/  LOP3.LUT R43, R36, 0x64006400, RZ, 0xfc, !PT ;  /* 0x64006400242b7812 */ /* 0x000fe200078efcff */
[-C--:B------:R-:W-:Y:S01]  /*59d0*/  HFMA2 R36, R55, R46.reuse.H0_H0, -132, -132 ;  /* 0xd820d82037247431 */ /* 0x080fe2000004002e */
[----:B------:R-:W-:Y:S01]  /*59e0*/  LOP3.LUT R9, R42, 0x40004, R9, 0xf8, !PT ;  /* 0x000400042a097812 */ /* 0x000fe200078ef809 */
        /* <DEDUP_REMOVED lines=194> */
.L_x_2617:
        /* <DEDUP_REMOVED lines=77> */
.L_x_2616:
[----:B------:R-:W-:Y:S01]  /*6ae0*/  IADD3 R20, R20, 0x20, RZ ;  /* 0x0000002014147810 */ /* 0x000fe20007ffe0ff */
[----:B------:R-:W-:Y:S01]  /*6af0*/  UIADD3 UR4, UR4, 0x40, URZ ;  /* 0x0000004004047890 */ /* 0x000fe2000fffe03f */
[----:B------:R-:W-:Y:S02]  /*6b00*/  IMAD.WIDE R30, R29, 0x4, R2 ;  /* 0x000000041d1e7825 */ /* 0x000fe400078e0202 */
[C---:B------:R-:W-:Y:S02]  /*6b10*/  ISETP.GE.AND P2, PT, R20.reuse, UR5, PT ;  /* 0x0000000514007c0c */ /* 0x040fe4000bf46270 */
[----:B------:R-:W-:-:S13]  /*6b20*/  ISETP.LT.AND P3, PT, R20, R7, PT ;  /* 0x000000071400720c */ /* 0x000fda0003f61270 */
[----:B------:R-:W-:Y:S05]  /*6b30*/  @!P2 BRA P3, `(.L_x_2618) ;  /* 0xffffffe400a0a947 */ /* 0x000fea000183ffff */
.L_x_2615:
        /* <DEDUP_REMOVED lines=22> */
.L_x_2622:
[----:B------:R-:W0:Y:S02]  /*6ca0*/  LDS R2, [R9] ;  /* 0x0000000009027984 */ /* 0x000e240000000800 */
[----:B0-----:R-:W-:-:S06]  /*6cb0*/  HADD2 R3, R2, R27 ;  /* 0x0000001b02037230 */ /* 0x001fcc0000000000 */
[----:B------:R-:W0:Y:S02]  /*6cc0*/  ATOMS.CAST.SPIN R3, [R9], R2, R3 ;  /* 0x000000020903738d */ /* 0x000e240001800003 */
[----:B0-----:R-:W-:-:S13]  /*6cd0*/  ISETP.EQ.U32.AND P0, PT, R3, 0x1, PT ;  /* 0x000000010300780c */ /* 0x001fda0003f02070 */
[----:B------:R-:W-:Y:S05]  /*6ce0*/  @!P0 BRA `(.L_x_2622) ;  /* 0xfffffffc00ec8947 */ /* 0x000fea000383ffff */
[----:B------:R-:W-:Y:S05]  /*6cf0*/  BRA `(.L_x_2620) ;  /* 0x00000000000c7947 */ /* 0x000fea0003800000 */
.L_x_2621:
[----:B------:R-:W2:Y:S02]  /*6d00*/  LD.E R2, desc[UR8][R4.64] ;  /* 0x0000000804027980 */ /* 0x000ea4000c101900 */
[----:B--2---:R-:W-:-:S05]  /*6d10*/  IADD3 R3, R27, R2, RZ ;  /* 0x000000021b037210 */ /* 0x004fca0007ffe0ff */
[----:B------:R0:W-:Y:S02]  /*6d20*/  ST.E desc[UR8][R4.64], R3 ;  /* 0x0000000304007985 */ /* 0x0001e4000c101908 */
.L_x_2620:
[----:B------:R-:W-:Y:S05]  /*6d30*/  BSYNC B0 ;  /* 0x0000000000007941 */ /* 0x000fea0003800000 */
.L_x_2619:
[----:B------:R1:W-:Y:S01]  /*6d40*/  ATOM.E.ADD.F16x2.RN.STRONG.GPU P0, RZ, desc[UR8][R4.64+0x4], R21 ;  /* 0x0000041504ff79a2 */ /* 0x0003e2000810e1c8 */
[----:B------:R-:W-:Y:S04]  /*6d50*/  BSSY B0, `(.L_x_2623) ;  /* 0x000000f000007945 */ /* 0x000fe80003800000 */
[----:B-1----:R-:W-:Y:S05]  /*6d60*/  @P0 BRA `(.L_x_2624) ;  /* 0x0000000000340947 */ /* 0x002fea0003800000 */
[----:B------:R-:W1:Y:S02]  /*6d70*/  QSPC.E.S P0, RZ, [R4+0x4] ;  /* 0x0000040004ff73aa */ /* 0x000e640000000500 */
[----:B-1----:R-:W-:Y:S05]  /*6d80*/  @!P0 BRA `(.L_x_2625) ;  /* 0x0000000000208947 */ /* 0x002fea0003800000 */
[----:B------:R-:W-:-:S04]  /*6d90*/  MOV R2, R4 ;  /* 0x0000000400027202 */ /* 0x000fc80000000f00 */
[----:B0-----:R-:W-:-:S07]  /*6da0*/  MOV R4, R2 ;  /* 0x0000000200047202 */ /* 0x001fce0000000f00 */
.L_x_2626:
[----:B------:R-:W0:Y:S02]  /*6db0*/  LDS R2, [R4+0x4] ;  /* 0x0000040004027984 */ /* 0x000e240000000800 */
[----:B0-----:R-:W-:-:S10]  /*6dc0*/  HFMA2.MMA R3, R2, 1, 1, R21 ;  /* 0x3c003c0002037835 */ /* 0x001fd40000000015 */
[----:B------:R-:W0:Y:S02]  /*6dd0*/  ATOMS.CAST.SPIN R3, [R4+0x4], R2, R3 ;  /* 0x000004020403738d */ /* 0x000e240001800003 */
[----:B0-----:R-:W-:-:S13]  /*6de0*/  ISETP.EQ.U32.AND P0, PT, R3, 0x1, PT ;  /* 0x000000010300780c */ /* 0x001fda0003f02070 */
[----:B------:R-:W-:Y:S05]  /*6df0*/  @!P0 BRA `(.L_x_2626) ;  /* 0xfffffffc00ec8947 */ /* 0x000fea000383ffff */
[----:B------:R-:W-:Y:S05]  /*6e00*/  BRA `(.L_x_2624) ;  /* 0x00000000000c7947 */ /* 0x000fea0003800000 */
.L_x_2625:
[----:B------:R-:W0:Y:S02]  /*6e10*/  LD.E R2, desc[UR8][R4.64+0x4] ;  /* 0x0000040804027980 */ /* 0x000e24000c101900 */
[----:B0-----:R-:W-:-:S05]  /*6e20*/  IADD3 R3, R21, R2, RZ ;  /* 0x0000000215037210 */ /* 0x001fca0007ffe0ff */
[----:B------:R1:W-:Y:S02]  /*6e30*/  ST.E desc[UR8][R4.64+0x4], R3 ;  /* 0x0000040304007985 */ /* 0x0003e4000c101908 */
.L_x_2624:
[----:B------:R-:W-:Y:S05]  /*6e40*/  BSYNC B0 ;  /* 0x0000000000007941 */ /* 0x000fea0003800000 */
.L_x_2623:
        /* <DEDUP_REMOVED lines=13> */
.L_x_2630:
[----:B------:R-:W0:Y:S02]  /*6f20*/  LDS R2, [R0] ;  /* 0x0000000000027984 */ /* 0x000e240000000800 */
[----:B0-----:R-:W-:-:S06]  /*6f30*/  HADD2 R3, R2, R25 ;  /* 0x0000001902037230 */ /* 0x001fcc0000000000 */
[----:B------:R-:W0:Y:S02]  /*6f40*/  ATOMS.CAST.SPIN R3, [R0], R2, R3 ;  /* 0x000000020003738d */ /* 0x000e240001800003 */
[----:B0-----:R-:W-:-:S13]  /*6f50*/  ISETP.EQ.U32.AND P0, PT, R3, 0x1, PT ;  /* 0x000000010300780c */ /* 0x001fda0003f02070 */
[----:B------:R-:W-:Y:S05]  /*6f60*/  @!P0 BRA `(.L_x_2630) ;  /* 0xfffffffc00ec8947 */ /* 0x000fea000383ffff */
[----:B------:R-:W-:Y:S05]  /*6f70*/  BRA `(.L_x_2628) ;  /* 0x00000000000c7947 */ /* 0x000fea0003800000 */
.L_x_2629:
[----:B------:R-:W2:Y:S02]  /*6f80*/  LD.E R0, desc[UR8][R4.64] ;  /* 0x0000000804007980 */ /* 0x000ea4000c101900 */
[----:B--2---:R-:W-:-:S05]  /*6f90*/  IADD3 R3, R25, R0, RZ ;  /* 0x0000000019037210 */ /* 0x004fca0007ffe0ff */
[----:B------:R0:W-:Y:S02]  /*6fa0*/  ST.E desc[UR8][R4.64], R3 ;  /* 0x0000000304007985 */ /* 0x0001e4000c101908 */
.L_x_2628:
[----:B------:R-:W-:Y:S05]  /*6fb0*/  BSYNC B0 ;  /* 0x0000000000007941 */ /* 0x000fea0003800000 */
.L_x_2627:
[----:B------:R1:W-:Y:S02]  /*6fc0*/  ATOM.E.ADD.F16x2.RN.STRONG.GPU P0, RZ, desc[UR8][R4.64+0x4], R7 ;  /* 0x0000040704ff79a2 */ /* 0x0003e4000810e1c8 */
[----:B-1----:R-:W-:Y:S05]  /*6fd0*/  @P0 EXIT ;  /* 0x000000000000094d */ /* 0x002fea0003800000 */
[----:B------:R-:W1:Y:S02]  /*6fe0*/  QSPC.E.S P0, RZ, [R4+0x4] ;  /* 0x0000040004ff73aa */ /* 0x000e640000000500 */
[----:B-1----:R-:W-:Y:S05]  /*6ff0*/  @!P0 BRA `(.L_x_2631) ;  /* 0x0000000000208947 */ /* 0x002fea0003800000 */
[----:B------:R-:W-:-:S04]  /*7000*/  MOV R2, R4 ;  /* 0x0000000400027202 */ /* 0x000fc80000000f00 */
[----:B------:R-:W-:-:S07]  /*7010*/  MOV R0, R2 ;  /* 0x0000000200007202 */ /* 0x000fce0000000f00 */
.L_x_2632:
[----:B------:R-:W0:Y:S02]  /*7020*/  LDS R2, [R0+0x4] ;  /* 0x0000040000027984 */ /* 0x000e240000000800 */
[----:B0-----:R-:W-:-:S10]  /*7030*/  HFMA2.MMA R3, R2, 1, 1, R7 ;  /* 0x3c003c0002037835 */ /* 0x001fd40000000007 */
[----:B------:R-:W0:Y:S02]  /*7040*/  ATOMS.CAST.SPIN R3, [R0+0x4], R2, R3 ;  /* 0x000004020003738d */ /* 0x000e240001800003 */
[----:B0-----:R-:W-:-:S13]  /*7050*/  ISETP.EQ.U32.AND P0, PT, R3, 0x1, PT ;  /* 0x000000010300780c */ /* 0x001fda0003f02070 */
[----:B------:R-:W-:Y:S05]  /*7060*/  @!P0 BRA `(.L_x_2632) ;  /* 0xfffffffc00ec8947 */ /* 0x000fea000383ffff */
[----:B------:R-:W-:Y:S05]  /*7070*/  EXIT ;  /* 0x000000000000794d */ /* 0x000fea0003800000 */
.L_x_2631:
[----:B------:R-:W0:Y:S02]  /*7080*/  LD.E R0, desc[UR8][R4.64+0x4] ;  /* 0x0000040804007980 */ /* 0x000e24000c101900 */
[----:B0-----:R-:W-:-:S05]  /*7090*/  IADD3 R3, R7, R0, RZ ;  /* 0x0000000007037210 */ /* 0x001fca0007ffe0ff */
[----:B------:R-:W-:Y:S01]  /*70a0*/  ST.E desc[UR8][R4.64+0x4], R3 ;  /* 0x0000040304007985 */ /* 0x000fe2000c101908 */
[----:B------:R-:W-:Y:S05]  /*70b0*/  EXIT ;  /* 0x000000000000794d */ /* 0x000fea0003800000 */
.L_x_2633:
        /* <DEDUP_REMOVED lines=12> */
.L_x_3705:


//--------------------- .text._Z23gemm_half_q_half_kernelILi2ELi14ELb1ELb1ELi64EEvPK6__halfPKjS4_S2_PS0_iiiiPKtS7_iiiiiibS2_i --------------------------
	.section	.text._Z23gemm_half_q_half_kernelILi2ELi14ELb1ELb1ELi64EEvPK6__halfPKjS4_S2_PS0_iiiiPKtS7_iiiiiibS2_i,"ax",@progbits
	.align	128
        .global         _Z23gemm_half_q_half_kernelILi2ELi14ELb1ELb1ELi64EEvPK6__halfPKjS4_S2_PS0_iiiiPKtS7_iiiiiibS2_i
        .type           _Z23gemm_half_q_half_kernelILi2ELi14ELb1ELb1ELi64EEvPK6__halfPKjS4_S2_PS0_iiiiPKtS7_iiiiiibS2_i,@function
        .size           _Z23gemm_half_q_half_kernelILi2ELi14ELb1ELb1ELi64EEvPK6__halfPKjS4_S2_PS0_iiiiPKtS7_iiiiiibS2_i,(.L_x_3706 - _Z23gemm_half_q_half_kernelILi2ELi14ELb1ELb1ELi64EEvPK6__halfPKjS4_S2_PS0_iiiiPKtS7_iiiiiibS2_i)
        .other          _Z23gemm_half_q_half_kernelILi2ELi14ELb1ELb1ELi64EEvPK6__halfPKjS4_S2_PS0_iiiiPKtS7_iiiiiibS2_i,@"STO_CUDA_ENTRY STV_DEFAULT"
_Z23gemm_half_q_half_kernelILi2ELi14ELb1ELb1ELi64EEvPK6__halfPKjS4_S2_PS0_iiiiPKtS7_iiiiiibS2_i:
.text._Z23gemm_half_q_half_kernelILi2ELi14ELb1ELb1ELi64EEvPK6__halfPKjS4_S2_PS0_iiiiPKtS7_iiiiiibS2_i:
        /* <DEDUP_REMOVED lines=25> */
.L_x_2634:
        /* <DEDUP_REMOVED lines=37> */
.L_x_2639:
        /* <DEDUP_REMOVED lines=16> */
.L_x_2638:
        /* <DEDUP_REMOVED lines=16> */
.L_x_2637:
        /* <DEDUP_REMOVED lines=17> */
.L_x_2641:
        /* <DEDUP_REMOVED lines=16> */
.L_x_2640:
        /* <DEDUP_REMOVED lines=14> */
.L_x_2636:
[----:B------:R-:W-:Y:S05]  /*08d0*/  BSYNC B0 ;  /* 0x0000000000007941 */ /* 0x000fea0003800000 */
.L_x_2635:
        /* <DEDUP_REMOVED lines=21> */
.L_x_2644:
        /* <DEDUP_REMOVED lines=11> */
.L_x_2643:
        /* <DEDUP_REMOVED lines=10> */
.L_x_2642:
        /* <DEDUP_REMOVED lines=15> */
.L_x_2646:
        /* <DEDUP_REMOVED lines=44> */
.L_x_2645:
[----:B-1----:R1:W5:Y:S01]  /*0f30*/  LDL.64 R8, [R1] ;  /* 0x0000000001087983 */ /* 0x0023620000100a00 */
[----:B------:R-:W2:Y:S01]  /*0f40*/  LDC R2, c[0x0][0x25c] ;  /* 0x00009700ff027b82 */ /* 0x000ea20000000800 */
        /* <DEDUP_REMOVED lines=12> */
[C---:B--2---:R-:W-:Y:S02]  /*1010*/  ISETP.GT.AND P3, PT, R20.reuse, R2, PT ;  /* 0x000000021400720c */ /* 0x044fe40003f64270 */
[----:B---3--:R-:W-:Y:S01]  /*1020*/  ISETP.GT.AND P5, PT, R20, R3, PT ;  /* 0x000000031400720c */ /* 0x008fe20003fa4270 */
        /* <DEDUP_REMOVED lines=8> */
.L_x_2647:
        /* <DEDUP_REMOVED lines=8> */
.L_x_2648:
        /* <DEDUP_REMOVED lines=12> */
.L_x_2649:
        /* <DEDUP_REMOVED lines=8> */
.L_x_2650:
        /* <DEDUP_REMOVED lines=8> */
.L_x_2651:
        /* <DEDUP_REMOVED lines=29> */
.L_x_2661:
        /* <DEDUP_REMOVED lines=168> */
.L_x_2654:
        /* <DEDUP_REMOVED lines=91> */
.L_x_2655:
        /* <DEDUP_REMOVED lines=144> */
.L_x_2656:
        /* <DEDUP_REMOVED lines=91> */
.L_x_2657:
        /* <DEDUP_REMOVED lines=144> */
.L_x_2658:
        /* <DEDUP_REMOVED lines=91> */
.L_x_2659:
        /* <DEDUP_REMOVED lines=141> */
.L_x_2660:
        /* <DEDUP_REMOVED lines=91> */
.L_x_2653:
[----:B------:R-:W0:Y:S01]  /*50d0*/  LDC R29, c[0x0][0x23c] ;  /* 0x00008f00ff1d7b82 */ /* 0x000e220000000800 */
[----:B------:R-:W-:Y:S01]  /*50e0*/  IADD3 R20, R20, 0x20, RZ ;  /* 0x0000002014147810 */ /* 0x000fe20007ffe0ff */
[----:B------:R-:W-:-:S03]  /*50f0*/  UIADD3 UR4, UR4, 0x40, URZ ;  /* 0x0000004004047890 */ /* 0x000fc6000fffe03f */
[C---:B------:R-:W-:Y:S02]  /*5100*/  ISETP.GE.AND P2, PT, R20.reuse, UR5, PT ;  /* 0x0000000514007c0c */ /* 0x040fe4000bf46270 */
[----:B------:R-:W-:Y:S01]  /*5110*/  ISETP.LT.AND P3, PT, R20, R7, PT ;  /* 0x000000071400720c */ /* 0x000fe20003f61270 */
[----:B0-----:R-:W-:-:S12]  /*5120*/  IMAD.WIDE R30, R29, 0x10, R30 ;  /* 0x000000101d1e7825 */ /* 0x001fd800078e021e */
[----:B------:R-:W-:Y:S05]  /*5130*/  @!P2 BRA P3, `(.L_x_2661) ;  /* 0xffffffc000e0a947 */ /* 0x000fea000183ffff */
.L_x_2652:
        /* <DEDUP_REMOVED lines=8> */
.L_x_2665:
        /* <DEDUP_REMOVED lines=9> */
[----:B0-----:R-:W-:Y:S02]  /*5250*/  IMAD.WIDE R8, R29, 0x4, R30 ;  /* 0x000000041d087825 */ /* 0x001fe400078e021e */
[----:B------:R-:W2:Y:S04]  /*5260*/  @!P2 LDG.E.U16.CONSTANT R3, desc[UR8][R2.64] ;  /* 0x000000080203a981 */ /* 0x000ea8000c1e9500 */
[----:B------:R1:W5:Y:S01]  /*5270*/  LDG.E.128.CONSTANT R12, desc[UR8][R8.64] ;  /* 0x00000008080c7981 */ /* 0x000362000c1e9d00 */
[----:B---3--:R-:W-:Y:S02]  /*5280*/  @!P2 PRMT R6, R10, 0x7610, R6 ;  /* 0x000076100a06a816 */ /* 0x008fe40000000006 */
[----:B------:R-:W-:Y:S02]  /*5290*/  @!P2 PRMT R5, R11, 0x7610, R5 ;  /* 0x000076100b05a816 */ /* 0x000fe40000000005 */
[----:B------:R-:W-:-:S02]  /*52a0*/  @!P2 PRMT R6, R6, 0x7610, R10 ;  /* 0x000076100606a816 */ /* 0x000fc4000000000a */
[----:B------:R-:W-:Y:S02]  /*52b0*/  @!P2 PRMT R5, R5, 0x7610, R11 ;  /* 0x000076100505a816 */ /* 0x000fe4000000000b */
[----:B--2---:R-:W-:Y:S01]  /*52c0*/  @!P2 IADD3 R23, R3, R20, RZ ;  /* 0x000000140317a210 */ /* 0x004fe20007ffe0ff */
[----:B------:R-:W-:Y:S01]  /*52d0*/  IMAD.WIDE R2, R29, 0x4, R8 ;  /* 0x000000041d027825 */ /* 0x000fe200078e0208 */
        /* <DEDUP_REMOVED lines=307> */
.L_x_2664:
        /* <DEDUP_REMOVED lines=77> */
.L_x_2663:
[----:B------:R-:W-:Y:S01]  /*6ae0*/  IADD3 R20, R20, 0x20, RZ ;  /* 0x0000002014147810 */ /* 0x000fe20007ffe0ff */
[----:B------:R-:W-:Y:S01]  /*6af0*/  UIADD3 UR4, UR4, 0x40, URZ ;  /* 0x0000004004047890 */ /* 0x000fe2000fffe03f */
[----:B------:R-:W-:Y:S02]  /*6b00*/  IMAD.WIDE R30, R29, 0x4, R2 ;  /* 0x000000041d1e7825 */ /* 0x000fe400078e0202 */
[C---:B------:R-:W-:Y:S02]  /*6b10*/  ISETP.GE.AND P2, PT, R20.reuse, UR5, PT ;  /* 0x0000000514007c0c */ /* 0x040fe4000bf46270 */
[----:B------:R-:W-:-:S13]  /*6b20*/  ISETP.LT.AND P3, PT, R20, R7, PT ;  /* 0x000000071400720c */ /* 0x000fda0003f61270 */
[----:B------:R-:W-:Y:S05]  /*6b30*/  @!P2 BRA P3, `(.L_x_2665) ;  /* 0xffffffe400a0a947 */ /* 0x000fea000183ffff */
.L_x_2662:
        /* <DEDUP_REMOVED lines=14> */
.L_x_2669:
        /* <DEDUP_REMOVED lines=17> */
[----:B-----5:R-:W-:Y:S02]  /*6d30*/  MOV R12, 0x2400 ;  /* 0x00002400000c7802 */ /* 0x020fe40000000f00 */
[----:B------:R-:W-:Y:S02]  /*6d40*/  PRMT R4, R21, 0x9910, RZ ;  /* 0x0000991015047816 */ /* 0x000fe400000000ff */
[----:B------:R-:W-:Y:S02]  /*6d50*/  PRMT R2, R12, 0x5410, R2 ;  /* 0x000054100c027816 */ /* 0x000fe40000000002 */
[----:B------:R-:W-:Y:S02]  /*6d60*/  ISETP.NE.AND P2, PT, R4, RZ, PT ;  /* 0x000000ff0400720c */ /* 0x000fe40003f45270 */
[----:B--2---:R-:W-:-:S02]  /*6d70*/  LOP3.LUT R16, R9, 0xc000c, RZ, 0xc0, !PT ;  /* 0x000c000c09107812 */ /* 0x004fc400078ec0ff */
[----:B------:R-:W-:Y:S02]  /*6d80*/  SHF.R.U32.HI R49, RZ, 0x8, R9 ;  /* 0x00000008ff317819 */ /* 0x000fe40000011609 */
[C---:B------:R-:W-:Y:S02]  /*6d90*/  LOP3.LUT R34, R9.reuse, 0x300030, RZ, 0xc0, !PT ;  /* 0x0030003009227812 */ /* 0x040fe400078ec0ff */
[C---:B------:R-:W-:Y:S02]  /*6da0*/  LOP3.LUT R42, R9.reuse, 0xc000c0, RZ, 0xc0, !PT ;  /* 0x00c000c0092a7812 */ /* 0x040fe400078ec0ff */
[----:B------:R-:W-:Y:S02]  /*6db0*/  LOP3.LUT R15, R9, 0x30003, RZ, 0xc0, !PT ;  /* 0x00030003090f7812 */ /* 0x000fe400078ec0ff */
[----:B------:R-:W-:Y:S02]  /*6dc0*/  LOP3.LUT R9, R10, 0xc000c, RZ, 0xc0, !PT ;  /* 0x000c000c0a097812 */ /* 0x000fe400078ec0ff */
[----:B------:R-:W-:-:S02]  /*6dd0*/  SHF.R.U32.HI R14, RZ, 0x8, R8 ;  /* 0x00000008ff0e7819 */ /* 0x000fc40000011608 */
[----:B------:R-:W-:Y:S02]  /*6de0*/  SHF.R.U32.HI R51, RZ, 0x8, R10 ;  /* 0x00000008ff337819 */ /* 0x000fe4000001160a */
[C---:B------:R-:W-:Y:S02]  /*6df0*/  LOP3.LUT R36, R10.reuse, 0x300030, RZ, 0xc0, !PT ;  /* 0x003000300a247812 */ /* 0x040fe400078ec0ff */
[C---:B------:R-:W-:Y:S02]  /*6e00*/  LOP3.LUT R44, R10.reuse, 0xc000c0, RZ, 0xc0, !PT ;  /* 0x00c000c00a2c7812 */ /* 0x040fe400078ec0ff */
[----:B------:R-:W-:Y:S02]  /*6e10*/  LOP3.LUT R50, R10, 0x30003, RZ, 0xc0, !PT ;  /* 0x000300030a327812 */ /* 0x000fe400078ec0ff */
[----:B------:R-:W-:Y:S02]  /*6e20*/  LOP3.LUT R10, R11, 0xc000c, RZ, 0xc0, !PT ;  /* 0x000c000c0b0a7812 */ /* 0x000fe400078ec0ff */
[----:B------:R-:W-:-:S02]  /*6e30*/  LOP3.LUT R17, R9, 0x64006400, RZ, 0xfc, !PT ;  /* 0x6400640009117812 */ /* 0x000fc400078efcff */
[----:B------:R-:W-:Y:S02]  /*6e40*/  SHF.R.U32.HI R54, RZ, 0x8, R11 ;  /* 0x00000008ff367819 */ /* 0x000fe4000001160b */
[----:B------:R-:W-:Y:S01]  /*6e50*/  LOP3.LUT R9, R14, 0xc000c, RZ, 0xc0, !PT ;  /* 0x000c000c0e097812 */ /* 0x000fe200078ec0ff */
[----:B------:R-:W-:Y:S01]  /*6e60*/  HFMA2 R17, R17, R2.H1_H1, -258, -258 ;  /* 0xdc08dc0811117431 */ /* 0x000fe20000060002 */
[C---:B------:R-:W-:Y:S02]  /*6e70*/  LOP3.LUT R37, R11.reuse, 0x300030, RZ, 0xc0, !PT ;  /* 0x003000300b257812 */ /* 0x040fe400078ec0ff */
        /* <DEDUP_REMOVED lines=126> */
.L_x_2668:
        /* <DEDUP_REMOVED lines=44> */
.L_x_2667:
[----:B------:R-:W-:Y:S01]  /*7920*/  IADD3 R20, R20, 0x10, RZ ;  /* 0x0000001014147810 */ /* 0x000fe20007ffe0ff */
[----:B------:R-:W-:Y:S01]  /*7930*/  UIADD3 UR4, UR4, 0x20, URZ ;  /* 0x0000002004047890 */ /* 0x000fe2000fffe03f */
[----:B------:R-:W-:Y:S02]  /*7940*/  IADD3 R30, P3, R30, R3, RZ ;  /* 0x000000031e1e7210 */ /* 0x000fe40007f7e0ff */
[C---:B------:R-:W-:Y:S02]  /*7950*/  ISETP.GE.AND P2, PT, R20.reuse, UR5, PT ;  /* 0x0000000514007c0c */ /* 0x040fe4000bf46270 */
[----:B------:R-:W-:Y:S02]  /*7960*/  ISETP.LT.AND P4, PT, R20, R7, PT ;  /* 0x000000071400720c */ /* 0x000fe40003f81270 */
[----:B------:R-:W-:-:S11]  /*7970*/  IADD3.X R31, R31, R0, RZ, P3, !PT ;  /* 0x000000001f1f7210 */ /* 0x000fd60001ffe4ff */
[----:B------:R-:W-:Y:S05]  /*7980*/  @!P2 BRA P4, `(.L_x_2669) ;  /* 0xfffffff000a4a947 */ /* 0x000fea000203ffff */
.L_x_2666:
[----:B------:R-:W-:Y:S05]  /*7990*/  @!P1 EXIT ;  /* 0x000000000000994d */ /* 0x000fea0003800000 */
[----:B------:R-:W0:Y:S01]  /*79a0*/  S2R R0, SR_CTAID.X ;  /* 0x0000000000007919 */ /* 0x000e220000002500 */
[----:B------:R-:W1:Y:S01]  /*79b0*/  S2UR UR4, SR_CTAID.Y ;  /* 0x00000000000479c3 */ /* 0x000e620000002600 */
[----:B------:R-:W-:Y:S01]  /*79c0*/  HMUL2 R27, R27, R21.H0_H0 ;  /* 0x200000151b1b7232 */ /* 0x000fe20000000000 */
[----:B------:R-:W0:Y:S06]  /*79d0*/  S2R R3, SR_TID.X ;  /* 0x0000000000037919 */ /* 0x000e2c0000002100 */
[----:B-----5:R-:W2:Y:S08]  /*79e0*/  LDC.64 R12, c[0x0][0x238] ;  /* 0x00008e00ff0c7b82 */ /* 0x020eb00000000a00 */
[----:B------:R-:W3:Y:S01]  /*79f0*/  LDC.64 R6, c[0x0][0x230] ;  /* 0x00008c00ff067b82 */ /* 0x000ee20000000a00 */
[----:B-1----:R-:W-:Y:S01]  /*7a00*/  USHF.L.U32 UR4, UR4, 0x1, URZ ;  /* 0x0000000104047899 */ /* 0x002fe2000800063f */
[----:B0-----:R-:W-:-:S04]  /*7a10*/  LEA R0, R0, R3, 0x6 ;  /* 0x0000000300007211 */ /* 0x001fc800078e30ff */
[----:B------:R-:W-:-:S05]  /*7a20*/  SHF.L.U32 R0, R0, 0x2, RZ ;  /* 0x0000000200007819 */ /* 0x000fca00000006ff */
[----:B--2---:R-:W-:-:S04]  /*7a30*/  IMAD R8, R13, UR4, R0 ;  /* 0x000000040d087c24 */ /* 0x004fc8000f8e0200 */
[----:B---3--:R-:W-:-:S05]  /*7a40*/  IMAD.WIDE R2, R8, 0x2, R6 ;  /* 0x0000000208027825 */ /* 0x008fca00078e0206 */
[----:B------:R0:W-:Y:S01]  /*7a50*/  ATOM.E.ADD.F16x2.RN.STRONG.GPU P0, RZ, desc[UR8][R2.64], R27 ;  /* 0x0000001b02ff79a2 */ /* 0x0001e2000810e1c8 */
[----:B------:R-:W-:Y:S01]  /*7a60*/  IADD3 R5, RZ, -UR4, RZ ;  /* 0x80000004ff057c10 */ /* 0x000fe2000fffe0ff */
[----:B------:R-:W-:Y:S01]  /*7a70*/  BSSY B0, `(.L_x_2670) ;  /* 0x0000011000007945 */ /* 0x000fe20003800000 */
[----:B------:R-:W-:Y:S02]  /*7a80*/  HMUL2 R21, R26, R21.H0_H0 ;  /* 0x200000151a157232 */ /* 0x000fe40000000000 */
[----:B------:R-:W-:Y:S01]  /*7a90*/  VIADDMNMX R0, R5, R12, 0x2, PT ;  /* 0x0000000205007446 */ /* 0x000fe2000380010c */
[----:B0-----:R-:W-:Y:S06]  /*7aa0*/  @P0 BRA `(.L_x_2671) ;  /* 0x0000000000340947 */ /* 0x001fec0003800000 */
[----:B------:R-:W0:Y:S02]  /*7ab0*/  QSPC.E.S P0, RZ, [R2] ;  /* 0x0000000002ff73aa */ /* 0x000e240000000500 */
[----:B0-----:R-:W-:Y:S05]  /*7ac0*/  @!P0 BRA `(.L_x_2672) ;  /* 0x0000000000208947 */ /* 0x001fea0003800000 */
[----:B------:R-:W-:-:S04]  /*7ad0*/  MOV R4, R2 ;  /* 0x0000000200047202 */ /* 0x000fc80000000f00 */
[----:B------:R-:W-:-:S07]  /*7ae0*/  MOV R4, R4 ;  /* 0x0000000400047202 */ /* 0x000fce0000000f00 */
.L_x_2673:
[----:B------:R-:W0:Y:S02]  /*7af0*/  LDS R10, [R4] ;  /* 0x00000000040a7984 */ /* 0x000e240000000800 */
[----:B0-----:R-:W-:-:S06]  /*7b00*/  HADD2 R11, R10, R27 ;  /* 0x0000001b0a0b7230 */ /* 0x001fcc0000000000 */
[----:B------:R-:W0:Y:S02]  /*7b10*/  ATOMS.CAST.SPIN R11, [R4], R10, R11 ;  /* 0x0000000a040b738d */ /* 0x000e24000180000b */
[----:B0-----:R-:W-:-:S13]  /*7b20*/  ISETP.EQ.U32.AND P0, PT, R11, 0x1, PT ;  /* 0x000000010b00780c */ /* 0x001fda0003f02070 */
[----:B------:R-:W-:Y:S05]  /*7b30*/  @!P0 BRA `(.L_x_2673) ;  /* 0xfffffffc00ec8947 */ /* 0x000fea000383ffff */
[----:B------:R-:W-:Y:S05]  /*7b40*/  BRA `(.L_x_2671) ;  /* 0x00000000000c7947 */ /* 0x000fea0003800000 */
.L_x_2672:
[----:B------:R-:W2:Y:S02]  /*7b50*/  LD.E R4, desc[UR8][R2.64] ;  /* 0x0000000802047980 */ /* 0x000ea4000c101900 */
[----:B--2---:R-:W-:-:S05]  /*7b60*/  IADD3 R5, R27, R4, RZ ;  /* 0x000000041b057210 */ /* 0x004fca0007ffe0ff */
[----:B------:R0:W-:Y:S02]  /*7b70*/  ST.E desc[UR8][R2.64], R5 ;  /* 0x0000000502007985 */ /* 0x0001e4000c101908 */
.L_x_2671:
[----:B------:R-:W-:Y:S05]  /*7b80*/  BSYNC B0 ;  /* 0x0000000000007941 */ /* 0x000fea0003800000 */
.L_x_2670:
[----:B------:R1:W-:Y:S01]  /*7b90*/  ATOM.E.ADD.F16x2.RN.STRONG.GPU P0, RZ, desc[UR8][R2.64+0x4], R21 ;  /* 0x0000041502ff79a2 */ /* 0x0003e2000810e1c8 */
[----:B------:R-:W-:Y:S04]  /*7ba0*/  BSSY B0, `(.L_x_2674) ;  /* 0x000000e000007945 */ /* 0x000fe80003800000 */
[----:B-1----:R-:W-:Y:S05]  /*7bb0*/  @P0 BRA `(.L_x_2675) ;  /* 0x0000000000300947 */ /* 0x002fea0003800000 */
[----:B------:R-:W1:Y:S02]  /*7bc0*/  QSPC.E.S P0, RZ, [R2+0x4] ;  /* 0x0000040002ff73aa */ /* 0x000e640000000500 */
[----:B-1----:R-:W-:Y:S05]  /*7bd0*/  @!P0 BRA `(.L_x_2676) ;  /* 0x00000000001c8947 */ /* 0x002fea0003800000 */
[----:B0-----:R-:W-:-:S07]  /*7be0*/  MOV R2, R2 ;  /* 0x0000000200027202 */ /* 0x001fce0000000f00 */
.L_x_2677:
[----:B------:R-:W0:Y:S02]  /*7bf0*/  LDS R4, [R2+0x4] ;  /* 0x0000040002047984 */ /* 0x000e240000000800 */
[----:B0-----:R-:W-:-:S10]  /*7c00*/  HFMA2.MMA R5, R4, 1, 1, R21 ;  /* 0x3c003c0004057835 */ /* 0x001fd40000000015 */
[----:B------:R-:W0:Y:S02]  /*7c10*/  ATOMS.CAST.SPIN R5, [R2+0x4], R4, R5 ;  /* 0x000004040205738d */ /* 0x000e240001800005 */
[----:B0-----:R-:W-:-:S13]  /*7c20*/  ISETP.EQ.U32.AND P0, PT, R5, 0x1, PT ;  /* 0x000000010500780c */ /* 0x001fda0003f02070 */
[----:B------:R-:W-:Y:S05]  /*7c30*/  @!P0 BRA `(.L_x_2677) ;  /* 0xfffffffc00ec8947 */ /* 0x000fea000383ffff */
[----:B------:R-:W-:Y:S05]  /*7c40*/  BRA `(.L_x_2675) ;  /* 0x00000000000c7947 */ /* 0x000fea0003800000 */
.L_x_2676:
[----:B------:R-:W0:Y:S02]  /*7c50*/  LD.E R4, desc[UR8][R2.64+0x4] ;  /* 0x0000040802047980 */ /* 0x000e24000c101900 */
[----:B0-----:R-:W-:-:S05]  /*7c60*/  IADD3 R5, R21, R4, RZ ;  /* 0x0000000415057210 */ /* 0x001fca0007ffe0ff */
[----:B------:R1:W-:Y:S02]  /*7c70*/  ST.E desc[UR8][R2.64+0x4], R5 ;  /* 0x0000040502007985 */ /* 0x0003e4000c101908 */
.L_x_2675:
[----:B------:R-:W-:Y:S05]  /*7c80*/  BSYNC B0 ;  /* 0x0000000000007941 */ /* 0x000fea0003800000 */
.L_x_2674:
        /* <DEDUP_REMOVED lines=13> */
.L_x_2681:
[----:B------:R-:W0:Y:S02]  /*7d60*/  LDS R6, [R4] ;  /* 0x0000000004067984 */ /* 0x000e240000000800 */
[----:B0-----:R-:W-:-:S06]  /*7d70*/  HADD2 R7, R6, R25 ;  /* 0x0000001906077230 */ /* 0x001fcc0000000000 */
[----:B------:R-:W0:Y:S02]  /*7d80*/  ATOMS.CAST.SPIN R7, [R4], R6, R7 ;  /* 0x000000060407738d */ /* 0x000e240001800007 */
[----:B0-----:R-:W-:-:S13]  /*7d90*/  ISETP.EQ.U32.AND P0, PT, R7, 0x1, PT ;  /* 0x000000010700780c */ /* 0x001fda0003f02070 */
[----:B------:R-:W-:Y:S05]  /*7da0*/  @!P0 BRA `(.L_x_2681) ;  /* 0xfffffffc00ec8947 */ /* 0x000fea000383ffff */
[----:B------:R-:W-:Y:S05]  /*7db0*/  BRA `(.L_x_2679) ;  /* 0x00000000000c7947 */ /* 0x000fea0003800000 */
.L_x_2680:
[----:B------:R-:W2:Y:S02]  /*7dc0*/  LD.E R0, desc[UR8][R2.64] ;  /* 0x0000000802007980 */ /* 0x000ea4000c101900 */
[----:B--2---:R-:W-:-:S05]  /*7dd0*/  IADD3 R5, R25, R0, RZ ;  /* 0x0000000019057210 */ /* 0x004fca0007ffe0ff */
[----:B------:R0:W-:Y:S02]  /*7de0*/  ST.E desc[UR8][R2.64], R5 ;  /* 0x0000000502007985 */ /* 0x0001e4000c101908 */
.L_x_2679:
[----:B------:R-:W-:Y:S05]  /*7df0*/  BSYNC B0 ;  /* 0x0000000000007941 */ /* 0x000fea0003800000 */
.L_x_2678:
[----:B------:R1:W-:Y:S02]  /*7e00*/  ATOM.E.ADD.F16x2.RN.STRONG.GPU P0, RZ, desc[UR8][R2.64+0x4], R9 ;  /* 0x0000040902ff79a2 */ /* 0x0003e4000810e1c8 */
[----:B-1----:R-:W-:Y:S05]  /*7e10*/  @P0 EXIT ;  /* 0x000000000000094d */ /* 0x002fea0003800000 */
[----:B------:R-:W1:Y:S02]  /*7e20*/  QSPC.E.S P0, RZ, [R2+0x4] ;  /* 0x0000040002ff73aa */ /* 0x000e640000000500 */
[----:B-1----:R-:W-:Y:S05]  /*7e30*/  @!P0 BRA `(.L_x_2682) ;  /* 0x00000000001c8947 */ /* 0x002fea0003800000 */
[----:B0-----:R-:W-:-:S07]  /*7e40*/  MOV R2, R2 ;  /* 0x0000000200027202 */ /* 0x001fce0000000f00 */
.L_x_2683:
[----:B------:R-:W0:Y:S02]  /*7e50*/  LDS R4, [R2+0x4] ;  /* 0x0000040002047984 */ /* 0x000e240000000800 */
[----:B0-----:R-:W-:-:S10]  /*7e60*/  HFMA2.MMA R5, R4, 1, 1, R9 ;  /* 0x3c003c0004057835 */ /* 0x001fd40000000009 */
[----:B------:R-:W0:Y:S02]  /*7e70*/  ATOMS.CAST.SPIN R5, [R2+0x4], R4, R5 ;  /* 0x000004040205738d */ /* 0x000e240001800005 */
[----:B0-----:R-:W-:-:S13]  /*7e80*/  ISETP.EQ.U32.AND P0, PT, R5, 0x1, PT ;  /* 0x000000010500780c */ /* 0x001fda0003f02070 */
[----:B------:R-:W-:Y:S05]  /*7e90*/  @!P0 BRA `(.L_x_2683) ;  /* 0xfffffffc00ec8947 */ /* 0x000fea000383ffff */
[----:B------:R-:W-:Y:S05]  /*7ea0*/  EXIT ;  /* 0x000000000000794d */ /* 0x000fea0003800000 */
.L_x_2682:
[----:B------:R-:W0:Y:S02]  /*7eb0*/  LD.E R0, desc[UR8][R2.64+0x4] ;  /* 0x0000040802007980 */ /* 0x000e24000c101900 */
[----:B0-----:R-:W-:-:S05]  /*7ec0*/  IADD3 R5, R9, R0, RZ ;  /* 0x0000000009057210 */ /* 0x001fca0007ffe0ff */
[----:B------:R-:W-:Y:S01]  /*7ed0*/  ST.E desc[UR8][R2.64+0x4], R5 ;  /* 0x0000040502007985 */ /* 0x000fe2000c101908 */
[----:B------:R-:W-:Y:S05]  /*7ee0*/  EXIT ;  /* 0x000000000000794d */ /* 0x000fea0003800000 */
.L_x_2684:
        /* <DEDUP_REMOVED lines=9> */
.L_x_3706:


//--------------------- .text._Z23gemm_half_q_half_kernelILi2ELi4ELb1ELb1ELi64EEvPK6__halfPKjS4_S2_PS0_iiiiPKtS7_iiiiiibS2_i --------------------------
	.section	.text._Z23gemm_half_q_half_kernelILi2ELi4ELb1ELb1ELi64EEvPK6__halfPKjS4_S2_PS0_iiiiPKtS7_iiiiiibS2_i,"ax",@progbits
	.align	128
        .global         _Z23gemm_half_q_half_kernelILi2ELi4ELb1ELb1ELi64EEvPK6__halfPKjS4_S2_PS0_iiiiPKtS7_iiiiiibS2_i
        .type           _Z23gemm_half_q_half_kernelILi2ELi4ELb1ELb1ELi64EEvPK6__halfPKjS4_S2_PS0_iiiiPKtS7_iiiiiibS2_i,@function
        .size           _Z23gemm_half_q_half_kernelILi2ELi4ELb1ELb1ELi64EEvPK6__halfPKjS4_S2_PS0_iiiiPKtS7_iiiiiibS2_i,(.L_x_3707 - _Z23gemm_half_q_half_kernelILi2ELi4ELb1ELb1ELi64EEvPK6__halfPKjS4_S2_PS0_iiiiPKtS7_iiiiiibS2_i)
        .other          _Z23gemm_half_q_half_kernelILi2ELi4ELb1ELb1ELi64EEvPK6__halfPKjS4_S2_PS0_iiiiPKtS7_iiiiiibS2_i,@"STO_CUDA_ENTRY STV_DEFAULT"
_Z23gemm_half_q_half_kernelILi2ELi4ELb1ELb1ELi64EEvPK6__halfPKjS4_S2_PS0_iiiiPKtS7_iiiiiibS2_i:
.text._Z23gemm_half_q_half_kernelILi2ELi4ELb1ELb1ELi64EEvPK6__halfPKjS4_S2_PS0_iiiiPKtS7_iiiiiibS2_i:
        /* <DEDUP_REMOVED lines=25> */
.L_x_2685:
        /* <DEDUP_REMOVED lines=37> */
.L_x_2690:
        /* <DEDUP_REMOVED lines=16> */
.L_x_2689:
        /* <DEDUP_REMOVED lines=16> */
.L_x_2688:
        /* <DEDUP_REMOVED lines=17> */
.L_x_2692:
        /* <DEDUP_REMOVED lines=16> */
.L_x_2691:
        /* <DEDUP_REMOVED lines=14> */
.L_x_2687:
[----:B------:R-:W-:Y:S05]  /*08d0*/  BSYNC B0 ;  /* 0x0000000000007941 */ /* 0x000fea0003800000 */
.L_x_2686:
        /* <DEDUP_REMOVED lines=15> */
[----:B------:R-:W-:-:S04]  /*09d0*/  LEA R4, R4, UR4, 0x1 ;  /* 0x0000000404047c11 */ /* 0x000fc8000f8e08ff */
[----:B------:R-:W-:-:S05]  /*09e0*/  LEA R9, R17, R4, 0x2 ;  /* 0x0000000411097211 */ /* 0x000fca00078e10ff */
[----:B-1----:R-:W-:Y:S01]  /*09f0*/  IMAD.WIDE R2, R9, 0x2, R2 ;  /* 0x0000000209027825 */ /* 0x002fe200078e0202 */
[----:B------:R-:W-:Y:S06]  /*0a00*/  @!P2 BRA `(.L_x_2694) ;  /* 0x000000000034a947 */ /* 0x000fec0003800000 */
[----:B------:R-:W-:Y:S01]  /*0a10*/  PLOP3.LUT P0, PT, PT, PT, PT, 0x8, 0x0 ;  /* 0x000000000000781c */ /* 0x000fe20003f0e170 */
[----:B------:R-:W-:-:S12]  /*0a20*/  VIADD R4, R0, 0xfffffffd ;  /* 0xfffffffd00047836 */ /* 0x000fd80000000000 */
.L_x_2695:
        /* <DEDUP_REMOVED lines=11> */
.L_x_2694:
        /* <DEDUP_REMOVED lines=10> */
.L_x_2693:
        /* <DEDUP_REMOVED lines=16> */
.L_x_2697:
        /* <DEDUP_REMOVED lines=39> */
[----:B------:R-:W-:Y:S01]  /*0ef0*/  HMUL2 R3, R3, R10.H0_H0 ;  /* 0x2000000a03037232 */ /* 0x000fe20000000000 */
[C---:B------:R-:W-:Y:S01]  /*0f00*/  LEA R10, R16.reuse, R1, 0x3 ;  /* 0x00000001100a7211 */ /* 0x040fe200078e18ff */
[----:B------:R-:W-:-:S04]  /*0f10*/  VIADD R16, R16, 0x1 ;  /* 0x0000000110107836 */ /* 0x000fc80000000000 */
[----:B------:R0:W-:Y:S01]  /*0f20*/  STL.64 [R10], R2 ;  /* 0x000000020a007387 */ /* 0x0001e20000100a00 */
[----:B------:R-:W-:Y:S05]  /*0f30*/  @!P2 BRA `(.L_x_2697) ;  /* 0xfffffffc0050a947 */ /* 0x000fea000383ffff */
.L_x_2696:
        /* <DEDUP_REMOVED lines=21> */
.L_x_2698:
        /* <DEDUP_REMOVED lines=8> */
.L_x_2699:
        /* <DEDUP_REMOVED lines=11> */
.L_x_2700:
        /* <DEDUP_REMOVED lines=8> */
.L_x_2701:
        /* <DEDUP_REMOVED lines=9> */
.L_x_2702:
[----:B------:R-:W-:Y:S02]  /*12d0*/  ISETP.GE.OR P0, PT, R21, UR6, P0 ;  /* 0x0000000615007c0c */ /* 0x000fe40008706670 */
        /* <DEDUP_REMOVED lines=27> */
[----:B------:R-:W-:Y:S01]  /*1490*/  PRMT R16, R11, 0x7610, R11 ;  /* 0x000076100b107816 */ /* 0x000fe2000000000b */
[----:B---3--:R-:W-:-:S07]  /*14a0*/  IMAD.IADD R0, R21, 0x1, R0 ;  /* 0x0000000115007824 */ /* 0x008fce00078e0200 */
.L_x_2706:
[----:B------:R-:W-:Y:S01]  /*14b0*/  ISETP.NE.AND P2, PT, R21, R0, PT ;  /* 0x000000001500720c */ /* 0x000fe20003f45270 */
[----:B------:R-:W0:-:S12]  /*14c0*/  LDC R27, c[0x0][0x23c] ;  /* 0x00008f00ff1b7b82 */ /* 0x000e180000000800 */
[----:B------:R-:W1:Y:S01]  /*14d0*/  @!P2 LDC.64 R2, c[0x0][0x248] ;  /* 0x00009200ff02ab82 */ /* 0x000e620000000a00 */
[----:B------:R-:W-:Y:S02]  /*14e0*/  @!P2 VIADD R26, R26, 0x1 ;  /* 0x000000011a1aa836 */ /* 0x000fe40000000000 */
[----:B------:R-:W-:-:S03]  /*14f0*/  @!P2 IMAD.SHL.U32 R5, R21, 0x2, RZ ;  /* 0x000000021505a824 */ /* 0x000fc600078e00ff */
[----:B------:R-:W-:-:S06]  /*1500*/  @!P2 LEA R6, R26, R1, 0x3 ;  /* 0x000000011a06a211 */ /* 0x000fcc00078e18ff */
        /* <DEDUP_REMOVED lines=16> */
[--C-:B------:R-:W-:Y:S01]  /*1610*/  SHF.R.U32.HI R31, RZ, 0xf, R13.reuse ;  /* 0x0000000fff1f7819 */ /* 0x100fe2000001160d */
[----:B------:R-:W-:Y:S01]  /*1620*/  IMAD.MOV.U32 R47, RZ, RZ, 0x2400 ;  /* 0x00002400ff2f7424 */ /* 0x000fe200078e00ff */
[C---:B------:R-:W-:Y:S02]  /*1630*/  LOP3.LUT R33, R13.reuse, 0x380038, RZ, 0xc0, !PT ;  /* 0x003800380d217812 */ /* 0x040fe400078ec0ff */
[----:B------:R-:W-:Y:S02]  /*1640*/  SHF.R.U32.HI R64, RZ, 0x6, R13 ;  /* 0x00000006ff407819 */ /* 0x000fe4000001160d */
        /* <DEDUP_REMOVED lines=19> */
[----:B------:R-:W-:-:S02]  /*1780*/  LOP3.LUT R32, R29, 0x20002, R32, 0xf8, !PT ;  /* 0x000200021d207812 */ /* 0x000fc400078ef820 */
[--C-:B------:R-:W-:Y:S02]  /*1790*/  SHF.R.U32.HI R44, RZ, 0xe, R11.reuse ;  /* 0x0000000eff2c7819 */ /* 0x100fe4000001160b */
[C---:B------:R-:W-:Y:S02]  /*17a0*/  LOP3.LUT R43, R11.reuse, 0x380038, RZ, 0xc0, !PT ;  /* 0x003800380b2b7812 */ /* 0x040fe400078ec0ff */
[----:B------:R-:W-:Y:S02]  /*17b0*/  SHF.R.U32.HI R10, RZ, 0x6, R11 ;  /* 0x00000006ff0a7819 */ /* 0x000fe4000001160b */
[----:B------:R-:W-:Y:S02]  /*17c0*/  LOP3.LUT R79, R11, 0x70007, RZ, 0xc0, !PT ;  /* 0x000700070b4f7812 */ /* 0x000fe400078ec0ff */
[----:B------:R-:W-:Y:S02]  /*17d0*/  PRMT R29, R19, 0x9910, RZ ;  /* 0x00009910131d7816 */ /* 0x000fe400000000ff */
[----:B------:R-:W-:-:S02]  /*17e0*/  LOP3.LUT R31, R31, 0x10001, RZ, 0xc0, !PT ;  /* 0x000100011f1f7812 */ /* 0x000fc400078ec0ff */
[----:B------:R-:W-:Y:S02]  /*17f0*/  LOP3.LUT R11, R35, 0x10001, RZ, 0xc0, !PT ;  /* 0x00010001230b7812 */ /* 0x000fe400078ec0ff */
[----:B------:R-:W-:Y:S02]  /*1800*/  LOP3.LUT R37, R37, 0x10001, RZ, 0xc0, !PT ;  /* 0x0001000125257812 */ /* 0x000fe400078ec0ff */
[----:B------:R-:W-:Y:S02]  /*1810*/  LOP3.LUT R28, R12, 0x380038, RZ, 0xc0, !PT ;  /* 0x003800380c1c7812 */ /* 0x000fe400078ec0ff */
[----:B------:R-:W-:Y:S02]  /*1820*/  ISETP.NE.AND P2, PT, R29, RZ, PT ;  /* 0x000000ff1d00720c */ /* 0x000fe40003f45270 */
[----:B------:R-:W-:Y:S02]  /*1830*/  SHF.R.U32.HI R65, RZ, 0x6, R12 ;  /* 0x00000006ff417819 */ /* 0x000fe4000001160c */
[----:B------:R-:W-:-:S02]  /*1840*/  LOP3.LUT R35, R31, 0x20002, R36, 0xf8, !PT ;  /* 0x000200021f237812 */ /* 0x000fc400078ef824 */
[----:B------:R-:W-:Y:S02]  /*1850*/  LOP3.LUT R42, R11, 0x20002, R40, 0xf8, !PT ;  /* 0x000200020b2a7812 */ /* 0x000fe400078ef828 */
[----:B------:R-:W-:Y:S02]  /*1860*/  LOP3.LUT R48, R37, 0x20002, R44, 0xf8, !PT ;  /* 0x0002000225307812 */ /* 0x000fe400078ef82c */
        /* <DEDUP_REMOVED lines=22> */
[----:B------:R-:W-:Y:S01]  /*19d0*/  HFMA2 R62, R33, R46.H0_H0, -132, -132 ;  /* 0xd820d820213e7431 */ /* 0x000fe2000004002e */
        /* <DEDUP_REMOVED lines=25> */
[----:B------:R-:W-:Y:S02]  /*1b70*/  SHF.R.U32.HI R37, RZ, 0xd, R7 ;  /* 0x0000000dff257819 */ /* 0x000fe40000011607 */
[----:B------:R-:W-:Y:S02]  /*1b80*/  LOP3.LUT R6, R32, 0x40004, R29, 0xf8, !PT ;  /* 0x0004000420067812 */ /* 0x000fe400078ef81d */
[C---:B------:R-:W-:Y:S02]  /*1b90*/  LOP3.LUT R44, R7.reuse, 0x380038, RZ, 0xc0, !PT ;  /* 0x00380038072c7812 */ /* 0x040fe400078ec0ff */
[----:B------:R-:W-:Y:S02]  /*1ba0*/  SHF.R.U32.HI R73, RZ, 0x6, R7 ;  /* 0x00000006ff497819 */ /* 0x000fe40000011607 */
[----:B------:R-:W-:Y:S02]  /*1bb0*/  LOP3.LUT R77, R7, 0x70007, RZ, 0xc0, !PT ;  /* 0x00070007074d7812 */ /* 0x000fe400078ec0ff */
[----:B------:R-:W-:-:S02]  /*1bc0*/  LOP3.LUT R32, R8, 0x380038, RZ, 0xc0, !PT ;  /* 0x0038003808207812 */ /* 0x000fc400078ec0ff */
        /* <DEDUP_REMOVED lines=211> */
.L_x_2705:
        /* <DEDUP_REMOVED lines=77> */
.L_x_2704:
        /* <DEDUP_REMOVED lines=8> */
.L_x_2703:
        /* <DEDUP_REMOVED lines=20> */
[----:B------:R-:W-:-:S04]  /*2f90*/  MOV R2, R4 ;  /* 0x0000000400027202 */ /* 0x000fc80000000f00 */
[----:B------:R-:W-:-:S07]  /*2fa0*/  MOV R10, R2 ;  /* 0x00000002000a7202 */ /* 0x000fce0000000f00 */
.L_x_2710:
[----:B------:R-:W0:Y:S02]  /*2fb0*/  LDS R2, [R10] ;  /* 0x000000000a027984 */ /* 0x000e240000000800 */
[----:B0-----:R-:W-:-:S10]  /*2fc0*/  HFMA2.MMA R3, R2, 1, 1, R9 ;  /* 0x3c003c0002037835 */ /* 0x001fd40000000009 */
[----:B------:R-:W0:Y:S02]  /*2fd0*/  ATOMS.CAST.SPIN R3, [R10], R2, R3 ;  /* 0x000000020a03738d */ /* 0x000e240001800003 */
[----:B0-----:R-:W-:-:S13]  /*2fe0*/  ISETP.EQ.U32.AND P0, PT, R3, 0x1, PT ;  /* 0x000000010300780c */ /* 0x001fda0003f02070 */
[----:B------:R-:W-:Y:S05]  /*2ff0*/  @!P0 BRA `(.L_x_2710) ;  /* 0xfffffffc00ec8947 */ /* 0x000fea000383ffff */
[----:B------:R-:W-:Y:S05]  /*3000*/  BRA `(.L_x_2708) ;  /* 0x00000000000c7947 */ /* 0x000fea0003800000 */
.L_x_2709:
[----:B------:R-:W2:Y:S02]  /*3010*/  LD.E R2, desc[UR8][R4.64] ;  /* 0x0000000804027980 */ /* 0x000ea4000c101900 */
[----:B--2---:R-:W-:-:S05]  /*3020*/  IMAD.IADD R3, R9, 0x1, R2 ;  /* 0x0000000109037824 */ /* 0x004fca00078e0202 */
[----:B------:R0:W-:Y:S02]  /*3030*/  ST.E desc[UR8][R4.64], R3 ;  /* 0x0000000304007985 */ /* 0x0001e4000c101908 */
.L_x_2708:
[----:B------:R-:W-:Y:S05]  /*3040*/  BSYNC B0 ;  /* 0x0000000000007941 */ /* 0x000fea0003800000 */
.L_x_2707:
[----:B------:R1:W-:Y:S01]  /*3050*/  ATOM.E.ADD.F16x2.RN.STRONG.GPU P0, RZ, desc[UR8][R4.64+0x4], R19 ;  /* 0x0000041304ff79a2 */ /* 0x0003e2000810e1c8 */
[----:B------:R-:W-:Y:S04]  /*3060*/  BSSY B0, `(.L_x_2711) ;  /* 0x000000f000007945 */ /* 0x000fe80003800000 */
[----:B-1----:R-:W-:Y:S05]  /*3070*/  @P0 BRA `(.L_x_2712) ;  /* 0x0000000000340947 */ /* 0x002fea0003800000 */
[----:B------:R-:W1:Y:S02]  /*3080*/  QSPC.E.S P0, RZ, [R4+0x4] ;  /* 0x0000040004ff73aa */ /* 0x000e640000000500 */
[----:B-1----:R-:W-:Y:S05]  /*3090*/  @!P0 BRA `(.L_x_2713) ;  /* 0x0000000000208947 */ /* 0x002fea0003800000 */
[----:B------:R-:W-:-:S05]  /*30a0*/  IMAD.MOV.U32 R2, RZ, RZ, R4 ;  /* 0x000000ffff027224 */ /* 0x000fca00078e0004 */
[----:B0-----:R-:W-:-:S07]  /*30b0*/  MOV R4, R2 ;  /* 0x0000000200047202 */ /* 0x001fce0000000f00 */
.L_x_2714:
[----:B------:R-:W0:Y:S02]  /*30c0*/  LDS R2, [R4+0x4] ;  /* 0x0000040004027984 */ /* 0x000e240000000800 */
[----:B0-----:R-:W-:-:S06]  /*30d0*/  HADD2 R3, R2, R19 ;  /* 0x0000001302037230 */ /* 0x001fcc0000000000 */
[----:B------:R-:W0:Y:S02]  /*30e0*/  ATOMS.CAST.SPIN R3, [R4+0x4], R2, R3 ;  /* 0x000004020403738d */ /* 0x000e240001800003 */
[----:B0-----:R-:W-:-:S13]  /*30f0*/  ISETP.EQ.U32.AND P0, PT, R3, 0x1, PT ;  /* 0x000000010300780c */ /* 0x001fda0003f02070 */
[----:B------:R-:W-:Y:S05]  /*3100*/  @!P0 BRA `(.L_x_2714) ;  /* 0xfffffffc00ec8947 */ /* 0x000fea000383ffff */
[----:B------:R-:W-:Y:S05]  /*3110*/  BRA `(.L_x_2712) ;  /* 0x00000000000c7947 */ /* 0x000fea0003800000 */
.L_x_2713:
[----:B------:R-:W0:Y:S02]  /*3120*/  LD.E R2, desc[UR8][R4.64+0x4] ;  /* 0x0000040804027980 */ /* 0x000e24000c101900 */
[----:B0-----:R-:W-:-:S05]  /*3130*/  IMAD.IADD R3, R19, 0x1, R2 ;  /* 0x0000000113037824 */ /* 0x001fca00078e0202 */
[----:B------:R1:W-:Y:S02]  /*3140*/  ST.E desc[UR8][R4.64+0x4], R3 ;  /* 0x0000040304007985 */ /* 0x0003e4000c101908 */
.L_x_2712:
[----:B------:R-:W-:Y:S05]  /*3150*/  BSYNC B0 ;  /* 0x0000000000007941 */ /* 0x000fea0003800000 */
.L_x_2711:
        /* <DEDUP_REMOVED lines=13> */
.L_x_2718:
[----:B------:R-:W0:Y:S02]  /*3230*/  LDS R2, [R0] ;  /* 0x0000000000027984 */ /* 0x000e240000000800 */
[----:B0-----:R-:W-:-:S10]  /*3240*/  HFMA2.MMA R3, R2, 1, 1, R7 ;  /* 0x3c003c0002037835 */ /* 0x001fd40000000007 */
[----:B------:R-:W0:Y:S02]  /*3250*/  ATOMS.CAST.SPIN R3, [R0], R2, R3 ;  /* 0x000000020003738d */ /* 0x000e240001800003 */
[----:B0-----:R-:W-:-:S13]  /*3260*/  ISETP.EQ.U32.AND P0, PT, R3, 0x1, PT ;  /* 0x000000010300780c */ /* 0x001fda0003f02070 */
[----:B------:R-:W-:Y:S05]  /*3270*/  @!P0 BRA `(.L_x_2718) ;  /* 0xfffffffc00ec8947 */ /* 0x000fea000383ffff */
[----:B------:R-:W-:Y:S05]  /*3280*/  BRA `(.L_x_2716) ;  /* 0x00000000000c7947 */ /* 0x000fea0003800000 */
.L_x_2717:
[----:B------:R-:W2:Y:S02]  /*3290*/  LD.E R0, desc[UR8][R4.64] ;  /* 0x0000000804007980 */ /* 0x000ea4000c101900 */
[----:B--2---:R-:W-:-:S05]  /*32a0*/  IMAD.IADD R3, R7, 0x1, R0 ;  /* 0x0000000107037824 */ /* 0x004fca00078e0200 */
[----:B------:R0:W-:Y:S02]  /*32b0*/  ST.E desc[UR8][R4.64], R3 ;  /* 0x0000000304007985 */ /* 0x0001e4000c101908 */
.L_x_2716:
[----:B------:R-:W-:Y:S05]  /*32c0*/  BSYNC B0 ;  /* 0x0000000000007941 */ /* 0x000fea0003800000 */
.L_x_2715:
[----:B------:R1:W-:Y:S02]  /*32d0*/  ATOM.E.ADD.F16x2.RN.STRONG.GPU P0, RZ, desc[UR8][R4.64+0x4], R25 ;  /* 0x0000041904ff79a2 */ /* 0x0003e4000810e1c8 */
[----:B-1----:R-:W-:Y:S05]  /*32e0*/  @P0 EXIT ;  /* 0x000000000000094d */ /* 0x002fea0003800000 */
[----:B------:R-:W1:Y:S02]  /*32f0*/  QSPC.E.S P0, RZ, [R4+0x4] ;  /* 0x0000040004ff73aa */ /* 0x000e640000000500 */
[----:B-1----:R-:W-:Y:S05]  /*3300*/  @!P0 BRA `(.L_x_2719) ;  /* 0x0000000000208947 */ /* 0x002fea0003800000 */
[----:B------:R-:W-:-:S05]  /*3310*/  IMAD.MOV.U32 R2, RZ, RZ, R4 ;  /* 0x000000ffff027224 */ /* 0x000fca00078e0004 */
[----:B------:R-:W-:-:S07]  /*3320*/  MOV R0, R2 ;  /* 0x0000000200007202 */ /* 0x000fce0000000f00 */
.L_x_2720:
[----:B------:R-:W0:Y:S02]  /*3330*/  LDS R2, [R0+0x4] ;  /* 0x0000040000027984 */ /* 0x000e240000000800 */
[----:B0-----:R-:W-:-:S06]  /*3340*/  HADD2 R3, R2, R25 ;  /* 0x0000001902037230 */ /* 0x001fcc0000000000 */
[----:B------:R-:W0:Y:S02]  /*3350*/  ATOMS.CAST.SPIN R3, [R0+0x4], R2, R3 ;  /* 0x000004020003738d */ /* 0x000e240001800003 */
[----:B0-----:R-:W-:-:S13]  /*3360*/  ISETP.EQ.U32.AND P0, PT, R3, 0x1, PT ;  /* 0x000000010300780c */ /* 0x001fda0003f02070 */
[----:B------:R-:W-:Y:S05]  /*3370*/  @!P0 BRA `(.L_x_2720) ;  /* 0xfffffffc00ec8947 */ /* 0x000fea000383ffff */
[----:B------:R-:W-:Y:S05]  /*3380*/  EXIT ;  /* 0x000000000000794d */ /* 0x000fea0003800000 */
.L_x_2719:
[----:B------:R-:W0:Y:S02]  /*3390*/  LD.E R0, desc[UR8][R4.64+0x4] ;  /* 0x0000040804007980 */ /* 0x000e24000c101900 */
[----:B0-----:R-:W-:-:S05]  /*33a0*/  IMAD.IADD R3, R25, 0x1, R0 ;  /* 0x0000000119037824 */ /* 0x001fca00078e0200 */
[----:B------:R-:W-:Y:S01]  /*33b0*/  ST.E desc[UR8][R4.64+0x4], R3 ;  /* 0x0000040304007985 */ /* 0x000fe2000c101908 */
[----:B------:R-:W-:Y:S05]  /*33c0*/  EXIT ;  /* 0x000000000000794d */ /* 0x000fea0003800000 */
.L_x_2721:
        /* <DEDUP_REMOVED lines=11> */
.L_x_3707:


//--------------------- .text._Z23gemm_half_q_half_kernelILi2ELi6ELb1ELb1ELi64EEvPK6__halfPKjS4_S2_PS0_iiiiPKtS7_iiiiiibS2_i --------------------------
	.section	.text._Z23gemm_half_q_half_kernelILi2ELi6ELb1ELb1ELi64EEvPK6__halfPKjS4_S2_PS0_iiiiPKtS7_iiiiiibS2_i,"ax",@progbits
	.align	128
        .global         _Z23gemm_half_q_half_kernelILi2ELi6ELb1ELb1ELi64EEvPK6__halfPKjS4_S2_PS0_iiiiPKtS7_iiiiiibS2_i
        .type           _Z23gemm_half_q_half_kernelILi2ELi6ELb1ELb1ELi64EEvPK6__halfPKjS4_S2_PS0_iiiiPKtS7_iiiiiibS2_i,@function
        .size           _Z23gemm_half_q_half_kernelILi2ELi6ELb1ELb1ELi64EEvPK6__halfPKjS4_S2_PS0_iiiiPKtS7_iiiiiibS2_i,(.L_x_3708 - _Z23gemm_half_q_half_kernelILi2ELi6ELb1ELb1ELi64EEvPK6__halfPKjS4_S2_PS0_iiiiPKtS7_iiiiiibS2_i)
        .other          _Z23gemm_half_q_half_kernelILi2ELi6ELb1ELb1ELi64EEvPK6__halfPKjS4_S2_PS0_iiiiPKtS7_iiiiiibS2_i,@"STO_CUDA_ENTRY STV_DEFAULT"
_Z23gemm_half_q_half_kernelILi2ELi6ELb1ELb1ELi64EEvPK6__halfPKjS4_S2_PS0_iiiiPKtS7_iiiiiibS2_i:
.text._Z23gemm_half_q_half_kernelILi2ELi6ELb1ELb1ELi64EEvPK6__halfPKjS4_S2_PS0_iiiiPKtS7_iiiiiibS2_i:
        /* <DEDUP_REMOVED lines=25> */
.L_x_2722:
[----:B------:R-:W-:Y:S01]  /*0190*/  PRMT R2, R5, 0x9910, RZ ;  /* 0x0000991005027816 */ /* 0x000fe200000000ff */
[----:B--2---:R-:W-:Y:S01]  /*01a0*/  IMAD.SHL.U32 R19, R15, 0x40, RZ ;  /* 0x000000400f137824 */ /* 0x004fe200078e00ff */
[----:B------:R-:W1:Y:S02]  /*01b0*/  S2UR UR4, SR_CTAID.X ;  /* 0x00000000000479c3 */ /* 0x000e640000002500 */
        /* <DEDUP_REMOVED lines=34> */
.L_x_2727:
        /* <DEDUP_REMOVED lines=16> */
.L_x_2726:
        /* <DEDUP_REMOVED lines=16> */
.L_x_2725:
[----:B------:R-:W0:Y:S01]  /*05e0*/  S2UR UR6, SR_CgaCtaId ;  /* 0x00000000000679c3 */ /* 0x000e220000008800 */
[----:B------:R-:W-:Y:S01]  /*05f0*/  IMAD R5, R14, R21, RZ ;  /* 0x000000150e057224 */ /* 0x000fe200078e02ff */
[----:B------:R-:W-:Y:S01]  /*0600*/  ISETP.GT.AND P2, PT, R0, 0x3, PT ;  /* 0x000000030000780c */ /* 0x000fe20003f44270 */
[----:B------:R-:W-:Y:S01]  /*0610*/  UMOV UR5, 0x400 ;  /* 0x0000040000057882 */ /* 0x000fe20000000000 */
[----:B------:R-:W-:Y:S01]  /*0620*/  ULDC.64 UR10, c[0x0][0x210] ;  /* 0x00008400000a7ab9 */ /* 0x000fe20000000a00 */
[----:B------:R-:W-:Y:S01]  /*0630*/  IMAD.MOV.U32 R7, RZ, RZ, RZ ;  /* 0x000000ffff077224 */ /* 0x000fe200078e00ff */
        /* <DEDUP_REMOVED lines=11> */
.L_x_2729:
        /* <DEDUP_REMOVED lines=16> */
.L_x_2728:
        /* <DEDUP_REMOVED lines=14> */
.L_x_2724:
[----:B------:R-:W-:Y:S05]  /*08d0*/  BSYNC B0 ;  /* 0x0000000000007941 */ /* 0x000fea0003800000 */
.L_x_2723:
[----:B------:R-:W-:Y:S02]  /*08e0*/  ULDC UR5, c[0x0][0x23c] ;  /* 0x00008f0000057ab9 */ /* 0x000fe40000000800 */
[----:B------:R-:W-:-:S05]  /*08f0*/  IMAD.U32 R27, RZ, RZ, UR5 ;  /* 0x00000005ff1b7e24 */ /* 0x000fca000f8e00ff */
        /* <DEDUP_REMOVED lines=14> */
[----:B-1----:R-:W-:-:S04]  /*09e0*/  IMAD.WIDE R2, R5, 0x2, R2 ;  /* 0x0000000205027825 */ /* 0x002fc800078e0202 */
[----:B------:R-:W-:Y:S01]  /*09f0*/  IMAD.MOV.U32 R5, RZ, RZ, RZ ;  /* 0x000000ffff057224 */ /* 0x000fe200078e00ff */
[----:B------:R-:W-:Y:S06]  /*0a00*/  @!P2 BRA `(.L_x_2731) ;  /* 0x000000000034a947 */ /* 0x000fec0003800000 */
[----:B------:R-:W-:Y:S01]  /*0a10*/  PLOP3.LUT P0, PT, PT, PT, PT, 0x8, 0x0 ;  /* 0x000000000000781c */ /* 0x000fe20003f0e170 */
[----:B------:R-:W-:-:S12]  /*0a20*/  VIADD R14, R0, 0xfffffffd ;  /* 0xfffffffd000e7836 */ /* 0x000fd80000000000 */
.L_x_2732:
        /* <DEDUP_REMOVED lines=11> */
.L_x_2731:
[----:B------:R-:W-:-:S05]  /*0ae0*/  IMAD.IADD R7, R0, 0x1, -R5 ;  /* 0x0000000100077824 */ /* 0x000fca00078e0a05 */
        /* <DEDUP_REMOVED lines=9> */
.L_x_2730:
        /* <DEDUP_REMOVED lines=8> */
[----:B------:R-:W-:Y:S01]  /*0c00*/  SHF.R.S32.HI R7, RZ, 0x1f, R6 ;  /* 0x0000001fff077819 */ /* 0x000fe20000011406 */
[----:B0-----:R-:W-:Y:S01]  /*0c10*/  IMAD.SHL.U32 R5, R6, 0x4, RZ ;  /* 0x0000000406057824 */ /* 0x001fe200078e00ff */
[----:B------:R-:W-:Y:S01]  /*0c20*/  MOV R15, R19 ;  /* 0x00000013000f7202 */ /* 0x000fe20000000f00 */
[----:B------:R-:W-:Y:S01]  /*0c30*/  IMAD.MOV.U32 R14, RZ, RZ, RZ ;  /* 0x000000ffff0e7224 */ /* 0x000fe200078e00ff */
[----:B------:R-:W-:Y:S02]  /*0c40*/  LEA.HI R7, R7, R6, RZ, 0x3 ;  /* 0x0000000607077211 */ /* 0x000fe400078f18ff */
[----:B------:R-:W-:Y:S02]  /*0c50*/  LOP3.LUT R5, R5, 0x10, RZ, 0xc0, !PT ;  /* 0x0000001005057812 */ /* 0x000fe400078ec0ff */
[----:B------:R-:W-:-:S07]  /*0c60*/  SHF.R.S32.HI R7, RZ, 0x3, R7 ;  /* 0x00000003ff077819 */ /* 0x000fce0000011407 */
.L_x_2734:
        /* <DEDUP_REMOVED lines=44> */
.L_x_2733:
[----:B--2---:R1:W5:Y:S01]  /*0f30*/  LDL.64 R8, [R1] ;  /* 0x0000000001087983 */ /* 0x0043620000100a00 */
        /* <DEDUP_REMOVED lines=9> */
[----:B------:R-:W-:Y:S02]  /*0fd0*/  ISETP.GT.AND P6, PT, R19, UR10, PT ;  /* 0x0000000a13007c0c */ /* 0x000fe4000bfc4270 */
[----:B------:R-:W-:Y:S01]  /*0fe0*/  LEA.HI R11, R5, R0, RZ, 0x5 ;  /* 0x00000000050b7211 */ /* 0x000fe200078f28ff */
[----:B------:R-:W-:Y:S01]  /*0ff0*/  HFMA2.MMA R0, -RZ, RZ, 0, 0 ;  /* 0x00000000ff007435 */ /* 0x000fe200000001ff */
        /* <DEDUP_REMOVED lines=11> */
.L_x_2735:
        /* <DEDUP_REMOVED lines=8> */
.L_x_2736:
[----:B------:R-:W-:Y:S02]  /*1130*/  IMAD.MOV.U32 R2, RZ, RZ, RZ ;  /* 0x000000ffff027224 */ /* 0x000fe400078e00ff */
        /* <DEDUP_REMOVED lines=9> */
.L_x_2737:
        /* <DEDUP_REMOVED lines=8> */
.L_x_2738:
        /* <DEDUP_REMOVED lines=10> */
.L_x_2739:
[----:B------:R-:W-:Y:S01]  /*12f0*/  LEA R5, R12, R5, 0x3 ;  /* 0x000000050c057211 */ /* 0x000fe200078e18ff */
[----:B------:R-:W0:Y:S01]  /*1300*/  S2UR UR5, SR_CgaCtaId ;  /* 0x00000000000579c3 */ /* 0x000e220000008800 */
[----:B------:R-:W-:Y:S01]  /*1310*/  ISETP.GE.OR P0, PT, R19, UR10, P0 ;  /* 0x0000000a13007c0c */ /* 0x000fe20008706670 */
[----:B------:R-:W-:Y:S01]  /*1320*/  ULDC.64 UR6, c[0x0][0x218] ;  /* 0x0000860000067ab9 */ /* 0x000fe20000000a00 */
[----:B------:R-:W-:Y:S01]  /*1330*/  IADD3 R0, R7, R5, R0 ;  /* 0x0000000507007210 */ /* 0x000fe20007ffe000 */
[----:B------:R-:W-:Y:S01]  /*1340*/  UMOV UR4, 0x400 ;  /* 0x0000040000047882 */ /* 0x000fe20000000000 */
[----:B-----5:R-:W-:Y:S01]  /*1350*/  PRMT R16, R8, 0x7610, R8 ;  /* 0x0000761008107816 */ /* 0x020fe20000000008 */
[----:B------:R-:W-:Y:S01]  /*1360*/  IMAD.MOV.U32 R22, RZ, RZ, RZ ;  /* 0x000000ffff167224 */ /* 0x000fe200078e00ff */
[----:B------:R-:W-:Y:S01]  /*1370*/  IADD3 R0, R3, R0, R2 ;  /* 0x0000000003007210 */ /* 0x000fe20007ffe002 */
[----:B------:R-:W-:Y:S01]  /*1380*/  IMAD.IADD R26, R19, 0x1, R26 ;  /* 0x00000001131a7824 */ /* 0x000fe200078e021a */
        /* <DEDUP_REMOVED lines=11> */
[----:B------:R-:W-:Y:S01]  /*1440*/  LEA.HI.X R3, R6, UR7, R3, 0x2, P2 ;  /* 0x0000000706037c11 */ /* 0x000fe200090f1403 */
[----:B------:R-:W-:Y:S08]  /*1450*/  @P0 BRA `(.L_x_2740) ;  /* 0x0000001800780947 */ /* 0x000ff00003800000 */
[----:B------:R-:W-:Y:S01]  /*1460*/  PRMT R5, R17, 0x9910, RZ ;  /* 0x0000991011057816 */ /* 0x000fe200000000ff */
[----:B------:R-:W-:Y:S01]  /*1470*/  HFMA2.MMA R22, -RZ, RZ, 0, 0 ;  /* 0x00000000ff167435 */ /* 0x000fe200000001ff */
[----:B------:R-:W-:Y:S01]  /*1480*/  PRMT R21, RZ, 0x7610, R21 ;  /* 0x00007610ff157816 */ /* 0x000fe20000000015 */
[----:B------:R-:W-:Y:S01]  /*1490*/  ULDC UR5, c[0x0][0x268] ;  /* 0x00009a0000057ab9 */ /* 0x000fe20000000800 */
[----:B------:R-:W-:-:S04]  /*14a0*/  ISETP.NE.AND P0, PT, R5, RZ, PT ;  /* 0x000000ff0500720c */ /* 0x000fc80003f05270 */
[----:B------:R-:W-:-:S13]  /*14b0*/  ISETP.LT.OR P0, PT, R4, 0x2, !P0 ;  /* 0x000000020400780c */ /* 0x000fda0004701670 */
.L_x_2743:
[----:B------:R-:W-:Y:S01]  /*14c0*/  ISETP.NE.AND P2, PT, R19, R26, PT ;  /* 0x0000001a1300720c */ /* 0x000fe20003f45270 */
[----:B------:R-:W0:Y:S01]  /*14d0*/  LDC R27, c[0x0][0x23c] ;  /* 0x00008f00ff1b7b82 */ /* 0x000e220000000800 */
[----:B-----5:R1:W5:Y:S11]  /*14e0*/  LDG.E.128.CONSTANT R12, desc[UR8][R2.64] ;  /* 0x00000008020c7981 */ /* 0x020376000c1e9d00 */
[----:B------:R-:W2:Y:S01]  /*14f0*/  @!P2 LDC.64 R4, c[0x0][0x248] ;  /* 0x00009200ff04ab82 */ /* 0x000ea20000000a00 */
[----:B------:R-:W-:-:S02]  /*1500*/  @!P2 VIADD R22, R22, 0x1 ;  /* 0x000000011616a836 */ /* 0x000fc40000000000 */
[----:B------:R-:W-:-:S03]  /*1510*/  @!P2 IMAD.SHL.U32 R7, R19, 0x2, RZ ;  /* 0x000000021307a824 */ /* 0x000fc600078e00ff */
        /* <DEDUP_REMOVED lines=10> */
[----:B------:R-:W-:Y:S01]  /*15c0*/  @!P2 PRMT R0, R0, 0x7610, R29 ;  /* 0x000076100000a816 */ /* 0x000fe2000000001d */
[----:B--2---:R-:W-:Y:S01]  /*15d0*/  @!P2 IMAD.IADD R26, R4, 0x1, R19 ;  /* 0x00000001041aa824 */ /* 0x004fe200078e0213 */
[----:B0-----:R-:W-:Y:S06]  /*15e0*/  @!P1 BRA `(.L_x_2741) ;  /* 0x0000001400fc9947 */ /* 0x001fec0003800000 */
[----:B------:R-:W2:Y:S01]  /*15f0*/  LDG.E.128.CONSTANT R4, desc[UR8][R2.64] ;  /* 0x0000000802047981 */ /* 0x000ea2000c1e9d00 */
[----:B-----5:R-:W-:Y:S01]  /*1600*/  SHF.R.U32.HI R29, RZ, 0xf, R12 ;  /* 0x0000000fff1d7819 */ /* 0x020fe2000001160c */
[----:B------:R-:W-:Y:S01]  /*1610*/  IMAD.MOV.U32 R46, RZ, RZ, 0x3000 ;  /* 0x00003000ff2e7424 */ /* 0x000fe200078e00ff */
[--C-:B------:R-:W-:Y:S02]  /*1620*/  SHF.R.U32.HI R31, RZ, 0xf, R13.reuse ;  /* 0x0000000fff1f7819 */ /* 0x100fe4000001160d */
        /* <DEDUP_REMOVED lines=302> */
.L_x_2742:
        /* <DEDUP_REMOVED lines=77> */
.L_x_2741:
[----:B------:R-:W-:Y:S01]  /*2de0*/  VIADD R19, R19, 0x20 ;  /* 0x0000002013137836 */ /* 0x000fe20000000000 */
[----:B------:R-:W-:Y:S01]  /*2df0*/  UIADD3 UR4, UR4, 0x40, URZ ;  /* 0x0000004004047890 */ /* 0x000fe2000fffe03f */
[----:B------:R-:W-:-:S03]  /*2e00*/  IMAD.WIDE R2, R27, 0x4, R2 ;  /* 0x000000041b027825 */ /* 0x000fc600078e0202 */
[C---:B------:R-:W-:Y:S02]  /*2e10*/  ISETP.GE.AND P2, PT, R19.reuse, UR5, PT ;  /* 0x0000000513007c0c */ /* 0x040fe4000bf46270 */
[----:B------:R-:W-:-:S13]  /*2e20*/  ISETP.LT.AND P3, PT, R19, R20, PT ;  /* 0x000000141300720c */ /* 0x000fda0003f61270 */
[----:B------:R-:W-:Y:S05]  /*2e30*/  @!P2 BRA P3, `(.L_x_2743) ;  /* 0xffffffe400a0a947 */ /* 0x000fea000183ffff */
.L_x_2740:
[----:B------:R-:W-:Y:S01]  /*2e40*/  ISETP.GE.AND P0, PT, R19, R20, PT ;  /* 0x000000141300720c */ /* 0x000fe20003f06270 */
[----:B------:R-:W-:-:S03]  /*2e50*/  ULDC UR5, c[0x0][0x26c] ;  /* 0x00009b0000057ab9 */ /* 0x000fc60000000800 */
[----:B------:R-:W-:-:S13]  /*2e60*/  ISETP.GE.OR P0, PT, R19, UR5, P0 ;  /* 0x0000000513007c0c */ /* 0x000fda0008706670 */
[----:B------:R-:W-:Y:S05]  /*2e70*/  @P0 BRA `(.L_x_2744) ;  /* 0x0000000c00800947 */ /* 0x000fea0003800000 */
[----:B------:R-:W0:Y:S01]  /*2e80*/  S2R R4, SR_CTAID.Y ;  /* 0x0000000000047919 */ /* 0x000e220000002600 */
[----:B------:R-:W0:Y:S01]  /*2e90*/  LDC R5, c[0x0][0x238] ;  /* 0x00008e00ff057b82 */ /* 0x000e220000000800 */
[----:B------:R-:W-:Y:S01]  /*2ea0*/  PRMT R6, R17, 0x9910, RZ ;  /* 0x0000991011067816 */ /* 0x000fe200000000ff */
[C---:B-----5:R-:W-:Y:S01]  /*2eb0*/  IMAD.SHL.U32 R13, R27.reuse, 0x4, RZ ;  /* 0x000000041b0d7824 */ /* 0x060fe200078e00ff */
[----:B------:R-:W-:Y:S01]  /*2ec0*/  SHF.R.S32.HI R12, RZ, 0x1f, R27 ;  /* 0x0000001fff0c7819 */ /* 0x000fe2000001141b */
[----:B------:R-:W-:Y:S01]  /*2ed0*/  ULDC UR5, c[0x0][0x26c] ;  /* 0x00009b0000057ab9 */ /* 0x000fe20000000800 */
[----:B------:R-:W-:Y:S02]  /*2ee0*/  ISETP.NE.AND P0, PT, R6, RZ, PT ;  /* 0x000000ff0600720c */ /* 0x000fe40003f05270 */
[----:B------:R-:W-:Y:S01]  /*2ef0*/  SHF.L.U64.HI R12, R27, 0x2, R12 ;  /* 0x000000021b0c7819 */ /* 0x000fe2000001020c */
[----:B0-----:R-:W-:-:S05]  /*2f00*/  IMAD R4, R4, -0x2, R5 ;  /* 0xfffffffe04047824 */ /* 0x001fca00078e0205 */
[----:B------:R-:W-:-:S13]  /*2f10*/  ISETP.LT.OR P0, PT, R4, 0x2, !P0 ;  /* 0x000000020400780c */ /* 0x000fda0004701670 */
.L_x_2747:
[----:B------:R-:W-:-:S13]  /*2f20*/  ISETP.NE.AND P2, PT, R19, R26, PT ;  /* 0x0000001a1300720c */ /* 0x000fda0003f45270 */
[----:B------:R-:W0:Y:S01]  /*2f30*/  @!P2 LDC.64 R4, c[0x0][0x248] ;  /* 0x00009200ff04ab82 */ /* 0x000e220000000a00 */
[----:B------:R-:W-:Y:S02]  /*2f40*/  @!P2 IADD3 R22, R22, 0x1, RZ ;  /* 0x000000011616a810 */ /* 0x000fe40007ffe0ff */
[----:B------:R-:W-:-:S03]  /*2f50*/  @!P2 LEA R7, R19, 0x1, 0x1 ;  /* 0x000000011307a811 */ /* 0x000fc600078e08ff */
[----:B------:R-:W-:Y:S02]  /*2f60*/  @!P2 IMAD R6, R22, 0x8, R1 ;  /* 0x000000081606a824 */ /* 0x000fe400078e0201 */
[----:B0-----:R-:W-:-:S04]  /*2f70*/  @!P2 IMAD.WIDE R4, R7, 0x2, R4 ;  /* 0x000000020704a825 */ /* 0x001fc800078e0204 */
        /* <DEDUP_REMOVED lines=8> */
[----:B------:R-:W2:Y:S01]  /*3000*/  LDG.E.128.CONSTANT R4, desc[UR8][R2.64] ;  /* 0x0000000802047981 */ /* 0x000ea2000c1e9d00 */
[----:B------:R-:W-:Y:S01]  /*3010*/  PRMT R9, R18, 0x9910, RZ ;  /* 0x0000991012097816 */ /* 0x000fe200000000ff */
[----:B------:R-:W-:Y:S01]  /*3020*/  IMAD.MOV.U32 R40, RZ, RZ, 0x2c00 ;  /* 0x00002c00ff287424 */ /* 0x000fe200078e00ff */
[----:B------:R-:W-:Y:S01]  /*3030*/  MOV R34, 0x3400 ;  /* 0x0000340000227802 */ /* 0x000fe20000000f00 */
[----:B------:R-:W-:Y:S01]  /*3040*/  IMAD.MOV.U32 R8, RZ, RZ, 0x2400 ;  /* 0x00002400ff087424 */ /* 0x000fe200078e00ff */
[----:B------:R-:W-:Y:S02]  /*3050*/  ISETP.NE.AND P2, PT, R9, RZ, PT ;  /* 0x000000ff0900720c */ /* 0x000fe40003f45270 */
[C---:B--2---:R-:W-:Y:S02]  /*3060*/  LOP3.LUT R14, R5.reuse, 0xc000c, RZ, 0xc0, !PT ;  /* 0x000c000c050e7812 */ /* 0x044fe400078ec0ff */
[----:B------:R-:W-:Y:S02]  /*3070*/  SHF.R.U32.HI R51, RZ, 0x8, R5 ;  /* 0x00000008ff337819 */ /* 0x000fe40000011605 */
[----:B------:R-:W-:-:S02]  /*3080*/  LOP3.LUT R33, R5, 0x300030, RZ, 0xc0, !PT ;  /* 0x0030003005217812 */ /* 0x000fc400078ec0ff */
[C---:B------:R-:W-:Y:S02]  /*3090*/  LOP3.LUT R41, R5.reuse, 0xc000c0, RZ, 0xc0, !PT ;  /* 0x00c000c005297812 */ /* 0x040fe400078ec0ff */
[----:B------:R-:W-:Y:S02]  /*30a0*/  LOP3.LUT R50, R5, 0x30003, RZ, 0xc0, !PT ;  /* 0x0003000305327812 */ /* 0x000fe400078ec0ff */
[C---:B------:R-:W-:Y:S02]  /*30b0*/  LOP3.LUT R5, R6.reuse, 0xc000c, RZ, 0xc0, !PT ;  /* 0x000c000c06057812 */ /* 0x040fe400078ec0ff */
[----:B------:R-:W-:Y:S02]  /*30c0*/  SHF.R.U32.HI R49, RZ, 0x8, R4 ;  /* 0x00000008ff317819 */ /* 0x000fe40000011604 */
[----:B------:R-:W-:Y:S02]  /*30d0*/  SHF.R.U32.HI R53, RZ, 0x8, R6 ;  /* 0x00000008ff357819 */ /* 0x000fe40000011606 */
[----:B------:R-:W-:-:S02]  /*30e0*/  LOP3.LUT R35, R6, 0x300030, RZ, 0xc0, !PT ;  /* 0x0030003006237812 */ /* 0x000fc400078ec0ff */
[C---:B------:R-:W-:Y:S02]  /*30f0*/  LOP3.LUT R42, R6.reuse, 0xc000c0, RZ, 0xc0, !PT ;  /* 0x00c000c0062a7812 */ /* 0x040fe400078ec0ff */
[----:B------:R-:W-:Y:S02]  /*3100*/  LOP3.LUT R52, R6, 0x30003, RZ, 0xc0, !PT ;  /* 0x0003000306347812 */ /* 0x000fe400078ec0ff */
[----:B------:R-:W-:Y:S02]  /*3110*/  LOP3.LUT R27, R5, 0x64006400, RZ, 0xfc, !PT ;  /* 0x64006400051b7812 */ /* 0x000fe400078efcff */
[----:B------:R-:W-:Y:S02]  /*3120*/  LOP3.LUT R6, R7, 0xc000c, RZ, 0xc0, !PT ;  /* 0x000c000c07067812 */ /* 0x000fe400078ec0ff */
[----:B------:R-:W-:Y:S01]  /*3130*/  LOP3.LUT R5, R49, 0xc000c, RZ, 0xc0, !PT ;  /* 0x000c000c31057812 */ /* 0x000fe200078ec0ff */
[----:B------:R-:W-:Y:S01]  /*3140*/  HFMA2 R27, R27, R34.H0_H0, -258, -258 ;  /* 0xdc08dc081b1b7431 */ /* 0x000fe20000040022 */
[----:B------:R-:W-:-:S02]  /*3150*/  SHF.R.U32.HI R55, RZ, 0x8, R7 ;  /* 0x00000008ff377819 */ /* 0x000fc40000011607 */
[C---:B------:R-:W-:Y:S02]  /*3160*/  LOP3.LUT R36, R7.reuse, 0x300030, RZ, 0xc0, !PT ;  /* 0x0030003007247812 */ /* 0x040fe400078ec0ff */
[C---:B------:R-:W-:Y:S02]  /*3170*/  LOP3.LUT R44, R7.reuse, 0xc000c0, RZ, 0xc0, !PT ;  /* 0x00c000c0072c7812 */ /* 0x040fe400078ec0ff */
        /* <DEDUP_REMOVED lines=16> */
[----:B------:R-:W-:Y:S01]  /*3280*/  HFMA2 R15, R15, R34.H0_H0, -258, -258 ;  /* 0xdc08dc080f0f7431 */ /* 0x000fe20000040022 */
[----:B------:R-:W-:Y:S02]  /*3290*/  LOP3.LUT R7, R53, 0x300030, RZ, 0xc0, !PT ;  /* 0x0030003035077812 */ /* 0x000fe400078ec0ff */
[----:B------:R-:W-:Y:S02]  /*32a0*/  LOP3.LUT R5, R5, 0x64006400, RZ, 0xfc, !PT ;  /* 0x6400640005057812 */ /* 0x000fe400078efcff */
[----:B------:R-:W-:Y:S02]  /*32b0*/  LOP3.LUT R10, R4, 0x300030, RZ, 0xc0, !PT ;  /* 0x00300030040a7812 */ /* 0x000fe400078ec0ff */
[----:B------:R-:W-:Y:S01]  /*32c0*/  LOP3.LUT R6, R51, 0x300030, RZ, 0xc0, !PT ;  /* 0x0030003033067812 */ /* 0x000fe200078ec0ff */
[----:B------:R-:W-:Y:S01]  /*32d0*/  HFMA2 R37, R5, R40.H0_H0, -66, -66 ;  /* 0xd420d42005257431 */ /* 0x000fe20000040028 */
[----:B------:R-:W-:Y:S01]  /*32e0*/  LOP3.LUT R32, R14, 0x64006400, RZ, 0xfc, !PT ;  /* 0x640064000e207812 */ /* 0x000fe200078efcff */
[----:B------:R-:W-:Y:S01]  /*32f0*/  HFMA2 R14, R9, R34.H0_H0, -258, -258 ;  /* 0xdc08dc08090e7431 */ /* 0x000fe20000040022 */
[----:B------:R-:W-:-:S02]  /*3300*/  LOP3.LUT R7, R7, 0x64006400, RZ, 0xfc, !PT ;  /* 0x6400640007077812 */ /* 0x000fc400078efcff */
[----:B------:R-:W-:Y:S01]  /*3310*/  LOP3.LUT R10, R10, 0x64006400, RZ, 0xfc, !PT ;  /* 0x640064000a0a7812 */ /* 0x000fe200078efcff */
[----:B------:R-:W-:Y:S01]  /*3320*/  HFMA2 R32, R32, R34.H0_H0, -258, -258 ;  /* 0xdc08dc0820207431 */ /* 0x000fe20000040022 */
        /* <DEDUP_REMOVED lines=49> */
[----:B------:R-:W-:Y:S02]  /*3640*/  HFMA2 R48, R57, R8.H0_H0, -18, -18 ;  /* 0xcc80cc8039307431 */ /* 0x000fe40000040008 */
        /* <DEDUP_REMOVED lines=48> */
.L_x_2746:
        /* <DEDUP_REMOVED lines=44> */
.L_x_2745:
[----:B------:R-:W-:Y:S01]  /*3c10*/  VIADD R19, R19, 0x10 ;  /* 0x0000001013137836 */ /* 0x000fe20000000000 */
[----:B------:R-:W-:Y:S01]  /*3c20*/  IADD3 R2, P3, R2, R13, RZ ;  /* 0x0000000d02027210 */ /* 0x000fe20007f7e0ff */
[----:B------:R-:W-:-:S03]  /*3c30*/  UIADD3 UR4, UR4, 0x20, URZ ;  /* 0x0000002004047890 */ /* 0x000fc6000fffe03f */
[----:B------:R-:W-:Y:S01]  /*3c40*/  ISETP.GE.AND P2, PT, R19, UR5, PT ;  /* 0x0000000513007c0c */ /* 0x000fe2000bf46270 */
[----:B------:R-:W-:Y:S01]  /*3c50*/  IMAD.X R3, R3, 0x1, R12, P3 ;  /* 0x0000000103037824 */ /* 0x000fe200018e060c */
[----:B------:R-:W-:-:S13]  /*3c60*/  ISETP.LT.AND P4, PT, R19, R20, PT ;  /* 0x000000141300720c */ /* 0x000fda0003f81270 */
[----:B------:R-:W-:Y:S05]  /*3c70*/  @!P2 BRA P4, `(.L_x_2747) ;  /* 0xfffffff000a8a947 */ /* 0x000fea000203ffff */
.L_x_2744:
        /* <DEDUP_REMOVED lines=8> */
[----:B0-----:R-:W-:-:S05]  /*3d00*/  LEA R0, R0, R3, 0x6 ;  /* 0x0000000300007211 */ /* 0x001fca00078e30ff */
[----:B------:R-:W-:-:S04]  /*3d10*/  IMAD.SHL.U32 R0, R0, 0x4, RZ ;  /* 0x0000000400007824 */ /* 0x000fc800078e00ff */
[----:B--2---:R-:W-:-:S04]  /*3d20*/  IMAD R8, R13, UR4, R0 ;  /* 0x000000040d087c24 */ /* 0x004fc8000f8e0200 */
[----:B---3--:R-:W-:-:S05]  /*3d30*/  IMAD.WIDE R2, R8, 0x2, R6 ;  /* 0x0000000208027825 */ /* 0x008fca00078e0206 */
[----:B------:R0:W-:Y:S01]  /*3d40*/  ATOM.E.ADD.F16x2.RN.STRONG.GPU P0, RZ, desc[UR8][R2.64], R21 ;  /* 0x0000001502ff79a2 */ /* 0x0001e2000810e1c8 */
[----:B------:R-:W-:Y:S01]  /*3d50*/  IMAD R5, RZ, RZ, -UR4 ;  /* 0x80000004ff057e24 */ /* 0x000fe2000f8e02ff */
[----:B------:R-:W-:Y:S01]  /*3d60*/  BSSY B0, `(.L_x_2748) ;  /* 0x0000011000007945 */ /* 0x000fe20003800000 */
[----:B------:R-:W-:-:S03]  /*3d70*/  HMUL2 R23, R23, R18.H0_H0 ;  /* 0x2000001217177232 */ /* 0x000fc60000000000 */
[----:B------:R-:W-:Y:S01]  /*3d80*/  VIADDMNMX R0, R5, R12, 0x2, PT ;  /* 0x0000000205007446 */ /* 0x000fe2000380010c */
[----:B0-----:R-:W-:Y:S06]  /*3d90*/  @P0 BRA `(.L_x_2749) ;  /* 0x0000000000340947 */ /* 0x001fec0003800000 */
[----:B------:R-:W0:Y:S02]  /*3da0*/  QSPC.E.S P0, RZ, [R2] ;  /* 0x0000000002ff73aa */ /* 0x000e240000000500 */
[----:B0-----:R-:W-:Y:S05]  /*3db0*/  @!P0 BRA `(.L_x_2750) ;  /* 0x0000000000208947 */ /* 0x001fea0003800000 */
[----:B------:R-:W-:-:S04]  /*3dc0*/  MOV R4, R2 ;  /* 0x0000000200047202 */ /* 0x000fc80000000f00 */
[----:B------:R-:W-:-:S07]  /*3dd0*/  MOV R4, R4 ;  /* 0x0000000400047202 */ /* 0x000fce0000000f00 */
.L_x_2751:
[----:B------:R-:W0:Y:S02]  /*3de0*/  LDS R10, [R4] ;  /* 0x00000000040a7984 */ /* 0x000e240000000800 */
[----:B0-----:R-:W-:-:S10]  /*3df0*/  HFMA2.MMA R11, R10, 1, 1, R21 ;  /* 0x3c003c000a0b7835 */ /* 0x001fd40000000015 */
[----:B------:R-:W0:Y:S02]  /*3e00*/  ATOMS.CAST.SPIN R11, [R4], R10, R11 ;  /* 0x0000000a040b738d */ /* 0x000e24000180000b */
[----:B0-----:R-:W-:-:S13]  /*3e10*/  ISETP.EQ.U32.AND P0, PT, R11, 0x1, PT ;  /* 0x000000010b00780c */ /* 0x001fda0003f02070 */
[----:B------:R-:W-:Y:S05]  /*3e20*/  @!P0 BRA `(.L_x_2751) ;  /* 0xfffffffc00ec8947 */ /* 0x000fea000383ffff */
[----:B------:R-:W-:Y:S05]  /*3e30*/  BRA `(.L_x_2749) ;  /* 0x00000000000c7947 */ /* 0x000fea0003800000 */
.L_x_2750:
[----:B------:R-:W2:Y:S02]  /*3e40*/  LD.E R4, desc[UR8][R2.64] ;  /* 0x0000000802047980 */ /* 0x000ea4000c101900 */
[----:B--2---:R-:W-:-:S05]  /*3e50*/  IMAD.IADD R5, R21, 0x1, R4 ;  /* 0x0000000115057824 */ /* 0x004fca00078e0204 */
[----:B------:R0:W-:Y:S02]  /*3e60*/  ST.E desc[UR8][R2.64], R5 ;  /* 0x0000000502007985 */ /* 0x0001e4000c101908 */
.L_x_2749:
[----:B------:R-:W-:Y:S05]  /*3e70*/  BSYNC B0 ;  /* 0x0000000000007941 */ /* 0x000fea0003800000 */
.L_x_2748:
[----:B------:R1:W-:Y:S01]  /*3e80*/  ATOM.E.ADD.F16x2.RN.STRONG.GPU P0, RZ, desc[UR8][R2.64+0x4], R23 ;  /* 0x0000041702ff79a2 */ /* 0x0003e2000810e1c8 */
[----:B------:R-:W-:Y:S04]  /*3e90*/  BSSY B0, `(.L_x_2752) ;  /* 0x000000e000007945 */ /* 0x000fe80003800000 */
[----:B-1----:R-:W-:Y:S05]  /*3ea0*/  @P0 BRA `(.L_x_2753) ;  /* 0x0000000000300947 */ /* 0x002fea0003800000 */
[----:B------:R-:W1:Y:S02]  /*3eb0*/  QSPC.E.S P0, RZ, [R2+0x4] ;  /* 0x0000040002ff73aa */ /* 0x000e640000000500 */
[----:B-1----:R-:W-:Y:S05]  /*3ec0*/  @!P0 BRA `(.L_x_2754) ;  /* 0x00000000001c8947 */ /* 0x002fea0003800000 */
[----:B0-----:R-:W-:-:S07]  /*3ed0*/  MOV R2, R2 ;  /* 0x0000000200027202 */ /* 0x001fce0000000f00 */
.L_x_2755:
[----:B------:R-:W0:Y:S02]  /*3ee0*/  LDS R4, [R2+0x4] ;  /* 0x0000040002047984 */ /* 0x000e240000000800 */
[----:B0-----:R-:W-:-:S06]  /*3ef0*/  HADD2 R5, R4, R23 ;  /* 0x0000001704057230 */ /* 0x001fcc0000000000 */
[----:B------:R-:W0:Y:S02]  /*3f00*/  ATOMS.CAST.SPIN R5, [R2+0x4], R4, R5 ;  /* 0x000004040205738d */ /* 0x000e240001800005 */
[----:B0-----:R-:W-:-:S13]  /*3f10*/  ISETP.EQ.U32.AND P0, PT, R5, 0x1, PT ;  /* 0x000000010500780c */ /* 0x001fda0003f02070 */
[----:B------:R-:W-:Y:S05]  /*3f20*/  @!P0 BRA `(.L_x_2755) ;  /* 0xfffffffc00ec8947 */ /* 0x000fea000383ffff */
[----:B------:R-:W-:Y:S05]  /*3f30*/  BRA `(.L_x_2753) ;  /* 0x00000000000c7947 */ /* 0x000fea0003800000 */
.L_x_2754:
[----:B------:R-:W0:Y:S02]  /*3f40*/  LD.E R4, desc[UR8][R2.64+0x4] ;  /* 0x0000040802047980 */ /* 0x000e24000c101900 */
[----:B0-----:R-:W-:-:S05]  /*3f50*/  IADD3 R5, R23, R4, RZ ;  /* 0x0000000417057210 */ /* 0x001fca0007ffe0ff */
[----:B------:R1:W-:Y:S02]  /*3f60*/  ST.E desc[UR8][R2.64+0x4], R5 ;  /* 0x0000040502007985 */ /* 0x0003e4000c101908 */
.L_x_2753:
[----:B------:R-:W-:Y:S05]  /*3f70*/  BSYNC B0 ;  /* 0x0000000000007941 */ /* 0x000fea0003800000 */
.L_x_2752:
        /* <DEDUP_REMOVED lines=13> */
.L_x_2759:
[----:B------:R-:W0:Y:S02]  /*4050*/  LDS R6, [R4] ;  /* 0x0000000004067984 */ /* 0x000e240000000800 */
[----:B0-----:R-:W-:-:S10]  /*4060*/  HFMA2.MMA R7, R6, 1, 1, R9 ;  /* 0x3c003c0006077835 */ /* 0x001fd40000000009 */
[----:B------:R-:W0:Y:S02]  /*4070*/  ATOMS.CAST.SPIN R7, [R4], R6, R7 ;  /* 0x000000060407738d */ /* 0x000e240001800007 */
[----:B0-----:R-:W-:-:S13]  /*4080*/  ISETP.EQ.U32.AND P0, PT, R7, 0x1, PT ;  /* 0x000000010700780c */ /* 0x001fda0003f02070 */
[----:B------:R-:W-:Y:S05]  /*4090*/  @!P0 BRA `(.L_x_2759) ;  /* 0xfffffffc00ec8947 */ /* 0x000fea000383ffff */
[----:B------:R-:W-:Y:S05]  /*40a0*/  BRA `(.L_x_2757) ;  /* 0x00000000000c7947 */ /* 0x000fea0003800000 */
.L_x_2758:
[----:B------:R-:W2:Y:S02]  /*40b0*/  LD.E R0, desc[UR8][R2.64] ;  /* 0x0000000802007980 */ /* 0x000ea4000c101900 */
[----:B--2---:R-:W-:-:S05]  /*40c0*/  IMAD.IADD R5, R9, 0x1, R0 ;  /* 0x0000000109057824 */ /* 0x004fca00078e0200 */
[----:B------:R0:W-:Y:S02]  /*40d0*/  ST.E desc[UR8][R2.64], R5 ;  /* 0x0000000502007985 */ /* 0x0001e4000c101908 */
.L_x_2757:
[----:B------:R-:W-:Y:S05]  /*40e0*/  BSYNC B0 ;  /* 0x0000000000007941 */ /* 0x000fea0003800000 */
.L_x_2756:
[----:B------:R1:W-:Y:S02]  /*40f0*/  ATOM.E.ADD.F16x2.RN.STRONG.GPU P0, RZ, desc[UR8][R2.64+0x4], R17 ;  /* 0x0000041102ff79a2 */ /* 0x0003e4000810e1c8 */
[----:B-1----:R-:W-:Y:S05]  /*4100*/  @P0 EXIT ;  /* 0x000000000000094d */ /* 0x002fea0003800000 */
[----:B------:R-:W1:Y:S02]  /*4110*/  QSPC.E.S P0, RZ, [R2+0x4] ;  /* 0x0000040002ff73aa */ /* 0x000e640000000500 */
[----:B-1----:R-:W-:Y:S05]  /*4120*/  @!P0 BRA `(.L_x_2760) ;  /* 0x00000000001c8947 */ /* 0x002fea0003800000 */
[----:B0-----:R-:W-:-:S07]  /*4130*/  MOV R2, R2 ;  /* 0x0000000200027202 */ /* 0x001fce0000000f00 */
.L_x_2761:
[----:B------:R-:W0:Y:S02]  /*4140*/  LDS R4, [R2+0x4] ;  /* 0x0000040002047984 */ /* 0x000e240000000800 */
[----:B0-----:R-:W-:-:S06]  /*4150*/  HADD2 R5, R4, R17 ;  /* 0x0000001104057230 */ /* 0x001fcc0000000000 */
[----:B------:R-:W0:Y:S02]  /*4160*/  ATOMS.CAST.SPIN R5, [R2+0x4], R4, R5 ;  /* 0x000004040205738d */ /* 0x000e240001800005 */
[----:B0-----:R-:W-:-:S13]  /*4170*/  ISETP.EQ.U32.AND P0, PT, R5, 0x1, PT ;  /* 0x000000010500780c */ /* 0x001fda0003f02070 */
[----:B------:R-:W-:Y:S05]  /*4180*/  @!P0 BRA `(.L_x_2761) ;  /* 0xfffffffc00ec8947 */ /* 0x000fea000383ffff */
[----:B------:R-:W-:Y:S05]  /*4190*/  EXIT ;  /* 0x000000000000794d */ /* 0x000fea0003800000 */
.L_x_2760:
[----:B------:R-:W0:Y:S02]  /*41a0*/  LD.E R0, desc[UR8][R2.64+0x4] ;  /* 0x0000040802007980 */ /* 0x000e24000c101900 */
[----:B0-----:R-:W-:-:S05]  /*41b0*/  IADD3 R5, R17, R0, RZ ;  /* 0x0000000011057210 */ /* 0x001fca0007ffe0ff */
[----:B------:R-:W-:Y:S01]  /*41c0*/  ST.E desc[UR8][R2.64+0x4], R5 ;  /* 0x0000040502007985 */ /* 0x000fe2000c101908 */
[----:B------:R-:W-:Y:S05]  /*41d0*/  EXIT ;  /* 0x000000000000794d */ /* 0x000fea0003800000 */
.L_x_2762:
        /* <DEDUP_REMOVED lines=10> */
.L_x_3708:


//--------------------- .text._Z23gemm_half_q_half_kernelILi2ELi2ELb1ELb1ELi64EEvPK6__halfPKjS4_S2_PS0_iiiiPKtS7_iiiiiibS2_i --------------------------
	.section	.text._Z23gemm_half_q_half_kernelILi2ELi2ELb1ELb1ELi64EEvPK6__halfPKjS4_S2_PS0_iiiiPKtS7_iiiiiibS2_i,"ax",@progbits
	.align	128
        .global         _Z23gemm_half_q_half_kernelILi2ELi2ELb1ELb1ELi64EEvPK6__halfPKjS4_S2_PS0_iiiiPKtS7_iiiiiibS2_i
        .type           _Z23gemm_half_q_half_kernelILi2ELi2ELb1ELb1ELi64EEvPK6__halfPKjS4_S2_PS0_iiiiPKtS7_iiiiiibS2_i,@function
        .size           _Z23gemm_half_q_half_kernelILi2ELi2ELb1ELb1ELi64EEvPK6__halfPKjS4_S2_PS0_iiiiPKtS7_iiiiiibS2_i,(.L_x_3709 - _Z23gemm_half_q_half_kernelILi2ELi2ELb1ELb1ELi64EEvPK6__halfPKjS4_S2_PS0_iiiiPKtS7_iiiiiibS2_i)
        .other          _Z23gemm_half_q_half_kernelILi2ELi2ELb1ELb1ELi64EEvPK6__halfPKjS4_S2_PS0_iiiiPKtS7_iiiiiibS2_i,@"STO_CUDA_ENTRY STV_DEFAULT"
_Z23gemm_half_q_half_kernelILi2ELi2ELb1ELb1ELi64EEvPK6__halfPKjS4_S2_PS0_iiiiPKtS7_iiiiiibS2_i:
.text._Z23gemm_half_q_half_kernelILi2ELi2ELb1ELb1ELi64EEvPK6__halfPKjS4_S2_PS0_iiiiPKtS7_iiiiiibS2_i:
        /* <DEDUP_REMOVED lines=25> */
.L_x_2763:
[----:B------:R-:W-:Y:S01]  /*0190*/  PRMT R2, R8, 0x9910, RZ ;  /* 0x0000991008027816 */ /* 0x000fe200000000ff */
[----:B------:R-:W1:Y:S03]  /*01a0*/  S2UR UR4, SR_CTAID.X ;  /* 0x00000000000479c3 */ /* 0x000e660000002500 */
[----:B------:R-:W-:Y:S01]  /*01b0*/  ISETP.NE.AND P0, PT, R2, RZ, PT ;  /* 0x000000ff0200720c */ /* 0x000fe20003f05270 */
[----:B--2---:R-:W-:-:S05]  /*01c0*/  IMAD.SHL.U32 R2, R5, 0x40, RZ ;  /* 0x0000004005027824 */ /* 0x004fca00078e00ff */
[----:B---3--:R-:W-:-:S07]  /*01d0*/  VIADDMNMX R55, R2, 0x40, R4, PT ;  /* 0x0000004002377846 */ /* 0x008fce0003800104 */
        /* <DEDUP_REMOVED lines=32> */
.L_x_2768:
        /* <DEDUP_REMOVED lines=16> */
.L_x_2767:
        /* <DEDUP_REMOVED lines=16> */
.L_x_2766:
        /* <DEDUP_REMOVED lines=17> */
.L_x_2770:
        /* <DEDUP_REMOVED lines=16> */
.L_x_2769:
        /* <DEDUP_REMOVED lines=14> */
.L_x_2765:
[----:B------:R-:W-:Y:S05]  /*08d0*/  BSYNC B0 ;  /* 0x0000000000007941 */ /* 0x000fea0003800000 */
.L_x_2764:
        /* <DEDUP_REMOVED lines=15> */
[----:B0-----:R-:W-:-:S04]  /*09d0*/  IMAD.WIDE R8, R7, 0x2, R10 ;  /* 0x0000000207087825 */ /* 0x001fc800078e020a */
[----:B------:R-:W-:Y:S01]  /*09e0*/  IMAD.MOV.U32 R7, RZ, RZ, RZ ;  /* 0x000000ffff077224 */ /* 0x000fe200078e00ff */
[----:B------:R-:W-:Y:S06]  /*09f0*/  @!P2 BRA `(.L_x_2772) ;  /* 0x000000000034a947 */ /* 0x000fec0003800000 */
[----:B------:R-:W-:Y:S01]  /*0a00*/  PLOP3.LUT P0, PT, PT, PT, PT, 0x8, 0x0 ;  /* 0x000000000000781c */ /* 0x000fe20003f0e170 */
[----:B------:R-:W-:-:S12]  /*0a10*/  VIADD R12, R6, 0xfffffffd ;  /* 0xfffffffd060c7836 */ /* 0x000fd80000000000 */
.L_x_2773:
        /* <DEDUP_REMOVED lines=11> */
.L_x_2772:
[----:B-1----:R-:W-:-:S05]  /*0ad0*/  IMAD.IADD R10, R6, 0x1, -R7 ;  /* 0x00000001060a7824 */ /* 0x002fca00078e0a07 */
[----:B------:R-:W-:-:S13]  /*0ae0*/  ISETP.GT.AND P2, PT, R10, 0x1, PT ;  /* 0x000000010a00780c */ /* 0x000fda0003f44270 */
[----:B------:R-:W-:Y:S01]  /*0af0*/  @P2 PLOP3.LUT P0, PT, PT, PT, PT, 0x8, 0x0 ;  /* 0x000000000000281c */ /* 0x000fe20003f0e170 */
[----:B------:R0:W-:Y:S01]  /*0b00*/  @P2 STG.E.64 desc[UR8][R8.64], RZ ;  /* 0x000000ff08002986 */ /* 0x0001e2000c101b08 */
[----:B------:R-:W-:-:S04]  /*0b10*/  @P2 IADD3 R7, R7, 0x2, RZ ;  /* 0x0000000207072810 */ /* 0x000fc80007ffe0ff */
[----:B------:R-:W-:Y:S01]  /*0b20*/  ISETP.LT.OR P0, PT, R7, R6, P0 ;  /* 0x000000060700720c */ /* 0x000fe20000701670 */
[----:B------:R-:W-:-:S05]  /*0b30*/  @P2 IMAD.WIDE R6, R4, 0x2, R8 ;  /* 0x0000000204062825 */ /* 0x000fca00078e0208 */
[----:B------:R1:W-:Y:S01]  /*0b40*/  @P2 STG.E.64 desc[UR8][R6.64], RZ ;  /* 0x000000ff06002986 */ /* 0x0003e2000c101b08 */
[----:B0-----:R-:W-:-:S06]  /*0b50*/  @P2 IMAD.WIDE R8, R4, 0x2, R6 ;  /* 0x0000000204082825 */ /* 0x001fcc00078e0206 */
[----:B------:R1:W-:Y:S02]  /*0b60*/  @P0 STG.E.64 desc[UR8][R8.64], RZ ;  /* 0x000000ff08000986 */ /* 0x0003e4000c101b08 */
.L_x_2771:
        /* <DEDUP_REMOVED lines=10> */
[----:B------:R-:W-:Y:S02]  /*0c10*/  IMAD.SHL.U32 R12, R14, 0x4, RZ ;  /* 0x000000040e0c7824 */ /* 0x000fe400078e00ff */
[----:B------:R-:W-:Y:S01]  /*0c20*/  IMAD.MOV.U32 R8, RZ, RZ, RZ ;  /* 0x000000ffff087224 */ /* 0x000fe200078e00ff */
[----:B------:R-:W-:Y:S01]  /*0c30*/  LEA.HI R15, R15, R14, RZ, 0x3 ;  /* 0x0000000e0f0f7211 */ /* 0x000fe200078f18ff */
[----:B------:R-:W-:Y:S01]  /*0c40*/  IMAD.MOV.U32 R10, RZ, RZ, R2 ;  /* 0x000000ffff0a7224 */ /* 0x000fe200078e0002 */
[----:B------:R-:W-:Y:S02]  /*0c50*/  LOP3.LUT R12, R12, 0x10, RZ, 0xc0, !PT ;  /* 0x000000100c0c7812 */ /* 0x000fe400078ec0ff */
[----:B------:R-:W-:-:S07]  /*0c60*/  SHF.R.S32.HI R15, RZ, 0x3, R15 ;  /* 0x00000003ff0f7819 */ /* 0x000fce000001140f */
.L_x_2775:
[----:B---3--:R-:W3:Y:S01]  /*0c70*/  LDC.64 R18, c[0x0][0x220] ;  /* 0x00008800ff127b82 */ /* 0x008ee20000000a00 */
        /* <DEDUP_REMOVED lines=8> */
[----:B---3--:R-:W-:Y:S01]  /*0d00*/  IMAD.WIDE R20, R23, 0x2, R20 ;  /* 0x0000000217147825 */ /* 0x008fe200078e0214 */
[----:B------:R-:W-:-:S05]  /*0d10*/  LEA R23, R10, 0x1, 0x1 ;  /* 0x000000010a177811 */ /* 0x000fca00078e08ff */
[----:B------:R3:W2:Y:S01]  /*0d20*/  LDG.E.U16.CONSTANT R20, desc[UR8][R20.64] ;  /* 0x0000000814147981 */ /* 0x0006a2000c1e9500 */
[----:B------:R-:W-:-:S06]  /*0d30*/  IMAD.WIDE R22, R23, 0x2, R6 ;  /* 0x0000000217167825 */ /* 0x000fcc00078e0206 */
[----:B------:R-:W2:Y:S01]  /*0d40*/  LDG.E.U16.CONSTANT R23, desc[UR8][R22.64] ;  /* 0x0000000816177981 */ /* 0x000ea2000c1e9500 */
        /* <DEDUP_REMOVED lines=15> */
[----:B---3--:R-:W-:Y:S02]  /*0e40*/  IMAD R21, R18, R18, RZ ;  /* 0x0000001212157224 */ /* 0x008fe400078e02ff */
[----:B------:R-:W-:-:S02]  /*0e50*/  IMAD R24, R24, R24, RZ ;  /* 0x0000001818187224 */ /* 0x000fc400078e02ff */
[----:B------:R-:W3:Y:S01]  /*0e60*/  I2F.F16 R26, R26 ;  /* 0x0000001a001a7306 */ /* 0x000ee20000200c00 */
[----:B--2---:R-:W-:-:S07]  /*0e70*/  IMAD.IADD R10, R23, 0x1, R10 ;  /* 0x00000001170a7824 */ /* 0x004fce00078e020a */
[----:B------:R-:W-:Y:S01]  /*0e80*/  I2F.F16 R21, R21 ;  /* 0x0000001500157306 */ /* 0x000fe20000200c00 */
[----:B------:R-:W-:Y:S02]  /*0e90*/  ISETP.GE.AND P2, PT, R10, R55, PT ;  /* 0x000000370a00720c */ /* 0x000fe40003f46270 */
[----:B---3--:R-:W-:-:S05]  /*0ea0*/  PRMT R25, R25, 0x5410, R26 ;  /* 0x0000541019197816 */ /* 0x008fca000000001a */
[----:B------:R-:W2:Y:S01]  /*0eb0*/  I2F.F16 R24, R24 ;  /* 0x0000001800187306 */ /* 0x000ea20000200c00 */
[----:B------:R-:W-:Y:S01]  /*0ec0*/  HMUL2 R18, R25, R20.H0_H0 ;  /* 0x2000001419127232 */ /* 0x000fe20000000000 */
[----:B--2---:R-:W-:-:S05]  /*0ed0*/  PRMT R19, R24, 0x5410, R21 ;  /* 0x0000541018137816 */ /* 0x004fca0000000015 */
[----:B------:R-:W-:Y:S02]  /*0ee0*/  HMUL2 R19, R19, R20.H0_H0 ;  /* 0x2000001413137232 */ /* 0x000fe40000000000 */
[C---:B------:R-:W-:Y:S02]  /*0ef0*/  IMAD R20, R8.reuse, 0x8, R1 ;  /* 0x0000000808147824 */ /* 0x040fe400078e0201 */
[----:B------:R-:W-:-:S03]  /*0f00*/  VIADD R8, R8, 0x1 ;  /* 0x0000000108087836 */ /* 0x000fc60000000000 */
[----:B------:R3:W-:Y:S01]  /*0f10*/  STL.64 [R20], R18 ;  /* 0x0000001214007387 */ /* 0x0007e20000100a00 */
[----:B------:R-:W-:Y:S05]  /*0f20*/  @!P2 BRA `(.L_x_2775) ;  /* 0xfffffffc0050a947 */ /* 0x000fea000383ffff */
.L_x_2774:
        /* <DEDUP_REMOVED lines=21> */
.L_x_2776:
        /* <DEDUP_REMOVED lines=8> */
.L_x_2777:
[----:B------:R-:W-:Y:S01]  /*1100*/  IMAD.MOV.U32 R7, RZ, RZ, RZ ;  /* 0x000000ffff077224 */ /* 0x000fe200078e00ff */
[----:B------:R-:W-:Y:S01]  /*1110*/  SHF.R.S32.HI R15, RZ, 0x5, R10 ;  /* 0x00000005ff0f7819 */ /* 0x000fe2000001140a */
[----:B------:R-:W-:Y:S01]  /*1120*/  IMAD.MOV.U32 R8, RZ, RZ, RZ ;  /* 0x000000ffff087224 */ /* 0x000fe200078e00ff */
        /* <DEDUP_REMOVED lines=8> */
.L_x_2778:
        /* <DEDUP_REMOVED lines=8> */
.L_x_2779:
[----:B------:R-:W-:Y:S01]  /*1230*/  HFMA2.MMA R10, -RZ, RZ, 0, 0 ;  /* 0x00000000ff0a7435 */ /* 0x000fe200000001ff */
[----:B------:R-:W-:Y:S10]  /*1240*/  @!P6 BRA `(.L_x_2780) ;  /* 0x00000000001ce947 */ /* 0x000ff40003800000 */
[----:B------:R-:W1:Y:S02]  /*1250*/  LDC R9, c[0x0][0x26c] ;  /* 0x00009b00ff097b82 */ /* 0x000e640000000800 */
[----:B-1----:R-:W-:-:S05]  /*1260*/  VIMNMX R9, R2, R9, PT ;  /* 0x0000000902097248 */ /* 0x002fca0003fe0100 */
[----:B------:R-:W-:-:S05]  /*1270*/  VIADD R9, R9, -UR6 ;  /* 0x8000000609097c36 */ /* 0x000fca0008000000 */
[----:B------:R-:W-:-:S04]  /*1280*/  SHF.R.S32.HI R10, RZ, 0x1f, R9 ;  /* 0x0000001fff0a7819 */ /* 0x000fc80000011409 */
[----:B------:R-:W-:-:S04]  /*1290*/  LEA.HI R10, R10, R9, RZ, 0x5 ;  /* 0x000000090a0a7211 */ /* 0x000fc800078f28ff */
[----:B------:R-:W-:-:S05]  /*12a0*/  SHF.R.S32.HI R10, RZ, 0x5, R10 ;  /* 0x00000005ff0a7819 */ /* 0x000fca000001140a */
[----:B------:R-:W-:-:S07]  /*12b0*/  IMAD.SHL.U32 R10, R10, 0x2, RZ ;  /* 0x000000020a0a7824 */ /* 0x000fce00078e00ff */
.L_x_2780:
[----:B------:R-:W-:Y:S01]  /*12c0*/  ULDC UR4, c[0x0][0x26c] ;  /* 0x00009b0000047ab9 */ /* 0x000fe20000000800 */
[----:B------:R-:W-:Y:S01]  /*12d0*/  IMAD R6, R15, 0x8, R6 ;  /* 0x000000080f067824 */ /* 0x000fe200078e0206 */
[----:B------:R-:W-:-:S04]  /*12e0*/  ISETP.GE.OR P0, PT, R2, UR4, P0 ;  /* 0x0000000402007c0c */ /* 0x000fc80008706670 */
[----:B------:R-:W-:Y:S02]  /*12f0*/  IADD3 R6, R8, R6, R5 ;  /* 0x0000000608067210 */ /* 0x000fe40007ffe005 */
[----:B------:R-:W-:Y:S02]  /*1300*/  PRMT R5, RZ, 0x5410, RZ ;  /* 0x00005410ff057816 */ /* 0x000fe400000000ff */
[----:B------:R-:W-:Y:S02]  /*1310*/  IADD3 R9, R10, R6, R7 ;  /* 0x000000060a097210 */ /* 0x000fe40007ffe007 */
[----:B------:R-:W-:Y:S02]  /*1320*/  PRMT R6, RZ, 0x5410, RZ ;  /* 0x00005410ff067816 */ /* 0x000fe400000000ff */
[----:B------:R-:W-:Y:S02]  /*1330*/  PRMT R7, RZ, 0x5410, RZ ;  /* 0x00005410ff077816 */ /* 0x000fe400000000ff */
[----:B------:R-:W-:Y:S01]  /*1340*/  PRMT R8, RZ, 0x5410, RZ ;  /* 0x00005410ff087816 */ /* 0x000fe200000000ff */
[----:B------:R-:W-:Y:S06]  /*1350*/  @P0 BRA `(.L_x_2781) ;  /* 0x0000000c00b80947 */ /* 0x000fec0003800000 */
[----:B---3--:R-:W2:Y:S04]  /*1360*/  LDL.64 R18, [R1] ;  /* 0x0000000001127983 */ /* 0x008ea80000100a00 */
        /* <DEDUP_REMOVED lines=10> */
[----:B------:R-:W-:Y:S02]  /*1410*/  LEA.HI.X.SX32 R11, R14, R11, 0x1, P2 ;  /* 0x0000000b0e0b7211 */ /* 0x000fe400010f0eff */
[----:B------:R-:W-:Y:S02]  /*1420*/  LEA R9, P2, R12, UR6, 0x2 ;  /* 0x000000060c097c11 */ /* 0x000fe4000f8410ff */
[----:B------:R-:W-:-:S02]  /*1430*/  ISETP.LT.OR P0, PT, R13, 0x2, !P0 ;  /* 0x000000020d00780c */ /* 0x000fc40004701670 */
[----:B------:R-:W-:Y:S02]  /*1440*/  SHF.R.S32.HI R13, RZ, 0x1f, R4 ;  /* 0x0000001fff0d7819 */ /* 0x000fe40000011404 */
[----:B------:R-:W-:Y:S01]  /*1450*/  LEA.HI.X R10, R12, UR7, R11, 0x2, P2 ;  /* 0x000000070c0a7c11 */ /* 0x000fe200090f140b */
[----:B------:R-:W-:Y:S01]  /*1460*/  IMAD.MOV.U32 R11, RZ, RZ, RZ ;  /* 0x000000ffff0b7224 */ /* 0x000fe200078e00ff */
[----:B------:R-:W-:Y:S01]  /*1470*/  SHF.L.U64.HI R13, R4, 0x2, R13 ;  /* 0x00000002040d7819 */ /* 0x000fe2000001020d */
[----:B-1----:R-:W-:-:S03]  /*1480*/  ULEA UR4, UR5, UR4, 0x18 ;  /* 0x0000000405047291 */ /* 0x002fc6000f8ec03f */
[----:B------:R-:W-:Y:S01]  /*1490*/  ULDC UR5, c[0x0][0x26c] ;  /* 0x00009b0000057ab9 */ /* 0x000fe20000000800 */
[----:B--2---:R-:W-:Y:S02]  /*14a0*/  PRMT R54, R18, 0x7610, R18 ;  /* 0x0000761012367816 */ /* 0x004fe40000000012 */
[----:B------:R-:W-:Y:S01]  /*14b0*/  PRMT R56, R19, 0x7610, R19 ;  /* 0x0000761013387816 */ /* 0x000fe20000000013 */
[----:B---3--:R-:W-:-:S07]  /*14c0*/  IMAD.IADD R15, R2, 0x1, R15 ;  /* 0x00000001020f7824 */ /* 0x008fce00078e020f */
.L_x_2784:
[----:B------:R-:W-:-:S13]  /*14d0*/  ISETP.NE.AND P2, PT, R2, R15, PT ;  /* 0x0000000f0200720c */ /* 0x000fda0003f45270 */
[----:B0-----:R-:W0:Y:S01]  /*14e0*/  @!P2 LDC.64 R16, c[0x0][0x248] ;  /* 0x00009200ff10ab82 */ /* 0x001e220000000a00 */
[----:B------:R-:W-:Y:S01]  /*14f0*/  @!P2 IADD3 R11, R11, 0x1, RZ ;  /* 0x000000010b0ba810 */ /* 0x000fe20007ffe0ff */
[----:B------:R-:W-:-:S04]  /*1500*/  @!P2 IMAD.SHL.U32 R19, R2, 0x2, RZ ;  /* 0x000000020213a824 */ /* 0x000fc800078e00ff */
[----:B------:R-:W-:Y:S02]  /*1510*/  @!P2 IMAD R12, R11, 0x8, R1 ;  /* 0x000000080b0ca824 */ /* 0x000fe400078e0201 */
[----:B0-----:R-:W-:-:S03]  /*1520*/  @!P2 IMAD.WIDE R16, R19, 0x2, R16 ;  /* 0x000000021310a825 */ /* 0x001fc600078e0210 */
        /* <DEDUP_REMOVED lines=8> */
[----:B------:R-:W-:Y:S02]  /*15b0*/  IMAD.MOV.U32 R16, RZ, RZ, R9 ;  /* 0x000000ffff107224 */ /* 0x000fe400078e0009 */
[----:B------:R-:W-:-:S06]  /*15c0*/  IMAD.MOV.U32 R17, RZ, RZ, R10 ;  /* 0x000000ffff117224 */ /* 0x000fcc00078e000a */
[----:B------:R-:W2:Y:S01]  /*15d0*/  LDG.E.128.CONSTANT R16, desc[UR8][R16.64] ;  /* 0x0000000810107981 */ /* 0x000ea2000c1e9d00 */
[----:B------:R-:W-:Y:S01]  /*15e0*/  IMAD.MOV.U32 R29, RZ, RZ, 0x3400 ;  /* 0x00003400ff1d7424 */ /* 0x000fe200078e00ff */
[----:B------:R-:W-:Y:S01]  /*15f0*/  PRMT R12, R3, 0x9910, RZ ;  /* 0x00009910030c7816 */ /* 0x000fe200000000ff */
[----:B------:R-:W-:Y:S01]  /*1600*/  IMAD.MOV.U32 R37, RZ, RZ, 0x2c00 ;  /* 0x00002c00ff257424 */ /* 0x000fe200078e00ff */
[----:B------:R-:W-:Y:S02]  /*1610*/  MOV R45, 0x2400 ;  /* 0x00002400002d7802 */ /* 0x000fe40000000f00 */
[----:B------:R-:W-:Y:S02]  /*1620*/  ISETP.NE.AND P2, PT, R12, RZ, PT ;  /* 0x000000ff0c00720c */ /* 0x000fe40003f45270 */
[----:B--2---:R-:W-:Y:S02]  /*1630*/  LOP3.LUT R25, R18, 0xc000c, RZ, 0xc0, !PT ;  /* 0x000c000c12197812 */ /* 0x004fe400078ec0ff */
        /* <DEDUP_REMOVED lines=11> */
[----:B------:R-:W-:Y:S02]  /*16f0*/  SHF.R.U32.HI R23, RZ, 0x8, R19 ;  /* 0x00000008ff177819 */ /* 0x000fe40000011613 */
[----:B------:R-:W-:-:S02]  /*1700*/  LOP3.LUT R33, R19, 0x300030, RZ, 0xc0, !PT ;  /* 0x0030003013217812 */ /* 0x000fc400078ec0ff */
[----:B------:R-:W-:Y:S02]  /*1710*/  LOP3.LUT R14, R20, 0xc000c, RZ, 0xc0, !PT ;  /* 0x000c000c140e7812 */ /* 0x000fe400078ec0ff */
[----:B------:R-:W-:Y:S01]  /*1720*/  LOP3.LUT R28, R25, 0x64006400, RZ, 0xfc, !PT ;  /* 0x64006400191c7812 */ /* 0x000fe200078efcff */
[-C--:B------:R-:W-:Y:S01]  /*1730*/  HFMA2 R25, R42, R29.reuse.H0_H0, -258, -258 ;  /* 0xdc08dc082a197431 */ /* 0x080fe2000004001d */
[----:B------:R-:W-:Y:S02]  /*1740*/  LOP3.LUT R36, R27, 0x64006400, RZ, 0xfc, !PT ;  /* 0x640064001b247812 */ /* 0x000fe400078efcff */
        /* <DEDUP_REMOVED lines=125> */
.L_x_2783:
        /* <DEDUP_REMOVED lines=43> */
.L_x_2782:
[----:B------:R-:W-:Y:S01]  /*21d0*/  VIADD R2, R2, 0x10 ;  /* 0x0000001002027836 */ /* 0x000fe20000000000 */
[----:B------:R-:W-:Y:S01]  /*21e0*/  LEA R9, P3, R4, R9, 0x2 ;  /* 0x0000000904097211 */ /* 0x000fe200078610ff */
[----:B------:R-:W-:-:S03]  /*21f0*/  UIADD3 UR4, UR4, 0x20, URZ ;  /* 0x0000002004047890 */ /* 0x000fc6000fffe03f */
[----:B------:R-:W-:Y:S01]  /*2200*/  ISETP.GE.AND P2, PT, R2, UR5, PT ;  /* 0x0000000502007c0c */ /* 0x000fe2000bf46270 */
[----:B------:R-:W-:Y:S01]  /*2210*/  IMAD.X R10, R10, 0x1, R13, P3 ;  /* 0x000000010a0a7824 */ /* 0x000fe200018e060d */
[----:B------:R-:W-:-:S13]  /*2220*/  ISETP.LT.AND P4, PT, R2, R55, PT ;  /* 0x000000370200720c */ /* 0x000fda0003f81270 */
[----:B------:R-:W-:Y:S05]  /*2230*/  @!P2 BRA P4, `(.L_x_2784) ;  /* 0xfffffff000a4a947 */ /* 0x000fea000203ffff */
.L_x_2781:
[----:B------:R-:W-:Y:S05]  /*2240*/  @!P1 EXIT ;  /* 0x000000000000994d */ /* 0x000fea0003800000 */
[----:B------:R-:W1:Y:S01]  /*2250*/  S2R R2, SR_CTAID.X ;  /* 0x0000000000027919 */ /* 0x000e620000002500 */
[----:B------:R-:W2:Y:S01]  /*2260*/  S2UR UR4, SR_CTAID.Y ;  /* 0x00000000000479c3 */ /* 0x000ea20000002600 */
[----:B0-----:R-:W-:Y:S01]  /*2270*/  HMUL2 R17, R5, R3.H0_H0 ;  /* 0x2000000305117232 */ /* 0x001fe20000000000 */
[----:B------:R-:W1:Y:S06]  /*2280*/  S2R R9, SR_TID.X ;  /* 0x0000000000097919 */ /* 0x000e6c0000002100 */
[----:B------:R-:W0:Y:S08]  /*2290*/  LDC.64 R12, c[0x0][0x238] ;  /* 0x00008e00ff0c7b82 */ /* 0x000e300000000a00 */
[----:B------:R-:W4:Y:S01]  /*22a0*/  LDC.64 R10, c[0x0][0x230] ;  /* 0x00008c00ff0a7b82 */ /* 0x000f220000000a00 */
[----:B--2---:R-:W-:Y:S01]  /*22b0*/  USHF.L.U32 UR4, UR4, 0x1, URZ ;  /* 0x0000000104047899 */ /* 0x004fe2000800063f */
[----:B-1----:R-:W-:-:S04]  /*22c0*/  IMAD R2, R2, 0x40, R9 ;  /* 0x0000004002027824 */ /* 0x002fc800078e0209 */
[----:B------:R-:W-:-:S04]  /*22d0*/  IMAD.SHL.U32 R2, R2, 0x4, RZ ;  /* 0x0000000402027824 */ /* 0x000fc800078e00ff */
[----:B0-----:R-:W-:-:S04]  /*22e0*/  IMAD R9, R13, UR4, R2 ;  /* 0x000000040d097c24 */ /* 0x001fc8000f8e0202 */
[----:B----4-:R-:W-:-:S05]  /*22f0*/  IMAD.WIDE R4, R9, 0x2, R10 ;  /* 0x0000000209047825 */ /* 0x010fca00078e020a */
[----:B------:R0:W-:Y:S01]  /*2300*/  ATOM.E.ADD.F16x2.RN.STRONG.GPU P0, RZ, desc[UR8][R4.64], R17 ;  /* 0x0000001104ff79a2 */ /* 0x0001e2000810e1c8 */
[----:B------:R-:W-:Y:S01]  /*2310*/  IMAD R15, RZ, RZ, -UR4 ;  /* 0x80000004ff0f7e24 */ /* 0x000fe2000f8e02ff */
[----:B------:R-:W-:Y:S01]  /*2320*/  BSSY B0, `(.L_x_2785) ;  /* 0x0000011000007945 */ /* 0x000fe20003800000 */
[----:B---3--:R-:W-:-:S03]  /*2330*/  HMUL2 R19, R6, R3.H0_H0 ;  /* 0x2000000306137232 */ /* 0x008fc60000000000 */
[----:B------:R-:W-:Y:S01]  /*2340*/  VIADDMNMX R12, R15, R12, 0x2, PT ;  /* 0x000000020f0c7446 */ /* 0x000fe2000380010c */
[----:B0-----:R-:W-:Y:S06]  /*2350*/  @P0 BRA `(.L_x_2786) ;  /* 0x0000000000340947 */ /* 0x001fec0003800000 */
[----:B------:R-:W0:Y:S02]  /*2360*/  QSPC.E.S P0, RZ, [R4] ;  /* 0x0000000004ff73aa */ /* 0x000e240000000500 */
[----:B0-----:R-:W-:Y:S05]  /*2370*/  @!P0 BRA `(.L_x_2787) ;  /* 0x0000000000208947 */ /* 0x001fea0003800000 */
[----:B------:R-:W-:-:S05]  /*2380*/  IMAD.MOV.U32 R2, RZ, RZ, R4 ;  /* 0x000000ffff027224 */ /* 0x000fca00078e0004 */
[----:B------:R-:W-:-:S07]  /*2390*/  MOV R2, R2 ;  /* 0x0000000200027202 */ /* 0x000fce0000000f00 */
.L_x_2788:
[----:B------:R-:W0:Y:S02]  /*23a0*/  LDS R14, [R2] ;  /* 0x00000000020e7984 */ /* 0x000e240000000800 */
[----:B0-----:R-:W-:-:S10]  /*23b0*/  HFMA2.MMA R15, R14, 1, 1, R17 ;  /* 0x3c003c000e0f7835 */ /* 0x001fd40000000011 */
[----:B------:R-:W0:Y:S02]  /*23c0*/  ATOMS.CAST.SPIN R15, [R2], R14, R15 ;  /* 0x0000000e020f738d */ /* 0x000e24000180000f */
[----:B0-----:R-:W-:-:S13]  /*23d0*/  ISETP.EQ.U32.AND P0, PT, R15, 0x1, PT ;  /* 0x000000010f00780c */ /* 0x001fda0003f02070 */
[----:B------:R-:W-:Y:S05]  /*23e0*/  @!P0 BRA `(.L_x_2788) ;  /* 0xfffffffc00ec8947 */ /* 0x000fea000383ffff */
[----:B------:R-:W-:Y:S05]  /*23f0*/  BRA `(.L_x_2786) ;  /* 0x00000000000c7947 */ /* 0x000fea0003800000 */
.L_x_2787:
[----:B------:R-:W2:Y:S02]  /*2400*/  LD.E R2, desc[UR8][R4.64] ;  /* 0x0000000804027980 */ /* 0x000ea4000c101900 */
[----:B--2---:R-:W-:-:S05]  /*2410*/  IADD3 R3, R17, R2, RZ ;  /* 0x0000000211037210 */ /* 0x004fca0007ffe0ff */
[----:B------:R0:W-:Y:S02]  /*2420*/  ST.E desc[UR8][R4.64], R3 ;  /* 0x0000000304007985 */ /* 0x0001e4000c101908 */
.L_x_2786:
[----:B------:R-:W-:Y:S05]  /*2430*/  BSYNC B0 ;  /* 0x0000000000007941 */ /* 0x000fea0003800000 */
.L_x_2785:
[----:B------:R1:W-:Y:S01]  /*2440*/  ATOM.E.ADD.F16x2.RN.STRONG.GPU P0, RZ, desc[UR8][R4.64+0x4], R19 ;  /* 0x0000041304ff79a2 */ /* 0x0003e2000810e1c8 */
[----:B------:R-:W-:Y:S04]  /*2450*/  BSSY B0, `(.L_x_2789) ;  /* 0x000000e000007945 */ /* 0x000fe80003800000 */
[----:B-1----:R-:W-:Y:S05]  /*2460*/  @P0 BRA `(.L_x_2790) ;  /* 0x0000000000300947 */ /* 0x002fea0003800000 */
[----:B------:R-:W1:Y:S02]  /*2470*/  QSPC.E.S P0, RZ, [R4+0x4] ;  /* 0x0000040004ff73aa */ /* 0x000e640000000500 */
[----:B-1----:R-:W-:Y:S05]  /*2480*/  @!P0 BRA `(.L_x_2791) ;  /* 0x00000000001c8947 */ /* 0x002fea0003800000 */
[----:B0-----:R-:W-:-:S07]  /*2490*/  MOV R4, R4 ;  /* 0x0000000400047202 */ /* 0x001fce0000000f00 */
.L_x_2792:
[----:B------:R-:W0:Y:S02]  /*24a0*/  LDS R2, [R4+0x4] ;  /* 0x0000040004027984 */ /* 0x000e240000000800 */
[----:B0-----:R-:W-:-:S06]  /*24b0*/  HADD2 R3, R2, R19 ;  /* 0x0000001302037230 */ /* 0x001fcc0000000000 */
[----:B------:R-:W0:Y:S02]  /*24c0*/  ATOMS.CAST.SPIN R3, [R4+0x4], R2, R3 ;  /* 0x000004020403738d */ /* 0x000e240001800003 */
[----:B0-----:R-:W-:-:S13]  /*24d0*/  ISETP.EQ.U32.AND P0, PT, R3, 0x1, PT ;  /* 0x000000010300780c */ /* 0x001fda0003f02070 */
[----:B------:R-:W-:Y:S05]  /*24e0*/  @!P0 BRA `(.L_x_2792) ;  /* 0xfffffffc00ec8947 */ /* 0x000fea000383ffff */
[----:B------:R-:W-:Y:S05]  /*24f0*/  BRA `(.L_x_2790) ;  /* 0x00000000000c7947 */ /* 0x000fea0003800000 */
.L_x_2791:
[----:B------:R-:W0:Y:S02]  /*2500*/  LD.E R2, desc[UR8][R4.64+0x4] ;  /* 0x0000040804027980 */ /* 0x000e24000c101900 */
[----:B0-----:R-:W-:-:S05]  /*2510*/  IMAD.IADD R3, R19, 0x1, R2 ;  /* 0x0000000113037824 */ /* 0x001fca00078e0202 */
[----:B------:R1:W-:Y:S02]  /*2520*/  ST.E desc[UR8][R4.64+0x4], R3 ;  /* 0x0000040304007985 */ /* 0x0003e4000c101908 */
.L_x_2790:
[----:B------:R-:W-:Y:S05]  /*2530*/  BSYNC B0 ;  /* 0x0000000000007941 */ /* 0x000fea0003800000 */
.L_x_2789:
        /* <DEDUP_REMOVED lines=11> */
[----:B------:R-:W-:-:S05]  /*25f0*/  IMAD.MOV.U32 R2, RZ, RZ, R10 ;  /* 0x000000ffff027224 */ /* 0x000fca00078e000a */
[----:B------:R-:W-:-:S07]  /*2600*/  MOV R2, R2 ;  /* 0x0000000200027202 */ /* 0x000fce0000000f00 */
.L_x_2796:
[----:B01----:R-:W0:Y:S02]  /*2610*/  LDS R4, [R2] ;  /* 0x0000000002047984 */ /* 0x003e240000000800 */
[----:B0-----:R-:W-:-:S10]  /*2620*/  HFMA2.MMA R5, R4, 1, 1, R7 ;  /* 0x3c003c0004057835 */ /* 0x001fd40000000007 */
[----:B------:R-:W0:Y:S02]  /*2630*/  ATOMS.CAST.SPIN R5, [R2], R4, R5 ;  /* 0x000000040205738d */ /* 0x000e240001800005 */
[----:B0-----:R-:W-:-:S13]  /*2640*/  ISETP.EQ.U32.AND P0, PT, R5, 0x1, PT ;  /* 0x000000010500780c */ /* 0x001fda0003f02070 */
[----:B------:R-:W-:Y:S05]  /*2650*/  @!P0 BRA `(.L_x_2796) ;  /* 0xfffffffc00ec8947 */ /* 0x000fea000383ffff */
[----:B------:R-:W-:Y:S05]  /*2660*/  BRA `(.L_x_2794) ;  /* 0x00000000000c7947 */ /* 0x000fea0003800000 */
.L_x_2795:
[----:B------:R-:W0:Y:S02]  /*2670*/  LD.E R0, desc[UR8][R10.64] ;  /* 0x000000080a007980 */ /* 0x000e24000c101900 */
[----:B01----:R-:W-:-:S05]  /*2680*/  IMAD.IADD R3, R7, 0x1, R0 ;  /* 0x0000000107037824 */ /* 0x003fca00078e0200 */
[----:B------:R2:W-:Y:S02]  /*2690*/  ST.E desc[UR8][R10.64], R3 ;  /* 0x000000030a007985 */ /* 0x0005e4000c101908 */
.L_x_2794:
[----:B------:R-:W-:Y:S05]  /*26a0*/  BSYNC B0 ;  /* 0x0000000000007941 */ /* 0x000fea0003800000 */
.L_x_2793:
[----:B------:R3:W-:Y:S02]  /*26b0*/  ATOM.E.ADD.F16x2.RN.STRONG.GPU P0, RZ, desc[UR8][R10.64+0x4], R9 ;  /* 0x000004090aff79a2 */ /* 0x0007e4000810e1c8 */
[----:B---3--:R-:W-:Y:S05]  /*26c0*/  @P0 EXIT ;  /* 0x000000000000094d */ /* 0x008fea0003800000 */
[----:B------:R-:W3:Y:S02]  /*26d0*/  QSPC.E.S P0, RZ, [R10+0x4] ;  /* 0x000004000aff73aa */ /* 0x000ee40000000500 */
[----:B---3--:R-:W-:Y:S05]  /*26e0*/  @!P0 BRA `(.L_x_2797) ;  /* 0x00000000001c8947 */ /* 0x008fea0003800000 */
[----:B--2---:R-:W-:-:S07]  /*26f0*/  MOV R10, R10 ;  /* 0x0000000a000a7202 */ /* 0x004fce0000000f00 */
.L_x_2798:
[----:B------:R-:W0:Y:S02]  /*2700*/  LDS R2, [R10+0x4] ;  /* 0x000004000a027984 */ /* 0x000e240000000800 */
[----:B01----:R-:W-:-:S06]  /*2710*/  HADD2 R3, R2, R9 ;  /* 0x0000000902037230 */ /* 0x003fcc0000000000 */
[----:B------:R-:W0:Y:S02]  /*2720*/  ATOMS.CAST.SPIN R3, [R10+0x4], R2, R3 ;  /* 0x000004020a03738d */ /* 0x000e240001800003 */
[----:B0-----:R-:W-:-:S13]  /*2730*/  ISETP.EQ.U32.AND P0, PT, R3, 0x1, PT ;  /* 0x000000010300780c */ /* 0x001fda0003f02070 */
[----:B------:R-:W-:Y:S05]  /*2740*/  @!P0 BRA `(.L_x_2798) ;  /* 0xfffffffc00ec8947 */ /* 0x000fea000383ffff */
[----:B------:R-:W-:Y:S05]  /*2750*/  EXIT ;  /* 0x000000000000794d */ /* 0x000fea0003800000 */
.L_x_2797:
[----:B------:R-:W0:Y:S02]  /*2760*/  LD.E R0, desc[UR8][R10.64+0x4] ;  /* 0x000004080a007980 */ /* 0x000e24000c101900 */
[----:B012---:R-:W-:-:S05]  /*2770*/  IMAD.IADD R3, R9, 0x1, R0 ;  /* 0x0000000109037824 */ /* 0x007fca00078e0200 */
[----:B------:R-:W-:Y:S01]  /*2780*/  ST.E desc[UR8][R10.64+0x4], R3 ;  /* 0x000004030a007985 */ /* 0x000fe2000c101908 */
[----:B------:R-:W-:Y:S05]  /*2790*/  EXIT ;  /* 0x000000000000794d */ /* 0x000fea0003800000 */
.L_x_2799:
        /* <DEDUP_REMOVED lines=14> */
.L_x_3709:


//--------------------- .text._Z23gemm_half_q_half_kernelILi2ELi32ELb1ELb1ELi32EEvPK6__halfPKjS4_S2_PS0_iiiiPKtS7_iiiiiibS2_i --------------------------
	.section	.text._Z23gemm_half_q_half_kernelILi2ELi32ELb1ELb1ELi32EEvPK6__halfPKjS4_S2_PS0_iiiiPKtS7_iiiiiibS2_i,"ax",@progbits
	.align	128
        .global         _Z23gemm_half_q_half_kernelILi2ELi32ELb1ELb1ELi32EEvPK6__halfPKjS4_S2_PS0_iiiiPKtS7_iiiiiibS2_i
        .type           _Z23gemm_half_q_half_kernelILi2ELi32ELb1ELb1ELi32EEvPK6__halfPKjS4_S2_PS0_iiiiPKtS7_iiiiiibS2_i,@function
        .size           _Z23gemm_half_q_half_kernelILi2ELi32ELb1ELb1ELi32EEvPK6__halfPKjS4_S2_PS0_iiiiPKtS7_iiiiiibS2_i,(.L_x_3710 - _Z23gemm_half_q_half_kernelILi2ELi32ELb1ELb1ELi32EEvPK6__halfPKjS4_S2_PS0_iiiiPKtS7_iiiiiibS2_i)
        .other          _Z23gemm_half_q_half_kernelILi2ELi32ELb1ELb1ELi32EEvPK6__halfPKjS4_S2_PS0_iiiiPKtS7_iiiiiibS2_i,@"STO_CUDA_ENTRY STV_DEFAULT"
_Z23gemm_half_q_half_kernelILi2ELi32ELb1ELb1ELi32EEvPK6__halfPKjS4_S2_PS0_iiiiPKtS7_iiiiiibS2_i:
.text._Z23gemm_half_q_half_kernelILi2ELi32ELb1ELb1ELi32EEvPK6__halfPKjS4_S2_PS0_iiiiPKtS7_iiiiiibS2_i:
[----:B------:R-:W-:Y:S01]  /*0000*/  LDC R1, c[0x0][0x28] ;  /* 0x00000a00ff017b82 */ /* 0x000fe20000000800 */
[----:B------:R-:W0:Y:S07]  /*0010*/  S2R R9, SR_CTAID.Y ;  /* 0x0000000000097919 */ /* 0x000e2e0000002600 */
[----:B------:R-:W0:Y:S01]  /*0020*/  LDC R0, c[0x0][0x238] ;  /* 0x00008e00ff007b82 */ /* 0x000e220000000800 */
[----:B------:R-:W-:Y:S01]  /*0030*/  ULDC.64 UR8, c[0x0][0x208] ;  /* 0x0000820000087ab9 */ /* 0x000fe20000000a00 */
[----:B------:R-:W-:Y:S01]  /*0040*/  PRMT R25, RZ, 0x7610, R25 ;  /* 0x00007610ff197816 */ /* 0x000fe20000000019 */
[----:B------:R-:W1:Y:S01]  /*0050*/  S2R R5, SR_TID.X ;  /* 0x0000000000057919 */ /* 0x000e620000002100 */
[----:B------:R-:W-:Y:S01]  /*0060*/  PRMT R6, RZ, 0x7610, R6 ;  /* 0x00007610ff067816 */ /* 0x000fe20000000006 */
[----:B------:R-:W2:Y:S03]  /*0070*/  S2R R3, SR_CTAID.Z ;  /* 0x0000000000037919 */ /* 0x000ea60000002700 */
[----:B------:R-:W3:Y:S01]  /*0080*/  LDC R2, c[0x0][0x240] ;  /* 0x00009000ff027b82 */ /* 0x000ee20000000800 */
[--C-:B0-----:R-:W-:Y:S01]  /*0090*/  IMAD R7, R9, -0x2, R0.reuse ;  /* 0xfffffffe09077824 */ /* 0x101fe200078e0200 */
[----:B------:R-:W-:-:S04]  /*00a0*/  PRMT R0, RZ, 0x7610, R0 ;  /* 0x00007610ff007816 */ /* 0x000fc80000000000 */
[C---:B------:R-:W-:Y:S02]  /*00b0*/  ISETP.GE.AND P1, PT, R7.reuse, 0x1, PT ;  /* 0x000000010700780c */ /* 0x040fe40003f26270 */
[----:B------:R-:W-:-:S11]  /*00c0*/  VIMNMX R4, R7, 0x2, PT ;  /* 0x0000000207047848 */ /* 0x000fd60003fe0100 */
[----:B-123--:R-:W-:Y:S05]  /*00d0*/  @!P1 BRA `(.L_x_2800) ;  /* 0x0000000000289947 */ /* 0x00efea0003800000 */
[----:B------:R-:W-:Y:S01]  /*00e0*/  ISETP.GE.AND P0, PT, R4, 0x2, PT ;  /* 0x000000020400780c */ /* 0x000fe20003f06270 */
[----:B------:R-:W0:-:S12]  /*00f0*/  LDC.64 R10, c[0x0][0x278] ;  /* 0x00009e00ff0a7b82 */ /* 0x000e180000000a00 */
[----:B------:R-:W1:Y:S08]  /*0100*/  @P0 LDC R15, c[0x0][0x280] ;  /* 0x0000a000ff0f0b82 */ /* 0x000e700000000800 */
[----:B------:R-:W1:Y:S01]  /*0110*/  @P0 LDC.64 R12, c[0x0][0x278] ;  /* 0x00009e00ff0c0b82 */ /* 0x000e620000000a00 */
[----:B0-----:R-:W2:Y:S01]  /*0120*/  LDG.E.U16 R0, desc[UR8][R10.64] ;  /* 0x000000080a007981 */ /* 0x001ea2000c1e1500 */
[----:B-1----:R-:W-:-:S05]  /*0130*/  @P0 IMAD.WIDE R12, R15, 0x2, R12 ;  /* 0x000000020f0c0825 */ /* 0x002fca00078e020c */
[----:B------:R-:W3:Y:S01]  /*0140*/  @P0 LDG.E.U16 R25, desc[UR8][R12.64] ;  /* 0x000000080c190981 */ /* 0x000ee2000c1e1500 */
[----:B--2---:R-:W-:Y:S02]  /*0150*/  PRMT R6, R0, 0x7610, R6 ;  /* 0x0000761000067816 */ /* 0x004fe40000000006 */
[----:B---3--:R-:W-:-:S04]  /*0160*/  @P0 LOP3.LUT R8, R25, R0, RZ, 0xfc, !PT ;  /* 0x0000000019080212 */ /* 0x008fc800078efcff */
[----:B------:R-:W-:-:S07]  /*0170*/  @P0 PRMT R6, R8, 0x7610, R6 ;  /* 0x0000761008060816 */ /* 0x000fce0000000006 */
.L_x_2800:
[----:B------:R-:W-:Y:S01]  /*0180*/  PRMT R6, R6, 0x9910, RZ ;  /* 0x0000991006067816 */ /* 0x000fe200000000ff */
[----:B------:R-:W-:Y:S01]  /*0190*/  IMAD.SHL.U32 R54, R3, 0x20, RZ ;  /* 0x0000002003367824 */ /* 0x000fe200078e00ff */
[----:B------:R-:W0:Y:S02]  /*01a0*/  S2UR UR4, SR_CTAID.X ;  /* 0x00000000000479c3 */ /* 0x000e240000002500 */
[----:B------:R-:W-:Y:S02]  /*01b0*/  ISETP.NE.AND P0, PT, R6, RZ, PT ;  /* 0x000000ff0600720c */ /* 0x000fe40003f05270 */
[----:B------:R-:W-:-:S11]  /*01c0*/  VIADDMNMX R55, R54, 0x20, R2, PT ;  /* 0x0000002036377846 */ /* 0x000fd60003800102 */
[----:B0-----:R-:W-:Y:S05]  /*01d0*/  @!P0 EXIT ;  /* 0x000000000000894d */ /* 0x001fea0003800000 */
[----:B------:R-:W-:Y:S01]  /*01e0*/  IMAD.IADD R6, R54, 0x1, R5 ;  /* 0x0000000136067824 */ /* 0x000fe200078e0205 */
        /* <DEDUP_REMOVED lines=30> */
.L_x_2805:
        /* <DEDUP_REMOVED lines=16> */
.L_x_2804:
        /* <DEDUP_REMOVED lines=16> */
.L_x_2803:
        /* <DEDUP_REMOVED lines=17> */
.L_x_2807:
        /* <DEDUP_REMOVED lines=16> */
.L_x_2806:
        /* <DEDUP_REMOVED lines=14> */
.L_x_2802:
[----:B------:R-:W-:Y:S05]  /*08c0*/  BSYNC B0 ;  /* 0x0000000000007941 */ /* 0x000fea0003800000 */
.L_x_2801:
        /* <DEDUP_REMOVED lines=21> */
.L_x_2810:
        /* <DEDUP_REMOVED lines=11> */
.L_x_2809:
        /* <DEDUP_REMOVED lines=8> */
[----:B0-----:R-:W-:-:S06]  /*0b50*/  @P2 IMAD.WIDE R8, R2, 0x2, R4 ;  /* 0x0000000202082825 */ /* 0x001fcc00078e0204 */
[----:B------:R2:W-:Y:S02]  /*0b60*/  @P0 STG.E.64 desc[UR8][R8.64], RZ ;  /* 0x000000ff08000986 */ /* 0x0005e4000c101b08 */
.L_x_2808:
[----:B-1----:R-:W0:Y:S08]  /*0b70*/  LDC R17, c[0x0][0x25c] ;  /* 0x00009700ff117b82 */ /* 0x002e300000000800 */
        /* <DEDUP_REMOVED lines=12> */
[----:B------:R-:W-:Y:S01]  /*0c40*/  UMOV UR4, URZ ;  /* 0x0000003f00047c82 */ /* 0x000fe20008000000 */
[----:B------:R-:W-:Y:S01]  /*0c50*/  IMAD.MOV.U32 R24, RZ, RZ, R54 ;  /* 0x000000ffff187224 */ /* 0x000fe200078e0036 */
[----:B------:R-:W-:Y:S02]  /*0c60*/  LEA.HI R6, R6, R13, RZ, 0x3 ;  /* 0x0000000d06067211 */ /* 0x000fe400078f18ff */
[----:B------:R-:W-:Y:S02]  /*0c70*/  LOP3.LUT R16, R3, 0x10, RZ, 0xc0, !PT ;  /* 0x0000001003107812 */ /* 0x000fe400078ec0ff */
[----:B---3--:R-:W-:-:S07]  /*0c80*/  SHF.R.S32.HI R18, RZ, 0x3, R6 ;  /* 0x00000003ff127819 */ /* 0x008fce0000011406 */
.L_x_2812:
        /* <DEDUP_REMOVED lines=9> */
[----:B------:R-:W3:Y:S01]  /*0d20*/  LDG.E.U16.CONSTANT R29, desc[UR8][R22.64] ;  /* 0x00000008161d7981 */ /* 0x000ee2000c1e9500 */
[----:B----4-:R-:W-:-:S06]  /*0d30*/  IMAD.WIDE R20, R21, 0x2, R14 ;  /* 0x0000000215147825 */ /* 0x010fcc00078e020e */
[----:B------:R4:W4:Y:S01]  /*0d40*/  LDG.E.U16.CONSTANT R20, desc[UR8][R20.64] ;  /* 0x0000000814147981 */ /* 0x000922000c1e9500 */
[----:B------:R-:W-:Y:S01]  /*0d50*/  UIADD3 UR4, UR4, 0x1, URZ ;  /* 0x0000000104047890 */ /* 0x000fe2000fffe03f */
[----:B--2---:R-:W-:-:S04]  /*0d60*/  SHF.R.U32.HI R3, RZ, R16, R5 ;  /* 0x00000010ff037219 */ /* 0x004fc80000011605 */
        /* <DEDUP_REMOVED lines=9> */
[----:B------:R-:W-:Y:S01]  /*0e00*/  LOP3.LUT R4, R4, 0xf, RZ, 0xc0, !PT ;  /* 0x0000000f04047812 */ /* 0x000fe200078ec0ff */
[----:B------:R-:W-:Y:S01]  /*0e10*/  VIADD R26, R26, 0x1 ;  /* 0x000000011a1a7836 */ /* 0x000fe20000000000 */
[----:B------:R-:W2:Y:S01]  /*0e20*/  I2F.F16 R5, R6 ;  /* 0x0000000600057306 */ /* 0x000ea20000200c00 */
[----:B------:R-:W-:Y:S01]  /*0e30*/  VIADD R3, R3, 0x1 ;  /* 0x0000000103037836 */ /* 0x000fe20000000000 */
[----:B------:R-:W-:Y:S01]  /*0e40*/  ISETP.GE.AND P2, PT, R24, R55, PT ;  /* 0x000000371800720c */ /* 0x000fe20003f46270 */
[----:B------:R-:W-:Y:S02]  /*0e50*/  VIADD R4, R4, 0x1 ;  /* 0x0000000104047836 */ /* 0x000fe40000000000 */
[----:B------:R-:W-:Y:S02]  /*0e60*/  IMAD R27, R3, R3, RZ ;  /* 0x00000003031b7224 */ /* 0x000fe400078e02ff */
[----:B------:R-:W-:Y:S02]  /*0e70*/  IMAD R26, R26, R26, RZ ;  /* 0x0000001a1a1a7224 */ /* 0x000fe400078e02ff */
[----:B------:R-:W-:-:S02]  /*0e80*/  IMAD R22, R4, R4, RZ ;  /* 0x0000000404167224 */ /* 0x000fc400078e02ff */
[----:B----4-:R-:W3:Y:S01]  /*0e90*/  I2F.F16 R21, R26 ;  /* 0x0000001a00157306 */ /* 0x010ee20000200c00 */
[----:B--2---:R-:W-:-:S07]  /*0ea0*/  HMUL2 R3, R5.H0_H0, R20.H0_H0 ;  /* 0x2000001405037232 */ /* 0x004fce0000000800 */
[----:B------:R-:W2:Y:S01]  /*0eb0*/  I2F.F16 R23, R22 ;  /* 0x0000001600177306 */ /* 0x000ea20000200c00 */
[----:B---3--:R-:W-:-:S07]  /*0ec0*/  HMUL2 R4, R21.H0_H0, R20.H0_H0 ;  /* 0x2000001415047232 */ /* 0x008fce0000000800 */
[----:B------:R-:W3:Y:S01]  /*0ed0*/  I2F.F16 R27, R27 ;  /* 0x0000001b001b7306 */ /* 0x000ee20000200c00 */
[-C--:B--2---:R-:W-:Y:S02]  /*0ee0*/  HMUL2 R5, R23.H0_H0, R20.reuse.H0_H0 ;  /* 0x2000001417057232 */ /* 0x084fe40000000800 */
[----:B---3--:R-:W-:Y:S01]  /*0ef0*/  HMUL2 R6, R27.H0_H0, R20.H0_H0 ;  /* 0x200000141b067232 */ /* 0x008fe20000000800 */
[----:B------:R-:W-:Y:S06]  /*0f00*/  @!P2 BRA `(.L_x_2812) ;  /* 0xfffffffc0060a947 */ /* 0x000fec000383ffff */
.L_x_2811:
[----:B------:R-:W-:Y:S01]  /*0f10*/  ULDC UR4, c[0x0][0x258] ;  /* 0x0000960000047ab9 */ /* 0x000fe20000000800 */
[----:B------:R-:W-:Y:S01]  /*0f20*/  ULDC UR5, c[0x0][0x260] ;  /* 0x0000980000057ab9 */ /* 0x000fe20000000800 */
[C---:B------:R-:W-:Y:S01]  /*0f30*/  ISETP.GT.AND P2, PT, R54.reuse, UR4, PT ;  /* 0x0000000436007c0c */ /* 0x040fe2000bf44270 */
[----:B------:R-:W-:Y:S01]  /*0f40*/  ULDC UR6, c[0x0][0x268] ;  /* 0x00009a0000067ab9 */ /* 0x000fe20000000800 */
[C---:B--2---:R-:W-:Y:S01]  /*0f50*/  VIMNMX R8, R54.reuse, UR4, PT ;  /* 0x0000000436087c48 */ /* 0x044fe2000bfe0100 */
[----:B------:R-:W-:Y:S01]  /*0f60*/  IMAD.MOV.U32 R12, RZ, RZ, RZ ;  /* 0x000000ffff0c7224 */ /* 0x000fe200078e00ff */
[C---:B------:R-:W-:Y:S01]  /*0f70*/  ISETP.GT.AND P4, PT, R54.reuse, UR5, PT ;  /* 0x0000000536007c0c */ /* 0x040fe2000bf84270 */
[----:B------:R-:W-:Y:S01]  /*0f80*/  IMAD.MOV.U32 R15, RZ, RZ, RZ ;  /* 0x000000ffff0f7224 */ /* 0x000fe200078e00ff */
[----:B------:R-:W-:Y:S02]  /*0f90*/  SHF.R.S32.HI R9, RZ, 0x1f, R8 ;  /* 0x0000001fff097819 */ /* 0x000fe40000011408 */
[----:B------:R-:W-:-:S02]  /*0fa0*/  ISETP.GT.AND P6, PT, R54, UR6, PT ;  /* 0x0000000636007c0c */ /* 0x000fc4000bfc4270 */
[----:B------:R-:W-:Y:S02]  /*0fb0*/  LEA.HI R9, R9, R8, RZ, 0x5 ;  /* 0x0000000809097211 */ /* 0x000fe400078f28ff */
[C---:B0-----:R-:W-:Y:S02]  /*0fc0*/  ISETP.GT.AND P3, PT, R54.reuse, R17, PT ;  /* 0x000000113600720c */ /* 0x041fe40003f64270 */
        /* <DEDUP_REMOVED lines=11> */
.L_x_2813:
        /* <DEDUP_REMOVED lines=8> */
.L_x_2814:
        /* <DEDUP_REMOVED lines=8> */
.L_x_2815:
        /* <DEDUP_REMOVED lines=8> */
.L_x_2816:
        /* <DEDUP_REMOVED lines=9> */
.L_x_2817:
        /* <DEDUP_REMOVED lines=26> */
.L_x_2823:
[----:B------:R0:W5:Y:S01]  /*1430*/  LDG.E.128.CONSTANT R12, desc[UR8][R56.64] ;  /* 0x00000008380c7981 */ /* 0x000162000c1e9d00 */
[----:B-1----:R-:W-:Y:S01]  /*1440*/  IMAD.MOV.U32 R2, RZ, RZ, R10 ;  /* 0x000000ffff027224 */ /* 0x002fe200078e000a */
[----:B------:R-:W-:Y:S06]  /*1450*/  @!P1 BRA `(.L_x_2819) ;  /* 0x0000000c00989947 */ /* 0x000fec0003800000 */
[----:B------:R-:W-:-:S04]  /*1460*/  IMAD.WIDE R20, R2, 0x4, R56 ;  /* 0x0000000402147825 */ /* 0x000fc800078e0238 */
[----:B------:R-:W-:Y:S02]  /*1470*/  IMAD.WIDE R16, R2, 0x4, R20 ;  /* 0x0000000402107825 */ /* 0x000fe400078e0214 */
[----:B------:R-:W2:Y:S04]  /*1480*/  LDG.E.128.CONSTANT R20, desc[UR8][R20.64] ;  /* 0x0000000814147981 */ /* 0x000ea8000c1e9d00 */
[----:B------:R-:W3:Y:S01]  /*1490*/  LDG.E.128.CONSTANT R16, desc[UR8][R16.64] ;  /* 0x0000000810107981 */ /* 0x000ee2000c1e9d00 */
[----:B------:R-:W-:Y:S02]  /*14a0*/  PRMT R31, R0, 0x9910, RZ ;  /* 0x00009910001f7816 */ /* 0x000fe400000000ff */
[----:B-----5:R-:W-:Y:S02]  /*14b0*/  SHF.R.U32.HI R32, RZ, 0xc, R12 ;  /* 0x0000000cff207819 */ /* 0x020fe4000001160c */
[----:B------:R-:W-:-:S02]  /*14c0*/  LOP3.LUT R26, R12, 0x3f003f, RZ, 0xc0, !PT ;  /* 0x003f003f0c1a7812 */ /* 0x000fc400078ec0ff */
[----:B------:R-:W-:Y:S02]  /*14d0*/  SHF.R.U32.HI R27, RZ, 0x6, R12 ;  /* 0x00000006ff1b7819 */ /* 0x000fe4000001160c */
[--C-:B------:R-:W-:Y:S02]  /*14e0*/  SHF.R.U32.HI R33, RZ, 0xc, R13.reuse ;  /* 0x0000000cff217819 */ /* 0x100fe4000001160d */
[----:B------:R-:W-:Y:S02]  /*14f0*/  LOP3.LUT R12, R13, 0x3f003f, RZ, 0xc0, !PT ;  /* 0x003f003f0d0c7812 */ /* 0x000fe400078ec0ff */
[----:B------:R-:W-:Y:S02]  /*1500*/  SHF.R.U32.HI R28, RZ, 0x6, R13 ;  /* 0x00000006ff1c7819 */ /* 0x000fe4000001160d */
[----:B------:R-:W-:Y:S02]  /*1510*/  SHF.R.U32.HI R13, RZ, 0xc, R14 ;  /* 0x0000000cff0d7819 */ /* 0x000fe4000001160e */
[----:B------:R-:W-:-:S02]  /*1520*/  SHF.R.U32.HI R39, RZ, 0xc, R15 ;  /* 0x0000000cff277819 */ /* 0x000fc4000001160f */
[----:B------:R-:W-:Y:S02]  /*1530*/  LOP3.LUT R29, R14, 0x3f003f, RZ, 0xc0, !PT ;  /* 0x003f003f0e1d7812 */ /* 0x000fe400078ec0ff */
[----:B------:R-:W-:Y:S01]  /*1540*/  SHF.R.U32.HI R30, RZ, 0x6, R14 ;  /* 0x00000006ff1e7819 */ /* 0x000fe2000001160e */
[----:B------:R-:W-:Y:S01]  /*1550*/  IMAD.MOV.U32 R14, RZ, RZ, R31 ;  /* 0x000000ffff0e7224 */ /* 0x000fe200078e001f */
[----:B------:R-:W-:Y:S02]  /*1560*/  LOP3.LUT R38, R13, 0xf000f, RZ, 0xc0, !PT ;  /* 0x000f000f0d267812 */ /* 0x000fe400078ec0ff */
[----:B------:R-:W-:Y:S02]  /*1570*/  LOP3.LUT R40, R39, 0xf000f, RZ, 0xc0, !PT ;  /* 0x000f000f27287812 */ /* 0x000fe400078ec0ff */
[----:B------:R-:W-:Y:S02]  /*1580*/  ISETP.NE.AND P2, PT, R14, RZ, PT ;  /* 0x000000ff0e00720c */ /* 0x000fe40003f45270 */
[----:B------:R-:W-:-:S02]  /*1590*/  LOP3.LUT R32, R32, 0xf000f, RZ, 0xc0, !PT ;  /* 0x000f000f20207812 */ /* 0x000fc400078ec0ff */
[----:B------:R-:W-:Y:S02]  /*15a0*/  LOP3.LUT R14, R33, 0xf000f, RZ, 0xc0, !PT ;  /* 0x000f000f210e7812 */ /* 0x000fe400078ec0ff */
[----:B------:R-:W-:Y:S02]  /*15b0*/  LOP3.LUT R31, R15, 0x3f003f, RZ, 0xc0, !PT ;  /* 0x003f003f0f1f7812 */ /* 0x000fe400078ec0ff */
[----:B------:R-:W-:Y:S02]  /*15c0*/  SHF.R.U32.HI R41, RZ, 0x6, R15 ;  /* 0x00000006ff297819 */ /* 0x000fe4000001160f */
[----:B------:R-:W-:Y:S02]  /*15d0*/  LOP3.LUT R12, R12, 0x64006400, RZ, 0xfc, !PT ;  /* 0x640064000c0c7812 */ /* 0x000fe400078efcff */
[----:B---3--:R-:W-:Y:S02]  /*15e0*/  SHF.R.U32.HI R47, RZ, 0x8, R18 ;  /* 0x00000008ff2f7819 */ /* 0x008fe40000011612 */
[----:B------:R-:W-:-:S02]  /*15f0*/  SHF.R.U32.HI R49, RZ, 0x8, R19 ;  /* 0x00000008ff317819 */ /* 0x000fc40000011613 */
[----:B------:R-:W-:Y:S02]  /*1600*/  SHF.R.U32.HI R43, RZ, 0x8, R16 ;  /* 0x00000008ff2b7819 */ /* 0x000fe40000011610 */
[----:B------:R-:W-:Y:S02]  /*1610*/  SHF.R.U32.HI R45, RZ, 0x8, R17 ;  /* 0x00000008ff2d7819 */ /* 0x000fe40000011611 */
[----:B------:R-:W-:Y:S02]  /*1620*/  LOP3.LUT R47, R38, 0x300030, R47, 0xf8, !PT ;  /* 0x00300030262f7812 */ /* 0x000fe400078ef82f */
[----:B------:R-:W-:Y:S02]  /*1630*/  LOP3.LUT R49, R40, 0x300030, R49, 0xf8, !PT ;  /* 0x0030003028317812 */ /* 0x000fe400078ef831 */
[----:B--2---:R-:W-:Y:S02]  /*1640*/  SHF.R.U32.HI R42, RZ, 0xc, R20 ;  /* 0x0000000cff2a7819 */ /* 0x004fe40000011614 */
[----:B------:R-:W-:-:S02]  /*1650*/  LOP3.LUT R38, R20, 0x3f003f, RZ, 0xc0, !PT ;  /* 0x003f003f14267812 */ /* 0x000fc400078ec0ff */
[----:B------:R-:W-:Y:S02]  /*1660*/  SHF.R.U32.HI R40, RZ, 0x6, R20 ;  /* 0x00000006ff287819 */ /* 0x000fe40000011614 */
[----:B------:R-:W-:Y:S02]  /*1670*/  SHF.R.U32.HI R20, RZ, 0xc, R21 ;  /* 0x0000000cff147819 */ /* 0x000fe40000011615 */
[----:B------:R-:W-:Y:S02]  /*1680*/  LOP3.LUT R43, R32, 0x300030, R43, 0xf8, !PT ;  /* 0x00300030202b7812 */ /* 0x000fe400078ef82b */
[----:B------:R-:W-:Y:S02]  /*1690*/  LOP3.LUT R45, R14, 0x300030, R45, 0xf8, !PT ;  /* 0x003000300e2d7812 */ /* 0x000fe400078ef82d */
[----:B------:R-:W-:Y:S02]  /*16a0*/  SHF.R.U32.HI R44, RZ, 0xc, R22 ;  /* 0x0000000cff2c7819 */ /* 0x000fe40000011616 */
[----:B------:R-:W-:-:S02]  /*16b0*/  LOP3.LUT R32, R22, 0x3f003f, RZ, 0xc0, !PT ;  /* 0x003f003f16207812 */ /* 0x000fc400078ec0ff */
[----:B------:R-:W-:Y:S02]  /*16c0*/  SHF.R.U32.HI R14, RZ, 0x6, R22 ;  /* 0x00000006ff0e7819 */ /* 0x000fe40000011616 */
[----:B------:R-:W-:Y:S02]  /*16d0*/  SHF.R.U32.HI R51, RZ, 0xa, R17 ;  /* 0x0000000aff337819 */ /* 0x000fe40000011611 */
[----:B------:R-:W-:Y:S02]  /*16e0*/  SHF.R.U32.HI R22, RZ, 0xc, R23 ;  /* 0x0000000cff167819 */ /* 0x000fe40000011617 */
[----:B------:R-:W-:Y:S02]  /*16f0*/  LOP3.LUT R20, R20, 0xf000f, RZ, 0xc0, !PT ;  /* 0x000f000f14147812 */ /* 0x000fe400078ec0ff */
[----:B------:R-:W-:Y:S02]  /*1700*/  SHF.R.U32.HI R53, RZ, 0xa, R19 ;  /* 0x0000000aff357819 */ /* 0x000fe40000011613 */
[----:B------:R-:W-:-:S02]  /*1710*/  LOP3.LUT R22, R22, 0xf000f, RZ, 0xc0, !PT ;  /* 0x000f000f16167812 */ /* 0x000fc400078ec0ff */
[----:B------:R-:W-:Y:S02]  /*1720*/  LOP3.LUT R51, R20, 0x300030, R51, 0xf8, !PT ;  /* 0x0030003014337812 */ /* 0x000fe400078ef833 */
[----:B------:R-:W-:Y:S02]  /*1730*/  SHF.R.U32.HI R50, RZ, 0xa, R16 ;  /* 0x0000000aff327819 */ /* 0x000fe40000011610 */
[----:B------:R-:W-:Y:S02]  /*1740*/  LOP3.LUT R34, R16, 0x3f003f, RZ, 0xc0, !PT ;  /* 0x003f003f10227812 */ /* 0x000fe400078ec0ff */
[----:B------:R-:W-:Y:S02]  /*1750*/  LOP3.LUT R35, R17, 0x3f003f, RZ, 0xc0, !PT ;  /* 0x003f003f11237812 */ /* 0x000fe400078ec0ff */
[----:B------:R-:W-:Y:S02]  /*1760*/  SHF.R.U32.HI R52, RZ, 0xa, R18 ;  /* 0x0000000aff347819 */ /* 0x000fe40000011612 */
        /* <DEDUP_REMOVED lines=135> */
.L_x_2820:
[----:B------:R-:W-:Y:S05]  /*1fe0*/  @P0 BRA `(.L_x_2819) ;  /* 0x0000000000b40947 */ /* 0x000fea0003800000 */
[----:B------:R-:W1:Y:S01]  /*1ff0*/  LDS.128 R12, [UR4+0x40] ;  /* 0x00004004ff0c7984 */ /* 0x000e620008000c00 */
[----:B------:R-:W-:Y:S01]  /*2000*/  IMAD.MOV.U32 R59, RZ, RZ, R22 ;  /* 0x000000ffff3b7224 */ /* 0x000fe200078e0016 */
[----:B------:R-:W-:Y:S02]  /*2010*/  PRMT R3, R3, 0x5410, R4 ;  /* 0x0000541003037816 */ /* 0x000fe40000000004 */
        /* <DEDUP_REMOVED lines=42> */
.L_x_2819:
        /* <DEDUP_REMOVED lines=11> */
[----:B--2---:R-:W-:Y:S02]  /*2370*/  SHF.R.U32.HI R30, RZ, 0xc, R12 ;  /* 0x0000000cff1e7819 */ /* 0x004fe4000001160c */
[----:B------:R-:W-:Y:S02]  /*2380*/  SHF.R.U32.HI R31, RZ, 0xc, R13 ;  /* 0x0000000cff1f7819 */ /* 0x000fe4000001160d */
[----:B------:R-:W-:Y:S02]  /*2390*/  SHF.R.U32.HI R33, RZ, 0xc, R15 ;  /* 0x0000000cff217819 */ /* 0x000fe4000001160f */
[----:B------:R-:W-:Y:S02]  /*23a0*/  LOP3.LUT R30, R30, 0xf000f, RZ, 0xc0, !PT ;  /* 0x000f000f1e1e7812 */ /* 0x000fe400078ec0ff */
        /* <DEDUP_REMOVED lines=10> */
[----:B------:R-:W-:Y:S02]  /*2450*/  SHF.R.U32.HI R49, RZ, 0x8, R19 ;  /* 0x00000008ff317819 */ /* 0x000fe40000011613 */
[----:B------:R-:W-:Y:S02]  /*2460*/  LOP3.LUT R18, R33, 0xf000f, RZ, 0xc0, !PT ;  /* 0x000f000f21127812 */ /* 0x000fe400078ec0ff */
[----:B------:R-:W-:-:S02]  /*2470*/  LOP3.LUT R43, R30, 0x300030, R43, 0xf8, !PT ;  /* 0x003000301e2b7812 */ /* 0x000fc400078ef82b */
[----:B------:R-:W-:Y:S02]  /*2480*/  LOP3.LUT R45, R16, 0x300030, R45, 0xf8, !PT ;  /* 0x00300030102d7812 */ /* 0x000fe400078ef82d */
[----:B------:R-:W-:Y:S02]  /*2490*/  SHF.R.U32.HI R32, RZ, 0xc, R14 ;  /* 0x0000000cff207819 */ /* 0x000fe4000001160e */
[--C-:B------:R-:W-:Y:S02]  /*24a0*/  SHF.R.U32.HI R53, RZ, 0xa, R19.reuse ;  /* 0x0000000aff357819 */ /* 0x100fe40000011613 */
[----:B------:R-:W-:Y:S02]  /*24b0*/  LOP3.LUT R37, R19, 0x3f003f, RZ, 0xc0, !PT ;  /* 0x003f003f13257812 */ /* 0x000fe400078ec0ff */
[----:B------:R-:W-:Y:S02]  /*24c0*/  SHF.R.U32.HI R48, RZ, 0x6, R19 ;  /* 0x00000006ff307819 */ /* 0x000fe40000011613 */
[----:B------:R-:W-:-:S02]  /*24d0*/  LOP3.LUT R49, R18, 0x300030, R49, 0xf8, !PT ;  /* 0x0030003012317812 */ /* 0x000fc400078ef831 */
[--C-:B---3--:R-:W-:Y:S02]  /*24e0*/  SHF.R.U32.HI R16, RZ, 0xc, R20.reuse ;  /* 0x0000000cff107819 */ /* 0x108fe40000011614 */
[----:B------:R-:W-:Y:S02]  /*24f0*/  LOP3.LUT R30, R20, 0x3f003f, RZ, 0xc0, !PT ;  /* 0x003f003f141e7812 */ /* 0x000fe400078ec0ff */
[----:B------:R-:W-:Y:S02]  /*2500*/  SHF.R.U32.HI R38, RZ, 0x6, R20 ;  /* 0x00000006ff267819 */ /* 0x000fe40000011614 */
[----:B------:R-:W-:Y:S02]  /*2510*/  SHF.R.U32.HI R18, RZ, 0xc, R21 ;  /* 0x0000000cff127819 */ /* 0x000fe40000011615 */
[----:B------:R-:W-:Y:S02]  /*2520*/  SHF.R.U32.HI R19, RZ, 0xc, R22 ;  /* 0x0000000cff137819 */ /* 0x000fe40000011616 */
[----:B------:R-:W-:-:S02]  /*2530*/  SHF.R.U32.HI R20, RZ, 0xc, R23 ;  /* 0x0000000cff147819 */ /* 0x000fc40000011617 */
[----:B------:R-:W-:Y:S02]  /*2540*/  LOP3.LUT R29, R12, 0x3f003f, RZ, 0xc0, !PT ;  /* 0x003f003f0c1d7812 */ /* 0x000fe400078ec0ff */
[----:B------:R-:W-:Y:S02]  /*2550*/  LOP3.LUT R27, R13, 0x3f003f, RZ, 0xc0, !PT ;  /* 0x003f003f0d1b7812 */ /* 0x000fe400078ec0ff */
[----:B------:R-:W-:Y:S02]  /*2560*/  LOP3.LUT R28, R14, 0x3f003f, RZ, 0xc0, !PT ;  /* 0x003f003f0e1c7812 */ /* 0x000fe400078ec0ff */
[----:B------:R-:W-:Y:S02]  /*2570*/  LOP3.LUT R26, R15, 0x3f003f, RZ, 0xc0, !PT ;  /* 0x003f003f0f1a7812 */ /* 0x000fe400078ec0ff */
[----:B------:R-:W-:Y:S02]  /*2580*/  SHF.R.U32.HI R51, RZ, 0xa, R17 ;  /* 0x0000000aff337819 */ /* 0x000fe40000011611 */
[----:B------:R-:W-:-:S02]  /*2590*/  LOP3.LUT R35, R17, 0x3f003f, RZ, 0xc0, !PT ;  /* 0x003f003f11237812 */ /* 0x000fc400078ec0ff */
[----:B------:R-:W-:Y:S02]  /*25a0*/  SHF.R.U32.HI R44, RZ, 0x6, R17 ;  /* 0x00000006ff2c7819 */ /* 0x000fe40000011611 */
[----:B------:R-:W-:Y:S02]  /*25b0*/  LOP3.LUT R32, R32, 0xf000f, RZ, 0xc0, !PT ;  /* 0x000f000f20207812 */ /* 0x000fe400078ec0ff */
[----:B------:R-:W-:Y:S02]  /*25c0*/  SHF.R.U32.HI R12, RZ, 0x6, R12 ;  /* 0x00000006ff0c7819 */ /* 0x000fe4000001160c */
[----:B------:R-:W-:Y:S02]  /*25d0*/  SHF.R.U32.HI R13, RZ, 0x6, R13 ;  /* 0x00000006ff0d7819 */ /* 0x000fe4000001160d */
[----:B------:R-:W-:Y:S02]  /*25e0*/  SHF.R.U32.HI R14, RZ, 0x6, R14 ;  /* 0x00000006ff0e7819 */ /* 0x000fe4000001160e */
        /* <DEDUP_REMOVED lines=12> */
[----:B------:R-:W-:-:S02]  /*26b0*/  LOP3.LUT R50, R17, 0x300030, R50, 0xf8, !PT ;  /* 0x0030003011327812 */ /* 0x000fc400078ef832 */
[----:B------:R-:W-:Y:S02]  /*26c0*/  LOP3.LUT R51, R18, 0x300030, R51, 0xf8, !PT ;  /* 0x0030003012337812 */ /* 0x000fe400078ef833 */
        /* <DEDUP_REMOVED lines=123> */
.L_x_2822:
        /* <DEDUP_REMOVED lines=46> */
.L_x_2821:
[----:B------:R-:W-:Y:S01]  /*3160*/  VIADD R54, R54, 0x20 ;  /* 0x0000002036367836 */ /* 0x000fe20000000000 */
[----:B------:R-:W-:Y:S01]  /*3170*/  UIADD3 UR4, UR4, 0x40, URZ ;  /* 0x0000004004047890 */ /* 0x000fe2000fffe03f */
[----:B0-----:R-:W-:-:S03]  /*3180*/  IMAD.WIDE.U32 R56, R2, 0x18, R56 ;  /* 0x0000001802387825 */ /* 0x001fc600078e0038 */
[C---:B------:R-:W-:Y:S01]  /*3190*/  ISETP.GE.AND P2, PT, R54.reuse, UR5, PT ;  /* 0x0000000536007c0c */ /* 0x040fe2000bf46270 */
[----:B-----5:R-:W-:Y:S01]  /*31a0*/  IMAD R13, R7, 0x18, RZ ;  /* 0x00000018070d7824 */ /* 0x020fe200078e02ff */
[----:B------:R-:W-:-:S03]  /*31b0*/  ISETP.LT.AND P3, PT, R54, R55, PT ;  /* 0x000000373600720c */ /* 0x000fc60003f61270 */
[----:B------:R-:W-:-:S10]  /*31c0*/  IMAD.IADD R57, R57, 0x1, R13 ;  /* 0x0000000139397824 */ /* 0x000fd400078e020d */
[----:B------:R-:W-:Y:S05]  /*31d0*/  @!P2 BRA P3, `(.L_x_2823) ;  /* 0xffffffe00094a947 */ /* 0x000fea000183ffff */
.L_x_2818:
        /* <DEDUP_REMOVED lines=22> */
.L_x_2827:
[----:B------:R-:W0:Y:S02]  /*3340*/  LDS R6, [R3] ;  /* 0x0000000003067984 */ /* 0x000e240000000800 */
[----:B0-----:R-:W-:-:S10]  /*3350*/  HFMA2.MMA R7, R6, 1, 1, R9 ;  /* 0x3c003c0006077835 */ /* 0x001fd40000000009 */
[----:B------:R-:W0:Y:S02]  /*3360*/  ATOMS.CAST.SPIN R7, [R3], R6, R7 ;  /* 0x000000060307738d */ /* 0x000e240001800007 */
[----:B0-----:R-:W-:-:S13]  /*3370*/  ISETP.EQ.U32.AND P0, PT, R7, 0x1, PT ;  /* 0x000000010700780c */ /* 0x001fda0003f02070 */
[----:B------:R-:W-:Y:S05]  /*3380*/  @!P0 BRA `(.L_x_2827) ;  /* 0xfffffffc00ec8947 */ /* 0x000fea000383ffff */
[----:B------:R-:W-:Y:S05]  /*3390*/  BRA `(.L_x_2825) ;  /* 0x00000000000c7947 */ /* 0x000fea0003800000 */
.L_x_2826:
[----:B------:R-:W2:Y:S02]  /*33a0*/  LD.E R3, desc[UR8][R12.64] ;  /* 0x000000080c037980 */ /* 0x000ea4000c101900 */
[----:B--2---:R-:W-:-:S05]  /*33b0*/  IMAD.IADD R3, R9, 0x1, R3 ;  /* 0x0000000109037824 */ /* 0x004fca00078e0203 */
[----:B------:R0:W-:Y:S02]  /*33c0*/  ST.E desc[UR8][R12.64], R3 ;  /* 0x000000030c007985 */ /* 0x0001e4000c101908 */
.L_x_2825:
[----:B------:R-:W-:Y:S05]  /*33d0*/  BSYNC B0 ;  /* 0x0000000000007941 */ /* 0x000fea0003800000 */
.L_x_2824:
[----:B------:R1:W-:Y:S01]  /*33e0*/  ATOM.E.ADD.F16x2.RN.STRONG.GPU P0, RZ, desc[UR8][R12.64+0x4], R15 ;  /* 0x0000040f0cff79a2 */ /* 0x0003e2000810e1c8 */
[----:B------:R-:W-:Y:S04]  /*33f0*/  BSSY B0, `(.L_x_2828) ;  /* 0x000000f000007945 */ /* 0x000fe80003800000 */
[----:B-1----:R-:W-:Y:S05]  /*3400*/  @P0 BRA `(.L_x_2829) ;  /* 0x0000000000340947 */ /* 0x002fea0003800000 */
[----:B------:R-:W1:Y:S02]  /*3410*/  QSPC.E.S P0, RZ, [R12+0x4] ;  /* 0x000004000cff73aa */ /* 0x000e640000000500 */
[----:B-1----:R-:W-:Y:S05]  /*3420*/  @!P0 BRA `(.L_x_2830) ;  /* 0x0000000000208947 */ /* 0x002fea0003800000 */
[----:B------:R-:W-:-:S05]  /*3430*/  IMAD.MOV.U32 R6, RZ, RZ, R12 ;  /* 0x000000ffff067224 */ /* 0x000fca00078e000c */
[----:B0-----:R-:W-:-:S07]  /*3440*/  MOV R3, R6 ;  /* 0x0000000600037202 */ /* 0x001fce0000000f00 */
.L_x_2831:
[----:B------:R-:W0:Y:S02]  /*3450*/  LDS R6, [R3+0x4] ;  /* 0x0000040003067984 */ /* 0x000e240000000800 */
[----:B0-----:R-:W-:-:S06]  /*3460*/  HADD2 R7, R6, R15 ;  /* 0x0000000f06077230 */ /* 0x001fcc0000000000 */
[----:B------:R-:W0:Y:S02]  /*3470*/  ATOMS.CAST.SPIN R7, [R3+0x4], R6, R7 ;  /* 0x000004060307738d */ /* 0x000e240001800007 */
[----:B0-----:R-:W-:-:S13]  /*3480*/  ISETP.EQ.U32.AND P0, PT, R7, 0x1, PT ;  /* 0x000000010700780c */ /* 0x001fda0003f02070 */
[----:B------:R-:W-:Y:S05]  /*3490*/  @!P0 BRA `(.L_x_2831) ;  /* 0xfffffffc00ec8947 */ /* 0x000fea000383ffff */
[----:B------:R-:W-:Y:S05]  /*34a0*/  BRA `(.L_x_2829) ;  /* 0x00000000000c7947 */ /* 0x000fea0003800000 */
.L_x_2830:
[----:B0-----:R-:W2:Y:S02]  /*34b0*/  LD.E R3, desc[UR8][R12.64+0x4] ;  /* 0x000004080c037980 */ /* 0x001ea4000c101900 */
[----:B--2---:R-:W-:-:S05]  /*34c0*/  IMAD.IADD R3, R15, 0x1, R3 ;  /* 0x000000010f037824 */ /* 0x004fca00078e0203 */
[----:B------:R1:W-:Y:S02]  /*34d0*/  ST.E desc[UR8][R12.64+0x4], R3 ;  /* 0x000004030c007985 */ /* 0x0003e4000c101908 */
.L_x_2829:
[----:B------:R-:W-:Y:S05]  /*34e0*/  BSYNC B0 ;  /* 0x0000000000007941 */ /* 0x000fea0003800000 */
.L_x_2828:
        /* <DEDUP_REMOVED lines=13> */
.L_x_2835:
[----:B------:R-:W0:Y:S02]  /*35c0*/  LDS R2, [R0] ;  /* 0x0000000000027984 */ /* 0x000e240000000800 */
[----:B0-----:R-:W-:-:S10]  /*35d0*/  HFMA2.MMA R3, R2, 1, 1, R7 ;  /* 0x3c003c0002037835 */ /* 0x001fd40000000007 */
[----:B------:R-:W0:Y:S02]  /*35e0*/  ATOMS.CAST.SPIN R3, [R0], R2, R3 ;  /* 0x000000020003738d */ /* 0x000e240001800003 */
[----:B0-----:R-:W-:-:S13]  /*35f0*/  ISETP.EQ.U32.AND P0, PT, R3, 0x1, PT ;  /* 0x000000010300780c */ /* 0x001fda0003f02070 */
[----:B------:R-:W-:Y:S05]  /*3600*/  @!P0 BRA `(.L_x_2835) ;  /* 0xfffffffc00ec8947 */ /* 0x000fea000383ffff */
[----:B------:R-:W-:Y:S05]  /*3610*/  BRA `(.L_x_2833) ;  /* 0x00000000000c7947 */ /* 0x000fea0003800000 */
.L_x_2834:
[----:B------:R-:W2:Y:S02]  /*3620*/  LD.E R0, desc[UR8][R4.64] ;  /* 0x0000000804007980 */ /* 0x000ea4000c101900 */
[----:B--2---:R-:W-:-:S05]  /*3630*/  IMAD.IADD R3, R7, 0x1, R0 ;  /* 0x0000000107037824 */ /* 0x004fca00078e0200 */
[----:B------:R0:W-:Y:S02]  /*3640*/  ST.E desc[UR8][R4.64], R3 ;  /* 0x0000000304007985 */ /* 0x0001e4000c101908 */
.L_x_2833:
[----:B------:R-:W-:Y:S05]  /*3650*/  BSYNC B0 ;  /* 0x0000000000007941 */ /* 0x000fea0003800000 */
.L_x_2832:
[----:B------:R1:W-:Y:S02]  /*3660*/  ATOM.E.ADD.F16x2.RN.STRONG.GPU P0, RZ, desc[UR8][R4.64+0x4], R11 ;  /* 0x0000040b04ff79a2 */ /* 0x0003e4000810e1c8 */
[----:B-1----:R-:W-:Y:S05]  /*3670*/  @P0 EXIT ;  /* 0x000000000000094d */ /* 0x002fea0003800000 */
[----:B------:R-:W1:Y:S02]  /*3680*/  QSPC.E.S P0, RZ, [R4+0x4] ;  /* 0x0000040004ff73aa */ /* 0x000e640000000500 */
[----:B-1----:R-:W-:Y:S05]  /*3690*/  @!P0 BRA `(.L_x_2836) ;  /* 0x0000000000208947 */ /* 0x002fea0003800000 */
[----:B------:R-:W-:-:S05]  /*36a0*/  IMAD.MOV.U32 R2, RZ, RZ, R4 ;  /* 0x000000ffff027224 */ /* 0x000fca00078e0004 */
[----:B------:R-:W-:-:S07]  /*36b0*/  MOV R0, R2 ;  /* 0x0000000200007202 */ /* 0x000fce0000000f00 */
.L_x_2837:
[----:B------:R-:W0:Y:S02]  /*36c0*/  LDS R2, [R0+0x4] ;  /* 0x0000040000027984 */ /* 0x000e240000000800 */
[----:B0-----:R-:W-:-:S06]  /*36d0*/  HADD2 R3, R2, R11 ;  /* 0x0000000b02037230 */ /* 0x001fcc0000000000 */
[----:B------:R-:W0:Y:S02]  /*36e0*/  ATOMS.CAST.SPIN R3, [R0+0x4], R2, R3 ;  /* 0x000004020003738d */ /* 0x000e240001800003 */
[----:B0-----:R-:W-:-:S13]  /*36f0*/  ISETP.EQ.U32.AND P0, PT, R3, 0x1, PT ;  /* 0x000000010300780c */ /* 0x001fda0003f02070 */
[----:B------:R-:W-:Y:S05]  /*3700*/  @!P0 BRA `(.L_x_2837) ;  /* 0xfffffffc00ec8947 */ /* 0x000fea000383ffff */
[----:B------:R-:W-:Y:S05]  /*3710*/  EXIT ;  /* 0x000000000000794d */ /* 0x000fea0003800000 */
.L_x_2836:
[----:B------:R-:W0:Y:S02]  /*3720*/  LD.E R0, desc[UR8][R4.64+0x4] ;  /* 0x0000040804007980 */ /* 0x000e24000c101900 */
[----:B0-----:R-:W-:-:S05]  /*3730*/  IMAD.IADD R3, R11, 0x1, R0 ;  /* 0x000000010b037824 */ /* 0x001fca00078e0200 */
[----:B------:R-:W-:Y:S01]  /*3740*/  ST.E desc[UR8][R4.64+0x4], R3 ;  /* 0x0000040304007985 */ /* 0x000fe2000c101908 */
[----:B------:R-:W-:Y:S05]  /*3750*/  EXIT ;  /* 0x000000000000794d */ /* 0x000fea0003800000 */
.L_x_2838:
        /* <DEDUP_REMOVED lines=10> */
.L_x_3710:


//--------------------- .text._Z23gemm_half_q_half_kernelILi2ELi48ELb1ELb1ELi32EEvPK6__halfPKjS4_S2_PS0_iiiiPKtS7_iiiiiibS2_i --------------------------
	.section	.text._Z23gemm_half_q_half_kernelILi2ELi48ELb1ELb1ELi32EEvPK6__halfPKjS4_S2_PS0_iiiiPKtS7_iiiiiibS2_i,"ax",@progbits
	.align	128
        .global         _Z23gemm_half_q_half_kernelILi2ELi48ELb1ELb1ELi32EEvPK6__halfPKjS4_S2_PS0_iiiiPKtS7_iiiiiibS2_i
        .type           _Z23gemm_half_q_half_kernelILi2ELi48ELb1ELb1ELi32EEvPK6__halfPKjS4_S2_PS0_iiiiPKtS7_iiiiiibS2_i,@function
        .size           _Z23gemm_half_q_half_kernelILi2ELi48ELb1ELb1ELi32EEvPK6__halfPKjS4_S2_PS0_iiiiPKtS7_iiiiiibS2_i,(.L_x_3711 - _Z23gemm_half_q_half_kernelILi2ELi48ELb1ELb1ELi32EEvPK6__halfPKjS4_S2_PS0_iiiiPKtS7_iiiiiibS2_i)
        .other          _Z23gemm_half_q_half_kernelILi2ELi48ELb1ELb1ELi32EEvPK6__halfPKjS4_S2_PS0_iiiiPKtS7_iiiiiibS2_i,@"STO_CUDA_ENTRY STV_DEFAULT"
_Z23gemm_half_q_half_kernelILi2ELi48ELb1ELb1ELi32EEvPK6__halfPKjS4_S2_PS0_iiiiPKtS7_iiiiiibS2_i:
.text._Z23gemm_half_q_half_kernelILi2ELi48ELb1ELb1ELi32EEvPK6__halfPKjS4_S2_PS0_iiiiPKtS7_iiiiiibS2_i:
        /* <DEDUP_REMOVED lines=8> */
[----:B------:R-:W2:Y:S01]  /*0080*/  S2R R6, SR_CTAID.Z ;  /* 0x0000000000067919 */ /* 0x000ea20000002700 */
[----:B------:R-:W3:Y:S01]  /*0090*/  LDC R19, c[0x0][0x240] ;  /* 0x00009000ff137b82 */ /* 0x000ee20000000800 */
[----:B0-----:R-:W-:-:S05]  /*00a0*/  IMAD R2, R16, -0x2, R3 ;  /* 0xfffffffe10027824 */ /* 0x001fca00078e0203 */
        /* <DEDUP_REMOVED lines=13> */
.L_x_2839:
        /* <DEDUP_REMOVED lines=37> */
.L_x_2844:
        /* <DEDUP_REMOVED lines=16> */
.L_x_2843:
        /* <DEDUP_REMOVED lines=16> */
.L_x_2842:
        /* <DEDUP_REMOVED lines=17> */
.L_x_2846:
        /* <DEDUP_REMOVED lines=16> */
.L_x_2845:
        /* <DEDUP_REMOVED lines=14> */
.L_x_2841:
[----:B------:R-:W-:Y:S05]  /*08c0*/  BSYNC B0 ;  /* 0x0000000000007941 */ /* 0x000fea0003800000 */
.L_x_2840:
        /* <DEDUP_REMOVED lines=21> */
.L_x_2849:
        /* <DEDUP_REMOVED lines=11> */
.L_x_2848:
[----:B------:R-:W-:-:S05]  /*0ad0*/  IMAD.IADD R7, R3, 0x1, -R14 ;  /* 0x0000000103077824 */ /* 0x000fca00078e0a0e */
        /* <DEDUP_REMOVED lines=9> */
.L_x_2847:
[----:B------:R-:W2:Y:S08]  /*0b70*/  LDC R3, c[0x0][0x25c] ;  /* 0x00009700ff037b82 */ /* 0x000eb00000000800 */
[----:B------:R-:W-:Y:S01]  /*0b80*/  BAR.SYNC.DEFER_BLOCKING 0x0 ;  /* 0x0000000000007b1d */ /* 0x000fe20000010000 */
[----:B------:R-:W-:-:S07]  /*0b90*/  ISETP.GE.AND P0, PT, R88, R89, PT ;  /* 0x000000595800720c */ /* 0x000fce0003f06270 */
[----:B------:R-:W3:Y:S06]  /*0ba0*/  LDC R25, c[0x0][0x264] ;  /* 0x00009900ff197b82 */ /* 0x000eec0000000800 */
[----:B------:R-:W-:Y:S05]  /*0bb0*/  @P0 BRA `(.L_x_2850) ;  /* 0x0000000000d40947 */ /* 0x000fea0003800000 */
[----:B-1----:R-:W1:Y:S01]  /*0bc0*/  LDC.64 R4, c[0x0][0x248] ;  /* 0x00009200ff047b82 */ /* 0x002e620000000a00 */
[----:B------:R-:W-:-:S07]  /*0bd0*/  IMAD.SHL.U32 R11, R6, 0x40, RZ ;  /* 0x00000040060b7824 */ /* 0x000fce00078e00ff */
[----:B0-----:R-:W0:Y:S08]  /*0be0*/  LDC.64 R6, c[0x0][0x220] ;  /* 0x00008800ff067b82 */ /* 0x001e300000000a00 */
[----:B------:R-:W4:Y:S01]  /*0bf0*/  LDC.64 R8, c[0x0][0x228] ;  /* 0x00008a00ff087b82 */ /* 0x000f220000000a00 */
[----:B-1----:R-:W-:-:S05]  /*0c00*/  IMAD.WIDE R10, R11, 0x2, R4 ;  /* 0x000000020b0a7825 */ /* 0x002fca00078e0204 */
[----:B------:R1:W5:Y:S01]  /*0c10*/  LDG.E.U16.CONSTANT R16, desc[UR8][R10.64] ;  /* 0x000000080a107981 */ /* 0x000362000c1e9500 */
[----:B------:R-:W-:Y:S01]  /*0c20*/  SHF.R.S32.HI R13, RZ, 0x1f, R0 ;  /* 0x0000001fff0d7819 */ /* 0x000fe20000011400 */
[----:B------:R-:W-:Y:S01]  /*0c30*/  IMAD.SHL.U32 R12, R0, 0x4, RZ ;  /* 0x00000004000c7824 */ /* 0x000fe200078e00ff */
[----:B------:R-:W-:Y:S01]  /*0c40*/  UMOV UR4, URZ ;  /* 0x0000003f00047c82 */ /* 0x000fe20008000000 */
[----:B------:R-:W-:Y:S01]  /*0c50*/  IMAD.MOV.U32 R22, RZ, RZ, R88 ;  /* 0x000000ffff167224 */ /* 0x000fe200078e0058 */
[----:B------:R-:W-:Y:S02]  /*0c60*/  LEA.HI R13, R13, R0, RZ, 0x3 ;  /* 0x000000000d0d7211 */ /* 0x000fe400078f18ff */
[----:B------:R-:W-:Y:S02]  /*0c70*/  LOP3.LUT R20, R12, 0x10, RZ, 0xc0, !PT ;  /* 0x000000100c147812 */ /* 0x000fe400078ec0ff */
[----:B0-----:R-:W-:-:S07]  /*0c80*/  SHF.R.S32.HI R21, RZ, 0x3, R13 ;  /* 0x00000003ff157819 */ /* 0x001fce000001140d */
.L_x_2851:
[----:B-----5:R-:W-:-:S04]  /*0c90*/  VIADD R12, R16, UR4 ;  /* 0x00000004100c7c36 */ /* 0x020fc80008000000 */
[----:B-1----:R-:W-:-:S05]  /*0ca0*/  IMAD R10, R12, R85, RZ ;  /* 0x000000550c0a7224 */ /* 0x002fca00078e02ff */
        /* <DEDUP_REMOVED lines=23> */
[----:B------:R-:W4:Y:S01]  /*0e20*/  I2F.F16 R11, R18 ;  /* 0x00000012000b7306 */ /* 0x000f220000200c00 */
[----:B------:R-:W-:Y:S01]  /*0e30*/  VIADD R10, R10, 0x1 ;  /* 0x000000010a0a7836 */ /* 0x000fe20000000000 */
[----:B------:R-:W-:Y:S01]  /*0e40*/  ISETP.GE.AND P2, PT, R22, R89, PT ;  /* 0x000000591600720c */ /* 0x000fe20003f46270 */
[----:B------:R-:W-:Y:S02]  /*0e50*/  VIADD R17, R17, 0x1 ;  /* 0x0000000111117836 */ /* 0x000fe40000000000 */
[----:B0-----:R-:W-:Y:S02]  /*0e60*/  IMAD R13, R19, R19, RZ ;  /* 0x00000013130d7224 */ /* 0x001fe400078e02ff */
[----:B------:R-:W-:Y:S02]  /*0e70*/  IMAD R10, R10, R10, RZ ;  /* 0x0000000a0a0a7224 */ /* 0x000fe400078e02ff */
        /* <DEDUP_REMOVED lines=9> */
.L_x_2850:
[----:B------:R-:W-:Y:S01]  /*0f10*/  ULDC UR4, c[0x0][0x258] ;  /* 0x0000960000047ab9 */ /* 0x000fe20000000800 */
[----:B------:R-:W-:Y:S01]  /*0f20*/  ULDC UR5, c[0x0][0x260] ;  /* 0x0000980000057ab9 */ /* 0x000fe20000000800 */
[C---:B------:R-:W-:Y:S01]  /*0f30*/  ISETP.GT.AND P2, PT, R88.reuse, UR4, PT ;  /* 0x0000000458007c0c */ /* 0x040fe2000bf44270 */
[----:B------:R-:W-:Y:S01]  /*0f40*/  ULDC UR6, c[0x0][0x268] ;  /* 0x00009a0000067ab9 */ /* 0x000fe20000000800 */
[C---:B-1----:R-:W-:Y:S02]  /*0f50*/  VIMNMX R4, R88.reuse, UR4, PT ;  /* 0x0000000458047c48 */ /* 0x042fe4000bfe0100 */
[----:B------:R-:W-:Y:S02]  /*0f60*/  CS2R R8, SRZ ;  /* 0x0000000000087805 */ /* 0x000fe4000001ff00 */
[----:B------:R-:W-:Y:S02]  /*0f70*/  ISETP.GT.AND P4, PT, R88, UR5, PT ;  /* 0x0000000558007c0c */ /* 0x000fe4000bf84270 */
[----:B------:R-:W-:-:S02]  /*0f80*/  SHF.R.S32.HI R5, RZ, 0x1f, R4 ;  /* 0x0000001fff057819 */ /* 0x000fc40000011404 */
[C---:B------:R-:W-:Y:S02]  /*0f90*/  ISETP.GT.AND P6, PT, R88.reuse, UR6, PT ;  /* 0x0000000658007c0c */ /* 0x040fe4000bfc4270 */
[----:B------:R-:W-:Y:S02]  /*0fa0*/  LEA.HI R5, R5, R4, RZ, 0x5 ;  /* 0x0000000405057211 */ /* 0x000fe400078f28ff */
[C---:B--2---:R-:W-:Y:S02]  /*0fb0*/  ISETP.GT.AND P3, PT, R88.reuse, R3, PT ;  /* 0x000000035800720c */ /* 0x044fe40003f64270 */
[----:B0-----:R-:W-:Y:S02]  /*0fc0*/  SHF.R.S32.HI R10, RZ, 0x5, R5 ;  /* 0x00000005ff0a7819 */ /* 0x001fe40000011405 */
[----:B------:R-:W-:Y:S02]  /*0fd0*/  CS2R R4, SRZ ;  /* 0x0000000000047805 */ /* 0x000fe4000001ff00 */
[----:B---3--:R-:W-:Y:S01]  /*0fe0*/  ISETP.GT.AND P5, PT, R88, R25, PT ;  /* 0x000000195800720c */ /* 0x008fe20003fa4270 */
        /* <DEDUP_REMOVED lines=8> */
.L_x_2852:
        /* <DEDUP_REMOVED lines=8> */
.L_x_2853:
        /* <DEDUP_REMOVED lines=8> */
.L_x_2854:
        /* <DEDUP_REMOVED lines=8> */
.L_x_2855:
        /* <DEDUP_REMOVED lines=9> */
.L_x_2856:
[----:B------:R-:W-:Y:S01]  /*1280*/  IMAD R5, R10, 0x8, R5 ;  /* 0x000000080a057824 */ /* 0x000fe200078e0205 */
[----:B------:R-:W0:Y:S01]  /*1290*/  S2UR UR5, SR_CgaCtaId ;  /* 0x00000000000579c3 */ /* 0x000e220000008800 */
[----:B------:R-:W-:Y:S01]  /*12a0*/  ISETP.GE.OR P0, PT, R88, R3, P0 ;  /* 0x000000035800720c */ /* 0x000fe20000706670 */
[----:B------:R-:W-:Y:S01]  /*12b0*/  ULDC.64 UR6, c[0x0][0x218] ;  /* 0x0000860000067ab9 */ /* 0x000fe20000000a00 */
[----:B------:R-:W-:Y:S01]  /*12c0*/  UMOV UR4, 0x400 ;  /* 0x0000040000047882 */ /* 0x000fe20000000000 */
[----:B------:R-:W-:Y:S02]  /*12d0*/  IADD3 R4, R9, R5, R4 ;  /* 0x0000000509047210 */ /* 0x000fe40007ffe004 */
[----:B------:R-:W-:Y:S02]  /*12e0*/  PRMT R16, RZ, 0x5410, RZ ;  /* 0x00005410ff107816 */ /* 0x000fe400000000ff */
        /* <DEDUP_REMOVED lines=8> */
[----:B------:R-:W-:Y:S01]  /*1370*/  LEA R28, P2, R0, UR6, 0x2 ;  /* 0x00000006001c7c11 */ /* 0x000fe2000f8410ff */
[----:B0-----:R-:W-:-:S03]  /*1380*/  ULEA UR4, UR5, UR4, 0x18 ;  /* 0x0000000405047291 */ /* 0x001fc6000f8ec03f */
        /* <DEDUP_REMOVED lines=9> */
.L_x_2862:
[----:B------:R-:W-:Y:S02]  /*1420*/  IMAD.MOV.U32 R2, RZ, RZ, R28 ;  /* 0x000000ffff027224 */ /* 0x000fe400078e001c */
[----:B------:R-:W-:-:S05]  /*1430*/  IMAD.MOV.U32 R3, RZ, RZ, R29 ;  /* 0x000000ffff037224 */ /* 0x000fca00078e001d */
[----:B-----5:R1:W5:Y:S01]  /*1440*/  LDG.E.128.CONSTANT R20, desc[UR8][R2.64] ;  /* 0x0000000802147981 */ /* 0x020362000c1e9d00 */
[----:B0-----:R-:W-:Y:S01]  /*1450*/  IMAD.MOV.U32 R85, RZ, RZ, R0 ;  /* 0x000000ffff557224 */ /* 0x001fe200078e0000 */
        /* <DEDUP_REMOVED lines=13> */
[----:B------:R-:W-:-:S02]  /*1530*/  SHF.R.U32.HI R42, RZ, 0xc, R23 ;  /* 0x0000000cff2a7819 */ /* 0x000fc40000011617 */
[----:B------:R-:W-:Y:S02]  /*1540*/  ISETP.NE.AND P2, PT, R21, RZ, PT ;  /* 0x000000ff1500720c */ /* 0x000fe40003f45270 */
[----:B------:R-:W-:Y:S02]  /*1550*/  LOP3.LUT R45, R23, 0x3f003f, RZ, 0xc0, !PT ;  /* 0x003f003f172d7812 */ /* 0x000fe400078ec0ff */
[----:B------:R-:W-:Y:S02]  /*1560*/  SHF.R.U32.HI R47, RZ, 0x6, R23 ;  /* 0x00000006ff2f7819 */ /* 0x000fe40000011617 */
[----:B------:R-:W-:Y:S02]  /*1570*/  LOP3.LUT R24, R24, 0xf000f, RZ, 0xc0, !PT ;  /* 0x000f000f18187812 */ /* 0x000fe400078ec0ff */
[----:B------:R-:W-:Y:S02]  /*1580*/  LOP3.LUT R25, R25, 0xf000f, RZ, 0xc0, !PT ;  /* 0x000f000f19197812 */ /* 0x000fe400078ec0ff */
[----:B------:R-:W-:-:S02]  /*1590*/  LOP3.LUT R40, R39, 0xf000f, RZ, 0xc0, !PT ;  /* 0x000f000f27287812 */ /* 0x000fc400078ec0ff */
[----:B------:R-:W-:Y:S02]  /*15a0*/  LOP3.LUT R39, R42, 0xf000f, RZ, 0xc0, !PT ;  /* 0x000f000f2a277812 */ /* 0x000fe400078ec0ff */
[----:B------:R-:W-:Y:S02]  /*15b0*/  LOP3.LUT R12, R20, 0x3f003f, RZ, 0xc0, !PT ;  /* 0x003f003f140c7812 */ /* 0x000fe400078ec0ff */
        /* <DEDUP_REMOVED lines=19> */
[----:B------:R-:W-:Y:S02]  /*16f0*/  SHF.R.U32.HI R44, RZ, 0x8, R11 ;  /* 0x00000008ff2c7819 */ /* 0x000fe4000001160b */
[----:B------:R-:W-:Y:S02]  /*1700*/  SHF.R.U32.HI R43, RZ, 0xa, R10 ;  /* 0x0000000aff2b7819 */ /* 0x000fe4000001160a */
[----:B------:R-:W-:-:S02]  /*1710*/  LOP3.LUT R28, R10, 0x3f003f, RZ, 0xc0, !PT ;  /* 0x003f003f0a1c7812 */ /* 0x000fc400078ec0ff */
[----:B------:R-:W-:Y:S02]  /*1720*/  SHF.R.U32.HI R30, RZ, 0x6, R10 ;  /* 0x00000006ff1e7819 */ /* 0x000fe4000001160a */
[--C-:B------:R-:W-:Y:S02]  /*1730*/  SHF.R.U32.HI R51, RZ, 0xa, R11.reuse ;  /* 0x0000000aff337819 */ /* 0x100fe4000001160b */
[----:B------:R-:W-:Y:S02]  /*1740*/  LOP3.LUT R27, R11, 0x3f003f, RZ, 0xc0, !PT ;  /* 0x003f003f0b1b7812 */ /* 0x000fe400078ec0ff */
[----:B------:R-:W-:Y:S02]  /*1750*/  SHF.R.U32.HI R29, RZ, 0x6, R11 ;  /* 0x00000006ff1d7819 */ /* 0x000fe4000001160b */
[----:B------:R-:W-:Y:S02]  /*1760*/  LOP3.LUT R11, R24, 0x300030, R21, 0xf8, !PT ;  /* 0x00300030180b7812 */ /* 0x000fe400078ef815 */
[----:B------:R-:W-:-:S02]  /*1770*/  LOP3.LUT R10, R25, 0x300030, R8, 0xf8, !PT ;  /* 0x00300030190a7812 */ /* 0x000fc400078ef808 */
[----:B------:R-:W-:Y:S02]  /*1780*/  LOP3.LUT R8, R40, 0x300030, R9, 0xf8, !PT ;  /* 0x0030003028087812 */ /* 0x000fe400078ef809 */
[----:B--2---:R-:W-:Y:S02]  /*1790*/  SHF.R.U32.HI R21, RZ, 0xc, R4 ;  /* 0x0000000cff157819 */ /* 0x004fe40000011604 */
[----:B------:R-:W-:Y:S02]  /*17a0*/  LOP3.LUT R9, R39, 0x300030, R44, 0xf8, !PT ;  /* 0x0030003027097812 */ /* 0x000fe400078ef82c */
[----:B------:R-:W-:Y:S02]  /*17b0*/  LOP3.LUT R24, R4, 0x3f003f, RZ, 0xc0, !PT ;  /* 0x003f003f04187812 */ /* 0x000fe400078ec0ff */
[----:B------:R-:W-:Y:S02]  /*17c0*/  SHF.R.U32.HI R25, RZ, 0x6, R4 ;  /* 0x00000006ff197819 */ /* 0x000fe40000011604 */
[----:B------:R-:W-:-:S02]  /*17d0*/  SHF.R.U32.HI R4, RZ, 0xc, R5 ;  /* 0x0000000cff047819 */ /* 0x000fc40000011605 */
[----:B------:R-:W-:Y:S02]  /*17e0*/  LOP3.LUT R39, R5, 0x3f003f, RZ, 0xc0, !PT ;  /* 0x003f003f05277812 */ /* 0x000fe400078ec0ff */
[----:B------:R-:W-:Y:S02]  /*17f0*/  SHF.R.U32.HI R40, RZ, 0x6, R5 ;  /* 0x00000006ff287819 */ /* 0x000fe40000011605 */
[----:B------:R-:W-:Y:S02]  /*1800*/  SHF.R.U32.HI R5, RZ, 0xc, R6 ;  /* 0x0000000cff057819 */ /* 0x000fe40000011606 */
[----:B------:R-:W-:Y:S02]  /*1810*/  LOP3.LUT R21, R21, 0xf000f, RZ, 0xc0, !PT ;  /* 0x000f000f15157812 */ /* 0x000fe400078ec0ff */
[----:B------:R-:W-:Y:S02]  /*1820*/  SHF.R.U32.HI R50, RZ, 0xc, R7 ;  /* 0x0000000cff327819 */ /* 0x000fe40000011607 */
[----:B------:R-:W-:-:S02]  /*1830*/  LOP3.LUT R42, R6, 0x3f003f, RZ, 0xc0, !PT ;  /* 0x003f003f062a7812 */ /* 0x000fc400078ec0ff */
[----:B------:R-:W-:Y:S02]  /*1840*/  SHF.R.U32.HI R44, RZ, 0x6, R6 ;  /* 0x00000006ff2c7819 */ /* 0x000fe40000011606 */
[----:B------:R-:W-:Y:S02]  /*1850*/  LOP3.LUT R6, R4, 0xf000f, RZ, 0xc0, !PT ;  /* 0x000f000f04067812 */ /* 0x000fe400078ec0ff */
[----:B------:R-:W-:Y:S02]  /*1860*/  LOP3.LUT R46, R5, 0xf000f, RZ, 0xc0, !PT ;  /* 0x000f000f052e7812 */ /* 0x000fe400078ec0ff */
[----:B------:R-:W-:Y:S02]  /*1870*/  LOP3.LUT R4, R21, 0x300030, R22, 0xf8, !PT ;  /* 0x0030003015047812 */ /* 0x000fe400078ef816 */
[----:B------:R-:W-:Y:S02]  /*1880*/  LOP3.LUT R50, R50, 0xf000f, RZ, 0xc0, !PT ;  /* 0x000f000f32327812 */ /* 0x000fe400078ec0ff */
[----:B------:R-:W-:-:S02]  /*1890*/  LOP3.LUT R22, R26, 0x64006400, RZ, 0xfc, !PT ;  /* 0x640064001a167812 */ /* 0x000fc400078efcff */
[----:B------:R-:W-:Y:S02]  /*18a0*/  LOP3.LUT R48, R7, 0x3f003f, RZ, 0xc0, !PT ;  /* 0x003f003f07307812 */ /* 0x000fe400078ec0ff */
[----:B------:R-:W-:Y:S02]  /*18b0*/  SHF.R.U32.HI R49, RZ, 0x6, R7 ;  /* 0x00000006ff317819 */ /* 0x000fe40000011607 */
[----:B------:R-:W-:Y:S02]  /*18c0*/  LOP3.LUT R26, R37, 0x64006400, RZ, 0xfc, !PT ;  /* 0x64006400251a7812 */ /* 0x000fe400078efcff */
[----:B------:R-:W-:Y:S02]  /*18d0*/  LOP3.LUT R7, R46, 0x300030, R43, 0xf8, !PT ;  /* 0x003000302e077812 */ /* 0x000fe400078ef82b */
[----:B------:R-:W-:Y:S02]  /*18e0*/  LOP3.LUT R21, R38, 0x64006400, RZ, 0xfc, !PT ;  /* 0x6400640026157812 */ /* 0x000fe400078efcff */
[----:B------:R-:W-:-:S02]  /*18f0*/  LOP3.LUT R5, R6, 0x300030, R23, 0xf8, !PT ;  /* 0x0030003006057812 */ /* 0x000fc400078ef817 */
[----:B------:R-:W-:Y:S02]  /*1900*/  LOP3.LUT R38, R25, 0x3f003f, RZ, 0xc0, !PT ;  /* 0x003f003f19267812 */ /* 0x000fe400078ec0ff */
[----:B------:R-:W-:Y:S02]  /*1910*/  LOP3.LUT R43, R42, 0x64006400, RZ, 0xfc, !PT ;  /* 0x640064002a2b7812 */ /* 0x000fe400078efcff */
[----:B------:R-:W-:Y:S02]  /*1920*/  LOP3.LUT R6, R50, 0x300030, R51, 0xf8, !PT ;  /* 0x0030003032067812 */ /* 0x000fe400078ef833 */
        /* <DEDUP_REMOVED lines=107> */
.L_x_2859:
[----:B------:R-:W-:Y:S05]  /*1fe0*/  @P0 BRA `(.L_x_2858) ;  /* 0x0000000000b40947 */ /* 0x000fea0003800000 */
[----:B------:R-:W0:Y:S01]  /*1ff0*/  LDS.128 R4, [UR4+0x40] ;  /* 0x00004004ff047984 */ /* 0x000e220008000c00 */
[----:B------:R-:W-:Y:S01]  /*2000*/  IMAD.MOV.U32 R53, RZ, RZ, R20 ;  /* 0x000000ffff357224 */ /* 0x000fe200078e0014 */
[----:B------:R-:W-:Y:S02]  /*2010*/  PRMT R32, R32, 0x5410, R19 ;  /* 0x0000541020207816 */ /* 0x000fe40000000013 */
        /* <DEDUP_REMOVED lines=42> */
.L_x_2858:
        /* <DEDUP_REMOVED lines=12> */
[--C-:B------:R-:W-:Y:S02]  /*2380*/  SHF.R.U32.HI R38, RZ, 0xc, R22.reuse ;  /* 0x0000000cff267819 */ /* 0x100fe40000011616 */
[----:B------:R-:W-:Y:S02]  /*2390*/  LOP3.LUT R40, R22, 0x3f003f, RZ, 0xc0, !PT ;  /* 0x003f003f16287812 */ /* 0x000fe400078ec0ff */
[----:B------:R-:W-:Y:S02]  /*23a0*/  SHF.R.U32.HI R43, RZ, 0x6, R22 ;  /* 0x00000006ff2b7819 */ /* 0x000fe40000011616 */
[----:B------:R-:W-:-:S02]  /*23b0*/  LOP3.LUT R34, R21, 0x3f003f, RZ, 0xc0, !PT ;  /* 0x003f003f15227812 */ /* 0x000fc400078ec0ff */
[----:B------:R-:W-:Y:S02]  /*23c0*/  SHF.R.U32.HI R37, RZ, 0x6, R21 ;  /* 0x00000006ff257819 */ /* 0x000fe40000011615 */
[--C-:B------:R-:W-:Y:S02]  /*23d0*/  SHF.R.U32.HI R22, RZ, 0xc, R23.reuse ;  /* 0x0000000cff167819 */ /* 0x100fe40000011617 */
[----:B------:R-:W-:Y:S02]  /*23e0*/  LOP3.LUT R45, R23, 0x3f003f, RZ, 0xc0, !PT ;  /* 0x003f003f172d7812 */ /* 0x000fe400078ec0ff */
[----:B------:R-:W-:Y:S02]  /*23f0*/  SHF.R.U32.HI R46, RZ, 0x6, R23 ;  /* 0x00000006ff2e7819 */ /* 0x000fe40000011617 */
[--C-:B----4-:R-:W-:Y:S02]  /*2400*/  SHF.R.U32.HI R21, RZ, 0x8, R8.reuse ;  /* 0x00000008ff157819 */ /* 0x110fe40000011608 */
[----:B------:R-:W-:-:S02]  /*2410*/  SHF.R.U32.HI R33, RZ, 0xa, R8 ;  /* 0x0000000aff217819 */ /* 0x000fc40000011608 */
[----:B------:R-:W-:Y:S02]  /*2420*/  LOP3.LUT R29, R8, 0x3f003f, RZ, 0xc0, !PT ;  /* 0x003f003f081d7812 */ /* 0x000fe400078ec0ff */
[----:B------:R-:W-:Y:S02]  /*2430*/  SHF.R.U32.HI R30, RZ, 0x6, R8 ;  /* 0x00000006ff1e7819 */ /* 0x000fe40000011608 */
[--C-:B------:R-:W-:Y:S02]  /*2440*/  SHF.R.U32.HI R41, RZ, 0x8, R11.reuse ;  /* 0x00000008ff297819 */ /* 0x100fe4000001160b */
        /* <DEDUP_REMOVED lines=8> */
[----:B------:R-:W-:-:S02]  /*24d0*/  SHF.R.U32.HI R31, RZ, 0xc, R20 ;  /* 0x0000000cff1f7819 */ /* 0x000fc40000011614 */
[--C-:B------:R-:W-:Y:S02]  /*24e0*/  SHF.R.U32.HI R9, RZ, 0x8, R10.reuse ;  /* 0x00000008ff097819 */ /* 0x100fe4000001160a */
[----:B------:R-:W-:Y:S02]  /*24f0*/  LOP3.LUT R38, R38, 0xf000f, RZ, 0xc0, !PT ;  /* 0x000f000f26267812 */ /* 0x000fe400078ec0ff */
[----:B------:R-:W-:Y:S02]  /*2500*/  LOP3.LUT R22, R22, 0xf000f, RZ, 0xc0, !PT ;  /* 0x000f000f16167812 */ /* 0x000fe400078ec0ff */
[--C-:B------:R-:W-:Y:S02]  /*2510*/  SHF.R.U32.HI R42, RZ, 0xa, R10.reuse ;  /* 0x0000000aff2a7819 */ /* 0x100fe4000001160a */
[----:B------:R-:W-:Y:S02]  /*2520*/  LOP3.LUT R24, R10, 0x3f003f, RZ, 0xc0, !PT ;  /* 0x003f003f0a187812 */ /* 0x000fe400078ec0ff */
[----:B------:R-:W-:-:S02]  /*2530*/  SHF.R.U32.HI R25, RZ, 0x6, R10 ;  /* 0x00000006ff197819 */ /* 0x000fc4000001160a */
[----:B------:R-:W-:Y:S02]  /*2540*/  LOP3.LUT R11, R11, 0x300030, R8, 0xf8, !PT ;  /* 0x003000300b0b7812 */ /* 0x000fe400078ef808 */
[----:B------:R-:W-:Y:S02]  /*2550*/  LOP3.LUT R10, R31, 0xf000f, RZ, 0xc0, !PT ;  /* 0x000f000f1f0a7812 */ /* 0x000fe400078ec0ff */
[----:B------:R-:W-:Y:S02]  /*2560*/  LOP3.LUT R8, R38, 0x300030, R9, 0xf8, !PT ;  /* 0x0030003026087812 */ /* 0x000fe400078ef809 */
[----:B------:R-:W-:Y:S02]  /*2570*/  LOP3.LUT R9, R22, 0x300030, R41, 0xf8, !PT ;  /* 0x0030003016097812 */ /* 0x000fe400078ef829 */
[----:B---3--:R-:W-:Y:S02]  /*2580*/  SHF.R.U32.HI R31, RZ, 0xc, R4 ;  /* 0x0000000cff1f7819 */ /* 0x008fe40000011604 */
[----:B------:R-:W-:-:S02]  /*2590*/  SHF.R.U32.HI R35, RZ, 0xc, R5 ;  /* 0x0000000cff237819 */ /* 0x000fc40000011605 */
[----:B------:R-:W-:Y:S02]  /*25a0*/  LOP3.LUT R38, R5, 0x3f003f, RZ, 0xc0, !PT ;  /* 0x003f003f05267812 */ /* 0x000fe400078ec0ff */
[----:B------:R-:W-:Y:S02]  /*25b0*/  SHF.R.U32.HI R41, RZ, 0x6, R5 ;  /* 0x00000006ff297819 */ /* 0x000fe40000011605 */
[----:B------:R-:W-:Y:S02]  /*25c0*/  SHF.R.U32.HI R5, RZ, 0xc, R6 ;  /* 0x0000000cff057819 */ /* 0x000fe40000011606 */
[----:B------:R-:W-:Y:S02]  /*25d0*/  SHF.R.U32.HI R48, RZ, 0xc, R7 ;  /* 0x0000000cff307819 */ /* 0x000fe40000011607 */
[----:B------:R-:W-:Y:S02]  /*25e0*/  LOP3.LUT R10, R10, 0x300030, R21, 0xf8, !PT ;  /* 0x003000300a0a7812 */ /* 0x000fe400078ef815 */
[----:B------:R-:W-:-:S02]  /*25f0*/  LOP3.LUT R21, R4, 0x3f003f, RZ, 0xc0, !PT ;  /* 0x003f003f04157812 */ /* 0x000fc400078ec0ff */
[----:B------:R-:W-:Y:S02]  /*2600*/  SHF.R.U32.HI R22, RZ, 0x6, R4 ;  /* 0x00000006ff167819 */ /* 0x000fe40000011604 */
[----:B------:R-:W-:Y:S02]  /*2610*/  LOP3.LUT R44, R6, 0x3f003f, RZ, 0xc0, !PT ;  /* 0x003f003f062c7812 */ /* 0x000fe400078ec0ff */
[----:B------:R-:W-:Y:S02]  /*2620*/  SHF.R.U32.HI R47, RZ, 0x6, R6 ;  /* 0x00000006ff2f7819 */ /* 0x000fe40000011606 */
[----:B------:R-:W-:Y:S02]  /*2630*/  LOP3.LUT R49, R7, 0x3f003f, RZ, 0xc0, !PT ;  /* 0x003f003f07317812 */ /* 0x000fe400078ec0ff */
[----:B------:R-:W-:Y:S02]  /*2640*/  SHF.R.U32.HI R52, RZ, 0x6, R7 ;  /* 0x00000006ff347819 */ /* 0x000fe40000011607 */
        /* <DEDUP_REMOVED lines=131> */
.L_x_2861:
        /* <DEDUP_REMOVED lines=45> */
.L_x_2860:
[----:B------:R-:W-:Y:S01]  /*3150*/  VIADD R88, R88, 0x20 ;  /* 0x0000002058587836 */ /* 0x000fe20000000000 */
[----:B------:R-:W-:Y:S01]  /*3160*/  UIADD3 UR4, UR4, 0x40, URZ ;  /* 0x0000004004047890 */ /* 0x000fe2000fffe03f */
[----:B-1----:R-:W-:-:S03]  /*3170*/  IMAD.WIDE.U32 R2, R85, 0x18, R2 ;  /* 0x0000001855027825 */ /* 0x002fc600078e0002 */
[----:B------:R-:W-:Y:S01]  /*3180*/  ISETP.GE.AND P2, PT, R88, UR5, PT ;  /* 0x0000000558007c0c */ /* 0x000fe2000bf46270 */
[----:B------:R-:W-:Y:S01]  /*3190*/  IMAD R29, R36, 0x18, RZ ;  /* 0x00000018241d7824 */ /* 0x000fe200078e02ff */
[----:B------:R-:W-:Y:S01]  /*31a0*/  ISETP.LT.AND P3, PT, R88, R89, PT ;  /* 0x000000595800720c */ /* 0x000fe20003f61270 */
[----:B------:R-:W-:Y:S02]  /*31b0*/  IMAD.MOV.U32 R28, RZ, RZ, R2 ;  /* 0x000000ffff1c7224 */ /* 0x000fe400078e0002 */
[----:B------:R-:W-:-:S10]  /*31c0*/  IMAD.IADD R29, R3, 0x1, R29 ;  /* 0x00000001031d7824 */ /* 0x000fd400078e021d */
[----:B------:R-:W-:Y:S05]  /*31d0*/  @!P2 BRA P3, `(.L_x_2862) ;  /* 0xffffffe00090a947 */ /* 0x000fea000183ffff */
.L_x_2857:
        /* <DEDUP_REMOVED lines=11> */
.L_x_2866:
        /* <DEDUP_REMOVED lines=18> */
[----:B------:R-:W-:Y:S02]  /*33b0*/  LOP3.LUT R45, R45, 0x10001, RZ, 0xc0, !PT ;  /* 0x000100012d2d7812 */ /* 0x000fe400078ec0ff */
[----:B------:R-:W-:Y:S02]  /*33c0*/  LOP3.LUT R46, R46, 0x10001, RZ, 0xc0, !PT ;  /* 0x000100012e2e7812 */ /* 0x000fe400078ec0ff */
[C---:B------:R-:W-:Y:S02]  /*33d0*/  LOP3.LUT R43, R28.reuse, 0x3e003e0, RZ, 0xc0, !PT ;  /* 0x03e003e01c2b7812 */ /* 0x040fe400078ec0ff */
[----:B------:R-:W-:Y:S02]  /*33e0*/  LOP3.LUT R84, R28, 0x1f001f, RZ, 0xc0, !PT ;  /* 0x001f001f1c547812 */ /* 0x000fe400078ec0ff */
[----:B------:R-:W-:Y:S02]  /*33f0*/  SHF.R.U32.HI R82, RZ, 0xa, R28 ;  /* 0x0000000aff527819 */ /* 0x000fe4000001161c */
[----:B0-----:R-:W-:-:S02]  /*3400*/  LOP3.LUT R2, R31, 0x3e003e0, RZ, 0xc0, !PT ;  /* 0x03e003e01f027812 */ /* 0x001fc400078ec0ff */
        /* <DEDUP_REMOVED lines=11> */
[----:B------:R-:W-:-:S02]  /*34c0*/  SHF.R.U32.HI R20, RZ, 0xd, R21 ;  /* 0x0000000dff147819 */ /* 0x000fc40000011615 */
[C---:B------:R-:W-:Y:S02]  /*34d0*/  LOP3.LUT R54, R21.reuse, 0x3e003e0, RZ, 0xc0, !PT ;  /* 0x03e003e015367812 */ /* 0x040fe400078ec0ff */
[----:B------:R-:W-:Y:S02]  /*34e0*/  LOP3.LUT R62, R21, 0x1f001f, RZ, 0xc0, !PT ;  /* 0x001f001f153e7812 */ /* 0x000fe400078ec0ff */
[----:B------:R-:W-:Y:S02]  /*34f0*/  SHF.R.U32.HI R38, RZ, 0xa, R21 ;  /* 0x0000000aff267819 */ /* 0x000fe40000011615 */
[----:B------:R-:W-:Y:S02]  /*3500*/  LOP3.LUT R52, R35, 0x10001, RZ, 0xc0, !PT ;  /* 0x0001000123347812 */ /* 0x000fe400078ec0ff */
        /* <DEDUP_REMOVED lines=21> */
[--C-:B------:R-:W-:Y:S02]  /*3660*/  SHF.R.U32.HI R23, RZ, 0xc, R9.reuse ;  /* 0x0000000cff177819 */ /* 0x100fe40000011609 */
        /* <DEDUP_REMOVED lines=20> */
[----:B------:R-:W-:Y:S02]  /*37b0*/  LOP3.LUT R49, R49, 0x40004, R22, 0xf8, !PT ;  /* 0x0004000431317812 */ /* 0x000fe400078ef816 */
[----:B------:R-:W-:-:S02]  /*37c0*/  PRMT R11, R86, 0x9910, RZ ;  /* 0x00009910560b7816 */ /* 0x000fc400000000ff */
[----:B------:R-:W-:Y:S02]  /*37d0*/  LOP3.LUT R50, R31, 0x40004, R50, 0xf8, !PT ;  /* 0x000400041f327812 */ /* 0x000fe400078ef832 */
[----:B------:R-:W-:Y:S02]  /*37e0*/  LOP3.LUT R20, R47, 0x40004, R20, 0xf8, !PT ;  /* 0x000400042f147812 */ /* 0x000fe400078ef814 */
[----:B------:R-:W-:Y:S02]  /*37f0*/  LOP3.LUT R9, R48, 0x80008, R9, 0xf8, !PT ;  /* 0x0008000830097812 */ /* 0x000fe400078ef809 */
[----:B------:R-:W-:Y:S02]  /*3800*/  LOP3.LUT R60, R49, 0x80008, R10, 0xf8, !PT ;  /* 0x00080008313c7812 */ /* 0x000fe400078ef80a */
[----:B------:R-:W-:Y:S02]  /*3810*/  ISETP.NE.AND P2, PT, R11, RZ, PT ;  /* 0x000000ff0b00720c */ /* 0x000fe40003f45270 */
[----:B------:R-:W-:-:S02]  /*3820*/  LOP3.LUT R12, R27, 0x3e003e0, RZ, 0xc0, !PT ;  /* 0x03e003e01b0c7812 */ /* 0x000fc400078ec0ff */
[----:B------:R-:W-:Y:S02]  /*3830*/  LOP3.LUT R65, R27, 0x1f001f, RZ, 0xc0, !PT ;  /* 0x001f001f1b417812 */ /* 0x000fe400078ec0ff */
[----:B------:R-:W-:Y:S02]  /*3840*/  LOP3.LUT R21, R50, 0x80008, R51, 0xf8, !PT ;  /* 0x0008000832157812 */ /* 0x000fe400078ef833 */
[----:B------:R-:W-:Y:S02]  /*3850*/  LOP3.LUT R23, R20, 0x80008, R23, 0xf8, !PT ;  /* 0x0008000814177812 */ /* 0x000fe400078ef817 */
[----:B------:R-:W-:Y:S02]  /*3860*/  SHF.R.U32.HI R27, RZ, 0xa, R27 ;  /* 0x0000000aff1b7819 */ /* 0x000fe4000001161b */
[----:B------:R-:W-:Y:S02]  /*3870*/  PRMT R17, R17, 0x5410, R53 ;  /* 0x0000541011117816 */ /* 0x000fe40000000035 */
        /* <DEDUP_REMOVED lines=101> */
[--C-:B--2---:R-:W-:Y:S02]  /*3ed0*/  SHF.R.U32.HI R10, RZ, 0xb, R4.reuse ;  /* 0x0000000bff0a7819 */ /* 0x104fe40000011604 */
[C---:B------:R-:W-:Y:S02]  /*3ee0*/  LOP3.LUT R31, R4.reuse, 0x3e003e0, RZ, 0xc0, !PT ;  /* 0x03e003e0041f7812 */ /* 0x040fe400078ec0ff */
[----:B------:R-:W-:Y:S02]  /*3ef0*/  LOP3.LUT R44, R4, 0x1f001f, RZ, 0xc0, !PT ;  /* 0x001f001f042c7812 */ /* 0x000fe400078ec0ff */
[----:B------:R-:W-:Y:S02]  /*3f00*/  SHF.R.U32.HI R48, RZ, 0xa, R4 ;  /* 0x0000000aff307819 */ /* 0x000fe40000011604 */
[----:B------:R-:W-:-:S02]  /*3f10*/  SHF.R.U32.HI R22, RZ, 0xb, R5 ;  /* 0x0000000bff167819 */ /* 0x000fc40000011605 */
[C---:B------:R-:W-:Y:S02]  /*3f20*/  LOP3.LUT R4, R5.reuse, 0x3e003e0, RZ, 0xc0, !PT ;  /* 0x03e003e005047812 */ /* 0x040fe400078ec0ff */
[----:B------:R-:W-:Y:S02]  /*3f30*/  LOP3.LUT R45, R5, 0x1f001f, RZ, 0xc0, !PT ;  /* 0x001f001f052d7812 */ /* 0x000fe400078ec0ff */
[----:B------:R-:W-:Y:S02]  /*3f40*/  SHF.R.U32.HI R49, RZ, 0xa, R5 ;  /* 0x0000000aff317819 */ /* 0x000fe40000011605 */
[--C-:B------:R-:W-:Y:S02]  /*3f50*/  SHF.R.U32.HI R20, RZ, 0xb, R6.reuse ;  /* 0x0000000bff147819 */ /* 0x100fe40000011606 */
[----:B------:R-:W-:Y:S02]  /*3f60*/  SHF.R.U32.HI R50, RZ, 0xa, R6 ;  /* 0x0000000aff327819 */ /* 0x000fe40000011606 */
[----:B------:R-:W-:-:S02]  /*3f70*/  SHF.R.U32.HI R5, RZ, 0xb, R7 ;  /* 0x0000000bff057819 */ /* 0x000fc40000011607 */
[----:B------:R-:W-:Y:S02]  /*3f80*/  SHF.R.U32.HI R51, RZ, 0xa, R7 ;  /* 0x0000000aff337819 */ /* 0x000fe40000011607 */
[----:B------:R-:W-:Y:S02]  /*3f90*/  LOP3.LUT R22, R23, 0x100010, R22, 0xf8, !PT ;  /* 0x0010001017167812 */ /* 0x000fe400078ef816 */
[C---:B------:R-:W-:Y:S02]  /*3fa0*/  LOP3.LUT R52, R6.reuse, 0x3e003e0, RZ, 0xc0, !PT ;  /* 0x03e003e006347812 */ /* 0x040fe400078ec0ff */
[----:B------:R-:W-:Y:S02]  /*3fb0*/  LOP3.LUT R46, R6, 0x1f001f, RZ, 0xc0, !PT ;  /* 0x001f001f062e7812 */ /* 0x000fe400078ec0ff */
[C---:B------:R-:W-:Y:S02]  /*3fc0*/  LOP3.LUT R53, R7.reuse, 0x3e003e0, RZ, 0xc0, !PT ;  /* 0x03e003e007357812 */ /* 0x040fe400078ec0ff */
[----:B------:R-:W-:-:S02]  /*3fd0*/  LOP3.LUT R47, R7, 0x1f001f, RZ, 0xc0, !PT ;  /* 0x001f001f072f7812 */ /* 0x000fc400078ec0ff */
        /* <DEDUP_REMOVED lines=59> */
[----:B------:R-:W-:-:S03]  /*4390*/  HFMA2 R25, R78, R29, R25 ;  /* 0x0000001d4e197231 */ /* 0x000fc60000000019 */
[-C--:B------:R-:W-:Y:S02]  /*43a0*/  HFMA2.MMA R26, R83, R29.reuse, R26 ;  /* 0x0000001d531a7235 */ /* 0x080fe4000000001a */
[----:B------:R-:W-:Y:S01]  /*43b0*/  HFMA2.MMA R24, R77, R29, R24 ;  /* 0x0000001d4d187235 */ /* 0x000fe20000000018 */
[----:B------:R-:W-:Y:S02]  /*43c0*/  HFMA2 R29, R76, R29, R28 ;  /* 0x0000001d4c1d7231 */ /* 0x000fe4000000001c */
[----:B------:R-:W-:-:S03]  /*43d0*/  HFMA2 R28, R79, R30, R25 ;  /* 0x0000001e4f1c7231 */ /* 0x000fc60000000019 */
[-C--:B------:R-:W-:Y:S01]  /*43e0*/  HFMA2.MMA R26, R82, R30.reuse, R26 ;  /* 0x0000001e521a7235 */ /* 0x080fe2000000001a */
[-C--:B------:R-:W-:Y:S01]  /*43f0*/  HFMA2 R28, R73, R31.reuse, R28 ;  /* 0x0000001f491c7231 */ /* 0x080fe2000000001c */
[----:B------:R-:W-:Y:S01]  /*4400*/  HFMA2.MMA R92, R80, R30, R24 ;  /* 0x0000001e505c7235 */ /* 0x000fe20000000018 */
[----:B------:R-:W-:Y:S02]  /*4410*/  HFMA2 R30, R81, R30, R29 ;  /* 0x0000001e511e7231 */ /* 0x000fe4000000001d */
[-C--:B-1----:R-:W-:Y:S02]  /*4420*/  HFMA2 R28, R58, R20.reuse, R28 ;  /* 0x000000143a1c7231 */ /* 0x082fe4000000001c */
[----:B------:R-:W-:Y:S01]  /*4430*/  HFMA2 R30, R65, R31, R30 ;  /* 0x0000001f411e7231 */ /* 0x000fe2000000001e */
[-C--:B------:R-:W-:Y:S02]  /*4440*/  HFMA2.MMA R29, R75, R31.reuse, R26 ;  /* 0x0000001f4b1d7235 */ /* 0x080fe4000000001a */
[----:B------:R-:W0:Y:S01]  /*4450*/  LDS.128 R24, [UR4+0x20] ;  /* 0x00002004ff187984 */ /* 0x000e220008000c00 */
[----:B------:R-:W-:Y:S01]  /*4460*/  HFMA2.MMA R92, R63, R31, R92 ;  /* 0x0000001f3f5c7235 */ /* 0x000fe2000000005c */
[----:B------:R-:W-:-:S04]  /*4470*/  HFMA2 R30, R60, R20, R30 ;  /* 0x000000143c1e7231 */ /* 0x000fc8000000001e */
[-C--:B------:R-:W-:Y:S01]  /*4480*/  HFMA2.MMA R29, R57, R20.reuse, R29 ;  /* 0x00000014391d7235 */ /* 0x080fe2000000001d */
[-C--:B------:R-:W-:Y:S02]  /*4490*/  HFMA2 R30, R70, R21.reuse, R30 ;  /* 0x00000015461e7231 */ /* 0x080fe4000000001e */
[----:B------:R-:W-:Y:S01]  /*44a0*/  HFMA2.MMA R92, R59, R20, R92 ;  /* 0x000000143b5c7235 */ /* 0x000fe2000000005c */
[----:B------:R-:W-:-:S04]  /*44b0*/  HFMA2 R20, R68, R21, R28 ;  /* 0x0000001544147231 */ /* 0x000fc8000000001c */
[-C--:B------:R-:W-:Y:S01]  /*44c0*/  HFMA2.MMA R29, R67, R21.reuse, R29 ;  /* 0x00000015431d7235 */ /* 0x080fe2000000001d */
[----:B------:R-:W-:Y:S02]  /*44d0*/  HFMA2 R20, R62, R22, R20 ;  /* 0x000000163e147231 */ /* 0x000fe40000000014 */
[----:B------:R-:W-:Y:S02]  /*44e0*/  HFMA2.MMA R92, R69, R21, R92 ;  /* 0x00000015455c7235 */ /* 0x000fe4000000005c */
[----:B------:R-:W-:-:S03]  /*44f0*/  HFMA2 R20, R11, R23, R20 ;  /* 0x000000170b147231 */ /* 0x000fc60000000014 */
[----:B------:R-:W-:-:S03]  /*4500*/  HFMA2.MMA R21, R61, R22, R29 ;  /* 0x000000163d157235 */ /* 0x000fc6000000001d */
[----:B------:R-:W-:Y:S01]  /*4510*/  HFMA2.MMA R92, R64, R22, R92 ;  /* 0x00000016405c7235 */ /* 0x000fe2000000005c */
[----:B------:R-:W-:Y:S02]  /*4520*/  HFMA2 R22, R66, R22, R30 ;  /* 0x0000001642167231 */ /* 0x000fe4000000001e */
[----:B------:R-:W1:Y:S02]  /*4530*/  LDS.128 R28, [UR4+0x30] ;  /* 0x00003004ff1c7984 */ /* 0x000e640008000c00 */
[-C--:B------:R-:W-:Y:S01]  /*4540*/  HFMA2.MMA R21, R56, R23.reuse, R21 ;  /* 0x0000001738157235 */ /* 0x080fe20000000015 */
[----:B------:R-:W-:Y:S02]  /*4550*/  HFMA2 R22, R7, R23, R22 ;  /* 0x0000001707167231 */ /* 0x000fe40000000016 */
        /* <DEDUP_REMOVED lines=16> */
[----:B------:R-:W-:Y:S01]  /*4660*/  HFMA2.MMA R92, R41, R27, R92 ;  /* 0x0000001b295c7235 */ /* 0x000fe2000000005c */
[-C--:B-1----:R-:W-:Y:S02]  /*4670*/  HFMA2 R20, R45, R28.reuse, R20 ;  /* 0x0000001c2d147231 */ /* 0x082fe40000000014 */
[----:B------:R-:W-:-:S03]  /*4680*/  HFMA2 R22, R47, R28, R22 ;  /* 0x0000001c2f167231 */ /* 0x000fc60000000016 */
[-C--:B------:R-:W-:Y:S01]  /*4690*/  HFMA2.MMA R21, R44, R28.reuse, R21 ;  /* 0x0000001c2c157235 */ /* 0x080fe20000000015 */
        /* <DEDUP_REMOVED lines=9> */
[----:B------:R-:W-:Y:S02]  /*4730*/  HADD2 R20, R20.H0_H0, R20.H1_H1 ;  /* 0x3000001414147230 */ /* 0x000fe40000000800 */
[----:B------:R-:W-:Y:S01]  /*4740*/  HADD2 R22, R22.H0_H0, R22.H1_H1 ;  /* 0x3000001616167230 */ /* 0x000fe20000000800 */
        /* <DEDUP_REMOVED lines=10> */
.L_x_2865:
        /* <DEDUP_REMOVED lines=79> */
.L_x_2864:
        /* <DEDUP_REMOVED lines=8> */
.L_x_2863:
[----:B------:R-:W-:Y:S05]  /*4d60*/  @!P1 EXIT ;  /* 0x000000000000994d */ /* 0x000fea0003800000 */
[----:B------:R-:W1:Y:S01]  /*4d70*/  S2R R0, SR_CTAID.X ;  /* 0x0000000000007919 */ /* 0x000e620000002500 */
[----:B------:R-:W2:Y:S01]  /*4d80*/  S2UR UR4, SR_CTAID.Y ;  /* 0x00000000000479c3 */ /* 0x000ea20000002600 */
[----:B------:R-:W-:Y:S01]  /*4d90*/  HMUL2 R9, R16, R86.H0_H0 ;  /* 0x2000005610097232 */ /* 0x000fe20000000000 */
[----:B0-----:R-:W1:Y:S06]  /*4da0*/  S2R R3, SR_TID.X ;  /* 0x0000000000037919 */ /* 0x001e6c0000002100 */
[----:B------:R-:W0:Y:S01]  /*4db0*/  LDC.64 R6, c[0x0][0x230] ;  /* 0x00008c00ff067b82 */ /* 0x000e220000000a00 */
[----:B--2---:R-:W-:Y:S01]  /*4dc0*/  USHF.L.U32 UR4, UR4, 0x1, URZ ;  /* 0x0000000104047899 */ /* 0x004fe2000800063f */
[----:B-1----:R-:W-:-:S06]  /*4dd0*/  IMAD R0, R0, 0x20, R3 ;  /* 0x0000002000007824 */ /* 0x002fcc00078e0203 */
[----:B------:R-:W1:Y:S01]  /*4de0*/  LDC R3, c[0x0][0x238] ;  /* 0x00008e00ff037b82 */ /* 0x000e620000000800 */
[----:B------:R-:W-:-:S04]  /*4df0*/  IMAD.SHL.U32 R0, R0, 0x4, RZ ;  /* 0x0000000400007824 */ /* 0x000fc800078e00ff */
[----:B------:R-:W-:-:S04]  /*4e00*/  IMAD R8, R85, UR4, R0 ;  /* 0x0000000455087c24 */ /* 0x000fc8000f8e0200 */
[----:B0-----:R-:W-:-:S05]  /*4e10*/  IMAD.WIDE R4, R8, 0x2, R6 ;  /* 0x0000000208047825 */ /* 0x001fca00078e0206 */
[----:B------:R0:W-:Y:S01]  /*4e20*/  ATOM.E.ADD.F16x2.RN.STRONG.GPU P0, RZ, desc[UR8][R4.64], R9 ;  /* 0x0000000904ff79a2 */ /* 0x0001e2000810e1c8 */
[----:B------:R-:W-:Y:S01]  /*4e30*/  IMAD R0, RZ, RZ, -UR4 ;  /* 0x80000004ff007e24 */ /* 0x000fe2000f8e02ff */
[----:B------:R-:W-:Y:S01]  /*4e40*/  BSSY B0, `(.L_x_2867) ;  /* 0x0000011000007945 */ /* 0x000fe20003800000 */
[----:B------:R-:W-:-:S03]  /*4e50*/  HMUL2 R15, R15, R86.H0_H0 ;  /* 0x200000560f0f7232 */ /* 0x000fc60000000000 */
[----:B-1----:R-:W-:Y:S01]  /*4e60*/  VIADDMNMX R0, R0, R3, 0x2, PT ;  /* 0x0000000200007446 */ /* 0x002fe20003800103 */
[----:B0-----:R-:W-:Y:S06]  /*4e70*/  @P0 BRA `(.L_x_2868) ;  /* 0x0000000000340947 */ /* 0x001fec0003800000 */
[----:B------:R-:W0:Y:S02]  /*4e80*/  QSPC.E.S P0, RZ, [R4] ;  /* 0x0000000004ff73aa */ /* 0x000e240000000500 */
[----:B0-----:R-:W-:Y:S05]  /*4e90*/  @!P0 BRA `(.L_x_2869) ;  /* 0x0000000000208947 */ /* 0x001fea0003800000 */
[----:B------:R-:W-:-:S05]  /*4ea0*/  IMAD.MOV.U32 R2, RZ, RZ, R4 ;  /* 0x000000ffff027224 */ /* 0x000fca00078e0004 */
[----:B------:R-:W-:-:S07]  /*4eb0*/  MOV R10, R2 ;  /* 0x00000002000a7202 */ /* 0x000fce0000000f00 */
.L_x_2870:
[----:B------:R-:W0:Y:S02]  /*4ec0*/  LDS R2, [R10] ;  /* 0x000000000a027984 */ /* 0x000e240000000800 */
[----:B0-----:R-:W-:-:S10]  /*4ed0*/  HFMA2.MMA R3, R2, 1, 1, R9 ;  /* 0x3c003c0002037835 */ /* 0x001fd40000000009 */
[----:B------:R-:W0:Y:S02]  /*4ee0*/  ATOMS.CAST.SPIN R3, [R10], R2, R3 ;  /* 0x000000020a03738d */ /* 0x000e240001800003 */
[----:B0-----:R-:W-:-:S13]  /*4ef0*/  ISETP.EQ.U32.AND P0, PT, R3, 0x1, PT ;  /* 0x000000010300780c */ /* 0x001fda0003f02070 */
[----:B------:R-:W-:Y:S05]  /*4f00*/  @!P0 BRA `(.L_x_2870) ;  /* 0xfffffffc00ec8947 */ /* 0x000fea000383ffff */
[----:B------:R-:W-:Y:S05]  /*4f10*/  BRA `(.L_x_2868) ;  /* 0x00000000000c7947 */ /* 0x000fea0003800000 */
.L_x_2869:
[----:B------:R-:W2:Y:S02]  /*4f20*/  LD.E R2, desc[UR8][R4.64] ;  /* 0x0000000804027980 */ /* 0x000ea4000c101900 */
[----:B--2---:R-:W-:-:S05]  /*4f30*/  IMAD.IADD R3, R9, 0x1, R2 ;  /* 0x0000000109037824 */ /* 0x004fca00078e0202 */
[----:B------:R0:W-:Y:S02]  /*4f40*/  ST.E desc[UR8][R4.64], R3 ;  /* 0x0000000304007985 */ /* 0x0001e4000c101908 */
.L_x_2868:
[----:B------:R-:W-:Y:S05]  /*4f50*/  BSYNC B0 ;  /* 0x0000000000007941 */ /* 0x000fea0003800000 */
.L_x_2867:
[----:B------:R1:W-:Y:S01]  /*4f60*/  ATOM.E.ADD.F16x2.RN.STRONG.GPU P0, RZ, desc[UR8][R4.64+0x4], R15 ;  /* 0x0000040f04ff79a2 */ /* 0x0003e2000810e1c8 */
[----:B------:R-:W-:Y:S04]  /*4f70*/  BSSY B0, `(.L_x_2871) ;  /* 0x000000f000007945 */ /* 0x000fe80003800000 */
[----:B-1----:R-:W-:Y:S05]  /*4f80*/  @P0 BRA `(.L_x_2872) ;  /* 0x0000000000340947 */ /* 0x002fea0003800000 */
[----:B------:R-:W1:Y:S02]  /*4f90*/  QSPC.E.S P0, RZ, [R4+0x4] ;  /* 0x0000040004ff73aa */ /* 0x000e640000000500 */
[----:B-1----:R-:W-:Y:S05]  /*4fa0*/  @!P0 BRA `(.L_x_2873) ;  /* 0x0000000000208947 */ /* 0x002fea0003800000 */
[----:B------:R-:W-:-:S05]  /*4fb0*/  IMAD.MOV.U32 R2, RZ, RZ, R4 ;  /* 0x000000ffff027224 */ /* 0x000fca00078e0004 */
[----:B0-----:R-:W-:-:S07]  /*4fc0*/  MOV R4, R2 ;  /* 0x0000000200047202 */ /* 0x001fce0000000f00 */
.L_x_2874:
[----:B------:R-:W0:Y:S02]  /*4fd0*/  LDS R2, [R4+0x4] ;  /* 0x0000040004027984 */ /* 0x000e240000000800 */
[----:B0-----:R-:W-:-:S06]  /*4fe0*/  HADD2 R3, R2, R15 ;  /* 0x0000000f02037230 */ /* 0x001fcc0000000000 */
[----:B------:R-:W0:Y:S02]  /*4ff0*/  ATOMS.CAST.SPIN R3, [R4+0x4], R2, R3 ;  /* 0x000004020403738d */ /* 0x000e240001800003 */
[----:B0-----:R-:W-:-:S13]  /*5000*/  ISETP.EQ.U32.AND P0, PT, R3, 0x1, PT ;  /* 0x000000010300780c */ /* 0x001fda0003f02070 */
[----:B------:R-:W-:Y:S05]  /*5010*/  @!P0 BRA `(.L_x_2874) ;  /* 0xfffffffc00ec8947 */ /* 0x000fea000383ffff */
[----:B------:R-:W-:Y:S05]  /*5020*/  BRA `(.L_x_2872) ;  /* 0x00000000000c7947 */ /* 0x000fea0003800000 */
.L_x_2873:
[----:B------:R-:W0:Y:S02]  /*5030*/  LD.E R2, desc[UR8][R4.64+0x4] ;  /* 0x0000040804027980 */ /* 0x000e24000c101900 */
[----:B0-----:R-:W-:-:S05]  /*5040*/  IMAD.IADD R3, R15, 0x1, R2 ;  /* 0x000000010f037824 */ /* 0x001fca00078e0202 */
[----:B------:R1:W-:Y:S02]  /*5050*/  ST.E desc[UR8][R4.64+0x4], R3 ;  /* 0x0000040304007985 */ /* 0x0003e4000c101908 */
.L_x_2872:
[----:B------:R-:W-:Y:S05]  /*5060*/  BSYNC B0 ;  /* 0x0000000000007941 */ /* 0x000fea0003800000 */
.L_x_2871:
        /* <DEDUP_REMOVED lines=13> */
.L_x_2878:
[----:B------:R-:W0:Y:S02]  /*5140*/  LDS R2, [R0] ;  /* 0x0000000000027984 */ /* 0x000e240000000800 */
[----:B0-----:R-:W-:-:S10]  /*5150*/  HFMA2.MMA R3, R2, 1, 1, R7 ;  /* 0x3c003c0002037835 */ /* 0x001fd40000000007 */
[----:B------:R-:W0:Y:S02]  /*5160*/  ATOMS.CAST.SPIN R3, [R0], R2, R3 ;  /* 0x000000020003738d */ /* 0x000e240001800003 */
[----:B0-----:R-:W-:-:S13]  /*5170*/  ISETP.EQ.U32.AND P0, PT, R3, 0x1, PT ;  /* 0x000000010300780c */ /* 0x001fda0003f02070 */
[----:B------:R-:W-:Y:S05]  /*5180*/  @!P0 BRA `(.L_x_2878) ;  /* 0xfffffffc00ec8947 */ /* 0x000fea000383ffff */
[----:B------:R-:W-:Y:S05]  /*5190*/  BRA `(.L_x_2876) ;  /* 0x00000000000c7947 */ /* 0x000fea0003800000 */
.L_x_2877:
[----:B------:R-:W2:Y:S02]  /*51a0*/  LD.E R0, desc[UR8][R4.64] ;  /* 0x0000000804007980 */ /* 0x000ea4000c101900 */
[----:B--2---:R-:W-:-:S05]  /*51b0*/  IMAD.IADD R3, R7, 0x1, R0 ;  /* 0x0000000107037824 */ /* 0x004fca00078e0200 */
[----:B------:R0:W-:Y:S02]  /*51c0*/  ST.E desc[UR8][R4.64], R3 ;  /* 0x0000000304007985 */ /* 0x0001e4000c101908 */
.L_x_2876:
[----:B------:R-:W-:Y:S05]  /*51d0*/  BSYNC B0 ;  /* 0x0000000000007941 */ /* 0x000fea0003800000 */
.L_x_2875:
[----:B------:R1:W-:Y:S02]  /*51e0*/  ATOM.E.ADD.F16x2.RN.STRONG.GPU P0, RZ, desc[UR8][R4.64+0x4], R13 ;  /* 0x0000040d04ff79a2 */ /* 0x0003e4000810e1c8 */
[----:B-1----:R-:W-:Y:S05]  /*51f0*/  @P0 EXIT ;  /* 0x000000000000094d */ /* 0x002fea0003800000 */
[----:B------:R-:W1:Y:S02]  /*5200*/  QSPC.E.S P0, RZ, [R4+0x4] ;  /* 0x0000040004ff73aa */ /* 0x000e640000000500 */
[----:B-1----:R-:W-:Y:S05]  /*5210*/  @!P0 BRA `(.L_x_2879) ;  /* 0x0000000000208947 */ /* 0x002fea0003800000 */
[----:B------:R-:W-:-:S05]  /*5220*/  IMAD.MOV.U32 R2, RZ, RZ, R4 ;  /* 0x000000ffff027224 */ /* 0x000fca00078e0004 */
[----:B------:R-:W-:-:S07]  /*5230*/  MOV R0, R2 ;  /* 0x0000000200007202 */ /* 0x000fce0000000f00 */
.L_x_2880:
[----:B------:R-:W0:Y:S02]  /*5240*/  LDS R2, [R0+0x4] ;  /* 0x0000040000027984 */ /* 0x000e240000000800 */
[----:B0-----:R-:W-:-:S06]  /*5250*/  HADD2 R3, R2, R13 ;  /* 0x0000000d02037230 */ /* 0x001fcc0000000000 */
[----:B------:R-:W0:Y:S02]  /*5260*/  ATOMS.CAST.SPIN R3, [R0+0x4], R2, R3 ;  /* 0x000004020003738d */ /* 0x000e240001800003 */
[----:B0-----:R-:W-:-:S13]  /*5270*/  ISETP.EQ.U32.AND P0, PT, R3, 0x1, PT ;  /* 0x000000010300780c */ /* 0x001fda0003f02070 */
[----:B------:R-:W-:Y:S05]  /*5280*/  @!P0 BRA `(.L_x_2880) ;  /* 0xfffffffc00ec8947 */ /* 0x000fea000383ffff */
[----:B------:R-:W-:Y:S05]  /*5290*/  EXIT ;  /* 0x000000000000794d */ /* 0x000fea0003800000 */
.L_x_2879:
[----:B------:R-:W0:Y:S02]  /*52a0*/  LD.E R0, desc[UR8][R4.64+0x4] ;  /* 0x0000040804007980 */ /* 0x000e24000c101900 */
[----:B0-----:R-:W-:-:S05]  /*52b0*/  IMAD.IADD R3, R13, 0x1, R0 ;  /* 0x000000010d037824 */ /* 0x001fca00078e0200 */
[----:B------:R-:W-:Y:S01]  /*52c0*/  ST.E desc[UR8][R4.64+0x4], R3 ;  /* 0x0000040304007985 */ /* 0x000fe2000c101908 */
[----:B------:R-:W-:Y:S05]  /*52d0*/  EXIT ;  /* 0x000000000000794d */ /* 0x000fea0003800000 */
.L_x_2881:
        /* <DEDUP_REMOVED lines=10> */
.L_x_3711:


//--------------------- .text._Z23gemm_half_q_half_kernelILi2ELi16ELb1ELb1ELi32EEvPK6__halfPKjS4_S2_PS0_iiiiPKtS7_iiiiiibS2_i --------------------------
	.section	.text._Z23gemm_half_q_half_kernelILi2ELi16ELb1ELb1ELi32EEvPK6__halfPKjS4_S2_PS0_iiiiPKtS7_iiiiiibS2_i,"ax",@progbits
	.align	128
        .global         _Z23gemm_half_q_half_kernelILi2ELi16ELb1ELb1ELi32EEvPK6__halfPKjS4_S2_PS0_iiiiPKtS7_iiiiiibS2_i
        .type           _Z23gemm_half_q_half_kernelILi2ELi16ELb1ELb1ELi32EEvPK6__halfPKjS4_S2_PS0_iiiiPKtS7_iiiiiibS2_i,@function
        .size           _Z23gemm_half_q_half_kernelILi2ELi16ELb1ELb1ELi32EEvPK6__halfPKjS4_S2_PS0_iiiiPKtS7_iiiiiibS2_i,(.L_x_3712 - _Z23gemm_half_q_half_kernelILi2ELi16ELb1ELb1ELi32EEvPK6__halfPKjS4_S2_PS0_iiiiPKtS7_iiiiiibS2_i)
        .other          _Z23gemm_half_q_half_kernelILi2ELi16ELb1ELb1ELi32EEvPK6__halfPKjS4_S2_PS0_iiiiPKtS7_iiiiiibS2_i,@"STO_CUDA_ENTRY STV_DEFAULT"
_Z23gemm_half_q_half_kernelILi2ELi16ELb1ELb1ELi32EEvPK6__halfPKjS4_S2_PS0_iiiiPKtS7_iiiiiibS2_i:
.text._Z23gemm_half_q_half_kernelILi2ELi16ELb1ELb1ELi32EEvPK6__halfPKjS4_S2_PS0_iiiiPKtS7_iiiiiibS2_i:
        /* <DEDUP_REMOVED lines=24> */
.L_x_2882:
        /* <DEDUP_REMOVED lines=37> */
.L_x_2887:
        /* <DEDUP_REMOVED lines=16> */
.L_x_2886:
        /* <DEDUP_REMOVED lines=16> */
.L_x_2885:
        /* <DEDUP_REMOVED lines=17> */
.L_x_2889:
        /* <DEDUP_REMOVED lines=16> */
.L_x_2888:
        /* <DEDUP_REMOVED lines=14> */
.L_x_2884:
[----:B------:R-:W-:Y:S05]  /*08c0*/  BSYNC B0 ;  /* 0x0000000000007941 */ /* 0x000fea0003800000 */
.L_x_2883:
        /* <DEDUP_REMOVED lines=21> */
.L_x_2892:
        /* <DEDUP_REMOVED lines=11> */
.L_x_2891:
[----:B-1----:R-:W-:-:S05]  /*0ad0*/  IMAD.IADD R8, R4, 0x1, -R5 ;  /* 0x0000000104087824 */ /* 0x002fca00078e0a05 */
        /* <DEDUP_REMOVED lines=9> */
.L_x_2890:
[----:B------:R-:W0:Y:S08]  /*0b70*/  LDC R23, c[0x0][0x25c] ;  /* 0x00009700ff177b82 */ /* 0x000e300000000800 */
[----:B------:R-:W-:Y:S01]  /*0b80*/  BAR.SYNC.DEFER_BLOCKING 0x0 ;  /* 0x0000000000007b1d */ /* 0x000fe20000010000 */
[----:B------:R-:W-:-:S07]  /*0b90*/  ISETP.GE.AND P0, PT, R88, R89, PT ;  /* 0x000000595800720c */ /* 0x000fce0003f06270 */
[----:B------:R-:W2:Y:S06]  /*0ba0*/  LDC R24, c[0x0][0x264] ;  /* 0x00009900ff187b82 */ /* 0x000eac0000000800 */
[----:B------:R-:W-:Y:S05]  /*0bb0*/  @P0 BRA `(.L_x_2893) ;  /* 0x0000000000d40947 */ /* 0x000fea0003800000 */
[----:B-1----:R-:W1:Y:S01]  /*0bc0*/  LDC.64 R4, c[0x0][0x248] ;  /* 0x00009200ff047b82 */ /* 0x002e620000000a00 */
[----:B------:R-:W-:-:S07]  /*0bd0*/  IMAD.SHL.U32 R11, R3, 0x40, RZ ;  /* 0x00000040030b7824 */ /* 0x000fce00078e00ff */
[----:B------:R-:W3:Y:S08]  /*0be0*/  LDC.64 R6, c[0x0][0x220] ;  /* 0x00008800ff067b82 */ /* 0x000ef00000000a00 */
        /* <DEDUP_REMOVED lines=10> */
.L_x_2894:
[----:B-----5:R-:W-:-:S04]  /*0c90*/  VIADD R12, R3, UR4 ;  /* 0x00000004030c7c36 */ /* 0x020fc80008000000 */
[----:B-1----:R-:W-:-:S05]  /*0ca0*/  IMAD R10, R12, R85, RZ ;  /* 0x000000550c0a7224 */ /* 0x002fca00078e02ff */
[----:B------:R-:W-:-:S04]  /*0cb0*/  SHF.R.S32.HI R11, RZ, 0x1f, R10 ;  /* 0x0000001fff0b7819 */ /* 0x000fc8000001140a */
[----:B------:R-:W-:-:S04]  /*0cc0*/  LEA.HI R11, R11, R10, RZ, 0x3 ;  /* 0x0000000a0b0b7211 */ /* 0x000fc800078f18ff */
[----:B------:R-:W-:-:S05]  /*0cd0*/  LEA.HI.SX32 R11, R11, R20, 0x1d ;  /* 0x000000140b0b7211 */ /* 0x000fca00078feaff */
[----:B------:R-:W-:-:S06]  /*0ce0*/  IMAD.WIDE R10, R11, 0x4, R6 ;  /* 0x000000040b0a7825 */ /* 0x000fcc00078e0206 */
[----:B------:R-:W3:Y:S01]  /*0cf0*/  LDG.E.CONSTANT R11, desc[UR8][R10.64] ;  /* 0x000000080a0b7981 */ /* 0x000ee2000c1e9900 */
[----:B------:R-:W-:-:S05]  /*0d00*/  LEA R15, R22, 0x1, 0x1 ;  /* 0x00000001160f7811 */ /* 0x000fca00078e08ff */
[----:B------:R-:W-:-:S05]  /*0d10*/  IMAD.WIDE R14, R15, 0x2, R4 ;  /* 0x000000020f0e7825 */ /* 0x000fca00078e0204 */
[----:B------:R-:W2:Y:S01]  /*0d20*/  LDG.E.U16.CONSTANT R21, desc[UR8][R14.64] ;  /* 0x000000080e157981 */ /* 0x000ea2000c1e9500 */
[----:B----4-:R-:W-:-:S06]  /*0d30*/  IMAD.WIDE R12, R12, 0x2, R8 ;  /* 0x000000020c0c7825 */ /* 0x010fcc00078e0208 */
[----:B------:R1:W4:Y:S01]  /*0d40*/  LDG.E.U16.CONSTANT R12, desc[UR8][R12.64] ;  /* 0x000000080c0c7981 */ /* 0x000322000c1e9500 */
[----:B------:R-:W-:Y:S01]  /*0d50*/  UIADD3 UR4, UR4, 0x1, URZ ;  /* 0x0000000104047890 */ /* 0x000fe2000fffe03f */
[----:B---3--:R-:W-:-:S04]  /*0d60*/  SHF.R.U32.HI R17, RZ, R16, R11 ;  /* 0x00000010ff117219 */ /* 0x008fc8000001160b */
[----:B------:R-:W-:Y:S02]  /*0d70*/  LOP3.LUT R18, R17, 0xf, RZ, 0xc0, !PT ;  /* 0x0000000f11127812 */ /* 0x000fe400078ec0ff */
[--C-:B------:R-:W-:Y:S02]  /*0d80*/  SHF.R.U32.HI R19, RZ, 0x4, R17.reuse ;  /* 0x00000004ff137819 */ /* 0x100fe40000011611 */
[--C-:B------:R-:W-:Y:S01]  /*0d90*/  SHF.R.U32.HI R10, RZ, 0x8, R17.reuse ;  /* 0x00000008ff0a7819 */ /* 0x100fe20000011611 */
[----:B------:R-:W-:Y:S01]  /*0da0*/  VIADD R18, R18, 0x1 ;  /* 0x0000000112127836 */ /* 0x000fe20000000000 */
[----:B------:R-:W-:Y:S01]  /*0db0*/  SHF.R.U32.HI R17, RZ, 0xc, R17 ;  /* 0x0000000cff117819 */ /* 0x000fe20000011611 */
[----:B--2---:R-:W-:Y:S01]  /*0dc0*/  IMAD.IADD R22, R21, 0x1, R22 ;  /* 0x0000000115167824 */ /* 0x004fe200078e0216 */
        /* <DEDUP_REMOVED lines=9> */
[----:B-1----:R-:W-:Y:S02]  /*0e60*/  IMAD R13, R19, R19, RZ ;  /* 0x00000013130d7224 */ /* 0x002fe400078e02ff */
[----:B------:R-:W-:Y:S02]  /*0e70*/  IMAD R10, R10, R10, RZ ;  /* 0x0000000a0a0a7224 */ /* 0x000fe400078e02ff */
[----:B------:R-:W-:Y:S01]  /*0e80*/  IMAD R14, R17, R17, RZ ;  /* 0x00000011110e7224 */ /* 0x000fe200078e02ff */
[----:B------:R-:W1:Y:S01]  /*0e90*/  I2F.F16 R19, R13 ;  /* 0x0000000d00137306 */ /* 0x000e620000200c00 */
[----:B----4-:R-:W-:-:S07]  /*0ea0*/  HMUL2 R32, R11.H0_H0, R12.H0_H0 ;  /* 0x2000000c0b207232 */ /* 0x010fce0000000800 */
[----:B------:R-:W2:Y:S01]  /*0eb0*/  I2F.F16 R15, R10 ;  /* 0x0000000a000f7306 */ /* 0x000ea20000200c00 */
[----:B-1----:R-:W-:-:S07]  /*0ec0*/  HMUL2 R19, R19.H0_H0, R12.H0_H0 ;  /* 0x2000000c13137232 */ /* 0x002fce0000000800 */
[----:B------:R-:W1:Y:S01]  /*0ed0*/  I2F.F16 R17, R14 ;  /* 0x0000000e00117306 */ /* 0x000e620000200c00 */
[-C--:B--2---:R-:W-:Y:S02]  /*0ee0*/  HMUL2 R18, R15.H0_H0, R12.reuse.H0_H0 ;  /* 0x2000000c0f127232 */ /* 0x084fe40000000800 */
[----:B-1----:R-:W-:Y:S01]  /*0ef0*/  HMUL2 R17, R17.H0_H0, R12.H0_H0 ;  /* 0x2000000c11117232 */ /* 0x002fe20000000800 */
[----:B------:R-:W-:Y:S06]  /*0f00*/  @!P2 BRA `(.L_x_2894) ;  /* 0xfffffffc0060a947 */ /* 0x000fec000383ffff */
.L_x_2893:
        /* <DEDUP_REMOVED lines=9> */
[----:B------:R-:W-:Y:S01]  /*0fa0*/  IMAD.MOV.U32 R3, RZ, RZ, RZ ;  /* 0x000000ffff037224 */ /* 0x000fe200078e00ff */
[C---:B0-----:R-:W-:Y:S01]  /*0fb0*/  ISETP.GT.AND P3, PT, R88.reuse, R23, PT ;  /* 0x000000175800720c */ /* 0x041fe20003f64270 */
[----:B------:R-:W-:Y:S01]  /*0fc0*/  IMAD.MOV.U32 R4, RZ, RZ, RZ ;  /* 0x000000ffff047224 */ /* 0x000fe200078e00ff */
[----:B--2---:R-:W-:Y:S01]  /*0fd0*/  ISETP.GT.AND P5, PT, R88, R24, PT ;  /* 0x000000185800720c */ /* 0x004fe20003fa4270 */
        /* <DEDUP_REMOVED lines=8> */
.L_x_2895:
        /* <DEDUP_REMOVED lines=8> */
.L_x_2896:
        /* <DEDUP_REMOVED lines=11> */
.L_x_2897:
        /* <DEDUP_REMOVED lines=8> */
.L_x_2898:
        /* <DEDUP_REMOVED lines=9> */
.L_x_2899:
        /* <DEDUP_REMOVED lines=24> */
.L_x_2903:
        /* <DEDUP_REMOVED lines=342> */
.L_x_2902:
        /* <DEDUP_REMOVED lines=79> */
.L_x_2901:
        /* <DEDUP_REMOVED lines=8> */
.L_x_2900:
        /* <DEDUP_REMOVED lines=22> */
.L_x_2907:
[----:B------:R-:W0:Y:S02]  /*3050*/  LDS R2, [R10] ;  /* 0x000000000a027984 */ /* 0x000e240000000800 */
[----:B0-----:R-:W-:-:S10]  /*3060*/  HFMA2.MMA R3, R2, 1, 1, R9 ;  /* 0x3c003c0002037835 */ /* 0x001fd40000000009 */
[----:B------:R-:W0:Y:S02]  /*3070*/  ATOMS.CAST.SPIN R3, [R10], R2, R3 ;  /* 0x000000020a03738d */ /* 0x000e240001800003 */
[----:B0-----:R-:W-:-:S13]  /*3080*/  ISETP.EQ.U32.AND P0, PT, R3, 0x1, PT ;  /* 0x000000010300780c */ /* 0x001fda0003f02070 */
[----:B------:R-:W-:Y:S05]  /*3090*/  @!P0 BRA `(.L_x_2907) ;  /* 0xfffffffc00ec8947 */ /* 0x000fea000383ffff */
[----:B------:R-:W-:Y:S05]  /*30a0*/  BRA `(.L_x_2905) ;  /* 0x00000000000c7947 */ /* 0x000fea0003800000 */
.L_x_2906:
[----:B------:R-:W2:Y:S02]  /*30b0*/  LD.E R2, desc[UR8][R4.64] ;  /* 0x0000000804027980 */ /* 0x000ea4000c101900 */
[----:B--2---:R-:W-:-:S05]  /*30c0*/  IMAD.IADD R3, R9, 0x1, R2 ;  /* 0x0000000109037824 */ /* 0x004fca00078e0202 */
[----:B------:R0:W-:Y:S02]  /*30d0*/  ST.E desc[UR8][R4.64], R3 ;  /* 0x0000000304007985 */ /* 0x0001e4000c101908 */
.L_x_2905:
[----:B------:R-:W-:Y:S05]  /*30e0*/  BSYNC B0 ;  /* 0x0000000000007941 */ /* 0x000fea0003800000 */
.L_x_2904:
[----:B------:R1:W-:Y:S01]  /*30f0*/  ATOM.E.ADD.F16x2.RN.STRONG.GPU P0, RZ, desc[UR8][R4.64+0x4], R15 ;  /* 0x0000040f04ff79a2 */ /* 0x0003e2000810e1c8 */
[----:B------:R-:W-:Y:S04]  /*3100*/  BSSY B0, `(.L_x_2908) ;  /* 0x000000f000007945 */ /* 0x000fe80003800000 */
[----:B-1----:R-:W-:Y:S05]  /*3110*/  @P0 BRA `(.L_x_2909) ;  /* 0x0000000000340947 */ /* 0x002fea0003800000 */
[----:B------:R-:W1:Y:S02]  /*3120*/  QSPC.E.S P0, RZ, [R4+0x4] ;  /* 0x0000040004ff73aa */ /* 0x000e640000000500 */
[----:B-1----:R-:W-:Y:S05]  /*3130*/  @!P0 BRA `(.L_x_2910) ;  /* 0x0000000000208947 */ /* 0x002fea0003800000 */
[----:B------:R-:W-:-:S05]  /*3140*/  IMAD.MOV.U32 R2, RZ, RZ, R4 ;  /* 0x000000ffff027224 */ /* 0x000fca00078e0004 */
[----:B0-----:R-:W-:-:S07]  /*3150*/  MOV R4, R2 ;  /* 0x0000000200047202 */ /* 0x001fce0000000f00 */
.L_x_2911:
[----:B------:R-:W0:Y:S02]  /*3160*/  LDS R2, [R4+0x4] ;  /* 0x0000040004027984 */ /* 0x000e240000000800 */
[----:B0-----:R-:W-:-:S06]  /*3170*/  HADD2 R3, R2, R15 ;  /* 0x0000000f02037230 */ /* 0x001fcc0000000000 */
[----:B------:R-:W0:Y:S02]  /*3180*/  ATOMS.CAST.SPIN R3, [R4+0x4], R2, R3 ;  /* 0x000004020403738d */ /* 0x000e240001800003 */
[----:B0-----:R-:W-:-:S13]  /*3190*/  ISETP.EQ.U32.AND P0, PT, R3, 0x1, PT ;  /* 0x000000010300780c */ /* 0x001fda0003f02070 */
[----:B------:R-:W-:Y:S05]  /*31a0*/  @!P0 BRA `(.L_x_2911) ;  /* 0xfffffffc00ec8947 */ /* 0x000fea000383ffff */
[----:B------:R-:W-:Y:S05]  /*31b0*/  BRA `(.L_x_2909) ;  /* 0x00000000000c7947 */ /* 0x000fea0003800000 */
.L_x_2910:
[----:B------:R-:W0:Y:S02]  /*31c0*/  LD.E R2, desc[UR8][R4.64+0x4] ;  /* 0x0000040804027980 */ /* 0x000e24000c101900 */
[----:B0-----:R-:W-:-:S05]  /*31d0*/  IMAD.IADD R3, R15, 0x1, R2 ;  /* 0x000000010f037824 */ /* 0x001fca00078e0202 */
[----:B------:R1:W-:Y:S02]  /*31e0*/  ST.E desc[UR8][R4.64+0x4], R3 ;  /* 0x0000040304007985 */ /* 0x0003e4000c101908 */
.L_x_2909:
[----:B------:R-:W-:Y:S05]  /*31f0*/  BSYNC B0 ;  /* 0x0000000000007941 */ /* 0x000fea0003800000 */
.L_x_2908:
        /* <DEDUP_REMOVED lines=13> */
.L_x_2915:
[----:B------:R-:W0:Y:S02]  /*32d0*/  LDS R2, [R0] ;  /* 0x0000000000027984 */ /* 0x000e240000000800 */
[----:B0-----:R-:W-:-:S10]  /*32e0*/  HFMA2.MMA R3, R2, 1, 1, R7 ;  /* 0x3c003c0002037835 */ /* 0x001fd40000000007 */
[----:B------:R-:W0:Y:S02]  /*32f0*/  ATOMS.CAST.SPIN R3, [R0], R2, R3 ;  /* 0x000000020003738d */ /* 0x000e240001800003 */
[----:B0-----:R-:W-:-:S13]  /*3300*/  ISETP.EQ.U32.AND P0, PT, R3, 0x1, PT ;  /* 0x000000010300780c */ /* 0x001fda0003f02070 */
[----:B------:R-:W-:Y:S05]  /*3310*/  @!P0 BRA `(.L_x_2915) ;  /* 0xfffffffc00ec8947 */ /* 0x000fea000383ffff */
[----:B------:R-:W-:Y:S05]  /*3320*/  BRA `(.L_x_2913) ;  /* 0x00000000000c7947 */ /* 0x000fea0003800000 */
.L_x_2914:
[----:B------:R-:W2:Y:S02]  /*3330*/  LD.E R0, desc[UR8][R4.64] ;  /* 0x0000000804007980 */ /* 0x000ea4000c101900 */
[----:B--2---:R-:W-:-:S05]  /*3340*/  IMAD.IADD R3, R7, 0x1, R0 ;  /* 0x0000000107037824 */ /* 0x004fca00078e0200 */
[----:B------:R0:W-:Y:S02]  /*3350*/  ST.E desc[UR8][R4.64], R3 ;  /* 0x0000000304007985 */ /* 0x0001e4000c101908 */
.L_x_2913:
[----:B------:R-:W-:Y:S05]  /*3360*/  BSYNC B0 ;  /* 0x0000000000007941 */ /* 0x000fea0003800000 */
.L_x_2912:
[----:B------:R1:W-:Y:S02]  /*3370*/  ATOM.E.ADD.F16x2.RN.STRONG.GPU P0, RZ, desc[UR8][R4.64+0x4], R13 ;  /* 0x0000040d04ff79a2 */ /* 0x0003e4000810e1c8 */
[----:B-1----:R-:W-:Y:S05]  /*3380*/  @P0 EXIT ;  /* 0x000000000000094d */ /* 0x002fea0003800000 */
[----:B------:R-:W1:Y:S02]  /*3390*/  QSPC.E.S P0, RZ, [R4+0x4] ;  /* 0x0000040004ff73aa */ /* 0x000e640000000500 */
[----:B-1----:R-:W-:Y:S05]  /*33a0*/  @!P0 BRA `(.L_x_2916) ;  /* 0x0000000000208947 */ /* 0x002fea0003800000 */
[----:B------:R-:W-:-:S05]  /*33b0*/  IMAD.MOV.U32 R2, RZ, RZ, R4 ;  /* 0x000000ffff027224 */ /* 0x000fca00078e0004 */
[----:B------:R-:W-:-:S07]  /*33c0*/  MOV R0, R2 ;  /* 0x0000000200007202 */ /* 0x000fce0000000f00 */
.L_x_2917:
[----:B------:R-:W0:Y:S02]  /*33d0*/  LDS R2, [R0+0x4] ;  /* 0x0000040000027984 */ /* 0x000e240000000800 */
[----:B0-----:R-:W-:-:S06]  /*33e0*/  HADD2 R3, R2, R13 ;  /* 0x0000000d02037230 */ /* 0x001fcc0000000000 */
[----:B------:R-:W0:Y:S02]  /*33f0*/  ATOMS.CAST.SPIN R3, [R0+0x4], R2, R3 ;  /* 0x000004020003738d */ /* 0x000e240001800003 */
[----:B0-----:R-:W-:-:S13]  /*3400*/  ISETP.EQ.U32.AND P0, PT, R3, 0x1, PT ;  /* 0x000000010300780c */ /* 0x001fda0003f02070 */
[----:B------:R-:W-:Y:S05]  /*3410*/  @!P0 BRA `(.L_x_2917) ;  /* 0xfffffffc00ec8947 */ /* 0x000fea000383ffff */
[----:B------:R-:W-:Y:S05]  /*3420*/  EXIT ;  /* 0x000000000000794d */ /* 0x000fea0003800000 */
.L_x_2916:
[----:B------:R-:W0:Y:S02]  /*3430*/  LD.E R0, desc[UR8][R4.64+0x4] ;  /* 0x0000040804007980 */ /* 0x000e24000c101900 */
[----:B0-----:R-:W-:-:S05]  /*3440*/  IMAD.IADD R3, R13, 0x1, R0 ;  /* 0x000000010d037824 */ /* 0x001fca00078e0200 */
[----:B------:R-:W-:Y:S01]  /*3450*/  ST.E desc[UR8][R4.64+0x4], R3 ;  /* 0x0000040304007985 */ /* 0x000fe2000c101908 */
[----:B------:R-:W-:Y:S05]  /*3460*/  EXIT ;  /* 0x000000000000794d */ /* 0x000fea0003800000 */
.L_x_2918:
        /* <DEDUP_REMOVED lines=9> */
.L_x_3712:


//--------------------- .text._Z23gemm_half_q_half_kernelILi2ELi24ELb1ELb1ELi32EEvPK6__halfPKjS4_S2_PS0_iiiiPKtS7_iiiiiibS2_i --------------------------
	.section	.text._Z23gemm_half_q_half_kernelILi2ELi24ELb1ELb1ELi32EEvPK6__halfPKjS4_S2_PS0_iiiiPKtS7_iiiiiibS2_i,"ax",@progbits
	.align	128
        .global         _Z23gemm_half_q_half_kernelILi2ELi24ELb1ELb1ELi32EEvPK6__halfPKjS4_S2_PS0_iiiiPKtS7_iiiiiibS2_i
        .type           _Z23gemm_half_q_half_kernelILi2ELi24ELb1ELb1ELi32EEvPK6__halfPKjS4_S2_PS0_iiiiPKtS7_iiiiiibS2_i,@function
        .size           _Z23gemm_half_q_half_kernelILi2ELi24ELb1ELb1ELi32EEvPK6__halfPKjS4_S2_PS0_iiiiPKtS7_iiiiiibS2_i,(.L_x_3713 - _Z23gemm_half_q_half_kernelILi2ELi24ELb1ELb1ELi32EEvPK6__halfPKjS4_S2_PS0_iiiiPKtS7_iiiiiibS2_i)
        .other          _Z23gemm_half_q_half_kernelILi2ELi24ELb1ELb1ELi32EEvPK6__halfPKjS4_S2_PS0_iiiiPKtS7_iiiiiibS2_i,@"STO_CUDA_ENTRY STV_DEFAULT"
_Z23gemm_half_q_half_kernelILi2ELi24ELb1ELb1ELi32EEvPK6__halfPKjS4_S2_PS0_iiiiPKtS7_iiiiiibS2_i:
.text._Z23gemm_half_q_half_kernelILi2ELi24ELb1ELb1ELi32EEvPK6__halfPKjS4_S2_PS0_iiiiPKtS7_iiiiiibS2_i:
        /* <DEDUP_REMOVED lines=24> */
.L_x_2919:
[----:B------:R-:W-:Y:S01]  /*0180*/  PRMT R2, R2, 0x9910, RZ ;  /* 0x0000991002027816 */ /* 0x000fe200000000ff */
[----:B------:R-:W0:Y:S01]  /*0190*/  S2UR UR4, SR_CTAID.X ;  /* 0x00000000000479c3 */ /* 0x000e220000002500 */
[----:B------:R-:W-:Y:S02]  /*01a0*/  SHF.L.U32 R88, R3, 0x5, RZ ;  /* 0x0000000503587819 */ /* 0x000fe400000006ff */
[----:B------:R-:W-:Y:S02]  /*01b0*/  ISETP.NE.AND P0, PT, R2, RZ, PT ;  /* 0x000000ff0200720c */ /* 0x000fe40003f05270 */
[----:B------:R-:W-:-:S11]  /*01c0*/  VIADDMNMX R89, R88, 0x20, R17, PT ;  /* 0x0000002058597846 */ /* 0x000fd60003800111 */
[----:B0-----:R-:W-:Y:S05]  /*01d0*/  @!P0 EXIT ;  /* 0x000000000000894d */ /* 0x001fea0003800000 */
[----:B------:R-:W-:Y:S01]  /*01e0*/  IADD3 R6, R88, R16, RZ ;  /* 0x0000001058067210 */ /* 0x000fe20007ffe0ff */
        /* <DEDUP_REMOVED lines=30> */
.L_x_2924:
        /* <DEDUP_REMOVED lines=16> */
.L_x_2923:
        /* <DEDUP_REMOVED lines=16> */
.L_x_2922:
        /* <DEDUP_REMOVED lines=17> */
.L_x_2926:
        /* <DEDUP_REMOVED lines=16> */
.L_x_2925:
        /* <DEDUP_REMOVED lines=14> */
.L_x_2921:
[----:B------:R-:W-:Y:S05]  /*08c0*/  BSYNC B0 ;  /* 0x0000000000007941 */ /* 0x000fea0003800000 */
.L_x_2920:
        /* <DEDUP_REMOVED lines=21> */
.L_x_2929:
        /* <DEDUP_REMOVED lines=11> */
.L_x_2928:
[----:B-1----:R-:W-:-:S04]  /*0ad0*/  IADD3 R8, R4, -R5, RZ ;  /* 0x8000000504087210 */ /* 0x002fc80007ffe0ff */
        /* <DEDUP_REMOVED lines=9> */
.L_x_2927:
        /* <DEDUP_REMOVED lines=18> */
.L_x_2931:
        /* <DEDUP_REMOVED lines=40> */
.L_x_2930:
        /* <DEDUP_REMOVED lines=21> */
.L_x_2932:
        /* <DEDUP_REMOVED lines=8> */
.L_x_2933:
        /* <DEDUP_REMOVED lines=11> */
.L_x_2934:
        /* <DEDUP_REMOVED lines=8> */
.L_x_2935:
        /* <DEDUP_REMOVED lines=9> */
.L_x_2936:
[----:B------:R-:W-:Y:S01]  /*12a0*/  LEA R4, R9, R4, 0x3 ;  /* 0x0000000409047211 */ /* 0x000fe200078e18ff */
[----:B------:R-:W0:Y:S01]  /*12b0*/  S2UR UR5, SR_CgaCtaId ;  /* 0x00000000000579c3 */ /* 0x000e220000008800 */
[----:B------:R-:W-:Y:S01]  /*12c0*/  ISETP.GE.OR P0, PT, R88, UR10, P0 ;  /* 0x0000000a58007c0c */ /* 0x000fe20008706670 */
        /* <DEDUP_REMOVED lines=10> */
[----:B------:R-:W-:-:S04]  /*1370*/  IADD3 R2, P2, R2, R3, RZ ;  /* 0x0000000302027210 */ /* 0x000fc80007f5e0ff */
[----:B------:R-:W-:Y:S02]  /*1380*/  LEA.HI.X.SX32 R3, R3, R4, 0x1, P2 ;  /* 0x0000000403037211 */ /* 0x000fe400010f0eff */
[----:B------:R-:W-:Y:S01]  /*1390*/  LEA R28, P2, R2, UR6, 0x2 ;  /* 0x00000006021c7c11 */ /* 0x000fe2000f8410ff */
[----:B0-----:R-:W-:-:S03]  /*13a0*/  ULEA UR4, UR5, UR4, 0x18 ;  /* 0x0000000405047291 */ /* 0x001fc6000f8ec03f */
[----:B------:R-:W-:Y:S01]  /*13b0*/  LEA.HI.X R29, R2, UR7, R3, 0x2, P2 ;  /* 0x00000007021d7c11 */ /* 0x000fe200090f1403 */
[----:B------:R-:W-:Y:S08]  /*13c0*/  @P0 BRA `(.L_x_2937) ;  /* 0x0000001800c00947 */ /* 0x000ff00003800000 */
[----:B------:R-:W-:Y:S01]  /*13d0*/  PRMT R2, R87, 0x9910, RZ ;  /* 0x0000991057027816 */ /* 0x000fe200000000ff */
[----:B------:R-:W-:Y:S01]  /*13e0*/  ULDC UR5, c[0x0][0x260] ;  /* 0x0000980000057ab9 */ /* 0x000fe20000000800 */
[----:B------:R-:W-:Y:S02]  /*13f0*/  PRMT R16, RZ, 0x7610, R16 ;  /* 0x00007610ff107816 */ /* 0x000fe40000000010 */
[----:B------:R-:W-:-:S04]  /*1400*/  ISETP.NE.AND P0, PT, R2, RZ, PT ;  /* 0x000000ff0200720c */ /* 0x000fc80003f05270 */
[----:B------:R-:W-:-:S13]  /*1410*/  ISETP.LT.OR P0, PT, R0, 0x2, !P0 ;  /* 0x000000020000780c */ /* 0x000fda0004701670 */
.L_x_2940:
        /* <DEDUP_REMOVED lines=87> */
[----:B------:R-:W-:Y:S02]  /*1990*/  MOV R53, 0x2800 ;  /* 0x0000280000357802 */ /* 0x000fe40000000f00 */
[----:B------:R-:W-:-:S02]  /*19a0*/  ISETP.NE.AND P2, PT, R11, RZ, PT ;  /* 0x000000ff0b00720c */ /* 0x000fc40003f45270 */
[C---:B------:R-:W-:Y:S02]  /*19b0*/  LOP3.LUT R12, R27.reuse, 0x3e003e0, RZ, 0xc0, !PT ;  /* 0x03e003e01b0c7812 */ /* 0x040fe400078ec0ff */
[----:B------:R-:W-:Y:S02]  /*19c0*/  LOP3.LUT R65, R27, 0x1f001f, RZ, 0xc0, !PT ;  /* 0x001f001f1b417812 */ /* 0x000fe400078ec0ff */
[----:B------:R-:W-:Y:S02]  /*19d0*/  LOP3.LUT R21, R50, 0x80008, R51, 0xf8, !PT ;  /* 0x0008000832157812 */ /* 0x000fe400078ef833 */
[----:B------:R-:W-:Y:S02]  /*19e0*/  LOP3.LUT R23, R20, 0x80008, R23, 0xf8, !PT ;  /* 0x0008000814177812 */ /* 0x000fe400078ef817 */
[----:B------:R-:W-:Y:S02]  /*19f0*/  SHF.R.U32.HI R27, RZ, 0xa, R27 ;  /* 0x0000000aff1b7819 */ /* 0x000fe4000001161b */
[----:B------:R-:W-:-:S02]  /*1a00*/  PRMT R17, R17, 0x5410, R53 ;  /* 0x0000541011117816 */ /* 0x000fc40000000035 */
[----:B------:R-:W-:Y:S02]  /*1a10*/  LOP3.LUT R43, R43, 0x64006400, RZ, 0xfc, !PT ;  /* 0x640064002b2b7812 */ /* 0x000fe400078efcff */
[----:B------:R-:W-:Y:S02]  /*1a20*/  LOP3.LUT R82, R82, 0x1f001f, RZ, 0xc0, !PT ;  /* 0x001f001f52527812 */ /* 0x000fe400078ec0ff */
[----:B------:R-:W-:Y:S01]  /*1a30*/  LOP3.LUT R67, R67, 0x1f001f, RZ, 0xc0, !PT ;  /* 0x001f001f43437812 */ /* 0x000fe200078ec0ff */
[----:B------:R-:W-:Y:S01]  /*1a40*/  HFMA2 R83, R43, R17.H1_H1, -48, -48 ;  /* 0xd200d2002b537431 */ /* 0x000fe20000060011 */
        /* <DEDUP_REMOVED lines=243> */
.L_x_2939:
        /* <DEDUP_REMOVED lines=79> */
.L_x_2938:
[----:B------:R-:W-:Y:S01]  /*2e70*/  IADD3 R88, R88, 0x20, RZ ;  /* 0x0000002058587810 */ /* 0x000fe20007ffe0ff */
[----:B------:R-:W-:Y:S01]  /*2e80*/  UIADD3 UR4, UR4, 0x40, URZ ;  /* 0x0000004004047890 */ /* 0x000fe2000fffe03f */
[----:B-----5:R-:W-:Y:S02]  /*2e90*/  IMAD.WIDE R28, R85, 0x4, R90 ;  /* 0x00000004551c7825 */ /* 0x020fe400078e025a */
[C---:B------:R-:W-:Y:S02]  /*2ea0*/  ISETP.GE.AND P2, PT, R88.reuse, UR5, PT ;  /* 0x0000000558007c0c */ /* 0x040fe4000bf46270 */
[----:B------:R-:W-:-:S13]  /*2eb0*/  ISETP.LT.AND P3, PT, R88, R89, PT ;  /* 0x000000595800720c */ /* 0x000fda0003f61270 */
[----:B------:R-:W-:Y:S05]  /*2ec0*/  @!P2 BRA P3, `(.L_x_2940) ;  /* 0xffffffe40054a947 */ /* 0x000fea000183ffff */
.L_x_2937:
[----:B------:R-:W-:Y:S01]  /*2ed0*/  ISETP.GE.AND P0, PT, R88, R89, PT ;  /* 0x000000595800720c */ /* 0x000fe20003f06270 */
[----:B------:R-:W-:-:S03]  /*2ee0*/  ULDC UR5, c[0x0][0x264] ;  /* 0x0000990000057ab9 */ /* 0x000fc60000000800 */
[----:B------:R-:W-:-:S13]  /*2ef0*/  ISETP.GE.OR P0, PT, R88, UR5, P0 ;  /* 0x0000000558007c0c */ /* 0x000fda0008706670 */
[----:B------:R-:W-:Y:S05]  /*2f00*/  @P0 BRA `(.L_x_2941) ;  /* 0x0000003800980947 */ /* 0x000fea0003800000 */
[----:B------:R-:W1:Y:S01]  /*2f10*/  S2R R0, SR_CTAID.Y ;  /* 0x0000000000007919 */ /* 0x000e620000002600 */
[----:B0-----:R-:W1:Y:S01]  /*2f20*/  LDC R3, c[0x0][0x238] ;  /* 0x00008e00ff037b82 */ /* 0x001e620000000800 */
[----:B------:R-:W-:Y:S01]  /*2f30*/  PRMT R2, R87, 0x9910, RZ ;  /* 0x0000991057027816 */ /* 0x000fe200000000ff */
[----:B------:R-:W-:Y:S01]  /*2f40*/  HADD2.F32 R32, -RZ, R32.H0_H0 ;  /* 0x20000020ff207230 */ /* 0x000fe20000004100 */
[----:B------:R-:W-:Y:S01]  /*2f50*/  ULDC UR5, c[0x0][0x264] ;  /* 0x0000990000057ab9 */ /* 0x000fe20000000800 */
[----:B------:R-:W-:Y:S01]  /*2f60*/  HADD2.F32 R19, -RZ, R19.H0_H0 ;  /* 0x20000013ff137230 */ /* 0x000fe20000004100 */
[----:B------:R-:W-:Y:S01]  /*2f70*/  ISETP.NE.AND P0, PT, R2, RZ, PT ;  /* 0x000000ff0200720c */ /* 0x000fe20003f05270 */
[----:B------:R-:W-:Y:S02]  /*2f80*/  HADD2.F32 R18, -RZ, R18.H0_H0 ;  /* 0x20000012ff127230 */ /* 0x000fe40000004100 */
[----:B------:R-:W-:Y:S02]  /*2f90*/  HADD2.F32 R17, -RZ, R17.H0_H0 ;  /* 0x20000011ff117230 */ /* 0x000fe40000004100 */
[----:B-1----:R-:W-:-:S05]  /*2fa0*/  IMAD R0, R0, -0x2, R3 ;  /* 0xfffffffe00007824 */ /* 0x002fca00078e0203 */
[----:B------:R-:W-:-:S13]  /*2fb0*/  ISETP.LT.OR P0, PT, R0, 0x2, !P0 ;  /* 0x000000020000780c */ /* 0x000fda0004701670 */
.L_x_2950:
[----:B------:R-:W-:Y:S05]  /*2fc0*/  @!P1 BRA `(.L_x_2942) ;  /* 0x00000038004c9947 */ /* 0x000fea0003800000 */
        /* <DEDUP_REMOVED lines=13> */
[----:B------:R-:W-:Y:S02]  /*30a0*/  SHF.R.U32.HI R37, RZ, 0x8, R37 ;  /* 0x00000008ff257819 */ /* 0x000fe40000011625 */
[----:B------:R-:W-:-:S02]  /*30b0*/  LOP3.LUT R12, R38, 0xf000f, RZ, 0xc0, !PT ;  /* 0x000f000f260c7812 */ /* 0x000fc400078ec0ff */
[----:B------:R-:W-:Y:S02]  /*30c0*/  SHF.R.U32.HI R33, RZ, 0x8, R38 ;  /* 0x00000008ff217819 */ /* 0x000fe40000011626 */
[C---:B------:R-:W-:Y:S02]  /*30d0*/  LOP3.LUT R0, R36.reuse, 0xf000f, RZ, 0xc0, !PT ;  /* 0x000f000f24007812 */ /* 0x040fe400078ec0ff */
[----:B------:R-:W-:Y:S02]  /*30e0*/  LOP3.LUT R2, R36, 0xf000f0, RZ, 0xc0, !PT ;  /* 0x00f000f024027812 */ /* 0x000fe400078ec0ff */
[----:B------:R-:W-:Y:S02]  /*30f0*/  LOP3.LUT R31, R38, 0xf000f0, RZ, 0xc0, !PT ;  /* 0x00f000f0261f7812 */ /* 0x000fe400078ec0ff */
[----:B------:R-:W-:Y:S02]  /*3100*/  SHF.R.U32.HI R36, RZ, 0x8, R36 ;  /* 0x00000008ff247819 */ /* 0x000fe40000011624 */
[----:B------:R-:W-:-:S02]  /*3110*/  SHF.R.U32.HI R41, RZ, 0x8, R39 ;  /* 0x00000008ff297819 */ /* 0x000fc40000011627 */
[C---:B------:R-:W-:Y:S02]  /*3120*/  LOP3.LUT R7, R37.reuse, 0xf000f, RZ, 0xc0, !PT ;  /* 0x000f000f25077812 */ /* 0x040fe400078ec0ff */
[----:B------:R-:W-:Y:S02]  /*3130*/  LOP3.LUT R37, R37, 0xf000f0, RZ, 0xc0, !PT ;  /* 0x00f000f025257812 */ /* 0x000fe400078ec0ff */
[----:B------:R-:W-:Y:S02]  /*3140*/  LOP3.LUT R34, R12, 0x64006400, RZ, 0xfc, !PT ;  /* 0x640064000c227812 */ /* 0x000fe400078efcff */
[----:B------:R-:W-:Y:S02]  /*3150*/  LOP3.LUT R12, R33, 0xf000f, RZ, 0xc0, !PT ;  /* 0x000f000f210c7812 */ /* 0x000fe400078ec0ff */
[----:B------:R-:W-:Y:S02]  /*3160*/  LOP3.LUT R38, R31, 0x64006400, RZ, 0xfc, !PT ;  /* 0x640064001f267812 */ /* 0x000fe400078efcff */
[----:B------:R-:W-:-:S02]  /*3170*/  LOP3.LUT R33, R33, 0xf000f0, RZ, 0xc0, !PT ;  /* 0x00f000f021217812 */ /* 0x000fc400078ec0ff */
[C---:B------:R-:W-:Y:S02]  /*3180*/  LOP3.LUT R35, R39.reuse, 0xf000f, RZ, 0xc0, !PT ;  /* 0x000f000f27237812 */ /* 0x040fe400078ec0ff */
[----:B------:R-:W-:Y:S02]  /*3190*/  LOP3.LUT R40, R39, 0xf000f0, RZ, 0xc0, !PT ;  /* 0x00f000f027287812 */ /* 0x000fe400078ec0ff */
[C---:B------:R-:W-:Y:S02]  /*31a0*/  LOP3.LUT R3, R36.reuse, 0xf000f, RZ, 0xc0, !PT ;  /* 0x000f000f24037812 */ /* 0x040fe400078ec0ff */
        /* <DEDUP_REMOVED lines=18> */
[----:B------:R-:W-:Y:S02]  /*32d0*/  HADD2 R42, R43, -1032, -1032 ;  /* 0xe408e4082b2a7430 */ /* 0x000fe40000000000 */
[-C--:B------:R-:W-:Y:S02]  /*32e0*/  HFMA2 R43, R44, R5.reuse.H0_H0, -72, -72 ;  /* 0xd480d4802c2b7431 */ /* 0x080fe40000040005 */
[----:B------:R-:W-:Y:S02]  /*32f0*/  HFMA2 R35, R38, R5.H0_H0, -72, -72 ;  /* 0xd480d48026237431 */ /* 0x000fe40000040005 */
[----:B------:R-:W-:-:S02]  /*3300*/  HADD2 R36, R39, -1032, -1032 ;  /* 0xe408e40827247430 */ /* 0x000fc40000000000 */
[-C--:B------:R-:W-:Y:S02]  /*3310*/  HFMA2 R37, R40, R5.reuse.H0_H0, -72, -72 ;  /* 0xd480d48028257431 */ /* 0x080fe40000040005 */
[----:B------:R-:W-:Y:S02]  /*3320*/  HADD2 R44, R45, -1032, -1032 ;  /* 0xe408e4082d2c7430 */ /* 0x000fe40000000000 */
[----:B------:R-:W-:Y:S02]  /*3330*/  HADD2 R31, R0, -1032, -1032 ;  /* 0xe408e408001f7430 */ /* 0x000fe40000000000 */
[-C--:B------:R-:W-:Y:S02]  /*3340*/  HFMA2 R12, R2, R5.reuse.H0_H0, -72, -72 ;  /* 0xd480d480020c7431 */ /* 0x080fe40000040005 */
[----:B------:R-:W-:Y:S02]  /*3350*/  HADD2 R30, R30, -1032, -1032 ;  /* 0xe408e4081e1e7430 */ /* 0x000fe40000000000 */
[----:B------:R-:W-:-:S02]  /*3360*/  HFMA2 R33, R6, R5.H0_H0, -72, -72 ;  /* 0xd480d48006217431 */ /* 0x000fc40000040005 */
[----:B------:R-:W-:Y:S02]  /*3370*/  HADD2 R34, R34, -1032, -1032 ;  /* 0xe408e40822227430 */ /* 0x000fe40000000000 */
        /* <DEDUP_REMOVED lines=91> */
.L_x_2943:
[----:B------:R-:W-:Y:S05]  /*3930*/  @P0 BRA `(.L_x_2944) ;  /* 0x0000000400580947 */ /* 0x000fea0003800000 */
[----:B------:R-:W0:Y:S01]  /*3940*/  LDS.64 R2, [UR4+0x40] ;  /* 0x00004004ff027984 */ /* 0x000e220008000a00 */
[--C-:B------:R-:W-:Y:S02]  /*3950*/  HADD2.F32 R0, -RZ, R31.reuse.H0_H0 ;  /* 0x2000001fff007230 */ /* 0x100fe40000004100 */
[----:B------:R-:W-:Y:S01]  /*3960*/  HADD2.F32 R50, -RZ, R31.H1_H1 ;  /* 0x3000001fff327230 */ /* 0x000fe20000004100 */
[----:B------:R-:W1:Y:S01]  /*3970*/  LDS.64 R6, [UR4+0x48] ;  /* 0x00004804ff067984 */ /* 0x000e620008000a00 */
[--C-:B------:R-:W-:Y:S02]  /*3980*/  HADD2.F32 R4, -RZ, R36.reuse.H0_H0 ;  /* 0x20000024ff047230 */ /* 0x100fe40000004100 */
        /* <DEDUP_REMOVED lines=9> */
[----:B------:R-:W-:-:S02]  /*3a20*/  HADD2.F32 R0, -RZ, R12.H0_H0 ;  /* 0x2000000cff007230 */ /* 0x000fc40000004100 */
[-C--:B------:R-:W-:Y:S01]  /*3a30*/  FFMA.FTZ R51, R2, R47.reuse, RZ ;  /* 0x0000002f02337223 */ /* 0x080fe200000100ff */
[----:B------:R-:W-:Y:S02]  /*3a40*/  HADD2.F32 R30, -RZ, R30.H1_H1 ;  /* 0x3000001eff1e7230 */ /* 0x000fe40000004100 */
[-C--:B------:R-:W-:Y:S01]  /*3a50*/  FFMA.FTZ R3, R3, R47.reuse, RZ ;  /* 0x0000002f03037223 */ /* 0x080fe200000100ff */
[----:B------:R-:W-:Y:S02]  /*3a60*/  HADD2.F32 R34, -RZ, R34.H1_H1 ;  /* 0x30000022ff227230 */ /* 0x000fe40000004100 */
        /* <DEDUP_REMOVED lines=67> */
.L_x_2944:
        /* <DEDUP_REMOVED lines=9> */
[C---:B------:R-:W-:Y:S02]  /*3f30*/  LOP3.LUT R35, R27.reuse, 0xf000f0, RZ, 0xc0, !PT ;  /* 0x00f000f01b237812 */ /* 0x040fe400078ec0ff */
        /* <DEDUP_REMOVED lines=130> */
.L_x_2945:
        /* <DEDUP_REMOVED lines=28> */
[-C--:B------:R-:W-:Y:S01]  /*4920*/  FFMA.FTZ R2, R2, R46.reuse, R47 ;  /* 0x0000002e02027223 */ /* 0x080fe2000001002f */
        /* <DEDUP_REMOVED lines=58> */
.L_x_2946:
[----:B------:R-:W-:Y:S02]  /*4cd0*/  LOP3.LUT R24, R22, 0xf000f, RZ, 0xc0, !PT ;  /* 0x000f000f16187812 */ /* 0x000fe400078ec0ff */
[C---:B------:R-:W-:Y:S02]  /*4ce0*/  LOP3.LUT R4, R21.reuse, 0xf000f, RZ, 0xc0, !PT ;  /* 0x000f000f15047812 */ /* 0x040fe400078ec0ff */
[----:B------:R-:W-:Y:S02]  /*4cf0*/  LOP3.LUT R6, R21, 0xf000f0, RZ, 0xc0, !PT ;  /* 0x00f000f015067812 */ /* 0x000fe400078ec0ff */
[----:B------:R-:W-:Y:S02]  /*4d00*/  SHF.R.U32.HI R27, RZ, 0x8, R22 ;  /* 0x00000008ff1b7819 */ /* 0x000fe40000011616 */
[----:B------:R-:W-:Y:S02]  /*4d10*/  LOP3.LUT R0, R20, 0xf000f0, RZ, 0xc0, !PT ;  /* 0x00f000f014007812 */ /* 0x000fe400078ec0ff */
[----:B------:R-:W-:-:S02]  /*4d20*/  SHF.R.U32.HI R21, RZ, 0x8, R21 ;  /* 0x00000008ff157819 */ /* 0x000fc40000011615 */
[----:B------:R-:W-:Y:S02]  /*4d30*/  LOP3.LUT R31, R23, 0xf000f0, RZ, 0xc0, !PT ;  /* 0x00f000f0171f7812 */ /* 0x000fe400078ec0ff */
[----:B------:R-:W-:Y:S02]  /*4d40*/  SHF.R.U32.HI R20, RZ, 0x8, R20 ;  /* 0x00000008ff147819 */ /* 0x000fe40000011614 */
[----:B------:R-:W-:Y:S02]  /*4d50*/  SHF.R.U32.HI R33, RZ, 0x8, R23 ;  /* 0x00000008ff217819 */ /* 0x000fe40000011617 */
        /* <DEDUP_REMOVED lines=37> */
[----:B------:R-:W-:Y:S01]  /*4fb0*/  HADD2 R31, R2, -1032, -1032 ;  /* 0xe408e408021f7430 */ /* 0x000fe20000000000 */
[C---:B------:R-:W-:Y:S01]  /*4fc0*/  LOP3.LUT R12, R8.reuse, 0xf000f, RZ, 0xc0, !PT ;  /* 0x000f000f080c7812 */ /* 0x040fe200078ec0ff */
[----:B------:R-:W-:Y:S01]  /*4fd0*/  HFMA2 R33, R4, R5.H0_H0, -72, -72 ;  /* 0xd480d48004217431 */ /* 0x000fe20000040005 */
[----:B------:R-:W-:Y:S01]  /*4fe0*/  LOP3.LUT R20, R8, 0xf000f0, RZ, 0xc0, !PT ;  /* 0x00f000f008147812 */ /* 0x000fe200078ec0ff */
[----:B------:R-:W-:Y:S02]  /*4ff0*/  HADD2 R34, R7, -1032, -1032 ;  /* 0xe408e40807227430 */ /* 0x000fe40000000000 */
[----:B------:R-:W-:-:S02]  /*5000*/  HADD2 R36, R3, -1032, -1032 ;  /* 0xe408e40803247430 */ /* 0x000fc40000000000 */
[----:B------:R-:W-:Y:S01]  /*5010*/  HFMA2 R39, R40, R5.H0_H0, -72, -72 ;  /* 0xd480d48028277431 */ /* 0x000fe20000040005 */
        /* <DEDUP_REMOVED lines=87> */
.L_x_2947:
        /* <DEDUP_REMOVED lines=46> */
[----:B------:R-:W-:Y:S02]  /*5870*/  HADD2.F32 R0, -RZ, R31.H1_H1 ;  /* 0x3000001fff007230 */ /* 0x000fe40000004100 */
[----:B------:R-:W-:Y:S01]  /*5880*/  FFMA.FTZ R23, R23, R3, R24 ;  /* 0x0000000317177223 */ /* 0x000fe20000010018 */
[----:B------:R-:W-:Y:S02]  /*5890*/  HADD2.F32 R21, -RZ, R34.H0_H0 ;  /* 0x20000022ff157230 */ /* 0x000fe40000004100 */
        /* <DEDUP_REMOVED lines=38> */
.L_x_2948:
[C---:B------:R-:W-:Y:S02]  /*5b00*/  LOP3.LUT R3, R9.reuse, 0xf000f, RZ, 0xc0, !PT ;  /* 0x000f000f09037812 */ /* 0x040fe400078ec0ff */
[----:B------:R-:W-:Y:S02]  /*5b10*/  LOP3.LUT R2, R9, 0xf000f0, RZ, 0xc0, !PT ;  /* 0x00f000f009027812 */ /* 0x000fe400078ec0ff */
[----:B------:R-:W-:Y:S02]  /*5b20*/  SHF.R.U32.HI R6, RZ, 0x8, R9 ;  /* 0x00000008ff067819 */ /* 0x000fe40000011609 */
[----:B------:R-:W-:Y:S02]  /*5b30*/  LOP3.LUT R7, R10, 0xf000f0, RZ, 0xc0, !PT ;  /* 0x00f000f00a077812 */ /* 0x000fe400078ec0ff */
[----:B------:R-:W-:Y:S02]  /*5b40*/  LOP3.LUT R9, R11, 0xf000f0, RZ, 0xc0, !PT ;  /* 0x00f000f00b097812 */ /* 0x000fe400078ec0ff */
[----:B------:R-:W-:-:S02]  /*5b50*/  SHF.R.U32.HI R0, RZ, 0x8, R8 ;  /* 0x00000008ff007819 */ /* 0x000fc40000011608 */
[----:B------:R-:W-:Y:S02]  /*5b60*/  SHF.R.U32.HI R24, RZ, 0x8, R10 ;  /* 0x00000008ff187819 */ /* 0x000fe4000001160a */
[----:B------:R-:W-:Y:S02]  /*5b70*/  LOP3.LUT R23, R10, 0xf000f, RZ, 0xc0, !PT ;  /* 0x000f000f0a177812 */ /* 0x000fe400078ec0ff */
[----:B------:R-:W-:Y:S02]  /*5b80*/  SHF.R.U32.HI R27, RZ, 0x8, R11 ;  /* 0x00000008ff1b7819 */ /* 0x000fe4000001160b */
        /* <DEDUP_REMOVED lines=128> */
.L_x_2949:
        /* <DEDUP_REMOVED lines=87> */
.L_x_2942:
[----:B------:R-:W0:Y:S01]  /*6900*/  LDC R85, c[0x0][0x23c] ;  /* 0x00008f00ff557b82 */ /* 0x000e220000000800 */
[----:B------:R-:W-:Y:S01]  /*6910*/  IADD3 R88, R88, 0x20, RZ ;  /* 0x0000002058587810 */ /* 0x000fe20007ffe0ff */
[----:B------:R-:W-:-:S03]  /*6920*/  UIADD3 UR4, UR4, 0x40, URZ ;  /* 0x0000004004047890 */ /* 0x000fc6000fffe03f */
[C---:B------:R-:W-:Y:S02]  /*6930*/  ISETP.GE.AND P2, PT, R88.reuse, UR5, PT ;  /* 0x0000000558007c0c */ /* 0x040fe4000bf46270 */
[----:B------:R-:W-:Y:S01]  /*6940*/  ISETP.LT.AND P3, PT, R88, R89, PT ;  /* 0x000000595800720c */ /* 0x000fe20003f61270 */
[----:B0-----:R-:W-:-:S12]  /*6950*/  IMAD.WIDE R28, R85, 0x10, R28 ;  /* 0x00000010551c7825 */ /* 0x001fd800078e021c */
[----:B------:R-:W-:Y:S05]  /*6960*/  @!P2 BRA P3, `(.L_x_2950) ;  /* 0xffffffc40094a947 */ /* 0x000fea000183ffff */
.L_x_2941:
[----:B------:R-:W-:Y:S05]  /*6970*/  @!P1 EXIT ;  /* 0x000000000000994d */ /* 0x000fea0003800000 */
[----:B------:R-:W1:Y:S01]  /*6980*/  S2R R0, SR_CTAID.X ;  /* 0x0000000000007919 */ /* 0x000e620000002500 */
[----:B------:R-:W2:Y:S01]  /*6990*/  S2UR UR4, SR_CTAID.Y ;  /* 0x00000000000479c3 */ /* 0x000ea20000002600 */
[----:B------:R-:W-:Y:S01]  /*69a0*/  HMUL2 R9, R16, R86.H0_H0 ;  /* 0x2000005610097232 */ /* 0x000fe20000000000 */
[----:B0-----:R-:W1:Y:S06]  /*69b0*/  S2R R3, SR_TID.X ;  /* 0x0000000000037919 */ /* 0x001e6c0000002100 */
[----:B------:R-:W0:Y:S01]  /*69c0*/  LDC.64 R6, c[0x0][0x230] ;  /* 0x00008c00ff067b82 */ /* 0x000e220000000a00 */
[----:B--2---:R-:W-:Y:S01]  /*69d0*/  USHF.L.U32 UR4, UR4, 0x1, URZ ;  /* 0x0000000104047899 */ /* 0x004fe2000800063f */
[----:B-1----:R-:W-:-:S06]  /*69e0*/  LEA R0, R0, R3, 0x5 ;  /* 0x0000000300007211 */ /* 0x002fcc00078e28ff */
[----:B------:R-:W1:Y:S01]  /*69f0*/  LDC R3, c[0x0][0x238] ;  /* 0x00008e00ff037b82 */ /* 0x000e620000000800 */
[----:B------:R-:W-:-:S05]  /*6a00*/  SHF.L.U32 R0, R0, 0x2, RZ ;  /* 0x0000000200007819 */ /* 0x000fca00000006ff */
[----:B------:R-:W-:-:S04]  /*6a10*/  IMAD R8, R85, UR4, R0 ;  /* 0x0000000455087c24 */ /* 0x000fc8000f8e0200 */
[----:B0-----:R-:W-:-:S05]  /*6a20*/  IMAD.WIDE R4, R8, 0x2, R6 ;  /* 0x0000000208047825 */ /* 0x001fca00078e0206 */
[----:B------:R0:W-:Y:S01]  /*6a30*/  ATOM.E.ADD.F16x2.RN.STRONG.GPU P0, RZ, desc[UR8][R4.64], R9 ;  /* 0x0000000904ff79a2 */ /* 0x0001e2000810e1c8 */
[----:B------:R-:W-:Y:S01]  /*6a40*/  IADD3 R0, RZ, -UR4, RZ ;  /* 0x80000004ff007c10 */ /* 0x000fe2000fffe0ff */
[----:B------:R-:W-:Y:S01]  /*6a50*/  BSSY B0, `(.L_x_2951) ;  /* 0x0000011000007945 */ /* 0x000fe20003800000 */
[----:B------:R-:W-:Y:S02]  /*6a60*/  HMUL2 R15, R15, R86.H0_H0 ;  /* 0x200000560f0f7232 */ /* 0x000fe40000000000 */
[----:B-1----:R-:W-:Y:S01]  /*6a70*/  VIADDMNMX R0, R0, R3, 0x2, PT ;  /* 0x0000000200007446 */ /* 0x002fe20003800103 */
[----:B0-----:R-:W-:Y:S06]  /*6a80*/  @P0 BRA `(.L_x_2952) ;  /* 0x0000000000340947 */ /* 0x001fec0003800000 */
[----:B------:R-:W0:Y:S02]  /*6a90*/  QSPC.E.S P0, RZ, [R4] ;  /* 0x0000000004ff73aa */ /* 0x000e240000000500 */
[----:B0-----:R-:W-:Y:S05]  /*6aa0*/  @!P0 BRA `(.L_x_2953) ;  /* 0x0000000000208947 */ /* 0x001fea0003800000 */
[----:B------:R-:W-:-:S04]  /*6ab0*/  MOV R2, R4 ;  /* 0x0000000400027202 */ /* 0x000fc80000000f00 */
[----:B------:R-:W-:-:S07]  /*6ac0*/  MOV R10, R2 ;  /* 0x00000002000a7202 */ /* 0x000fce0000000f00 */
.L_x_2954:
[----:B------:R-:W0:Y:S02]  /*6ad0*/  LDS R2, [R10] ;  /* 0x000000000a027984 */ /* 0x000e240000000800 */
[----:B0-----:R-:W-:-:S10]  /*6ae0*/  HFMA2.MMA R3, R2, 1, 1, R9 ;  /* 0x3c003c0002037835 */ /* 0x001fd40000000009 */
[----:B------:R-:W0:Y:S02]  /*6af0*/  ATOMS.CAST.SPIN R3, [R10], R2, R3 ;  /* 0x000000020a03738d */ /* 0x000e240001800003 */
[----:B0-----:R-:W-:-:S13]  /*6b00*/  ISETP.EQ.U32.AND P0, PT, R3, 0x1, PT ;  /* 0x000000010300780c */ /* 0x001fda0003f02070 */
[----:B------:R-:W-:Y:S05]  /*6b10*/  @!P0 BRA `(.L_x_2954) ;  /* 0xfffffffc00ec8947 */ /* 0x000fea000383ffff */
[----:B------:R-:W-:Y:S05]  /*6b20*/  BRA `(.L_x_2952) ;  /* 0x00000000000c7947 */ /* 0x000fea0003800000 */
.L_x_2953:
[----:B------:R-:W2:Y:S02]  /*6b30*/  LD.E R2, desc[UR8][R4.64] ;  /* 0x0000000804027980 */ /* 0x000ea4000c101900 */
[----:B--2---:R-:W-:-:S05]  /*6b40*/  IADD3 R3, R9, R2, RZ ;  /* 0x0000000209037210 */ /* 0x004fca0007ffe0ff */
[----:B------:R0:W-:Y:S02]  /*6b50*/  ST.E desc[UR8][R4.64], R3 ;  /* 0x0000000304007985 */ /* 0x0001e4000c101908 */
.L_x_2952:
[----:B------:R-:W-:Y:S05]  /*6b60*/  BSYNC B0 ;  /* 0x0000000000007941 */ /* 0x000fea0003800000 */
.L_x_2951:
[----:B------:R1:W-:Y:S01]  /*6b70*/  ATOM.E.ADD.F16x2.RN.STRONG.GPU P0, RZ, desc[UR8][R4.64+0x4], R15 ;  /* 0x0000040f04ff79a2 */ /* 0x0003e2000810e1c8 */
[----:B------:R-:W-:Y:S04]  /*6b80*/  BSSY B0, `(.L_x_2955) ;  /* 0x000000f000007945 */ /* 0x000fe80003800000 */
[----:B-1----:R-:W-:Y:S05]  /*6b90*/  @P0 BRA `(.L_x_2956) ;  /* 0x0000000000340947 */ /* 0x002fea0003800000 */
[----:B------:R-:W1:Y:S02]  /*6ba0*/  QSPC.E.S P0, RZ, [R4+0x4] ;  /* 0x0000040004ff73aa */ /* 0x000e640000000500 */
[----:B-1----:R-:W-:Y:S05]  /*6bb0*/  @!P0 BRA `(.L_x_2957) ;  /* 0x0000000000208947 */ /* 0x002fea0003800000 */
[----:B------:R-:W-:-:S04]  /*6bc0*/  MOV R2, R4 ;  /* 0x0000000400027202 */ /* 0x000fc80000000f00 */
[----:B0-----:R-:W-:-:S07]  /*6bd0*/  MOV R4, R2 ;  /* 0x0000000200047202 */ /* 0x001fce0000000f00 */
.L_x_2958:
[----:B------:R-:W0:Y:S02]  /*6be0*/  LDS R2, [R4+0x4] ;  /* 0x0000040004027984 */ /* 0x000e240000000800 */
[----:B0-----:R-:W-:-:S06]  /*6bf0*/  HADD2 R3, R2, R15 ;  /* 0x0000000f02037230 */ /* 0x001fcc0000000000 */
[----:B------:R-:W0:Y:S02]  /*6c00*/  ATOMS.CAST.SPIN R3, [R4+0x4], R2, R3 ;  /* 0x000004020403738d */ /* 0x000e240001800003 */
[----:B0-----:R-:W-:-:S13]  /*6c10*/  ISETP.EQ.U32.AND P0, PT, R3, 0x1, PT ;  /* 0x000000010300780c */ /* 0x001fda0003f02070 */
[----:B------:R-:W-:Y:S05]  /*6c20*/  @!P0 BRA `(.L_x_2958) ;  /* 0xfffffffc00ec8947 */ /* 0x000fea000383ffff */
[----:B------:R-:W-:Y:S05]  /*6c30*/  BRA `(.L_x_2956) ;  /* 0x00000000000c7947 */ /* 0x000fea0003800000 */
.L_x_2957:
[----:B------:R-:W0:Y:S02]  /*6c40*/  LD.E R2, desc[UR8][R4.64+0x4] ;  /* 0x0000040804027980 */ /* 0x000e24000c101900 */
[----:B0-----:R-:W-:-:S05]  /*6c50*/  IADD3 R3, R15, R2, RZ ;  /* 0x000000020f037210 */ /* 0x001fca0007ffe0ff */
[----:B------:R1:W-:Y:S02]  /*6c60*/  ST.E desc[UR8][R4.64+0x4], R3 ;  /* 0x0000040304007985 */ /* 0x0003e4000c101908 */
.L_x_2956:
[----:B------:R-:W-:Y:S05]  /*6c70*/  BSYNC B0 ;  /* 0x0000000000007941 */ /* 0x000fea0003800000 */
.L_x_2955:
[----:B------:R-:W-:-:S13]  /*6c80*/  ISETP.GE.AND P0, PT, R0, 0x2, PT ;  /* 0x000000020000780c */ /* 0x000fda0003f06270 */
        /* <DEDUP_REMOVED lines=12> */
.L_x_2962:
[----:B------:R-:W0:Y:S02]  /*6d50*/  LDS R2, [R0] ;  /* 0x0000000000027984 */ /* 0x000e240000000800 */
[----:B0-----:R-:W-:-:S10]  /*6d60*/  HFMA2.MMA R3, R2, 1, 1, R7 ;  /* 0x3c003c0002037835 */ /* 0x001fd40000000007 */
[----:B------:R-:W0:Y:S02]  /*6d70*/  ATOMS.CAST.SPIN R3, [R0], R2, R3 ;  /* 0x000000020003738d */ /* 0x000e240001800003 */
[----:B0-----:R-:W-:-:S13]  /*6d80*/  ISETP.EQ.U32.AND P0, PT, R3, 0x1, PT ;  /* 0x000000010300780c */ /* 0x001fda0003f02070 */
[----:B------:R-:W-:Y:S05]  /*6d90*/  @!P0 BRA `(.L_x_2962) ;  /* 0xfffffffc00ec8947 */ /* 0x000fea000383ffff */
[----:B------:R-:W-:Y:S05]  /*6da0*/  BRA `(.L_x_2960) ;  /* 0x00000000000c7947 */ /* 0x000fea0003800000 */
.L_x_2961:
[----:B------:R-:W2:Y:S02]  /*6db0*/  LD.E R0, desc[UR8][R4.64] ;  /* 0x0000000804007980 */ /* 0x000ea4000c101900 */
[----:B--2---:R-:W-:-:S05]  /*6dc0*/  IADD3 R3, R7, R0, RZ ;  /* 0x0000000007037210 */ /* 0x004fca0007ffe0ff */
[----:B------:R0:W-:Y:S02]  /*6dd0*/  ST.E desc[UR8][R4.64], R3 ;  /* 0x0000000304007985 */ /* 0x0001e4000c101908 */
.L_x_2960:
[----:B------:R-:W-:Y:S05]  /*6de0*/  BSYNC B0 ;  /* 0x0000000000007941 */ /* 0x000fea0003800000 */
.L_x_2959:
[----:B------:R1:W-:Y:S02]  /*6df0*/  ATOM.E.ADD.F16x2.RN.STRONG.GPU P0, RZ, desc[UR8][R4.64+0x4], R13 ;  /* 0x0000040d04ff79a2 */ /* 0x0003e4000810e1c8 */
[----:B-1----:R-:W-:Y:S05]  /*6e00*/  @P0 EXIT ;  /* 0x000000000000094d */ /* 0x002fea0003800000 */
[----:B------:R-:W1:Y:S02]  /*6e10*/  QSPC.E.S P0, RZ, [R4+0x4] ;  /* 0x0000040004ff73aa */ /* 0x000e640000000500 */
[----:B-1----:R-:W-:Y:S05]  /*6e20*/  @!P0 BRA `(.L_x_2963) ;  /* 0x0000000000208947 */ /* 0x002fea0003800000 */
[----:B------:R-:W-:-:S04]  /*6e30*/  MOV R2, R4 ;  /* 0x0000000400027202 */ /* 0x000fc80000000f00 */
[----:B------:R-:W-:-:S07]  /*6e40*/  MOV R0, R2 ;  /* 0x0000000200007202 */ /* 0x000fce0000000f00 */
.L_x_2964:
[----:B------:R-:W0:Y:S02]  /*6e50*/  LDS R2, [R0+0x4] ;  /* 0x0000040000027984 */ /* 0x000e240000000800 */
[----:B0-----:R-:W-:-:S06]  /*6e60*/  HADD2 R3, R2, R13 ;  /* 0x0000000d02037230 */ /* 0x001fcc0000000000 */
[----:B------:R-:W0:Y:S02]  /*6e70*/  ATOMS.CAST.SPIN R3, [R0+0x4], R2, R3 ;  /* 0x000004020003738d */ /* 0x000e240001800003 */
[----:B0-----:R-:W-:-:S13]  /*6e80*/  ISETP.EQ.U32.AND P0, PT, R3, 0x1, PT ;  /* 0x000000010300780c */ /* 0x001fda0003f02070 */
[----:B------:R-:W-:Y:S05]  /*6e90*/  @!P0 BRA `(.L_x_2964) ;  /* 0xfffffffc00ec8947 */ /* 0x000fea000383ffff */
[----:B------:R-:W-:Y:S05]  /*6ea0*/  EXIT ;  /* 0x000000000000794d */ /* 0x000fea0003800000 */
.L_x_2963:
[----:B------:R-:W0:Y:S02]  /*6eb0*/  LD.E R0, desc[UR8][R4.64+0x4] ;  /* 0x0000040804007980 */ /* 0x000e24000c101900 */
[----:B0-----:R-:W-:-:S05]  /*6ec0*/  IADD3 R3, R13, R0, RZ ;  /* 0x000000000d037210 */ /* 0x001fca0007ffe0ff */
[----:B------:R-:W-:Y:S01]  /*6ed0*/  ST.E desc[UR8][R4.64+0x4], R3 ;  /* 0x0000040304007985 */ /* 0x000fe2000c101908 */
[----:B------:R-:W-:Y:S05]  /*6ee0*/  EXIT ;  /* 0x000000000000794d */ /* 0x000fea0003800000 */
.L_x_2965:
        /* <DEDUP_REMOVED lines=9> */
.L_x_3713:


//--------------------- .text._Z23gemm_half_q_half_kernelILi2ELi8ELb1ELb1ELi32EEvPK6__halfPKjS4_S2_PS0_iiiiPKtS7_iiiiiibS2_i --------------------------
	.section	.text._Z23gemm_half_q_half_kernelILi2ELi8ELb1ELb1ELi32EEvPK6__halfPKjS4_S2_PS0_iiiiPKtS7_iiiiiibS2_i,"ax",@progbits
	.align	128
        .global         _Z23gemm_half_q_half_kernelILi2ELi8ELb1ELb1ELi32EEvPK6__halfPKjS4_S2_PS0_iiiiPKtS7_iiiiiibS2_i
        .type           _Z23gemm_half_q_half_kernelILi2ELi8ELb1ELb1ELi32EEvPK6__halfPKjS4_S2_PS0_iiiiPKtS7_iiiiiibS2_i,@function
        .size           _Z23gemm_half_q_half_kernelILi2ELi8ELb1ELb1ELi32EEvPK6__halfPKjS4_S2_PS0_iiiiPKtS7_iiiiiibS2_i,(.L_x_3714 - _Z23gemm_half_q_half_kernelILi2ELi8ELb1ELb1ELi32EEvPK6__halfPKjS4_S2_PS0_iiiiPKtS7_iiiiiibS2_i)
        .other          _Z23gemm_half_q_half_kernelILi2ELi8ELb1ELb1ELi32EEvPK6__halfPKjS4_S2_PS0_iiiiPKtS7_iiiiiibS2_i,@"STO_CUDA_ENTRY STV_DEFAULT"
_Z23gemm_half_q_half_kernelILi2ELi8ELb1ELb1ELi32EEvPK6__halfPKjS4_S2_PS0_iiiiPKtS7_iiiiiibS2_i:
.text._Z23gemm_half_q_half_kernelILi2ELi8ELb1ELb1ELi32EEvPK6__halfPKjS4_S2_PS0_iiiiPKtS7_iiiiiibS2_i:
        /* <DEDUP_REMOVED lines=17> */
[----:B------:R-:W1:Y:S02]  /*0110*/  @P0 LDC.64 R14, c[0x0][0x278] ;  /* 0x00009e00ff0e0b82 */ /* 0x000e640000000a00 */
[----:B-1----:R-:W-:-:S02]  /*0120*/  @P0 IMAD.WIDE R14, R7, 0x2, R14 ;  /* 0x00000002070e0825 */ /* 0x002fc400078e020e */
[----:B0-----:R-:W2:Y:S04]  /*0130*/  LDG.E.U16 R7, desc[UR8][R12.64] ;  /* 0x000000080c077981 */ /* 0x001ea8000c1e1500 */
[----:B------:R-:W3:Y:S01]  /*0140*/  @P0 LDG.E.U16 R6, desc[UR8][R14.64] ;  /* 0x000000080e060981 */ /* 0x000ee2000c1e1500 */
[----:B--2---:R-:W-:Y:S02]  /*0150*/  PRMT R2, R7, 0x7610, R2 ;  /* 0x0000761007027816 */ /* 0x004fe40000000002 */
[----:B---3--:R-:W-:-:S04]  /*0160*/  @P0 LOP3.LUT R9, R6, R7, RZ, 0xfc, !PT ;  /* 0x0000000706090212 */ /* 0x008fc800078efcff */
[----:B------:R-:W-:-:S07]  /*0170*/  @P0 PRMT R2, R9, 0x7610, R2 ;  /* 0x0000761009020816 */ /* 0x000fce0000000002 */
.L_x_2966:
        /* <DEDUP_REMOVED lines=24> */
[----:B------:R-:W-:Y:S02]  /*0300*/  SHF.L.U32 R9, R9, 0x1, RZ ;  /* 0x0000000109097819 */ /* 0x000fe400000006ff */
[----:B------:R-:W-:Y:S01]  /*0310*/  ISETP.GT.AND P2, PT, R4, 0x3, PT ;  /* 0x000000030400780c */ /* 0x000fe20003f44270 */
[----:B0-----:R-:W-:Y:S01]  /*0320*/  ULEA UR5, UR6, UR5, 0x18 ;  /* 0x0000000506057291 */ /* 0x001fe2000f8ec03f */
[----:B--2---:R-:W-:-:S04]  /*0330*/  IADD3 R11, P0, R16, R9, RZ ;  /* 0x00000009100b7210 */ /* 0x004fc80007f1e0ff */
[----:B------:R-:W-:Y:S02]  /*0340*/  LEA.HI.X.SX32 R18, R9, RZ, 0x1, P0 ;  /* 0x000000ff09127211 */ /* 0x000fe400000f0eff */
[----:B------:R-:W-:Y:S02]  /*0350*/  LEA R14, P0, R11, UR10, 0x1 ;  /* 0x0000000a0b0e7c11 */ /* 0x000fe4000f8008ff */
[----:B------:R-:W-:Y:S02]  /*0360*/  LEA R9, R5, UR5, 0x1 ;  /* 0x0000000505097c11 */ /* 0x000fe4000f8e08ff */
[----:B------:R-:W-:Y:S01]  /*0370*/  LEA.HI.X R15, R11, UR11, R18, 0x1, P0 ;  /* 0x0000000b0b0f7c11 */ /* 0x000fe200080f0c12 */
[----:B------:R-:W-:Y:S01]  /*0380*/  HFMA2.MMA R11, -RZ, RZ, 0, 0 ;  /* 0x00000000ff0b7435 */ /* 0x000fe200000001ff */
[----:B------:R-:W-:Y:S01]  /*0390*/  PLOP3.LUT P0, PT, PT, PT, PT, 0x80, 0x0 ;  /* 0x000000000000781c */ /* 0x000fe20003f0f070 */
[----:B------:R-:W-:-:S12]  /*03a0*/  @!P2 BRA `(.L_x_2970) ;  /* 0x000000000048a947 */ /* 0x000fd80003800000 */
[----:B------:R-:W-:Y:S02]  /*03b0*/  PLOP3.LUT P0, PT, PT, PT, PT, 0x8, 0x0 ;  /* 0x000000000000781c */ /* 0x000fe40003f0e170 */
[----:B------:R-:W-:-:S11]  /*03c0*/  IADD3 R26, R4, -0x3, RZ ;  /* 0xfffffffd041a7810 */ /* 0x000fd60007ffe0ff */
.L_x_2971:
        /* <DEDUP_REMOVED lines=16> */
.L_x_2970:
        /* <DEDUP_REMOVED lines=16> */
.L_x_2969:
[----:B------:R-:W0:Y:S01]  /*05d0*/  S2UR UR6, SR_CgaCtaId ;  /* 0x00000000000679c3 */ /* 0x000e220000008800 */
[----:B------:R-:W-:Y:S01]  /*05e0*/  IMAD R9, R10, R3, RZ ;  /* 0x000000030a097224 */ /* 0x000fe200078e02ff */
[----:B------:R-:W-:Y:S01]  /*05f0*/  ISETP.GT.AND P2, PT, R4, 0x3, PT ;  /* 0x000000030400780c */ /* 0x000fe20003f44270 */
[----:B------:R-:W-:Y:S01]  /*0600*/  UMOV UR5, 0x400 ;  /* 0x0000040000057882 */ /* 0x000fe20000000000 */
[----:B------:R-:W-:Y:S02]  /*0610*/  ULDC.64 UR10, c[0x0][0x210] ;  /* 0x00008400000a7ab9 */ /* 0x000fe40000000a00 */
[----:B------:R-:W-:-:S04]  /*0620*/  SHF.L.U32 R16, R9, 0x1, RZ ;  /* 0x0000000109107819 */ /* 0x000fc800000006ff */
        /* <DEDUP_REMOVED lines=11> */
.L_x_2973:
        /* <DEDUP_REMOVED lines=16> */
.L_x_2972:
        /* <DEDUP_REMOVED lines=14> */
.L_x_2968:
[----:B------:R-:W-:Y:S05]  /*08c0*/  BSYNC B0 ;  /* 0x0000000000007941 */ /* 0x000fea0003800000 */
.L_x_2967:
        /* <DEDUP_REMOVED lines=21> */
.L_x_2976:
        /* <DEDUP_REMOVED lines=11> */
.L_x_2975:
[----:B------:R-:W-:-:S04]  /*0ad0*/  IADD3 R9, R4, -R5, RZ ;  /* 0x8000000504097210 */ /* 0x000fc80007ffe0ff */
        /* <DEDUP_REMOVED lines=9> */
.L_x_2974:
[----:B-1----:R-:W0:Y:S08]  /*0b70*/  LDC R17, c[0x0][0x25c] ;  /* 0x00009700ff117b82 */ /* 0x002e300000000800 */
[----:B------:R-:W-:Y:S01]  /*0b80*/  BAR.SYNC.DEFER_BLOCKING 0x0 ;  /* 0x0000000000007b1d */ /* 0x000fe20000010000 */
[----:B------:R-:W-:-:S07]  /*0b90*/  ISETP.GE.AND P0, PT, R12, R13, PT ;  /* 0x0000000d0c00720c */ /* 0x000fce0003f06270 */
[----:B------:R-:W1:Y:S06]  /*0ba0*/  LDC R15, c[0x0][0x264] ;  /* 0x00009900ff0f7b82 */ /* 0x000e6c0000000800 */
[----:B------:R-:W-:Y:S05]  /*0bb0*/  @P0 BRA `(.L_x_2977) ;  /* 0x0000000000d40947 */ /* 0x000fea0003800000 */
[----:B--2---:R-:W2:Y:S01]  /*0bc0*/  LDC.64 R4, c[0x0][0x248] ;  /* 0x00009200ff047b82 */ /* 0x004ea20000000a00 */
[----:B------:R-:W-:-:S07]  /*0bd0*/  SHF.L.U32 R21, R8, 0x6, RZ ;  /* 0x0000000608157819 */ /* 0x000fce00000006ff */
[----:B------:R-:W3:Y:S08]  /*0be0*/  LDC.64 R8, c[0x0][0x220] ;  /* 0x00008800ff087b82 */ /* 0x000ef00000000a00 */
[----:B------:R-:W4:Y:S01]  /*0bf0*/  LDC.64 R10, c[0x0][0x228] ;  /* 0x00008a00ff0a7b82 */ /* 0x000f220000000a00 */
[----:B--2---:R-:W-:-:S05]  /*0c00*/  IMAD.WIDE R20, R21, 0x2, R4 ;  /* 0x0000000215147825 */ /* 0x004fca00078e0204 */
[----:B------:R2:W5:Y:S01]  /*0c10*/  LDG.E.U16.CONSTANT R14, desc[UR8][R20.64] ;  /* 0x00000008140e7981 */ /* 0x000562000c1e9500 */
[----:B------:R-:W-:Y:S01]  /*0c20*/  SHF.R.S32.HI R19, RZ, 0x1f, R2 ;  /* 0x0000001fff137819 */ /* 0x000fe20000011402 */
[----:B------:R-:W-:Y:S01]  /*0c30*/  UMOV UR4, URZ ;  /* 0x0000003f00047c82 */ /* 0x000fe20008000000 */
[----:B------:R-:W-:Y:S02]  /*0c40*/  SHF.L.U32 R18, R2, 0x2, RZ ;  /* 0x0000000202127819 */ /* 0x000fe400000006ff */
[----:B------:R-:W-:Y:S02]  /*0c50*/  LEA.HI R19, R19, R2, RZ, 0x3 ;  /* 0x0000000213137211 */ /* 0x000fe400078f18ff */
[----:B------:R-:W-:Y:S02]  /*0c60*/  MOV R16, R12 ;  /* 0x0000000c00107202 */ /* 0x000fe40000000f00 */
[----:B------:R-:W-:Y:S02]  /*0c70*/  LOP3.LUT R18, R18, 0x10, RZ, 0xc0, !PT ;  /* 0x0000001012127812 */ /* 0x000fe400078ec0ff */
[----:B--234-:R-:W-:-:S07]  /*0c80*/  SHF.R.S32.HI R19, RZ, 0x3, R19 ;  /* 0x00000003ff137819 */ /* 0x01cfce0000011413 */
.L_x_2978:
        /* <DEDUP_REMOVED lines=10> */
[----:B------:R-:W-:-:S05]  /*0d30*/  IMAD.WIDE R22, R22, 0x2, R10 ;  /* 0x0000000216167825 */ /* 0x000fca00078e020a */
        /* <DEDUP_REMOVED lines=19> */
[----:B------:R-:W2:Y:S01]  /*0e70*/  I2F.F16 R24, R27 ;  /* 0x0000001b00187306 */ /* 0x000ea20000200c00 */
[----:B------:R-:W-:-:S07]  /*0e80*/  ISETP.GE.AND P2, PT, R16, R13, PT ;  /* 0x0000000d1000720c */ /* 0x000fce0003f46270 */
        /* <DEDUP_REMOVED lines=8> */
.L_x_2977:
[----:B------:R-:W-:Y:S01]  /*0f10*/  ULDC UR4, c[0x0][0x258] ;  /* 0x0000960000047ab9 */ /* 0x000fe20000000800 */
[----:B------:R-:W-:Y:S01]  /*0f20*/  ULDC UR5, c[0x0][0x260] ;  /* 0x0000980000057ab9 */ /* 0x000fe20000000800 */
[C---:B------:R-:W-:Y:S01]  /*0f30*/  ISETP.GT.AND P2, PT, R12.reuse, UR4, PT ;  /* 0x000000040c007c0c */ /* 0x040fe2000bf44270 */
[----:B------:R-:W-:Y:S01]  /*0f40*/  ULDC UR6, c[0x0][0x268] ;  /* 0x00009a0000067ab9 */ /* 0x000fe20000000800 */
[C---:B--2---:R-:W-:Y:S02]  /*0f50*/  VIMNMX R4, R12.reuse, UR4, PT ;  /* 0x000000040c047c48 */ /* 0x044fe4000bfe0100 */
[C---:B------:R-:W-:Y:S02]  /*0f60*/  ISETP.GT.AND P4, PT, R12.reuse, UR5, PT ;  /* 0x000000050c007c0c */ /* 0x040fe4000bf84270 */
[----:B------:R-:W-:Y:S02]  /*0f70*/  SHF.R.S32.HI R5, RZ, 0x1f, R4 ;  /* 0x0000001fff057819 */ /* 0x000fe40000011404 */
[----:B------:R-:W-:-:S02]  /*0f80*/  ISETP.GT.AND P6, PT, R12, UR6, PT ;  /* 0x000000060c007c0c */ /* 0x000fc4000bfc4270 */
[----:B------:R-:W-:Y:S02]  /*0f90*/  LEA.HI R10, R5, R4, RZ, 0x5 ;  /* 0x00000004050a7211 */ /* 0x000fe400078f28ff */
[----:B------:R-:W-:Y:S02]  /*0fa0*/  CS2R R4, SRZ ;  /* 0x0000000000047805 */ /* 0x000fe4000001ff00 */
        /* <DEDUP_REMOVED lines=10> */
.L_x_2979:
        /* <DEDUP_REMOVED lines=8> */
.L_x_2980:
        /* <DEDUP_REMOVED lines=11> */
.L_x_2981:
        /* <DEDUP_REMOVED lines=8> */
.L_x_2982:
        /* <DEDUP_REMOVED lines=8> */
.L_x_2983:
        /* <DEDUP_REMOVED lines=28> */
.L_x_2993:
[----:B------:R-:W-:Y:S05]  /*1440*/  @!P1 BRA `(.L_x_2985) ;  /* 0x00000038004c9947 */ /* 0x000fea0003800000 */
[----:B------:R-:W2:Y:S01]  /*1450*/  LDG.E.128.CONSTANT R8, desc[UR8][R4.64] ;  /* 0x0000000804087981 */ /* 0x000ea2000c1e9d00 */
[----:B------:R-:W-:Y:S02]  /*1460*/  PRMT R0, R7, 0x9910, RZ ;  /* 0x0000991007007816 */ /* 0x000fe400000000ff */
[----:B------:R-:W-:Y:S02]  /*1470*/  MOV R2, 0x2c00 ;  /* 0x00002c0000027802 */ /* 0x000fe40000000f00 */
[----:B------:R-:W-:Y:S02]  /*1480*/  ISETP.NE.AND P2, PT, R0, RZ, PT ;  /* 0x000000ff0000720c */ /* 0x000fe40003f45270 */
[C---:B--2---:R-:W-:Y:S02]  /*1490*/  LOP3.LUT R39, R8.reuse, 0xf000f, RZ, 0xc0, !PT ;  /* 0x000f000f08277812 */ /* 0x044fe400078ec0ff */
[----:B------:R-:W-:Y:S02]  /*14a0*/  LOP3.LUT R0, R8, 0xf000f0, RZ, 0xc0, !PT ;  /* 0x00f000f008007812 */ /* 0x000fe400078ec0ff */
[----:B------:R-:W-:-:S02]  /*14b0*/  SHF.R.U32.HI R8, RZ, 0x8, R8 ;  /* 0x00000008ff087819 */ /* 0x000fc40000011608 */
        /* <DEDUP_REMOVED lines=8> */
[C---:B------:R-:W-:Y:S02]  /*1540*/  LOP3.LUT R29, R11.reuse, 0xf000f, RZ, 0xc0, !PT ;  /* 0x000f000f0b1d7812 */ /* 0x040fe400078ec0ff */
[----:B------:R-:W-:Y:S02]  /*1550*/  LOP3.LUT R31, R11, 0xf000f0, RZ, 0xc0, !PT ;  /* 0x00f000f00b1f7812 */ /* 0x000fe400078ec0ff */
[C---:B------:R-:W-:Y:S02]  /*1560*/  LOP3.LUT R0, R8.reuse, 0xf000f, RZ, 0xc0, !PT ;  /* 0x000f000f08007812 */ /* 0x040fe400078ec0ff */
[----:B------:R-:W-:-:S02]  /*1570*/  LOP3.LUT R33, R8, 0xf000f0, RZ, 0xc0, !PT ;  /* 0x00f000f008217812 */ /* 0x000fc400078ec0ff */
[----:B------:R-:W-:Y:S02]  /*1580*/  LOP3.LUT R11, R3, 0x64006400, RZ, 0xfc, !PT ;  /* 0x64006400030b7812 */ /* 0x000fe400078efcff */
[C---:B------:R-:W-:Y:S02]  /*1590*/  LOP3.LUT R8, R22.reuse, 0xf000f, RZ, 0xc0, !PT ;  /* 0x000f000f16087812 */ /* 0x040fe400078ec0ff */
[----:B------:R-:W-:Y:S01]  /*15a0*/  LOP3.LUT R35, R22, 0xf000f0, RZ, 0xc0, !PT ;  /* 0x00f000f016237812 */ /* 0x000fe200078ec0ff */
[----:B------:R-:W-:Y:S01]  /*15b0*/  HFMA2 R26, R11, R2.H0_H0, -72, -72 ;  /* 0xd480d4800b1a7431 */ /* 0x000fe20000040002 */
[C---:B------:R-:W-:Y:S02]  /*15c0*/  LOP3.LUT R3, R10.reuse, 0xf000f, RZ, 0xc0, !PT ;  /* 0x000f000f0a037812 */ /* 0x040fe400078ec0ff */
        /* <DEDUP_REMOVED lines=39> */
[----:B------:R-:W-:Y:S02]  /*1840*/  HADD2.F32 R45, -RZ, R27.H0_H0 ;  /* 0x2000001bff2d7230 */ /* 0x000fe40000004100 */
[----:B0-----:R-:W-:-:S02]  /*1850*/  HADD2.F32 R0, -RZ, R8.H0_H0 ;  /* 0x20000008ff007230 */ /* 0x001fc40000004100 */
[----:B------:R-:W-:Y:S02]  /*1860*/  HADD2.F32 R8, -RZ, R8.H1_H1 ;  /* 0x30000008ff087230 */ /* 0x000fe40000004100 */
[--C-:B------:R-:W-:Y:S02]  /*1870*/  HADD2.F32 R22, -RZ, R9.reuse.H0_H0 ;  /* 0x20000009ff167230 */ /* 0x100fe40000004100 */
[----:B------:R-:W-:Y:S01]  /*1880*/  FFMA.FTZ R40, R3, R0, RZ ;  /* 0x0000000003287223 */ /* 0x000fe200000100ff */
[----:B------:R-:W-:Y:S02]  /*1890*/  HADD2.F32 R9, -RZ, R9.H1_H1 ;  /* 0x30000009ff097230 */ /* 0x000fe40000004100 */
[----:B------:R-:W-:Y:S01]  /*18a0*/  FFMA.FTZ R45, R0, R45, RZ ;  /* 0x0000002d002d7223 */ /* 0x000fe200000100ff */
[----:B------:R-:W-:Y:S01]  /*18b0*/  FFMA.FTZ R23, R23, R8, R40 ;  /* 0x0000000817177223 */ /* 0x000fe20000010028 */
[----:B------:R-:W-:-:S03]  /*18c0*/  HADD2.F32 R40, -RZ, R24.H1_H1 ;  /* 0x30000018ff287230 */ /* 0x000fc60000004100 */
[----:B------:R-:W-:Y:S01]  /*18d0*/  FFMA.FTZ R3, R42, R22, R23 ;  /* 0x000000162a037223 */ /* 0x000fe20000010017 */
[--C-:B-1----:R-:W-:Y:S02]  /*18e0*/  HADD2.F32 R23, -RZ, R10.reuse.H0_H0 ;  /* 0x2000000aff177230 */ /* 0x102fe40000004100 */
[----:B------:R-:W-:Y:S02]  /*18f0*/  HADD2.F32 R10, -RZ, R10.H1_H1 ;  /* 0x3000000aff0a7230 */ /* 0x000fe40000004100 */
[----:B------:R-:W-:Y:S01]  /*1900*/  FFMA.FTZ R40, R40, R9, R3 ;  /* 0x0000000928287223 */ /* 0x000fe20000010003 */
[----:B------:R-:W-:Y:S02]  /*1910*/  HADD2.F32 R3, -RZ, R31.H1_H1 ;  /* 0x3000001fff037230 */ /* 0x000fe40000004100 */
[----:B------:R-:W-:Y:S02]  /*1920*/  HADD2.F32 R42, -RZ, R32.H0_H0 ;  /* 0x20000020ff2a7230 */ /* 0x000fe40000004100 */
[----:B------:R-:W-:-:S04]  /*1930*/  FFMA.FTZ R40, R41, R23, R40 ;  /* 0x0000001729287223 */ /* 0x000fc80000010028 */
[----:B------:R-:W-:Y:S01]  /*1940*/  FFMA.FTZ R3, R3, R10, R40 ;  /* 0x0000000a03037223 */ /* 0x000fe20000010028 */
[--C-:B------:R-:W-:Y:S02]  /*1950*/  HADD2.F32 R40, -RZ, R11.reuse.H0_H0 ;  /* 0x2000000bff287230 */ /* 0x100fe40000004100 */
[----:B------:R-:W-:-:S03]  /*1960*/  HADD2.F32 R11, -RZ, R11.H1_H1 ;  /* 0x3000000bff0b7230 */ /* 0x000fc60000004100 */
[----:B------:R-:W-:Y:S01]  /*1970*/  FFMA.FTZ R3, R42, R40, R3 ;  /* 0x000000282a037223 */ /* 0x000fe20000010003 */
[----:B------:R-:W-:-:S05]  /*1980*/  HADD2.F32 R42, -RZ, R32.H1_H1 ;  /* 0x30000020ff2a7230 */ /* 0x000fca0000004100 */
[----:B------:R-:W-:Y:S01]  /*1990*/  FFMA.FTZ R42, R42, R11, R3 ;  /* 0x0000000b2a2a7223 */ /* 0x000fe20000010003 */
[----:B------:R-:W-:-:S03]  /*19a0*/  HADD2.F32 R3, -RZ, R25.H0_H0 ;  /* 0x20000019ff037230 */ /* 0x000fc60000004100 */
[----:B------:R-:W-:Y:S01]  /*19b0*/  FMUL.FTZ R41, R17, R42 ;  /* 0x0000002a11297220 */ /* 0x000fe20000410000 */
[----:B------:R-:W-:Y:S02]  /*19c0*/  HADD2.F32 R42, -RZ, R26.H0_H0 ;  /* 0x2000001aff2a7230 */ /* 0x000fe40000004100 */
[----:B------:R-:W-:Y:S01]  /*19d0*/  FFMA.FTZ R43, R0, R3, RZ ;  /* 0x00000003002b7223 */ /* 0x000fe200000100ff */
[----:B------:R-:W-:Y:S01]  /*19e0*/  HADD2.F32 R3, -RZ, R25.H1_H1 ;  /* 0x30000019ff037230 */ /* 0x000fe20000004100 */
[----:B------:R-:W-:-:S04]  /*19f0*/  F2FP.F16.F32.PACK_AB R41, RZ, R41 ;  /* 0x00000029ff29723e */ /* 0x000fc800000000ff */
[----:B------:R-:W-:-:S04]  /*1a00*/  FFMA.FTZ R3, R8, R3, R43 ;  /* 0x0000000308037223 */ /* 0x000fc8000001002b */
        /* <DEDUP_REMOVED lines=9> */
[----:B------:R-:W-:Y:S02]  /*1aa0*/  HADD2.F32 R3, -RZ, R29.H0_H0 ;  /* 0x2000001dff037230 */ /* 0x000fe40000004100 */
[----:B------:R-:W-:-:S03]  /*1ab0*/  HADD2.F32 R42, -RZ, R34.H1_H1 ;  /* 0x30000022ff2a7230 */ /* 0x000fc60000004100 */
[----:B------:R-:W-:Y:S01]  /*1ac0*/  FFMA.FTZ R0, R0, R3, RZ ;  /* 0x0000000300007223 */ /* 0x000fe200000100ff */
[----:B------:R-:W-:Y:S02]  /*1ad0*/  HADD2.F32 R3, -RZ, R27.H1_H1 ;  /* 0x3000001bff037230 */ /* 0x000fe40000004100 */
[----:B------:R-:W-:Y:S01]  /*1ae0*/  FFMA.FTZ R43, R11, R42, R44 ;  /* 0x0000002a0b2b7223 */ /* 0x000fe2000001002c */
[----:B------:R-:W-:Y:S02]  /*1af0*/  HADD2.F32 R42, -RZ, R30.H0_H0 ;  /* 0x2000001eff2a7230 */ /* 0x000fe40000004100 */
[----:B------:R-:W-:Y:S01]  /*1b00*/  FFMA.FTZ R3, R8, R3, R45 ;  /* 0x0000000308037223 */ /* 0x000fe2000001002d */
[----:B------:R-:W-:Y:S02]  /*1b10*/  HADD2.F32 R45, -RZ, R29.H1_H1 ;  /* 0x3000001dff2d7230 */ /* 0x000fe40000004100 */
[----:B------:R-:W-:-:S03]  /*1b20*/  FMUL.FTZ R43, R18, R43 ;  /* 0x0000002b122b7220 */ /* 0x000fc60000410000 */
[----:B------:R-:W-:Y:S01]  /*1b30*/  FFMA.FTZ R45, R8, R45, R0 ;  /* 0x0000002d082d7223 */ /* 0x000fe20000010000 */
[----:B------:R-:W-:Y:S01]  /*1b40*/  HADD2.F32 R0, -RZ, R28.H0_H0 ;  /* 0x2000001cff007230 */ /* 0x000fe20000004100 */
[----:B------:R-:W-:Y:S02]  /*1b50*/  F2FP.F16.F32.PACK_AB R43, RZ, R43 ;  /* 0x0000002bff2b723e */ /* 0x000fe400000000ff */
[C---:B------:R-:W-:Y:S02]  /*1b60*/  FFMA.FTZ R45, R22.reuse, R42, R45 ;  /* 0x0000002a162d7223 */ /* 0x040fe4000001002d */
[----:B------:R-:W-:Y:S01]  /*1b70*/  FFMA.FTZ R8, R22, R0, R3 ;  /* 0x0000000016087223 */ /* 0x000fe20000010003 */
[----:B------:R-:W-:Y:S01]  /*1b80*/  HADD2.F32 R22, -RZ, R30.H1_H1 ;  /* 0x3000001eff167230 */ /* 0x000fe20000004100 */
[----:B------:R-:W-:Y:S01]  /*1b90*/  PRMT R41, R41, 0x5410, R43 ;  /* 0x0000541029297816 */ /* 0x000fe2000000002b */
[----:B------:R-:W-:Y:S02]  /*1ba0*/  HADD2.F32 R0, -RZ, R28.H1_H1 ;  /* 0x3000001cff007230 */ /* 0x000fe40000004100 */
[----:B------:R-:W-:-:S02]  /*1bb0*/  HADD2.F32 R3, -RZ, R35.H0_H0 ;  /* 0x20000023ff037230 */ /* 0x000fc40000004100 */
[C---:B------:R-:W-:Y:S01]  /*1bc0*/  FFMA.FTZ R22, R9.reuse, R22, R45 ;  /* 0x0000001609167223 */ /* 0x040fe2000001002d */
[----:B------:R-:W-:Y:S02]  /*1bd0*/  HADD2.F32 R45, -RZ, R37.H0_H0 ;  /* 0x20000025ff2d7230 */ /* 0x000fe40000004100 */
[----:B------:R-:W-:Y:S01]  /*1be0*/  FFMA.FTZ R0, R9, R0, R8 ;  /* 0x0000000009007223 */ /* 0x000fe20000010008 */
[----:B------:R-:W-:-:S03]  /*1bf0*/  HFMA2.MMA R16, R41, 1, 1, R16 ;  /* 0x3c003c0029107835 */ /* 0x000fc60000000010 */
[C---:B------:R-:W-:Y:S01]  /*1c00*/  FFMA.FTZ R9, R23.reuse, R3, R0 ;  /* 0x0000000317097223 */ /* 0x040fe20000010000 */
[----:B------:R-:W-:Y:S01]  /*1c10*/  FFMA.FTZ R22, R23, R45, R22 ;  /* 0x0000002d17167223 */ /* 0x000fe20000010016 */
[----:B------:R-:W-:Y:S02]  /*1c20*/  HADD2.F32 R3, -RZ, R35.H1_H1 ;  /* 0x30000023ff037230 */ /* 0x000fe40000004100 */
[----:B------:R-:W-:Y:S02]  /*1c30*/  HADD2.F32 R23, -RZ, R37.H1_H1 ;  /* 0x30000025ff177230 */ /* 0x000fe40000004100 */
[----:B------:R-:W-:Y:S02]  /*1c40*/  HADD2.F32 R0, -RZ, R36.H0_H0 ;  /* 0x20000024ff007230 */ /* 0x000fe40000004100 */
[C---:B------:R-:W-:Y:S01]  /*1c50*/  FFMA.FTZ R3, R10.reuse, R3, R9 ;  /* 0x000000030a037223 */ /* 0x040fe20000010009 */
[----:B------:R-:W-:Y:S01]  /*1c60*/  FFMA.FTZ R23, R10, R23, R22 ;  /* 0x000000170a177223 */ /* 0x000fe20000010016 */
[----:B------:R-:W-:-:S02]  /*1c70*/  HADD2.F32 R10, -RZ, R38.H0_H0 ;  /* 0x20000026ff0a7230 */ /* 0x000fc40000004100 */
[C---:B------:R-:W-:Y:S01]  /*1c80*/  FFMA.FTZ R8, R40.reuse, R0, R3 ;  /* 0x0000000028087223 */ /* 0x040fe20000010003 */
[----:B------:R-:W-:Y:S02]  /*1c90*/  HADD2.F32 R0, -RZ, R36.H1_H1 ;  /* 0x30000024ff007230 */ /* 0x000fe40000004100 */
[----:B------:R-:W-:Y:S02]  /*1ca0*/  HADD2.F32 R22, -RZ, R38.H1_H1 ;  /* 0x30000026ff167230 */ /* 0x000fe40000004100 */
[----:B------:R-:W-:Y:S01]  /*1cb0*/  FFMA.FTZ R23, R40, R10, R23 ;  /* 0x0000000a28177223 */ /* 0x000fe20000010017 */
        /* <DEDUP_REMOVED lines=8> */
.L_x_2986:
[----:B------:R-:W-:Y:S05]  /*1d40*/  @P0 BRA `(.L_x_2987) ;  /* 0x0000000400580947 */ /* 0x000fea0003800000 */
        /* <DEDUP_REMOVED lines=10> */
[-C--:B------:R-:W-:Y:S01]  /*1df0*/  FFMA.FTZ R41, R3, R42.reuse, RZ ;  /* 0x0000002a03297223 */ /* 0x080fe200000100ff */
[-C--:B------:R-:W-:Y:S01]  /*1e00*/  FFMA.FTZ R3, R8, R42.reuse, RZ ;  /* 0x0000002a08037223 */ /* 0x080fe200000100ff */
[-C--:B------:R-:W-:Y:S01]  /*1e10*/  FFMA.FTZ R40, R0, R42.reuse, RZ ;  /* 0x0000002a00287223 */ /* 0x080fe200000100ff */
[----:B------:R-:W-:Y:S01]  /*1e20*/  FFMA.FTZ R9, R9, R42, RZ ;  /* 0x0000002a09097223 */ /* 0x000fe200000100ff */
[----:B------:R-:W-:Y:S02]  /*1e30*/  HADD2.F32 R8, -RZ, R25.H1_H1 ;  /* 0x30000019ff087230 */ /* 0x000fe40000004100 */
[----:B------:R-:W-:Y:S02]  /*1e40*/  HADD2.F32 R42, -RZ, R27.H1_H1 ;  /* 0x3000001bff2a7230 */ /* 0x000fe40000004100 */
[-C--:B------:R-:W-:Y:S01]  /*1e50*/  FFMA.FTZ R39, R39, R10.reuse, R40 ;  /* 0x0000000a27277223 */ /* 0x080fe20000010028 */
[----:B------:R-:W-:Y:S02]  /*1e60*/  HADD2.F32 R0, -RZ, R11.H0_H0 ;  /* 0x2000000bff007230 */ /* 0x000fe40000004100 */
        /* <DEDUP_REMOVED lines=68> */
.L_x_2987:
[----:B------:R-:W0:Y:S02]  /*22b0*/  LDC R25, c[0x0][0x23c] ;  /* 0x00008f00ff197b82 */ /* 0x000e240000000800 */
[----:B0-----:R-:W-:-:S05]  /*22c0*/  IMAD.WIDE R22, R25, 0x4, R4 ;  /* 0x0000000419167825 */ /* 0x001fca00078e0204 */
[----:B------:R0:W2:Y:S02]  /*22d0*/  LDG.E.128.CONSTANT R8, desc[UR8][R22.64] ;  /* 0x0000000816087981 */ /* 0x0000a4000c1e9d00 */
[----:B0-----:R-:W-:Y:S01]  /*22e0*/  IMAD.WIDE R22, R25, 0x4, R22 ;  /* 0x0000000419167825 */ /* 0x001fe200078e0216 */
        /* <DEDUP_REMOVED lines=62> */
[----:B-1----:R-:W-:Y:S02]  /*26d0*/  HADD2.F32 R43, -RZ, R10.H1_H1 ;  /* 0x3000000aff2b7230 */ /* 0x002fe40000004100 */
[----:B------:R-:W-:Y:S01]  /*26e0*/  FFMA.FTZ R45, R0, R45, RZ ;  /* 0x0000002d002d7223 */ /* 0x000fe200000100ff */
[----:B------:R-:W-:Y:S01]  /*26f0*/  FFMA.FTZ R3, R42, R41, R3 ;  /* 0x000000292a037223 */ /* 0x000fe20000010003 */
[----:B------:R-:W-:-:S05]  /*2700*/  HADD2.F32 R42, -RZ, R27.H0_H0 ;  /* 0x2000001bff2a7230 */ /* 0x000fca0000004100 */
[----:B------:R-:W-:Y:S01]  /*2710*/  FFMA.FTZ R44, R42, R8, R3 ;  /* 0x000000082a2c7223 */ /* 0x000fe20000010003 */
[----:B------:R-:W-:Y:S02]  /*2720*/  HADD2.F32 R42, -RZ, R9.H1_H1 ;  /* 0x30000009ff2a7230 */ /* 0x000fe40000004100 */
[----:B------:R-:W-:Y:S02]  /*2730*/  HADD2.F32 R3, -RZ, R27.H1_H1 ;  /* 0x3000001bff037230 */ /* 0x000fe40000004100 */
[----:B------:R-:W-:Y:S02]  /*2740*/  HADD2.F32 R9, -RZ, R10.H0_H0 ;  /* 0x2000000aff097230 */ /* 0x000fe40000004100 */
[----:B------:R-:W-:Y:S02]  /*2750*/  HADD2.F32 R10, -RZ, R11.H0_H0 ;  /* 0x2000000bff0a7230 */ /* 0x000fe40000004100 */
[----:B------:R-:W-:Y:S01]  /*2760*/  FFMA.FTZ R44, R3, R42, R44 ;  /* 0x0000002a032c7223 */ /* 0x000fe2000001002c */
[----:B------:R-:W-:-:S02]  /*2770*/  HADD2.F32 R3, -RZ, R34.H0_H0 ;  /* 0x20000022ff037230 */ /* 0x000fc40000004100 */
[----:B------:R-:W-:-:S03]  /*2780*/  HADD2.F32 R11, -RZ, R11.H1_H1 ;  /* 0x3000000bff0b7230 */ /* 0x000fc60000004100 */
[----:B------:R-:W-:Y:S01]  /*2790*/  FFMA.FTZ R3, R3, R9, R44 ;  /* 0x0000000903037223 */ /* 0x000fe2000001002c */
[----:B------:R-:W-:-:S05]  /*27a0*/  HADD2.F32 R44, -RZ, R34.H1_H1 ;  /* 0x30000022ff2c7230 */ /* 0x000fca0000004100 */
[----:B------:R-:W-:Y:S01]  /*27b0*/  FFMA.FTZ R3, R44, R43, R3 ;  /* 0x0000002b2c037223 */ /* 0x000fe20000010003 */
[----:B------:R-:W-:-:S05]  /*27c0*/  HADD2.F32 R44, -RZ, R35.H0_H0 ;  /* 0x20000023ff2c7230 */ /* 0x000fca0000004100 */
[----:B------:R-:W-:Y:S01]  /*27d0*/  FFMA.FTZ R3, R44, R10, R3 ;  /* 0x0000000a2c037223 */ /* 0x000fe20000010003 */
[----:B------:R-:W-:-:S05]  /*27e0*/  HADD2.F32 R44, -RZ, R35.H1_H1 ;  /* 0x30000023ff2c7230 */ /* 0x000fca0000004100 */
[----:B------:R-:W-:-:S04]  /*27f0*/  FFMA.FTZ R44, R44, R11, R3 ;  /* 0x0000000b2c2c7223 */ /* 0x000fc80000010003 */
        /* <DEDUP_REMOVED lines=20> */
[----:B------:R-:W-:Y:S01]  /*2940*/  HFMA2.MMA R16, R3, 1, 1, R16 ;  /* 0x3c003c0003107835 */ /* 0x000fe20000000010 */
[--C-:B------:R-:W-:Y:S02]  /*2950*/  HADD2.F32 R3, -RZ, R32.reuse.H0_H0 ;  /* 0x20000020ff037230 */ /* 0x100fe40000004100 */
[C---:B------:R-:W-:Y:S01]  /*2960*/  FFMA.FTZ R44, R0.reuse, R45, RZ ;  /* 0x0000002d002c7223 */ /* 0x040fe200000100ff */
[----:B------:R-:W-:Y:S02]  /*2970*/  HADD2.F32 R45, -RZ, R32.H1_H1 ;  /* 0x30000020ff2d7230 */ /* 0x000fe40000004100 */
[----:B------:R-:W-:Y:S01]  /*2980*/  FFMA.FTZ R0, R0, R3, RZ ;  /* 0x0000000300007223 */ /* 0x000fe200000100ff */
[----:B------:R-:W-:-:S03]  /*2990*/  HADD2.F32 R3, -RZ, R30.H1_H1 ;  /* 0x3000001eff037230 */ /* 0x000fc60000004100 */
[C---:B------:R-:W-:Y:S01]  /*29a0*/  FFMA.FTZ R45, R41.reuse, R45, R0 ;  /* 0x0000002d292d7223 */ /* 0x040fe20000010000 */
[----:B------:R-:W-:Y:S02]  /*29b0*/  HADD2.F32 R0, -RZ, R31.H0_H0 ;  /* 0x2000001fff007230 */ /* 0x000fe40000004100 */
[----:B------:R-:W-:-:S04]  /*29c0*/  FFMA.FTZ R3, R41, R3, R44 ;  /* 0x0000000329037223 */ /* 0x000fc8000001002c */
[----:B------:R-:W-:Y:S01]  /*29d0*/  FFMA.FTZ R41, R8, R0, R3 ;  /* 0x0000000008297223 */ /* 0x000fe20000010003 */
[----:B------:R-:W-:Y:S02]  /*29e0*/  HADD2.F32 R0, -RZ, R33.H0_H0 ;  /* 0x20000021ff007230 */ /* 0x000fe40000004100 */
[----:B------:R-:W-:-:S03]  /*29f0*/  HADD2.F32 R3, -RZ, R31.H1_H1 ;  /* 0x3000001fff037230 */ /* 0x000fc60000004100 */
[----:B------:R-:W-:Y:S02]  /*2a00*/  FFMA.FTZ R8, R8, R0, R45 ;  /* 0x0000000008087223 */ /* 0x000fe4000001002d */
[----:B------:R-:W-:Y:S01]  /*2a10*/  FFMA.FTZ R0, R42, R3, R41 ;  /* 0x000000032a007223 */ /* 0x000fe20000010029 */
[----:B------:R-:W-:Y:S02]  /*2a20*/  HADD2.F32 R3, -RZ, R33.H1_H1 ;  /* 0x30000021ff037230 */ /* 0x000fe40000004100 */
[----:B------:R-:W-:-:S03]  /*2a30*/  HADD2.F32 R41, -RZ, R40.H0_H0 ;  /* 0x20000028ff297230 */ /* 0x000fc60000004100 */
[----:B------:R-:W-:Y:S01]  /*2a40*/  FFMA.FTZ R42, R42, R3, R8 ;  /* 0x000000032a2a7223 */ /* 0x000fe20000010008 */
[----:B------:R-:W-:-:S03]  /*2a50*/  HADD2.F32 R3, -RZ, R38.H0_H0 ;  /* 0x20000026ff037230 */ /* 0x000fc60000004100 */
[C---:B------:R-:W-:Y:S01]  /*2a60*/  FFMA.FTZ R41, R9.reuse, R41, R42 ;  /* 0x0000002909297223 */ /* 0x040fe2000001002a */
[----:B------:R-:W-:Y:S02]  /*2a70*/  HADD2.F32 R42, -RZ, R40.H1_H1 ;  /* 0x30000028ff2a7230 */ /* 0x000fe40000004100 */
[----:B------:R-:W-:Y:S01]  /*2a80*/  FFMA.FTZ R8, R9, R3, R0 ;  /* 0x0000000309087223 */ /* 0x000fe20000010000 */
[----:B------:R-:W-:Y:S02]  /*2a90*/  HADD2.F32 R0, -RZ, R38.H1_H1 ;  /* 0x30000026ff007230 */ /* 0x000fe40000004100 */
[C---:B------:R-:W-:Y:S01]  /*2aa0*/  FFMA.FTZ R41, R43.reuse, R42, R41 ;  /* 0x0000002a2b297223 */ /* 0x040fe20000010029 */
[----:B------:R-:W-:Y:S02]  /*2ab0*/  HADD2.F32 R42, -RZ, R24.H0_H0 ;  /* 0x20000018ff2a7230 */ /* 0x000fe40000004100 */
[----:B------:R-:W-:Y:S01]  /*2ac0*/  FFMA.FTZ R3, R43, R0, R8 ;  /* 0x000000002b037223 */ /* 0x000fe20000010008 */
[----:B------:R-:W-:-:S02]  /*2ad0*/  HADD2.F32 R0, -RZ, R39.H0_H0 ;  /* 0x20000027ff007230 */ /* 0x000fc40000004100 */
[----:B------:R-:W-:-:S03]  /*2ae0*/  FFMA.FTZ R41, R10, R42, R41 ;  /* 0x0000002a0a297223 */ /* 0x000fc60000010029 */
[----:B------:R-:W-:Y:S01]  /*2af0*/  FFMA.FTZ R8, R10, R0, R3 ;  /* 0x000000000a087223 */ /* 0x000fe20000010003 */
[----:B------:R-:W-:Y:S02]  /*2b00*/  HADD2.F32 R0, -RZ, R39.H1_H1 ;  /* 0x30000027ff007230 */ /* 0x000fe40000004100 */
[----:B------:R-:W-:-:S03]  /*2b10*/  HADD2.F32 R10, -RZ, R24.H1_H1 ;  /* 0x30000018ff0a7230 */ /* 0x000fc60000004100 */
[C---:B------:R-:W-:Y:S02]  /*2b20*/  FFMA.FTZ R0, R11.reuse, R0, R8 ;  /* 0x000000000b007223 */ /* 0x040fe40000010008 */
[----:B------:R-:W-:Y:S02]  /*2b30*/  FFMA.FTZ R41, R11, R10, R41 ;  /* 0x0000000a0b297223 */ /* 0x000fe40000010029 */
[----:B------:R-:W-:Y:S02]  /*2b40*/  FMUL.FTZ R0, R19, R0 ;  /* 0x0000000013007220 */ /* 0x000fe40000410000 */
[----:B------:R-:W-:-:S03]  /*2b50*/  FMUL.FTZ R41, R20, R41 ;  /* 0x0000002914297220 */ /* 0x000fc60000410000 */
[----:B------:R-:W-:Y:S02]  /*2b60*/  F2FP.F16.F32.PACK_AB R0, RZ, R0 ;  /* 0x00000000ff00723e */ /* 0x000fe400000000ff */
[----:B------:R-:W-:-:S04]  /*2b70*/  F2FP.F16.F32.PACK_AB R41, RZ, R41 ;  /* 0x00000029ff29723e */ /* 0x000fc800000000ff */
[----:B------:R-:W-:-:S06]  /*2b80*/  PRMT R0, R0, 0x5410, R41 ;  /* 0x0000541000007816 */ /* 0x000fcc0000000029 */
[----:B------:R-:W-:-:S11]  /*2b90*/  HFMA2.MMA R15, R0, 1, 1, R15 ;  /* 0x3c003c00000f7835 */ /* 0x000fd6000000000f */
.L_x_2988:
        /* <DEDUP_REMOVED lines=12> */
[-C--:B------:R-:W-:Y:S01]  /*2c60*/  FFMA.FTZ R3, R3, R43.reuse, RZ ;  /* 0x0000002b03037223 */ /* 0x080fe200000100ff */
[-C--:B------:R-:W-:Y:S01]  /*2c70*/  FFMA.FTZ R41, R41, R43.reuse, RZ ;  /* 0x0000002b29297223 */ /* 0x080fe200000100ff */
[-C--:B------:R-:W-:Y:S01]  /*2c80*/  FFMA.FTZ R42, R42, R43.reuse, RZ ;  /* 0x0000002b2a2a7223 */ /* 0x080fe200000100ff */
[----:B------:R-:W-:Y:S01]  /*2c90*/  FFMA.FTZ R0, R0, R43, RZ ;  /* 0x0000002b00007223 */ /* 0x000fe200000100ff */
[----:B------:R-:W-:Y:S02]  /*2ca0*/  HADD2.F32 R43, -RZ, R30.H1_H1 ;  /* 0x3000001eff2b7230 */ /* 0x000fe40000004100 */
[-C--:B------:R-:W-:Y:S01]  /*2cb0*/  FFMA.FTZ R3, R26, R8.reuse, R3 ;  /* 0x000000081a037223 */ /* 0x080fe20000010003 */
[-C--:B------:R-:W-:Y:S01]  /*2cc0*/  FFMA.FTZ R41, R28, R8.reuse, R41 ;  /* 0x000000081c297223 */ /* 0x080fe20000010029 */
[-C--:B------:R-:W-:Y:S01]  /*2cd0*/  FFMA.FTZ R0, R45, R8.reuse, R0 ;  /* 0x000000082d007223 */ /* 0x080fe20000010000 */
[----:B------:R-:W-:Y:S02]  /*2ce0*/  HADD2.F32 R28, -RZ, R29.H0_H0 ;  /* 0x2000001dff1c7230 */ /* 0x000fe40000004100 */
[----:B------:R-:W-:Y:S01]  /*2cf0*/  FFMA.FTZ R42, R43, R8, R42 ;  /* 0x000000082b2a7223 */ /* 0x000fe2000001002a */
[----:B------:R-:W-:-:S02]  /*2d00*/  HADD2.F32 R8, -RZ, R9.H0_H0 ;  /* 0x20000009ff087230 */ /* 0x000fc40000004100 */
[----:B------:R-:W-:Y:S02]  /*2d10*/  HADD2.F32 R26, -RZ, R27.H0_H0 ;  /* 0x2000001bff1a7230 */ /* 0x000fe40000004100 */
[----:B------:R-:W-:Y:S02]  /*2d20*/  HADD2.F32 R9, -RZ, R9.H1_H1 ;  /* 0x30000009ff097230 */ /* 0x000fe40000004100 */
[-C--:B------:R-:W-:Y:S01]  /*2d30*/  FFMA.FTZ R28, R28, R8.reuse, R41 ;  /* 0x000000081c1c7223 */ /* 0x080fe20000010029 */
[----:B------:R-:W-:Y:S02]  /*2d40*/  HADD2.F32 R43, -RZ, R31.H0_H0 ;  /* 0x2000001fff2b7230 */ /* 0x000fe40000004100 */
[----:B------:R-:W-:Y:S01]  /*2d50*/  FFMA.FTZ R26, R26, R8, R3 ;  /* 0x000000081a1a7223 */ /* 0x000fe20000010003 */
[----:B------:R-:W-:Y:S02]  /*2d60*/  HADD2.F32 R41, -RZ, R33.H0_H0 ;  /* 0x20000021ff297230 */ /* 0x000fe40000004100 */
[----:B------:R-:W-:-:S02]  /*2d70*/  HADD2.F32 R27, -RZ, R27.H1_H1 ;  /* 0x3000001bff1b7230 */ /* 0x000fc40000004100 */
        /* <DEDUP_REMOVED lines=57> */
.L_x_2989:
[----:B------:R-:W2:Y:S01]  /*3110*/  LDG.E.128.CONSTANT R8, desc[UR8][R22.64] ;  /* 0x0000000816087981 */ /* 0x000ea2000c1e9d00 */
[----:B------:R-:W-:Y:S01]  /*3120*/  IMAD.WIDE R24, R25, 0x4, R22 ;  /* 0x0000000419187825 */ /* 0x000fe200078e0216 */
[C---:B--2---:R-:W-:Y:S02]  /*3130*/  LOP3.LUT R37, R8.reuse, 0xf000f, RZ, 0xc0, !PT ;  /* 0x000f000f08257812 */ /* 0x044fe400078ec0ff */
[----:B------:R-:W-:Y:S02]  /*3140*/  LOP3.LUT R0, R8, 0xf000f0, RZ, 0xc0, !PT ;  /* 0x00f000f008007812 */ /* 0x000fe400078ec0ff */
[----:B------:R-:W-:Y:S02]  /*3150*/  SHF.R.U32.HI R3, RZ, 0x8, R9 ;  /* 0x00000008ff037819 */ /* 0x000fe40000011609 */
[C---:B------:R-:W-:Y:S02]  /*3160*/  LOP3.LUT R39, R10.reuse, 0xf000f, RZ, 0xc0, !PT ;  /* 0x000f000f0a277812 */ /* 0x040fe400078ec0ff */
[----:B------:R-:W-:-:S02]  /*3170*/  LOP3.LUT R33, R10, 0xf000f0, RZ, 0xc0, !PT ;  /* 0x00f000f00a217812 */ /* 0x000fc400078ec0ff */
[----:B------:R-:W-:Y:S02]  /*3180*/  SHF.R.U32.HI R8, RZ, 0x8, R8 ;  /* 0x00000008ff087819 */ /* 0x000fe40000011608 */
        /* <DEDUP_REMOVED lines=10> */
[C---:B------:R-:W-:Y:S02]  /*3230*/  LOP3.LUT R29, R8.reuse, 0xf000f, RZ, 0xc0, !PT ;  /* 0x000f000f081d7812 */ /* 0x040fe400078ec0ff */
        /* <DEDUP_REMOVED lines=46> */
[----:B------:R-:W-:Y:S02]  /*3520*/  HADD2.F32 R3, -RZ, R29.H0_H0 ;  /* 0x2000001dff037230 */ /* 0x000fe40000004100 */
[----:B------:R-:W-:Y:S01]  /*3530*/  FFMA.FTZ R45, R0, R43, RZ ;  /* 0x0000002b002d7223 */ /* 0x000fe200000100ff */
[----:B------:R-:W-:Y:S02]  /*3540*/  HADD2.F32 R43, -RZ, R38.H1_H1 ;  /* 0x30000026ff2b7230 */ /* 0x000fe40000004100 */
[----:B------:R-:W-:Y:S01]  /*3550*/  FFMA.FTZ R41, R41, R8, R40 ;  /* 0x0000000829297223 */ /* 0x000fe20000010028 */
[--C-:B------:R-:W-:Y:S02]  /*3560*/  HADD2.F32 R40, -RZ, R9.reuse.H0_H0 ;  /* 0x20000009ff287230 */ /* 0x100fe40000004100 */
[----:B------:R-:W-:Y:S02]  /*3570*/  HADD2.F32 R9, -RZ, R9.H1_H1 ;  /* 0x30000009ff097230 */ /* 0x000fe40000004100 */
[----:B------:R-:W-:Y:S01]  /*3580*/  FFMA.FTZ R43, R8, R43, R45 ;  /* 0x0000002b082b7223 */ /* 0x000fe2000001002d */
[----:B------:R-:W-:Y:S01]  /*3590*/  FFMA.FTZ R41, R42, R40, R41 ;  /* 0x000000282a297223 */ /* 0x000fe20000010029 */
[----:B------:R-:W-:-:S05]  /*35a0*/  HADD2.F32 R42, -RZ, R34.H1_H1 ;  /* 0x30000022ff2a7230 */ /* 0x000fca0000004100 */
[----:B------:R-:W-:Y:S01]  /*35b0*/  FFMA.FTZ R42, R42, R9, R41 ;  /* 0x000000092a2a7223 */ /* 0x000fe20000010029 */
[--C-:B-1----:R-:W-:Y:S02]  /*35c0*/  HADD2.F32 R41, -RZ, R10.reuse.H0_H0 ;  /* 0x2000000aff297230 */ /* 0x102fe40000004100 */
[----:B------:R-:W-:-:S03]  /*35d0*/  HADD2.F32 R10, -RZ, R10.H1_H1 ;  /* 0x3000000aff0a7230 */ /* 0x000fc60000004100 */
[----:B------:R-:W-:Y:S01]  /*35e0*/  FFMA.FTZ R42, R3, R41, R42 ;  /* 0x00000029032a7223 */ /* 0x000fe2000001002a */
[----:B------:R-:W-:-:S05]  /*35f0*/  HADD2.F32 R3, -RZ, R29.H1_H1 ;  /* 0x3000001dff037230 */ /* 0x000fca0000004100 */
[----:B------:R-:W-:Y:S01]  /*3600*/  FFMA.FTZ R3, R3, R10, R42 ;  /* 0x0000000a03037223 */ /* 0x000fe2000001002a */
[--C-:B------:R-:W-:Y:S02]  /*3610*/  HADD2.F32 R42, -RZ, R11.reuse.H0_H0 ;  /* 0x2000000bff2a7230 */ /* 0x100fe40000004100 */
[----:B------:R-:W-:-:S03]  /*3620*/  HADD2.F32 R11, -RZ, R11.H1_H1 ;  /* 0x3000000bff0b7230 */ /* 0x000fc60000004100 */
[----:B------:R-:W-:Y:S01]  /*3630*/  FFMA.FTZ R3, R44, R42, R3 ;  /* 0x0000002a2c037223 */ /* 0x000fe20000010003 */
[----:B------:R-:W-:-:S05]  /*3640*/  HADD2.F32 R44, -RZ, R27.H1_H1 ;  /* 0x3000001bff2c7230 */ /* 0x000fca0000004100 */
[----:B------:R-:W-:-:S04]  /*3650*/  FFMA.FTZ R44, R44, R11, R3 ;  /* 0x0000000b2c2c7223 */ /* 0x000fc80000010003 */
[----:B------:R-:W-:Y:S01]  /*3660*/  FMUL.FTZ R3, R17, R44 ;  /* 0x0000002c11037220 */ /* 0x000fe20000410000 */
[----:B------:R-:W-:-:S04]  /*3670*/  HADD2.F32 R44, -RZ, R35.H0_H0 ;  /* 0x20000023ff2c7230 */ /* 0x000fc80000004100 */
[----:B------:R-:W-:Y:S01]  /*3680*/  F2FP.F16.F32.PACK_AB R3, RZ, R3 ;  /* 0x00000003ff03723e */ /* 0x000fe200000000ff */
        /* <DEDUP_REMOVED lines=26> */
[----:B------:R-:W-:-:S03]  /*3830*/  HADD2.F32 R3, -RZ, R31.H0_H0 ;  /* 0x2000001fff037230 */ /* 0x000fc60000004100 */
[----:B------:R-:W-:Y:S01]  /*3840*/  FFMA.FTZ R43, R40, R0, R43 ;  /* 0x00000000282b7223 */ /* 0x000fe2000001002b */
[----:B------:R-:W-:Y:S02]  /*3850*/  HADD2.F32 R40, -RZ, R32.H1_H1 ;  /* 0x30000020ff287230 */ /* 0x000fe40000004100 */
[----:B------:R-:W-:-:S03]  /*3860*/  HADD2.F32 R0, -RZ, R33.H1_H1 ;  /* 0x30000021ff007230 */ /* 0x000fc60000004100 */
[C---:B------:R-:W-:Y:S01]  /*3870*/  FFMA.FTZ R40, R9.reuse, R40, R43 ;  /* 0x0000002809287223 */ /* 0x040fe2000001002b */
[----:B------:R-:W-:Y:S02]  /*3880*/  HADD2.F32 R43, -RZ, R30.H0_H0 ;  /* 0x2000001eff2b7230 */ /* 0x000fe40000004100 */
[----:B------:R-:W-:-:S04]  /*3890*/  FFMA.FTZ R0, R9, R0, R8 ;  /* 0x0000000009007223 */ /* 0x000fc80000010008 */
        /* <DEDUP_REMOVED lines=20> */
.L_x_2990:
        /* <DEDUP_REMOVED lines=39> */
[----:B-1----:R-:W-:-:S02]  /*3c50*/  HADD2.F32 R3, -RZ, R10.H0_H0 ;  /* 0x2000000aff037230 */ /* 0x002fc40000004100 */
[----:B------:R-:W-:Y:S01]  /*3c60*/  FFMA.FTZ R32, R37, R9, R0 ;  /* 0x0000000925207223 */ /* 0x000fe20000010000 */
[----:B------:R-:W-:Y:S02]  /*3c70*/  HADD2.F32 R35, -RZ, R31.H0_H0 ;  /* 0x2000001fff237230 */ /* 0x000fe40000004100 */
[----:B------:R-:W-:Y:S02]  /*3c80*/  HADD2.F32 R37, -RZ, R30.H0_H0 ;  /* 0x2000001eff257230 */ /* 0x000fe40000004100 */
[----:B------:R-:W-:Y:S01]  /*3c90*/  FFMA.FTZ R9, R33, R3, R34 ;  /* 0x0000000321097223 */ /* 0x000fe20000010022 */
[----:B------:R-:W-:Y:S02]  /*3ca0*/  HADD2.F32 R33, -RZ, R28.H0_H0 ;  /* 0x2000001cff217230 */ /* 0x000fe40000004100 */
[----:B------:R-:W-:Y:S02]  /*3cb0*/  HADD2.F32 R10, -RZ, R10.H1_H1 ;  /* 0x3000000aff0a7230 */ /* 0x000fe40000004100 */
[----:B------:R-:W-:-:S02]  /*3cc0*/  HADD2.F32 R34, -RZ, R29.H1_H1 ;  /* 0x3000001dff227230 */ /* 0x000fc40000004100 */
[-C--:B------:R-:W-:Y:S01]  /*3cd0*/  FFMA.FTZ R29, R33, R3.reuse, R36 ;  /* 0x00000003211d7223 */ /* 0x080fe20000010024 */
[----:B------:R-:W-:Y:S02]  /*3ce0*/  HADD2.F32 R28, -RZ, R28.H1_H1 ;  /* 0x3000001cff1c7230 */ /* 0x000fe40000004100 */
[-C--:B------:R-:W-:Y:S01]  /*3cf0*/  FFMA.FTZ R33, R35, R3.reuse, R8 ;  /* 0x0000000323217223 */ /* 0x080fe20000010008 */
[----:B------:R-:W-:Y:S01]  /*3d00*/  FFMA.FTZ R3, R37, R3, R32 ;  /* 0x0000000325037223 */ /* 0x000fe20000010020 */
[----:B------:R-:W-:Y:S02]  /*3d10*/  HADD2.F32 R32, -RZ, R31.H1_H1 ;  /* 0x3000001fff207230 */ /* 0x000fe40000004100 */
[-C--:B------:R-:W-:Y:S01]  /*3d20*/  FFMA.FTZ R9, R34, R10.reuse, R9 ;  /* 0x0000000a22097223 */ /* 0x080fe20000010009 */
        /* <DEDUP_REMOVED lines=34> */
.L_x_2991:
[----:B------:R-:W2:Y:S02]  /*3f50*/  LDG.E.128.CONSTANT R8, desc[UR8][R24.64] ;  /* 0x0000000818087981 */ /* 0x000ea4000c1e9d00 */
[C---:B--2---:R-:W-:Y:S02]  /*3f60*/  LOP3.LUT R31, R8.reuse, 0xf000f, RZ, 0xc0, !PT ;  /* 0x000f000f081f7812 */ /* 0x044fe400078ec0ff */
[----:B------:R-:W-:Y:S02]  /*3f70*/  LOP3.LUT R22, R8, 0xf000f0, RZ, 0xc0, !PT ;  /* 0x00f000f008167812 */ /* 0x000fe400078ec0ff */
[----:B------:R-:W-:Y:S02]  /*3f80*/  SHF.R.U32.HI R30, RZ, 0x8, R8 ;  /* 0x00000008ff1e7819 */ /* 0x000fe40000011608 */
[C---:B------:R-:W-:Y:S02]  /*3f90*/  LOP3.LUT R8, R9.reuse, 0xf000f, RZ, 0xc0, !PT ;  /* 0x000f000f09087812 */ /* 0x040fe400078ec0ff */
        /* <DEDUP_REMOVED lines=73> */
[----:B-1----:R-:W-:Y:S02]  /*4430*/  HADD2.F32 R38, -RZ, R10.H0_H0 ;  /* 0x2000000aff267230 */ /* 0x002fe40000004100 */
[----:B------:R-:W-:Y:S01]  /*4440*/  FFMA.FTZ R3, R9, R40, R42 ;  /* 0x0000002809037223 */ /* 0x000fe2000001002a */
[----:B------:R-:W-:Y:S02]  /*4450*/  HADD2.F32 R40, -RZ, R34.H0_H0 ;  /* 0x20000022ff287230 */ /* 0x000fe40000004100 */
[----:B------:R-:W-:Y:S02]  /*4460*/  HADD2.F32 R10, -RZ, R10.H1_H1 ;  /* 0x3000000aff0a7230 */ /* 0x000fe40000004100 */
[----:B------:R-:W-:Y:S01]  /*4470*/  FFMA.FTZ R41, R38, R41, R3 ;  /* 0x0000002926297223 */ /* 0x000fe20000010003 */
[----:B------:R-:W-:Y:S02]  /*4480*/  HADD2.F32 R3, -RZ, R34.H1_H1 ;  /* 0x30000022ff037230 */ /* 0x000fe40000004100 */
[----:B------:R-:W-:Y:S01]  /*4490*/  FFMA.FTZ R40, R40, R38, R39 ;  /* 0x0000002628287223 */ /* 0x000fe20000010027 */
[----:B------:R-:W-:-:S03]  /*44a0*/  HADD2.F32 R39, -RZ, R35.H1_H1 ;  /* 0x30000023ff277230 */ /* 0x000fc60000004100 */
[----:B------:R-:W-:Y:S01]  /*44b0*/  FFMA.FTZ R40, R3, R10, R40 ;  /* 0x0000000a03287223 */ /* 0x000fe20000010028 */
[--C-:B------:R-:W-:Y:S02]  /*44c0*/  HADD2.F32 R3, -RZ, R24.reuse.H0_H0 ;  /* 0x20000018ff037230 */ /* 0x100fe40000004100 */
        /* <DEDUP_REMOVED lines=37> */
[--C-:B------:R-:W-:Y:S02]  /*4720*/  HADD2.F32 R2, -RZ, R22.reuse.H0_H0 ;  /* 0x20000016ff027230 */ /* 0x100fe40000004100 */
[C---:B------:R-:W-:Y:S01]  /*4730*/  FFMA.FTZ R0, R10.reuse, R3, R9 ;  /* 0x000000030a007223 */ /* 0x040fe20000010009 */
[----:B------:R-:W-:Y:S02]  /*4740*/  HADD2.F32 R3, -RZ, R29.H0_H0 ;  /* 0x2000001dff037230 */ /* 0x000fe40000004100 */
[----:B------:R-:W-:Y:S01]  /*4750*/  FFMA.FTZ R38, R10, R43, R38 ;  /* 0x0000002b0a267223 */ /* 0x000fe20000010026 */
[C---:B------:R-:W-:Y:S01]  /*4760*/  FFMA.FTZ R2, R39.reuse, R2, R0 ;  /* 0x0000000227027223 */ /* 0x040fe20000010000 */
[----:B------:R-:W-:Y:S02]  /*4770*/  HADD2.F32 R0, -RZ, R22.H1_H1 ;  /* 0x30000016ff007230 */ /* 0x000fe40000004100 */
[----:B------:R-:W-:-:S03]  /*4780*/  FFMA.FTZ R3, R39, R3, R38 ;  /* 0x0000000327037223 */ /* 0x000fc60000010026 */
        /* <DEDUP_REMOVED lines=8> */
.L_x_2992:
        /* <DEDUP_REMOVED lines=13> */
[--C-:B------:R-:W-:Y:S02]  /*48e0*/  HADD2.F32 R3, -RZ, R32.reuse.H0_H0 ;  /* 0x20000020ff037230 */ /* 0x100fe40000004100 */
        /* <DEDUP_REMOVED lines=13> */
[--C-:B------:R-:W-:Y:S02]  /*49c0*/  HADD2.F32 R33, -RZ, R25.reuse.H0_H0 ;  /* 0x20000019ff217230 */ /* 0x100fe40000004100 */
        /* <DEDUP_REMOVED lines=59> */
.L_x_2985:
[----:B------:R-:W0:Y:S01]  /*4d80*/  LDC R3, c[0x0][0x23c] ;  /* 0x00008f00ff037b82 */ /* 0x000e220000000800 */
[----:B------:R-:W-:Y:S01]  /*4d90*/  IADD3 R12, R12, 0x20, RZ ;  /* 0x000000200c0c7810 */ /* 0x000fe20007ffe0ff */
[----:B------:R-:W-:-:S03]  /*4da0*/  UIADD3 UR4, UR4, 0x40, URZ ;  /* 0x0000004004047890 */ /* 0x000fc6000fffe03f */
[C---:B------:R-:W-:Y:S02]  /*4db0*/  ISETP.GE.AND P2, PT, R12.reuse, UR5, PT ;  /* 0x000000050c007c0c */ /* 0x040fe4000bf46270 */
[----:B------:R-:W-:Y:S01]  /*4dc0*/  ISETP.LT.AND P3, PT, R12, R13, PT ;  /* 0x0000000d0c00720c */ /* 0x000fe20003f61270 */
[----:B0-----:R-:W-:-:S12]  /*4dd0*/  IMAD.WIDE R4, R3, 0x10, R4 ;  /* 0x0000001003047825 */ /* 0x001fd800078e0204 */
[----:B------:R-:W-:Y:S05]  /*4de0*/  @!P2 BRA P3, `(.L_x_2993) ;  /* 0xffffffc40094a947 */ /* 0x000fea000183ffff */
.L_x_2984:
        /* <DEDUP_REMOVED lines=22> */
.L_x_2997:
[----:B------:R-:W0:Y:S02]  /*4f50*/  LDS R10, [R2] ;  /* 0x00000000020a7984 */ /* 0x000e240000000800 */
[----:B0-----:R-:W-:-:S10]  /*4f60*/  HFMA2.MMA R11, R10, 1, 1, R13 ;  /* 0x3c003c000a0b7835 */ /* 0x001fd4000000000d */
[----:B------:R-:W0:Y:S02]  /*4f70*/  ATOMS.CAST.SPIN R11, [R2], R10, R11 ;  /* 0x0000000a020b738d */ /* 0x000e24000180000b */
[----:B0-----:R-:W-:-:S13]  /*4f80*/  ISETP.EQ.U32.AND P0, PT, R11, 0x1, PT ;  /* 0x000000010b00780c */ /* 0x001fda0003f02070 */
[----:B------:R-:W-:Y:S05]  /*4f90*/  @!P0 BRA `(.L_x_2997) ;  /* 0xfffffffc00ec8947 */ /* 0x000fea000383ffff */
[----:B------:R-:W-:Y:S05]  /*4fa0*/  BRA `(.L_x_2995) ;  /* 0x00000000000c7947 */ /* 0x000fea0003800000 */
.L_x_2996:
[----:B------:R-:W2:Y:S02]  /*4fb0*/  LD.E R2, desc[UR8][R8.64] ;  /* 0x0000000808027980 */ /* 0x000ea4000c101900 */
[----:B--2---:R-:W-:-:S05]  /*4fc0*/  IADD3 R7, R13, R2, RZ ;  /* 0x000000020d077210 */ /* 0x004fca0007ffe0ff */
[----:B------:R0:W-:Y:S02]  /*4fd0*/  ST.E desc[UR8][R8.64], R7 ;  /* 0x0000000708007985 */ /* 0x0001e4000c101908 */
.L_x_2995:
[----:B------:R-:W-:Y:S05]  /*4fe0*/  BSYNC B0 ;  /* 0x0000000000007941 */ /* 0x000fea0003800000 */
.L_x_2994:
[----:B------:R1:W-:Y:S01]  /*4ff0*/  ATOM.E.ADD.F16x2.RN.STRONG.GPU P0, RZ, desc[UR8][R8.64+0x4], R15 ;  /* 0x0000040f08ff79a2 */ /* 0x0003e2000810e1c8 */
[----:B------:R-:W-:Y:S04]  /*5000*/  BSSY B0, `(.L_x_2998) ;  /* 0x000000e000007945 */ /* 0x000fe80003800000 */
[----:B-1----:R-:W-:Y:S05]  /*5010*/  @P0 BRA `(.L_x_2999) ;  /* 0x0000000000300947 */ /* 0x002fea0003800000 */
[----:B------:R-:W1:Y:S02]  /*5020*/  QSPC.E.S P0, RZ, [R8+0x4] ;  /* 0x0000040008ff73aa */ /* 0x000e640000000500 */
[----:B-1----:R-:W-:Y:S05]  /*5030*/  @!P0 BRA `(.L_x_3000) ;  /* 0x00000000001c8947 */ /* 0x002fea0003800000 */
[----:B------:R-:W-:-:S07]  /*5040*/  MOV R2, R8 ;  /* 0x0000000800027202 */ /* 0x000fce0000000f00 */
.L_x_3001:
[----:B0-----:R-:W0:Y:S02]  /*5050*/  LDS R8, [R2+0x4] ;  /* 0x0000040002087984 */ /* 0x001e240000000800 */
[----:B0-----:R-:W-:-:S06]  /*5060*/  HADD2 R9, R8, R15 ;  /* 0x0000000f08097230 */ /* 0x001fcc0000000000 */
[----:B------:R-:W0:Y:S02]  /*5070*/  ATOMS.CAST.SPIN R9, [R2+0x4], R8, R9 ;  /* 0x000004080209738d */ /* 0x000e240001800009 */
[----:B0-----:R-:W-:-:S13]  /*5080*/  ISETP.EQ.U32.AND P0, PT, R9, 0x1, PT ;  /* 0x000000010900780c */ /* 0x001fda0003f02070 */
[----:B------:R-:W-:Y:S05]  /*5090*/  @!P0 BRA `(.L_x_3001) ;  /* 0xfffffffc00ec8947 */ /* 0x000fea000383ffff */
[----:B------:R-:W-:Y:S05]  /*50a0*/  BRA `(.L_x_2999) ;  /* 0x00000000000c7947 */ /* 0x000fea0003800000 */
.L_x_3000:
[----:B------:R-:W0:Y:S02]  /*50b0*/  LD.E R2, desc[UR8][R8.64+0x4] ;  /* 0x0000040808027980 */ /* 0x000e24000c101900 */
[----:B0-----:R-:W-:-:S05]  /*50c0*/  IADD3 R7, R15, R2, RZ ;  /* 0x000000020f077210 */ /* 0x001fca0007ffe0ff */
[----:B------:R1:W-:Y:S02]  /*50d0*/  ST.E desc[UR8][R8.64+0x4], R7 ;  /* 0x0000040708007985 */ /* 0x0003e4000c101908 */
.L_x_2999:
[----:B------:R-:W-:Y:S05]  /*50e0*/  BSYNC B0 ;  /* 0x0000000000007941 */ /* 0x000fea0003800000 */
.L_x_2998:
        /* <DEDUP_REMOVED lines=13> */
.L_x_3005:
[----:B------:R-:W0:Y:S02]  /*51c0*/  LDS R2, [R0] ;  /* 0x0000000000027984 */ /* 0x000e240000000800 */
[----:B0-----:R-:W-:-:S10]  /*51d0*/  HFMA2.MMA R3, R2, 1, 1, R21 ;  /* 0x3c003c0002037835 */ /* 0x001fd40000000015 */
[----:B------:R-:W0:Y:S02]  /*51e0*/  ATOMS.CAST.SPIN R3, [R0], R2, R3 ;  /* 0x000000020003738d */ /* 0x000e240001800003 */
[----:B0-----:R-:W-:-:S13]  /*51f0*/  ISETP.EQ.U32.AND P0, PT, R3, 0x1, PT ;  /* 0x000000010300780c */ /* 0x001fda0003f02070 */
[----:B------:R-:W-:Y:S05]  /*5200*/  @!P0 BRA `(.L_x_3005) ;  /* 0xfffffffc00ec8947 */ /* 0x000fea000383ffff */
[----:B------:R-:W-:Y:S05]  /*5210*/  BRA `(.L_x_3003) ;  /* 0x00000000000c7947 */ /* 0x000fea0003800000 */
.L_x_3004:
[----:B------:R-:W2:Y:S02]  /*5220*/  LD.E R0, desc[UR8][R4.64] ;  /* 0x0000000804007980 */ /* 0x000ea4000c101900 */
[----:B--2---:R-:W-:-:S05]  /*5230*/  IADD3 R3, R21, R0, RZ ;  /* 0x0000000015037210 */ /* 0x004fca0007ffe0ff */
[----:B------:R0:W-:Y:S02]  /*5240*/  ST.E desc[UR8][R4.64], R3 ;  /* 0x0000000304007985 */ /* 0x0001e4000c101908 */
.L_x_3003:
[----:B------:R-:W-:Y:S05]  /*5250*/  BSYNC B0 ;  /* 0x0000000000007941 */ /* 0x000fea0003800000 */
.L_x_3002:
[----:B------:R1:W-:Y:S02]  /*5260*/  ATOM.E.ADD.F16x2.RN.STRONG.GPU P0, RZ, desc[UR8][R4.64+0x4], R7 ;  /* 0x0000040704ff79a2 */ /* 0x0003e4000810e1c8 */
[----:B-1----:R-:W-:Y:S05]  /*5270*/  @P0 EXIT ;  /* 0x000000000000094d */ /* 0x002fea0003800000 */
[----:B------:R-:W1:Y:S02]  /*5280*/  QSPC.E.S P0, RZ, [R4+0x4] ;  /* 0x0000040004ff73aa */ /* 0x000e640000000500 */
[----:B-1----:R-:W-:Y:S05]  /*5290*/  @!P0 BRA `(.L_x_3006) ;  /* 0x0000000000208947 */ /* 0x002fea0003800000 */
[----:B------:R-:W-:-:S04]  /*52a0*/  MOV R2, R4 ;  /* 0x0000000400027202 */ /* 0x000fc80000000f00 */
[----:B------:R-:W-:-:S07]  /*52b0*/  MOV R0, R2 ;  /* 0x0000000200007202 */ /* 0x000fce0000000f00 */
.L_x_3007:
[----:B------:R-:W0:Y:S02]  /*52c0*/  LDS R2, [R0+0x4] ;  /* 0x0000040000027984 */ /* 0x000e240000000800 */
[----:B0-----:R-:W-:-:S06]  /*52d0*/  HADD2 R3, R2, R7 ;  /* 0x0000000702037230 */ /* 0x001fcc0000000000 */
[----:B------:R-:W0:Y:S02]  /*52e0*/  ATOMS.CAST.SPIN R3, [R0+0x4], R2, R3 ;  /* 0x000004020003738d */ /* 0x000e240001800003 */
[----:B0-----:R-:W-:-:S13]  /*52f0*/  ISETP.EQ.U32.AND P0, PT, R3, 0x1, PT ;  /* 0x000000010300780c */ /* 0x001fda0003f02070 */
[----:B------:R-:W-:Y:S05]  /*5300*/  @!P0 BRA `(.L_x_3007) ;  /* 0xfffffffc00ec8947 */ /* 0x000fea000383ffff */
[----:B------:R-:W-:Y:S05]  /*5310*/  EXIT ;  /* 0x000000000000794d */ /* 0x000fea0003800000 */
.L_x_3006:
[----:B------:R-:W0:Y:S02]  /*5320*/  LD.E R0, desc[UR8][R4.64+0x4] ;  /* 0x0000040804007980 */ /* 0x000e24000c101900 */
[----:B0-----:R-:W-:-:S05]  /*5330*/  IADD3 R3, R7, R0, RZ ;  /* 0x0000000007037210 */ /* 0x001fca0007ffe0ff */
[----:B------:R-:W-:Y:S01]  /*5340*/  ST.E desc[UR8][R4.64+0x4], R3 ;  /* 0x0000040304007985 */ /* 0x000fe2000c101908 */
[----:B------:R-:W-:Y:S05]  /*5350*/  EXIT ;  /* 0x000000000000794d */ /* 0x000fea0003800000 */
.L_x_3008:
        /* <DEDUP_REMOVED lines=10> */
.L_x_3714:


//--------------------- .text._Z23gemm_half_q_half_kernelILi2ELi12ELb1ELb1ELi32EEvPK6__halfPKjS4_S2_PS0_iiiiPKtS7_iiiiiibS2_i --------------------------
	.section	.text._Z23gemm_half_q_half_kernelILi2ELi12ELb1ELb1ELi32EEvPK6__halfPKjS4_S2_PS0_iiiiPKtS7_iiiiiibS2_i,"ax",@progbits
	.align	128
        .global         _Z23gemm_half_q_half_kernelILi2ELi12ELb1ELb1ELi32EEvPK6__halfPKjS4_S2_PS0_iiiiPKtS7_iiiiiibS2_i
        .type           _Z23gemm_half_q_half_kernelILi2ELi12ELb1ELb1ELi32EEvPK6__halfPKjS4_S2_PS0_iiiiPKtS7_iiiiiibS2_i,@function
        .size           _Z23gemm_half_q_half_kernelILi2ELi12ELb1ELb1ELi32EEvPK6__halfPKjS4_S2_PS0_iiiiPKtS7_iiiiiibS2_i,(.L_x_3715 - _Z23gemm_half_q_half_kernelILi2ELi12ELb1ELb1ELi32EEvPK6__halfPKjS4_S2_PS0_iiiiPKtS7_iiiiiibS2_i)
        .other          _Z23gemm_half_q_half_kernelILi2ELi12ELb1ELb1ELi32EEvPK6__halfPKjS4_S2_PS0_iiiiPKtS7_iiiiiibS2_i,@"STO_CUDA_ENTRY STV_DEFAULT"
_Z23gemm_half_q_half_kernelILi2ELi12ELb1ELb1ELi32EEvPK6__halfPKjS4_S2_PS0_iiiiPKtS7_iiiiiibS2_i:
.text._Z23gemm_half_q_half_kernelILi2ELi12ELb1ELb1ELi32EEvPK6__halfPKjS4_S2_PS0_iiiiPKtS7_iiiiiibS2_i:
        /* <DEDUP_REMOVED lines=24> */
.L_x_3009:
        /* <DEDUP_REMOVED lines=29> */
[C---:B------:R-:W-:Y:S02]  /*0350*/  LEA R6, P0, R5.reuse, UR10, 0x1 ;  /* 0x0000000a05067c11 */ /* 0x040fe4000f8008ff */
[----:B------:R-:W-:Y:S02]  /*0360*/  LEA R3, R16, UR5, 0x1 ;  /* 0x0000000510037c11 */ /* 0x000fe4000f8e08ff */
[----:B------:R-:W-:Y:S01]  /*0370*/  LEA.HI.X R7, R5, UR11, R10, 0x1, P0 ;  /* 0x0000000b05077c11 */ /* 0x000fe200080f0c0a */
[----:B------:R-:W-:Y:S01]  /*0380*/  HFMA2.MMA R5, -RZ, RZ, 0, 0 ;  /* 0x00000000ff057435 */ /* 0x000fe200000001ff */
[----:B------:R-:W-:Y:S01]  /*0390*/  PLOP3.LUT P0, PT, PT, PT, PT, 0x80, 0x0 ;  /* 0x000000000000781c */ /* 0x000fe20003f0f070 */
[----:B------:R-:W-:-:S12]  /*03a0*/  @!P2 BRA `(.L_x_3013) ;  /* 0x000000000048a947 */ /* 0x000fd80003800000 */
[----:B------:R-:W-:Y:S02]  /*03b0*/  PLOP3.LUT P0, PT, PT, PT, PT, 0x8, 0x0 ;  /* 0x000000000000781c */ /* 0x000fe40003f0e170 */
[----:B------:R-:W-:-:S11]  /*03c0*/  IADD3 R22, R2, -0x3, RZ ;  /* 0xfffffffd02167810 */ /* 0x000fd60007ffe0ff */
.L_x_3014:
        /* <DEDUP_REMOVED lines=16> */
.L_x_3013:
        /* <DEDUP_REMOVED lines=16> */
.L_x_3012:
        /* <DEDUP_REMOVED lines=17> */
.L_x_3016:
        /* <DEDUP_REMOVED lines=16> */
.L_x_3015:
        /* <DEDUP_REMOVED lines=14> */
.L_x_3011:
[----:B------:R-:W-:Y:S05]  /*08c0*/  BSYNC B0 ;  /* 0x0000000000007941 */ /* 0x000fea0003800000 */
.L_x_3010:
        /* <DEDUP_REMOVED lines=21> */
.L_x_3019:
        /* <DEDUP_REMOVED lines=11> */
.L_x_3018:
        /* <DEDUP_REMOVED lines=10> */
.L_x_3017:
[----:B------:R-:W0:Y:S08]  /*0b70*/  LDC R27, c[0x0][0x25c] ;  /* 0x00009700ff1b7b82 */ /* 0x000e300000000800 */
[----:B------:R-:W-:Y:S01]  /*0b80*/  BAR.SYNC.DEFER_BLOCKING 0x0 ;  /* 0x0000000000007b1d */ /* 0x000fe20000010000 */
[----:B------:R-:W-:-:S07]  /*0b90*/  ISETP.GE.AND P0, PT, R88, R89, PT ;  /* 0x000000595800720c */ /* 0x000fce0003f06270 */
[----:B-1----:R-:W1:Y:S06]  /*0ba0*/  LDC R15, c[0x0][0x264] ;  /* 0x00009900ff0f7b82 */ /* 0x002e6c0000000800 */
        /* <DEDUP_REMOVED lines=14> */
.L_x_3021:
        /* <DEDUP_REMOVED lines=9> */
[----:B------:R3:W4:Y:S01]  /*0d20*/  LDG.E.U16.CONSTANT R25, desc[UR8][R16.64] ;  /* 0x0000000810197981 */ /* 0x000722000c1e9500 */
[----:B------:R-:W-:-:S05]  /*0d30*/  IMAD.WIDE R8, R8, 0x2, R10 ;  /* 0x0000000208087825 */ /* 0x000fca00078e020a */
        /* <DEDUP_REMOVED lines=13> */
[----:B---3--:R-:W-:Y:S01]  /*0e10*/  IMAD R17, R6, R6, RZ ;  /* 0x0000000606117224 */ /* 0x008fe200078e02ff */
[----:B------:R-:W-:Y:S01]  /*0e20*/  IADD3 R19, R19, 0x1, RZ ;  /* 0x0000000113137810 */ /* 0x000fe20007ffe0ff */
[----:B------:R-:W-:Y:S01]  /*0e30*/  IMAD R21, R21, R21, RZ ;  /* 0x0000001515157224 */ /* 0x000fe200078e02ff */
[----:B----4-:R-:W-:Y:S01]  /*0e40*/  IADD3 R20, R25, R20, RZ ;  /* 0x0000001419147210 */ /* 0x010fe20007ffe0ff */
[----:B------:R-:W-:Y:S01]  /*0e50*/  IMAD R22, R22, R22, RZ ;  /* 0x0000001616167224 */ /* 0x000fe200078e02ff */
[----:B------:R-:W2:Y:S01]  /*0e60*/  I2F.F16 R6, R17 ;  /* 0x0000001100067306 */ /* 0x000ea20000200c00 */
[----:B------:R-:W-:Y:S01]  /*0e70*/  IMAD R19, R19, R19, RZ ;  /* 0x0000001313137224 */ /* 0x000fe200078e02ff */
[----:B------:R-:W-:-:S06]  /*0e80*/  ISETP.GE.AND P2, PT, R20, R89, PT ;  /* 0x000000591400720c */ /* 0x000fcc0003f46270 */
        /* <DEDUP_REMOVED lines=8> */
.L_x_3020:
        /* <DEDUP_REMOVED lines=20> */
.L_x_3022:
        /* <DEDUP_REMOVED lines=8> */
.L_x_3023:
        /* <DEDUP_REMOVED lines=11> */
.L_x_3024:
        /* <DEDUP_REMOVED lines=8> */
.L_x_3025:
        /* <DEDUP_REMOVED lines=8> */
.L_x_3026:
        /* <DEDUP_REMOVED lines=8> */
[----:B------:R-:W-:-:S03]  /*1300*/  PRMT R4, RZ, 0x5410, RZ ;  /* 0x00005410ff047816 */ /* 0x000fc600000000ff */
[----:B------:R-:W-:Y:S01]  /*1310*/  IMAD R3, R2, R85, RZ ;  /* 0x0000005502037224 */ /* 0x000fe200078e02ff */
[----:B------:R-:W-:-:S04]  /*1320*/  SHF.R.S32.HI R2, RZ, 0x1f, R0 ;  /* 0x0000001fff027819 */ /* 0x000fc80000011400 */
[----:B------:R-:W-:-:S04]  /*1330*/  IADD3 R0, P2, R0, R3, RZ ;  /* 0x0000000300007210 */ /* 0x000fc80007f5e0ff */
[----:B------:R-:W-:Y:S02]  /*1340*/  LEA.HI.X.SX32 R3, R3, R2, 0x1, P2 ;  /* 0x0000000203037211 */ /* 0x000fe400010f0eff */
[C---:B------:R-:W-:Y:S01]  /*1350*/  LEA R14, P2, R0.reuse, UR6, 0x2 ;  /* 0x00000006000e7c11 */ /* 0x040fe2000f8410ff */
[----:B0-----:R-:W-:Y:S01]  /*1360*/  ULEA UR4, UR5, UR4, 0x18 ;  /* 0x0000000405047291 */ /* 0x001fe2000f8ec03f */
[----:B------:R-:W-:Y:S02]  /*1370*/  PRMT R2, RZ, 0x5410, RZ ;  /* 0x00005410ff027816 */ /* 0x000fe400000000ff */
[----:B------:R-:W-:Y:S02]  /*1380*/  LEA.HI.X R15, R0, UR7, R3, 0x2, P2 ;  /* 0x00000007000f7c11 */ /* 0x000fe400090f1403 */
[----:B------:R-:W-:Y:S01]  /*1390*/  PRMT R3, RZ, 0x5410, RZ ;  /* 0x00005410ff037816 */ /* 0x000fe200000000ff */
[----:B------:R-:W-:Y:S06]  /*13a0*/  @P0 BRA `(.L_x_3027) ;  /* 0x0000003800940947 */ /* 0x000fec0003800000 */
        /* <DEDUP_REMOVED lines=9> */
.L_x_3036:
        /* <DEDUP_REMOVED lines=9> */
[----:B------:R-:W-:-:S02]  /*14d0*/  PRMT R0, R86, 0x9910, RZ ;  /* 0x0000991056007816 */ /* 0x000fc400000000ff */
[----:B------:R-:W-:Y:S02]  /*14e0*/  MOV R10, 0x2c00 ;  /* 0x00002c00000a7802 */ /* 0x000fe40000000f00 */
[----:B------:R-:W-:Y:S02]  /*14f0*/  ISETP.NE.AND P2, PT, R0, RZ, PT ;  /* 0x000000ff0000720c */ /* 0x000fe40003f45270 */
[----:B------:R-:W-:Y:S02]  /*1500*/  PRMT R6, R6, 0x5410, R10 ;  /* 0x0000541006067816 */ /* 0x000fe4000000000a */
        /* <DEDUP_REMOVED lines=37> */
[-C--:B------:R-:W-:Y:S02]  /*1760*/  HFMA2 R43, R47, R6.reuse.H1_H1, -72, -72 ;  /* 0xd480d4802f2b7431 */ /* 0x080fe40000060006 */
[----:B------:R-:W-:Y:S02]  /*1770*/  HADD2 R38, R0, -1032, -1032 ;  /* 0xe408e40800267430 */ /* 0x000fe40000000000 */
[----:B------:R-:W-:-:S02]  /*1780*/  HFMA2 R36, R11, R6.H1_H1, -72, -72 ;  /* 0xd480d4800b247431 */ /* 0x000fc40000060006 */
[----:B------:R-:W-:Y:S02]  /*1790*/  HADD2 R37, R12, -1032, -1032 ;  /* 0xe408e4080c257430 */ /* 0x000fe40000000000 */
[-C--:B------:R-:W-:Y:S02]  /*17a0*/  HFMA2 R39, R39, R6.reuse.H1_H1, -72, -72 ;  /* 0xd480d48027277431 */ /* 0x080fe40000060006 */
        /* <DEDUP_REMOVED lines=97> */
.L_x_3029:
        /* <DEDUP_REMOVED lines=20> */
[-C--:B------:R-:W-:Y:S01]  /*1f00*/  FFMA.FTZ R37, R38, R30.reuse, R37 ;  /* 0x0000001e26257223 */ /* 0x080fe20000010025 */
[-C--:B------:R-:W-:Y:S01]  /*1f10*/  FFMA.FTZ R55, R54, R30.reuse, R55 ;  /* 0x0000001e36377223 */ /* 0x080fe20000010037 */
[----:B------:R-:W-:Y:S02]  /*1f20*/  HADD2.F32 R10, -RZ, R39.H0_H0 ;  /* 0x20000027ff0a7230 */ /* 0x000fe40000004100 */
[-C--:B------:R-:W-:Y:S01]  /*1f30*/  FFMA.FTZ R11, R40, R30.reuse, R11 ;  /* 0x0000001e280b7223 */ /* 0x080fe2000001000b */
        /* <DEDUP_REMOVED lines=15> */
[----:B------:R-:W-:Y:S02]  /*2030*/  HADD2.F32 R37, -RZ, R48.H0_H0 ;  /* 0x20000030ff257230 */ /* 0x000fe40000004100 */
[----:B------:R-:W-:Y:S02]  /*2040*/  HADD2.F32 R43, -RZ, R43.H1_H1 ;  /* 0x3000002bff2b7230 */ /* 0x000fe40000004100 */
[----:B------:R-:W-:-:S02]  /*2050*/  HADD2.F32 R10, -RZ, R29.H0_H0 ;  /* 0x2000001dff0a7230 */ /* 0x000fc40000004100 */
[-C--:B------:R-:W-:Y:S01]  /*2060*/  FFMA.FTZ R37, R37, R11.reuse, R36 ;  /* 0x0000000b25257223 */ /* 0x080fe20000010024 */
[----:B------:R-:W-:Y:S02]  /*2070*/  HADD2.F32 R12, -RZ, R29.H1_H1 ;  /* 0x3000001dff0c7230 */ /* 0x000fe40000004100 */
[----:B------:R-:W-:Y:S01]  /*2080*/  FFMA.FTZ R29, R31, R11, R0 ;  /* 0x0000000b1f1d7223 */ /* 0x000fe20000010000 */
[----:B------:R-:W-:Y:S02]  /*2090*/  HADD2.F32 R31, -RZ, R46.H0_H0 ;  /* 0x2000002eff1f7230 */ /* 0x000fe40000004100 */
[----:B------:R-:W-:Y:S01]  /*20a0*/  FFMA.FTZ R52, R43, R53, R52 ;  /* 0x000000352b347223 */ /* 0x000fe20000010034 */
[----:B------:R-:W-:Y:S02]  /*20b0*/  HADD2.F32 R28, -RZ, R28.H1_H1 ;  /* 0x3000001cff1c7230 */ /* 0x000fe40000004100 */
[----:B------:R-:W-:Y:S02]  /*20c0*/  HADD2.F32 R44, -RZ, R44.H1_H1 ;  /* 0x3000002cff2c7230 */ /* 0x000fe40000004100 */
[----:B------:R-:W-:Y:S01]  /*20d0*/  FFMA.FTZ R31, R31, R11, R30 ;  /* 0x0000000b1f1f7223 */ /* 0x000fe2000001001e */
[----:B------:R-:W-:-:S02]  /*20e0*/  HADD2.F32 R48, -RZ, R48.H1_H1 ;  /* 0x30000030ff307230 */ /* 0x000fc40000004100 */
[----:B------:R-:W-:Y:S02]  /*20f0*/  HADD2.F32 R39, -RZ, R50.H0_H0 ;  /* 0x20000032ff277230 */ /* 0x000fe40000004100 */
[-C--:B------:R-:W-:Y:S01]  /*2100*/  FFMA.FTZ R29, R44, R28.reuse, R29 ;  /* 0x0000001c2c1d7223 */ /* 0x080fe2000001001d */
        /* <DEDUP_REMOVED lines=34> */
.L_x_3030:
[C---:B-----5:R-:W-:Y:S02]  /*2330*/  LOP3.LUT R0, R24.reuse, 0xf000f, RZ, 0xc0, !PT ;  /* 0x000f000f18007812 */ /* 0x060fe400078ec0ff */
        /* <DEDUP_REMOVED lines=9> */
[C---:B------:R-:W-:Y:S02]  /*23d0*/  LOP3.LUT R38, R27.reuse, 0xf000f, RZ, 0xc0, !PT ;  /* 0x000f000f1b267812 */ /* 0x040fe400078ec0ff */
[----:B------:R-:W-:-:S02]  /*23e0*/  LOP3.LUT R39, R27, 0xf000f0, RZ, 0xc0, !PT ;  /* 0x00f000f01b277812 */ /* 0x000fc400078ec0ff */
        /* <DEDUP_REMOVED lines=31> */
[----:B------:R-:W-:Y:S01]  /*25e0*/  HADD2 R29, R0, -1032, -1032 ;  /* 0xe408e408001d7430 */ /* 0x000fe20000000000 */
[----:B------:R-:W-:Y:S01]  /*25f0*/  LOP3.LUT R24, R30, 0x64006400, RZ, 0xfc, !PT ;  /* 0x640064001e187812 */ /* 0x000fe200078efcff */
[-C--:B------:R-:W-:Y:S01]  /*2600*/  HFMA2 R30, R25, R6.reuse.H1_H1, -72, -72 ;  /* 0xd480d480191e7431 */ /* 0x080fe20000060006 */
[----:B------:R-:W-:Y:S01]  /*2610*/  LOP3.LUT R47, R40, 0x64006400, RZ, 0xfc, !PT ;  /* 0x64006400282f7812 */ /* 0x000fe200078efcff */
[----:B------:R-:W-:Y:S01]  /*2620*/  HADD2 R39, R10, -1032, -1032 ;  /* 0xe408e4080a277430 */ /* 0x000fe20000000000 */
[----:B------:R-:W-:Y:S01]  /*2630*/  LOP3.LUT R26, R20, 0xf000f, RZ, 0xc0, !PT ;  /* 0x000f000f141a7812 */ /* 0x000fe200078ec0ff */
[----:B------:R-:W-:-:S02]  /*2640*/  HFMA2 R40, R11, R6.H1_H1, -72, -72 ;  /* 0xd480d4800b287431 */ /* 0x000fc40000060006 */
[----:B------:R-:W-:Y:S02]  /*2650*/  HADD2 R41, R12, -1032, -1032 ;  /* 0xe408e4080c297430 */ /* 0x000fe40000000000 */
        /* <DEDUP_REMOVED lines=89> */
.L_x_3031:
        /* <DEDUP_REMOVED lines=87> */
.L_x_3032:
        /* <DEDUP_REMOVED lines=19> */
[----:B------:R-:W-:Y:S01]  /*3290*/  HADD2 R28, R28, -1032, -1032 ;  /* 0xe408e4081c1c7430 */ /* 0x000fe20000000000 */
[----:B------:R-:W-:Y:S01]  /*32a0*/  LOP3.LUT R21, R21, 0xf000f0, RZ, 0xc0, !PT ;  /* 0x00f000f015157812 */ /* 0x000fe200078ec0ff */
[----:B------:R-:W-:Y:S01]  /*32b0*/  HFMA2 R29, R29, R6.H1_H1, -72, -72 ;  /* 0xd480d4801d1d7431 */ /* 0x000fe20000060006 */
        /* <DEDUP_REMOVED lines=23> */
[----:B------:R-:W-:Y:S01]  /*3430*/  HADD2 R38, R12, -1032, -1032 ;  /* 0xe408e4080c267430 */ /* 0x000fe20000000000 */
[C---:B------:R-:W-:Y:S01]  /*3440*/  LOP3.LUT R22, R16.reuse, 0xf000f, RZ, 0xc0, !PT ;  /* 0x000f000f10167812 */ /* 0x040fe200078ec0ff */
[----:B------:R-:W-:Y:S01]  /*3450*/  HFMA2 R39, R21, R6.H1_H1, -72, -72 ;  /* 0xd480d48015277431 */ /* 0x000fe20000060006 */
[----:B------:R-:W-:Y:S01]  /*3460*/  LOP3.LUT R23, R16, 0xf000f0, RZ, 0xc0, !PT ;  /* 0x00f000f010177812 */ /* 0x000fe200078ec0ff */
[----:B------:R-:W-:-:S02]  /*3470*/  HADD2 R40, R40, -1032, -1032 ;  /* 0xe408e40828287430 */ /* 0x000fc40000000000 */
[-C--:B------:R-:W-:Y:S02]  /*3480*/  HFMA2 R41, R41, R6.reuse.H1_H1, -72, -72 ;  /* 0xd480d48029297431 */ /* 0x080fe40000060006 */
        /* <DEDUP_REMOVED lines=89> */
.L_x_3033:
        /* <DEDUP_REMOVED lines=87> */
.L_x_3034:
[C---:B------:R-:W-:Y:S02]  /*3f90*/  LOP3.LUT R10, R17.reuse, 0xf000f, RZ, 0xc0, !PT ;  /* 0x000f000f110a7812 */ /* 0x040fe400078ec0ff */
[----:B------:R-:W-:Y:S02]  /*3fa0*/  LOP3.LUT R0, R17, 0xf000f0, RZ, 0xc0, !PT ;  /* 0x00f000f011007812 */ /* 0x000fe400078ec0ff */
[----:B------:R-:W-:Y:S02]  /*3fb0*/  LOP3.LUT R12, R19, 0xf000f0, RZ, 0xc0, !PT ;  /* 0x00f000f0130c7812 */ /* 0x000fe400078ec0ff */
[----:B------:R-:W-:Y:S02]  /*3fc0*/  SHF.R.U32.HI R17, RZ, 0x8, R17 ;  /* 0x00000008ff117819 */ /* 0x000fe40000011611 */
[----:B------:R-:W-:Y:S02]  /*3fd0*/  SHF.R.U32.HI R28, RZ, 0x8, R18 ;  /* 0x00000008ff1c7819 */ /* 0x000fe40000011612 */
[----:B------:R-:W-:-:S02]  /*3fe0*/  SHF.R.U32.HI R16, RZ, 0x8, R16 ;  /* 0x00000008ff107819 */ /* 0x000fc40000011610 */
[----:B------:R-:W-:Y:S02]  /*3ff0*/  LOP3.LUT R31, R12, 0x64006400, RZ, 0xfc, !PT ;  /* 0x640064000c1f7812 */ /* 0x000fe400078efcff */
[C---:B------:R-:W-:Y:S02]  /*4000*/  LOP3.LUT R27, R18.reuse, 0xf000f, RZ, 0xc0, !PT ;  /* 0x000f000f121b7812 */ /* 0x040fe400078ec0ff */
[----:B------:R-:W-:Y:S02]  /*4010*/  LOP3.LUT R11, R18, 0xf000f0, RZ, 0xc0, !PT ;  /* 0x00f000f0120b7812 */ /* 0x000fe400078ec0ff */
[----:B------:R-:W-:Y:S02]  /*4020*/  LOP3.LUT R30, R19, 0xf000f, RZ, 0xc0, !PT ;  /* 0x000f000f131e7812 */ /* 0x000fe400078ec0ff */
        /* <DEDUP_REMOVED lines=127> */
.L_x_3035:
        /* <DEDUP_REMOVED lines=21> */
[--C-:B------:R-:W-:Y:S02]  /*4970*/  HADD2.F32 R10, -RZ, R19.reuse.H0_H0 ;  /* 0x20000013ff0a7230 */ /* 0x100fe40000004100 */
        /* <DEDUP_REMOVED lines=8> */
[-C--:B------:R-:W-:Y:S01]  /*4a00*/  FFMA.FTZ R43, R0, R42.reuse, R43 ;  /* 0x0000002a002b7223 */ /* 0x080fe2000001002b */
[----:B------:R-:W-:Y:S02]  /*4a10*/  HADD2.F32 R12, -RZ, R30.H0_H0 ;  /* 0x2000001eff0c7230 */ /* 0x000fe40000004100 */
[----:B------:R-:W-:Y:S01]  /*4a20*/  FFMA.FTZ R41, R18, R42, R41 ;  /* 0x0000002a12297223 */ /* 0x000fe20000010029 */
[----:B-1----:R-:W-:-:S02]  /*4a30*/  HADD2.F32 R0, -RZ, R16.H0_H0 ;  /* 0x20000010ff007230 */ /* 0x002fc40000004100 */
[----:B------:R-:W-:Y:S01]  /*4a40*/  FFMA.FTZ R39, R28, R38, R39 ;  /* 0x000000261c277223 */ /* 0x000fe20000010027 */
[----:B------:R-:W-:Y:S02]  /*4a50*/  HADD2.F32 R10, -RZ, R21.H0_H0 ;  /* 0x20000015ff0a7230 */ /* 0x000fe40000004100 */
        /* <DEDUP_REMOVED lines=51> */
.L_x_3028:
[----:B------:R-:W0:Y:S01]  /*4d90*/  LDC R85, c[0x0][0x23c] ;  /* 0x00008f00ff557b82 */ /* 0x000e220000000800 */
[----:B------:R-:W-:Y:S01]  /*4da0*/  IADD3 R88, R88, 0x20, RZ ;  /* 0x0000002058587810 */ /* 0x000fe20007ffe0ff */
[----:B------:R-:W-:-:S03]  /*4db0*/  UIADD3 UR4, UR4, 0x40, URZ ;  /* 0x0000004004047890 */ /* 0x000fc6000fffe03f */
[C---:B------:R-:W-:Y:S02]  /*4dc0*/  ISETP.GE.AND P2, PT, R88.reuse, UR5, PT ;  /* 0x0000000558007c0c */ /* 0x040fe4000bf46270 */
[----:B------:R-:W-:Y:S01]  /*4dd0*/  ISETP.LT.AND P3, PT, R88, R89, PT ;  /* 0x000000595800720c */ /* 0x000fe20003f61270 */
[----:B0-----:R-:W-:-:S12]  /*4de0*/  IMAD.WIDE R14, R85, 0x10, R14 ;  /* 0x00000010550e7825 */ /* 0x001fd800078e020e */
[----:B------:R-:W-:Y:S05]  /*4df0*/  @!P2 BRA P3, `(.L_x_3036) ;  /* 0xffffffc40090a947 */ /* 0x000fea000183ffff */
.L_x_3027:
        /* <DEDUP_REMOVED lines=8> */
.L_x_3040:
[----:B------:R-:W0:Y:S01]  /*4e80*/  LDC R85, c[0x0][0x23c] ;  /* 0x00008f00ff557b82 */ /* 0x000e220000000800 */
[----:B-----5:R1:W5:Y:S01]  /*4e90*/  LDG.E.128.CONSTANT R20, desc[UR8][R14.64] ;  /* 0x000000080e147981 */ /* 0x020362000c1e9d00 */
[----:B0-----:R-:W-:-:S05]  /*4ea0*/  IMAD.WIDE R10, R85, 0x4, R14 ;  /* 0x00000004550a7825 */ /* 0x001fca00078e020e */
[----:B------:R1:W5:Y:S01]  /*4eb0*/  LDG.E.128.CONSTANT R16, desc[UR8][R10.64] ;  /* 0x000000080a107981 */ /* 0x000362000c1e9d00 */
[----:B------:R-:W-:Y:S01]  /*4ec0*/  IMAD.WIDE R90, R85, 0x4, R10 ;  /* 0x00000004555a7825 */ /* 0x000fe200078e020a */
[----:B------:R-:W-:Y:S06]  /*4ed0*/  @!P1 BRA `(.L_x_3038) ;  /* 0x00000018000c9947 */ /* 0x000fec0003800000 */
[----:B-1----:R-:W2:Y:S01]  /*4ee0*/  LDG.E.128.CONSTANT R12, desc[UR8][R90.64] ;  /* 0x000000085a0c7981 */ /* 0x002ea2000c1e9d00 */
[--C-:B-----5:R-:W-:Y:S01]  /*4ef0*/  SHF.R.U32.HI R25, RZ, 0xf, R22.reuse ;  /* 0x0000000fff197819 */ /* 0x120fe20000011616 */
[----:B------:R-:W-:Y:S01]  /*4f00*/  HFMA2.MMA R40, -RZ, RZ, 0, 0.015625 ;  /* 0x00002400ff287435 */ /* 0x000fe200000001ff */
        /* <DEDUP_REMOVED lines=17> */
[----:B------:R-:W-:Y:S02]  /*5020*/  SHF.R.U32.HI R27, RZ, 0xe, R19 ;  /* 0x0000000eff1b7819 */ /* 0x000fe40000011613 */
[----:B------:R-:W-:Y:S02]  /*5030*/  LOP3.LUT R24, R24, 0x10001, RZ, 0xc0, !PT ;  /* 0x0001000118187812 */ /* 0x000fe400078ec0ff */
[----:B------:R-:W-:Y:S02]  /*5040*/  LOP3.LUT R25, R25, 0x10001, RZ, 0xc0, !PT ;  /* 0x0001000119197812 */ /* 0x000fe400078ec0ff */
[----:B------:R-:W-:Y:S02]  /*5050*/  LOP3.LUT R22, R22, 0x10001, RZ, 0xc0, !PT ;  /* 0x0001000116167812 */ /* 0x000fe400078ec0ff */
[----:B------:R-:W-:Y:S02]  /*5060*/  LOP3.LUT R0, R23, 0x380038, RZ, 0xc0, !PT ;  /* 0x0038003817007812 */ /* 0x000fe400078ec0ff */
[----:B------:R-:W-:-:S02]  /*5070*/  SHF.R.U32.HI R31, RZ, 0x6, R23 ;  /* 0x00000006ff1f7819 */ /* 0x000fc40000011617 */
[----:B------:R-:W-:Y:S02]  /*5080*/  LOP3.LUT R71, R23, 0x70007, RZ, 0xc0, !PT ;  /* 0x0007000717477812 */ /* 0x000fe400078ec0ff */
[--C-:B------:R-:W-:Y:S02]  /*5090*/  SHF.R.U32.HI R23, RZ, 0xe, R17.reuse ;  /* 0x0000000eff177819 */ /* 0x100fe40000011611 */
[C---:B------:R-:W-:Y:S02]  /*50a0*/  LOP3.LUT R35, R17.reuse, 0x380038, RZ, 0xc0, !PT ;  /* 0x0038003811237812 */ /* 0x040fe400078ec0ff */
[----:B------:R-:W-:Y:S02]  /*50b0*/  SHF.R.U32.HI R42, RZ, 0x6, R17 ;  /* 0x00000006ff2a7819 */ /* 0x000fe40000011611 */
[----:B------:R-:W-:Y:S02]  /*50c0*/  LOP3.LUT R67, R17, 0x70007, RZ, 0xc0, !PT ;  /* 0x0007000711437812 */ /* 0x000fe400078ec0ff */
[----:B------:R-:W-:-:S02]  /*50d0*/  LOP3.LUT R36, R18, 0x380038, RZ, 0xc0, !PT ;  /* 0x0038003812247812 */ /* 0x000fc400078ec0ff */
[----:B------:R-:W-:Y:S02]  /*50e0*/  SHF.R.U32.HI R43, RZ, 0x6, R18 ;  /* 0x00000006ff2b7819 */ /* 0x000fe40000011612 */
[----:B------:R-:W-:Y:S02]  /*50f0*/  LOP3.LUT R68, R18, 0x70007, RZ, 0xc0, !PT ;  /* 0x0007000712447812 */ /* 0x000fe400078ec0ff */
[----:B------:R-:W-:Y:S02]  /*5100*/  LOP3.LUT R21, R24, 0x20002, R21, 0xf8, !PT ;  /* 0x0002000218157812 */ /* 0x000fe400078ef815 */
[----:B------:R-:W-:Y:S02]  /*5110*/  PRMT R18, R86, 0x9910, RZ ;  /* 0x0000991056127816 */ /* 0x000fe400000000ff */
[----:B------:R-:W-:Y:S02]  /*5120*/  LOP3.LUT R20, R20, 0x10001, RZ, 0xc0, !PT ;  /* 0x0001000114147812 */ /* 0x000fe400078ec0ff */
[----:B------:R-:W-:-:S02]  /*5130*/  LOP3.LUT R17, R25, 0x20002, R16, 0xf8, !PT ;  /* 0x0002000219117812 */ /* 0x000fc400078ef810 */
[----:B------:R-:W-:Y:S02]  /*5140*/  LOP3.LUT R52, R22, 0x20002, R27, 0xf8, !PT ;  /* 0x0002000216347812 */ /* 0x000fe400078ef81b */
[----:B------:R-:W-:Y:S02]  /*5150*/  LOP3.LUT R20, R20, 0x20002, R23, 0xf8, !PT ;  /* 0x0002000214147812 */ /* 0x000fe400078ef817 */
[----:B------:R-:W-:Y:S02]  /*5160*/  ISETP.NE.AND P2, PT, R18, RZ, PT ;  /* 0x000000ff1200720c */ /* 0x000fe40003f45270 */
[----:B------:R-:W-:Y:S02]  /*5170*/  LOP3.LUT R77, R10, 0x64006400, RZ, 0xfc, !PT ;  /* 0x640064000a4d7812 */ /* 0x000fe400078efcff */
[----:B------:R-:W-:Y:S02]  /*5180*/  LOP3.LUT R59, R0, 0x64006400, RZ, 0xfc, !PT ;  /* 0x64006400003b7812 */ /* 0x000fe400078efcff */
[----:B------:R-:W-:-:S02]  /*5190*/  LOP3.LUT R37, R19, 0x380038, RZ, 0xc0, !PT ;  /* 0x0038003813257812 */ /* 0x000fc400078ec0ff */
[----:B------:R-:W-:Y:S02]  /*51a0*/  SHF.R.U32.HI R48, RZ, 0x6, R19 ;  /* 0x00000006ff307819 */ /* 0x000fe40000011613 */
        /* <DEDUP_REMOVED lines=26> */
[----:B------:R-:W-:Y:S01]  /*5350*/  HFMA2 R63, R63, R40.H0_H0, -20, -20 ;  /* 0xcd00cd003f3f7431 */ /* 0x000fe20000040028 */
        /* <DEDUP_REMOVED lines=24> */
[----:B------:R-:W-:Y:S02]  /*54e0*/  SHF.R.U32.HI R24, RZ, 0x6, R12 ;  /* 0x00000006ff187819 */ /* 0x000fe4000001160c */
[----:B------:R-:W-:Y:S02]  /*54f0*/  LOP3.LUT R44, R12, 0x70007, RZ, 0xc0, !PT ;  /* 0x000700070c2c7812 */ /* 0x000fe400078ec0ff */
[----:B------:R-:W-:-:S02]  /*5500*/  SHF.R.U32.HI R12, RZ, 0xd, R14 ;  /* 0x0000000dff0c7819 */ /* 0x000fc4000001160e */
[--C-:B------:R-:W-:Y:S02]  /*5510*/  SHF.R.U32.HI R23, RZ, 0xd, R13.reuse ;  /* 0x0000000dff177819 */ /* 0x100fe4000001160d */
[C---:B------:R-:W-:Y:S02]  /*5520*/  LOP3.LUT R18, R13.reuse, 0x380038, RZ, 0xc0, !PT ;  /* 0x003800380d127812 */ /* 0x040fe400078ec0ff */
[----:B------:R-:W-:Y:S02]  /*5530*/  SHF.R.U32.HI R25, RZ, 0x6, R13 ;  /* 0x00000006ff197819 */ /* 0x000fe4000001160d */
[----:B------:R-:W-:Y:S02]  /*5540*/  LOP3.LUT R45, R13, 0x70007, RZ, 0xc0, !PT ;  /* 0x000700070d2d7812 */ /* 0x000fe400078ec0ff */
[----:B------:R-:W-:Y:S02]  /*5550*/  LOP3.LUT R22, R21, 0x40004, R22, 0xf8, !PT ;  /* 0x0004000415167812 */ /* 0x000fe400078ef816 */
[----:B------:R-:W-:-:S02]  /*5560*/  SHF.R.U32.HI R13, RZ, 0xd, R15 ;  /* 0x0000000dff0d7819 */ /* 0x000fc4000001160f */
[----:B------:R-:W-:Y:S02]  /*5570*/  LOP3.LUT R21, R17, 0x40004, R12, 0xf8, !PT ;  /* 0x0004000411157812 */ /* 0x000fe400078ef80c */
[C---:B------:R-:W-:Y:S02]  /*5580*/  LOP3.LUT R38, R14.reuse, 0x380038, RZ, 0xc0, !PT ;  /* 0x003800380e267812 */ /* 0x040fe400078ec0ff */
[----:B------:R-:W-:Y:S02]  /*5590*/  SHF.R.U32.HI R27, RZ, 0x6, R14 ;  /* 0x00000006ff1b7819 */ /* 0x000fe4000001160e */
[----:B------:R-:W-:Y:S02]  /*55a0*/  LOP3.LUT R46, R14, 0x70007, RZ, 0xc0, !PT ;  /* 0x000700070e2e7812 */ /* 0x000fe400078ec0ff */
[----:B------:R-:W-:Y:S02]  /*55b0*/  LOP3.LUT R12, R28, 0x380038, RZ, 0xc0, !PT ;  /* 0x003800381c0c7812 */ /* 0x000fe400078ec0ff */
[----:B------:R-:W-:-:S02]  /*55c0*/  LOP3.LUT R14, R42, 0x380038, RZ, 0xc0, !PT ;  /* 0x003800382a0e7812 */ /* 0x000fc400078ec0ff */
[C---:B------:R-:W-:Y:S02]  /*55d0*/  LOP3.LUT R50, R15.reuse, 0x380038, RZ, 0xc0, !PT ;  /* 0x003800380f327812 */ /* 0x040fe400078ec0ff */
[----:B------:R-:W-:Y:S02]  /*55e0*/  SHF.R.U32.HI R29, RZ, 0x6, R15 ;  /* 0x00000006ff1d7819 */ /* 0x000fe4000001160f */
[----:B------:R-:W-:Y:S02]  /*55f0*/  LOP3.LUT R47, R15, 0x70007, RZ, 0xc0, !PT ;  /* 0x000700070f2f7812 */ /* 0x000fe400078ec0ff */
[----:B------:R-:W-:Y:S02]  /*5600*/  LOP3.LUT R23, R20, 0x40004, R23, 0xf8, !PT ;  /* 0x0004000414177812 */ /* 0x000fe400078ef817 */
[----:B------:R-:W-:Y:S02]  /*5610*/  LOP3.LUT R20, R52, 0x40004, R13, 0xf8, !PT ;  /* 0x0004000434147812 */ /* 0x000fe400078ef80d */
[----:B------:R-:W-:-:S02]  /*5620*/  LOP3.LUT R17, R11, 0x64006400, RZ, 0xfc, !PT ;  /* 0x640064000b117812 */ /* 0x000fc400078efcff */
[----:B------:R-:W-:Y:S02]  /*5630*/  LOP3.LUT R15, R30, 0x380038, RZ, 0xc0, !PT ;  /* 0x003800381e0f7812 */ /* 0x000fe400078ec0ff */
        /* <DEDUP_REMOVED lines=190> */
.L_x_3039:
        /* <DEDUP_REMOVED lines=79> */
.L_x_3038:
[----:B------:R-:W-:Y:S01]  /*6710*/  IADD3 R88, R88, 0x20, RZ ;  /* 0x0000002058587810 */ /* 0x000fe20007ffe0ff */
[----:B------:R-:W-:Y:S01]  /*6720*/  UIADD3 UR4, UR4, 0x40, URZ ;  /* 0x0000004004047890 */ /* 0x000fe2000fffe03f */
[----:B-1----:R-:W-:Y:S02]  /*6730*/  IMAD.WIDE R14, R85, 0x4, R90 ;  /* 0x00000004550e7825 */ /* 0x002fe400078e025a */
[C---:B------:R-:W-:Y:S02]  /*6740*/  ISETP.GE.AND P2, PT, R88.reuse, UR5, PT ;  /* 0x0000000558007c0c */ /* 0x040fe4000bf46270 */
[----:B------:R-:W-:-:S13]  /*6750*/  ISETP.LT.AND P3, PT, R88, R89, PT ;  /* 0x000000595800720c */ /* 0x000fda0003f61270 */
[----:B------:R-:W-:Y:S05]  /*6760*/  @!P2 BRA P3, `(.L_x_3040) ;  /* 0xffffffe400c4a947 */ /* 0x000fea000183ffff */
.L_x_3037:
        /* <DEDUP_REMOVED lines=22> */
.L_x_3044:
[----:B------:R-:W0:Y:S02]  /*68d0*/  LDS R4, [R12] ;  /* 0x000000000c047984 */ /* 0x000e240000000800 */
[----:B0-----:R-:W-:-:S06]  /*68e0*/  HADD2 R5, R4, R11 ;  /* 0x0000000b04057230 */ /* 0x001fcc0000000000 */
[----:B------:R-:W0:Y:S02]  /*68f0*/  ATOMS.CAST.SPIN R5, [R12], R4, R5 ;  /* 0x000000040c05738d */ /* 0x000e240001800005 */
[----:B0-----:R-:W-:-:S13]  /*6900*/  ISETP.EQ.U32.AND P0, PT, R5, 0x1, PT ;  /* 0x000000010500780c */ /* 0x001fda0003f02070 */
[----:B------:R-:W-:Y:S05]  /*6910*/  @!P0 BRA `(.L_x_3044) ;  /* 0xfffffffc00ec8947 */ /* 0x000fea000383ffff */
[----:B------:R-:W-:Y:S05]  /*6920*/  BRA `(.L_x_3042) ;  /* 0x00000000000c7947 */ /* 0x000fea0003800000 */
.L_x_3043:
[----:B------:R-:W2:Y:S02]  /*6930*/  LD.E R4, desc[UR8][R6.64] ;  /* 0x0000000806047980 */ /* 0x000ea4000c101900 */
[----:B--2---:R-:W-:-:S05]  /*6940*/  IADD3 R5, R11, R4, RZ ;  /* 0x000000040b057210 */ /* 0x004fca0007ffe0ff */
[----:B------:R0:W-:Y:S02]  /*6950*/  ST.E desc[UR8][R6.64], R5 ;  /* 0x0000000506007985 */ /* 0x0001e4000c101908 */
.L_x_3042:
[----:B------:R-:W-:Y:S05]  /*6960*/  BSYNC B0 ;  /* 0x0000000000007941 */ /* 0x000fea0003800000 */
.L_x_3041:
[----:B------:R1:W-:Y:S01]  /*6970*/  ATOM.E.ADD.F16x2.RN.STRONG.GPU P0, RZ, desc[UR8][R6.64+0x4], R13 ;  /* 0x0000040d06ff79a2 */ /* 0x0003e2000810e1c8 */
[----:B------:R-:W-:Y:S04]  /*6980*/  BSSY B0, `(.L_x_3045) ;  /* 0x000000f000007945 */ /* 0x000fe80003800000 */
[----:B-1----:R-:W-:Y:S05]  /*6990*/  @P0 BRA `(.L_x_3046) ;  /* 0x0000000000340947 */ /* 0x002fea0003800000 */
[----:B------:R-:W1:Y:S02]  /*69a0*/  QSPC.E.S P0, RZ, [R6+0x4] ;  /* 0x0000040006ff73aa */ /* 0x000e640000000500 */
[----:B-1----:R-:W-:Y:S05]  /*69b0*/  @!P0 BRA `(.L_x_3047) ;  /* 0x0000000000208947 */ /* 0x002fea0003800000 */
[----:B------:R-:W-:-:S04]  /*69c0*/  MOV R4, R6 ;  /* 0x0000000600047202 */ /* 0x000fc80000000f00 */
[----:B0-----:R-:W-:-:S07]  /*69d0*/  MOV R6, R4 ;  /* 0x0000000400067202 */ /* 0x001fce0000000f00 */
.L_x_3048:
[----:B------:R-:W0:Y:S02]  /*69e0*/  LDS R4, [R6+0x4] ;  /* 0x0000040006047984 */ /* 0x000e240000000800 */
[----:B0-----:R-:W-:-:S10]  /*69f0*/  HFMA2.MMA R5, R4, 1, 1, R13 ;  /* 0x3c003c0004057835 */ /* 0x001fd4000000000d */
[----:B------:R-:W0:Y:S02]  /*6a00*/  ATOMS.CAST.SPIN R5, [R6+0x4], R4, R5 ;  /* 0x000004040605738d */ /* 0x000e240001800005 */
[----:B0-----:R-:W-:-:S13]  /*6a10*/  ISETP.EQ.U32.AND P0, PT, R5, 0x1, PT ;  /* 0x000000010500780c */ /* 0x001fda0003f02070 */
[----:B------:R-:W-:Y:S05]  /*6a20*/  @!P0 BRA `(.L_x_3048) ;  /* 0xfffffffc00ec8947 */ /* 0x000fea000383ffff */
[----:B------:R-:W-:Y:S05]  /*6a30*/  BRA `(.L_x_3046) ;  /* 0x00000000000c7947 */ /* 0x000fea0003800000 */
.L_x_3047:
[----:B------:R-:W0:Y:S02]  /*6a40*/  LD.E R4, desc[UR8][R6.64+0x4] ;  /* 0x0000040806047980 */ /* 0x000e24000c101900 */
[----:B0-----:R-:W-:-:S05]  /*6a50*/  IADD3 R5, R13, R4, RZ ;  /* 0x000000040d057210 */ /* 0x001fca0007ffe0ff */
[----:B------:R1:W-:Y:S02]  /*6a60*/  ST.E desc[UR8][R6.64+0x4], R5 ;  /* 0x0000040506007985 */ /* 0x0003e4000c101908 */
.L_x_3046:
[----:B------:R-:W-:Y:S05]  /*6a70*/  BSYNC B0 ;  /* 0x0000000000007941 */ /* 0x000fea0003800000 */
.L_x_3045:
        /* <DEDUP_REMOVED lines=13> */
.L_x_3052:
[----:B------:R-:W0:Y:S02]  /*6b50*/  LDS R2, [R0] ;  /* 0x0000000000027984 */ /* 0x000e240000000800 */
[----:B0-----:R-:W-:-:S06]  /*6b60*/  HADD2 R3, R2, R7 ;  /* 0x0000000702037230 */ /* 0x001fcc0000000000 */
[----:B------:R-:W0:Y:S02]  /*6b70*/  ATOMS.CAST.SPIN R3, [R0], R2, R3 ;  /* 0x000000020003738d */ /* 0x000e240001800003 */
[----:B0-----:R-:W-:-:S13]  /*6b80*/  ISETP.EQ.U32.AND P0, PT, R3, 0x1, PT ;  /* 0x000000010300780c */ /* 0x001fda0003f02070 */
[----:B------:R-:W-:Y:S05]  /*6b90*/  @!P0 BRA `(.L_x_3052) ;  /* 0xfffffffc00ec8947 */ /* 0x000fea000383ffff */
[----:B------:R-:W-:Y:S05]  /*6ba0*/  BRA `(.L_x_3050) ;  /* 0x00000000000c7947 */ /* 0x000fea0003800000 */
.L_x_3051:
[----:B------:R-:W2:Y:S02]  /*6bb0*/  LD.E R0, desc[UR8][R4.64] ;  /* 0x0000000804007980 */ /* 0x000ea4000c101900 */
[----:B--2---:R-:W-:-:S05]  /*6bc0*/  IADD3 R3, R7, R0, RZ ;  /* 0x0000000007037210 */ /* 0x004fca0007ffe0ff */
[----:B------:R0:W-:Y:S02]  /*6bd0*/  ST.E desc[UR8][R4.64], R3 ;  /* 0x0000000304007985 */ /* 0x0001e4000c101908 */
.L_x_3050:
[----:B------:R-:W-:Y:S05]  /*6be0*/  BSYNC B0 ;  /* 0x0000000000007941 */ /* 0x000fea0003800000 */
.L_x_3049:
[----:B------:R1:W-:Y:S02]  /*6bf0*/  ATOM.E.ADD.F16x2.RN.STRONG.GPU P0, RZ, desc[UR8][R4.64+0x4], R87 ;  /* 0x0000045704ff79a2 */ /* 0x0003e4000810e1c8 */
[----:B-1----:R-:W-:Y:S05]  /*6c00*/  @P0 EXIT ;  /* 0x000000000000094d */ /* 0x002fea0003800000 */
[----:B------:R-:W1:Y:S02]  /*6c10*/  QSPC.E.S P0, RZ, [R4+0x4] ;  /* 0x0000040004ff73aa */ /* 0x000e640000000500 */
[----:B-1----:R-:W-:Y:S05]  /*6c20*/  @!P0 BRA `(.L_x_3053) ;  /* 0x0000000000208947 */ /* 0x002fea0003800000 */
[----:B------:R-:W-:-:S04]  /*6c30*/  MOV R2, R4 ;  /* 0x0000000400027202 */ /* 0x000fc80000000f00 */
[----:B------:R-:W-:-:S07]  /*6c40*/  MOV R0, R2 ;  /* 0x0000000200007202 */ /* 0x000fce0000000f00 */
.L_x_3054:
[----:B------:R-:W0:Y:S02]  /*6c50*/  LDS R2, [R0+0x4] ;  /* 0x0000040000027984 */ /* 0x000e240000000800 */
[----:B0-----:R-:W-:-:S10]  /*6c60*/  HFMA2.MMA R3, R2, 1, 1, R87 ;  /* 0x3c003c0002037835 */ /* 0x001fd40000000057 */
[----:B------:R-:W0:Y:S02]  /*6c70*/  ATOMS.CAST.SPIN R3, [R0+0x4], R2, R3 ;  /* 0x000004020003738d */ /* 0x000e240001800003 */
[----:B0-----:R-:W-:-:S13]  /*6c80*/  ISETP.EQ.U32.AND P0, PT, R3, 0x1, PT ;  /* 0x000000010300780c */ /* 0x001fda0003f02070 */
[----:B------:R-:W-:Y:S05]  /*6c90*/  @!P0 BRA `(.L_x_3054) ;  /* 0xfffffffc00ec8947 */ /* 0x000fea000383ffff */
[----:B------:R-:W-:Y:S05]  /*6ca0*/  EXIT ;  /* 0x000000000000794d */ /* 0x000fea0003800000 */
.L_x_3053:
[----:B------:R-:W0:Y:S02]  /*6cb0*/  LD.E R0, desc[UR8][R4.64+0x4] ;  /* 0x0000040804007980 */ /* 0x000e24000c101900 */
[----:B0-----:R-:W-:-:S05]  /*6cc0*/  IADD3 R3, R87, R0, RZ ;  /* 0x0000000057037210 */ /* 0x001fca0007ffe0ff */
[----:B------:R-:W-:Y:S01]  /*6cd0*/  ST.E desc[UR8][R4.64+0x4], R3 ;  /* 0x0000040304007985 */ /* 0x000fe2000c101908 */
[----:B------:R-:W-:Y:S05]  /*6ce0*/  EXIT ;  /* 0x000000000000794d */ /* 0x000fea0003800000 */
.L_x_3055:
        /* <DEDUP_REMOVED lines=9> */
.L_x_3715:


//--------------------- .text._Z23gemm_half_q_half_kernelILi2ELi14ELb1ELb1ELi32EEvPK6__halfPKjS4_S2_PS0_iiiiPKtS7_iiiiiibS2_i --------------------------
	.section	.text._Z23gemm_half_q_half_kernelILi2ELi14ELb1ELb1ELi32EEvPK6__halfPKjS4_S2_PS0_iiiiPKtS7_iiiiiibS2_i,"ax",@progbits
	.align	128
        .global         _Z23gemm_half_q_half_kernelILi2ELi14ELb1ELb1ELi32EEvPK6__halfPKjS4_S2_PS0_iiiiPKtS7_iiiiiibS2_i
        .type           _Z23gemm_half_q_half_kernelILi2ELi14ELb1ELb1ELi32EEvPK6__halfPKjS4_S2_PS0_iiiiPKtS7_iiiiiibS2_i,@function
        .size           _Z23gemm_half_q_half_kernelILi2ELi14ELb1ELb1ELi32EEvPK6__halfPKjS4_S2_PS0_iiiiPKtS7_iiiiiibS2_i,(.L_x_3716 - _Z23gemm_half_q_half_kernelILi2ELi14ELb1ELb1ELi32EEvPK6__halfPKjS4_S2_PS0_iiiiPKtS7_iiiiiibS2_i)
        .other          _Z23gemm_half_q_half_kernelILi2ELi14ELb1ELb1ELi32EEvPK6__halfPKjS4_S2_PS0_iiiiPKtS7_iiiiiibS2_i,@"STO_CUDA_ENTRY STV_DEFAULT"
_Z23gemm_half_q_half_kernelILi2ELi14ELb1ELb1ELi32EEvPK6__halfPKjS4_S2_PS0_iiiiPKtS7_iiiiiibS2_i:
.text._Z23gemm_half_q_half_kernelILi2ELi14ELb1ELb1ELi32EEvPK6__halfPKjS4_S2_PS0_iiiiPKtS7_iiiiiibS2_i:
        /* <DEDUP_REMOVED lines=24> */
.L_x_3056:
        /* <DEDUP_REMOVED lines=37> */
.L_x_3061:
        /* <DEDUP_REMOVED lines=16> */
.L_x_3060:
        /* <DEDUP_REMOVED lines=16> */
.L_x_3059:
        /* <DEDUP_REMOVED lines=17> */
.L_x_3063:
        /* <DEDUP_REMOVED lines=16> */
.L_x_3062:
        /* <DEDUP_REMOVED lines=14> */
.L_x_3058:
[----:B------:R-:W-:Y:S05]  /*08c0*/  BSYNC B0 ;  /* 0x0000000000007941 */ /* 0x000fea0003800000 */
.L_x_3057:
        /* <DEDUP_REMOVED lines=21> */
.L_x_3066:
        /* <DEDUP_REMOVED lines=11> */
.L_x_3065:
        /* <DEDUP_REMOVED lines=10> */
.L_x_3064:
        /* <DEDUP_REMOVED lines=18> */
.L_x_3068:
        /* <DEDUP_REMOVED lines=40> */
.L_x_3067:
        /* <DEDUP_REMOVED lines=20> */
.L_x_3069:
        /* <DEDUP_REMOVED lines=8> */
.L_x_3070:
        /* <DEDUP_REMOVED lines=11> */
.L_x_3071:
        /* <DEDUP_REMOVED lines=8> */
.L_x_3072:
        /* <DEDUP_REMOVED lines=8> */
.L_x_3073:
        /* <DEDUP_REMOVED lines=28> */
.L_x_3083:
[----:B------:R-:W-:Y:S02]  /*1440*/  MOV R14, R0 ;  /* 0x00000000000e7202 */ /* 0x000fe40000000f00 */
[----:B------:R-:W-:Y:S01]  /*1450*/  MOV R15, R11 ;  /* 0x0000000b000f7202 */ /* 0x000fe20000000f00 */
        /* <DEDUP_REMOVED lines=9> */
[----:B------:R-:W-:Y:S01]  /*14f0*/  HFMA2.MMA R10, -RZ, RZ, 0, 0.0625 ;  /* 0x00002c00ff0a7435 */ /* 0x000fe200000001ff */
[----:B------:R-:W-:-:S04]  /*1500*/  PRMT R0, R86, 0x9910, RZ ;  /* 0x0000991056007816 */ /* 0x000fc800000000ff */
[----:B------:R-:W-:-:S05]  /*1510*/  ISETP.NE.AND P2, PT, R0, RZ, PT ;  /* 0x000000ff0000720c */ /* 0x000fca0003f45270 */
[----:B------:R-:W-:Y:S02]  /*1520*/  PRMT R6, R6, 0x5410, R10 ;  /* 0x0000541006067816 */ /* 0x000fe4000000000a */
[C---:B--2---:R-:W-:Y:S02]  /*1530*/  LOP3.LUT R0, R28.reuse, 0xf000f, RZ, 0xc0, !PT ;  /* 0x000f000f1c007812 */ /* 0x044fe400078ec0ff */
[----:B------:R-:W-:Y:S02]  /*1540*/  LOP3.LUT R10, R28, 0xf000f0, RZ, 0xc0, !PT ;  /* 0x00f000f01c0a7812 */ /* 0x000fe400078ec0ff */
[C---:B------:R-:W-:Y:S02]  /*1550*/  LOP3.LUT R12, R29.reuse, 0xf000f, RZ, 0xc0, !PT ;  /* 0x000f000f1d0c7812 */ /* 0x040fe400078ec0ff */
[----:B------:R-:W-:Y:S02]  /*1560*/  LOP3.LUT R36, R29, 0xf000f0, RZ, 0xc0, !PT ;  /* 0x00f000f01d247812 */ /* 0x000fe400078ec0ff */
[----:B------:R-:W-:-:S02]  /*1570*/  SHF.R.U32.HI R28, RZ, 0x8, R28 ;  /* 0x00000008ff1c7819 */ /* 0x000fc4000001161c */
[----:B------:R-:W-:Y:S02]  /*1580*/  SHF.R.U32.HI R29, RZ, 0x8, R29 ;  /* 0x00000008ff1d7819 */ /* 0x000fe4000001161d */
[C---:B------:R-:W-:Y:S02]  /*1590*/  LOP3.LUT R37, R30.reuse, 0xf000f, RZ, 0xc0, !PT ;  /* 0x000f000f1e257812 */ /* 0x040fe400078ec0ff */
[----:B------:R-:W-:Y:S02]  /*15a0*/  SHF.R.U32.HI R42, RZ, 0x8, R30 ;  /* 0x00000008ff2a7819 */ /* 0x000fe4000001161e */
        /* <DEDUP_REMOVED lines=131> */
.L_x_3076:
        /* <DEDUP_REMOVED lines=87> */
.L_x_3077:
        /* <DEDUP_REMOVED lines=140> */
.L_x_3078:
        /* <DEDUP_REMOVED lines=87> */
.L_x_3079:
        /* <DEDUP_REMOVED lines=140> */
.L_x_3080:
        /* <DEDUP_REMOVED lines=87> */
.L_x_3081:
        /* <DEDUP_REMOVED lines=137> */
.L_x_3082:
        /* <DEDUP_REMOVED lines=87> */
.L_x_3075:
[----:B------:R-:W0:Y:S01]  /*4db0*/  LDC R85, c[0x0][0x23c] ;  /* 0x00008f00ff557b82 */ /* 0x000e220000000800 */
[----:B------:R-:W-:Y:S01]  /*4dc0*/  IADD3 R88, R88, 0x20, RZ ;  /* 0x0000002058587810 */ /* 0x000fe20007ffe0ff */
[----:B------:R-:W-:-:S03]  /*4dd0*/  UIADD3 UR4, UR4, 0x40, URZ ;  /* 0x0000004004047890 */ /* 0x000fc6000fffe03f */
[C---:B------:R-:W-:Y:S02]  /*4de0*/  ISETP.GE.AND P2, PT, R88.reuse, UR5, PT ;  /* 0x0000000558007c0c */ /* 0x040fe4000bf46270 */
[----:B------:R-:W-:Y:S01]  /*4df0*/  ISETP.LT.AND P3, PT, R88, R89, PT ;  /* 0x000000595800720c */ /* 0x000fe20003f61270 */
[----:B0-----:R-:W-:-:S03]  /*4e00*/  IMAD.WIDE R10, R85, 0x10, R14 ;  /* 0x00000010550a7825 */ /* 0x001fc600078e020e */
[----:B------:R-:W-:-:S09]  /*4e10*/  MOV R0, R10 ;  /* 0x0000000a00007202 */ /* 0x000fd20000000f00 */
[----:B------:R-:W-:Y:S05]  /*4e20*/  @!P2 BRA P3, `(.L_x_3083) ;  /* 0xffffffc40084a947 */ /* 0x000fea000183ffff */
.L_x_3074:
        /* <DEDUP_REMOVED lines=8> */
.L_x_3087:
        /* <DEDUP_REMOVED lines=9> */
[--C-:B-----5:R-:W-:Y:S01]  /*4f40*/  SHF.R.U32.HI R25, RZ, 0xf, R22.reuse ;  /* 0x0000000fff197819 */ /* 0x120fe20000011616 */
[----:B------:R-:W-:Y:S01]  /*4f50*/  HFMA2.MMA R32, -RZ, RZ, 0, 0.125 ;  /* 0x00003000ff207435 */ /* 0x000fe200000001ff */
[C---:B0-----:R-:W-:Y:S02]  /*4f60*/  LOP3.LUT R10, R22.reuse, 0x380038, RZ, 0xc0, !PT ;  /* 0x00380038160a7812 */ /* 0x041fe400078ec0ff */
        /* <DEDUP_REMOVED lines=39> */
[----:B------:R-:W-:Y:S01]  /*51e0*/  LOP3.LUT R37, R19, 0x380038, RZ, 0xc0, !PT ;  /* 0x0038003813257812 */ /* 0x000fe200078ec0ff */
[-C--:B------:R-:W-:Y:S01]  /*51f0*/  HFMA2 R77, R77, R32.reuse.H0_H0, -132, -132 ;  /* 0xd820d8204d4d7431 */ /* 0x080fe20000040020 */
[----:B------:R-:W-:Y:S01]  /*5200*/  SHF.R.U32.HI R48, RZ, 0x6, R19 ;  /* 0x00000006ff307819 */ /* 0x000fe20000011613 */
        /* <DEDUP_REMOVED lines=19> */
[----:B------:R-:W-:Y:S01]  /*5340*/  MOV R40, 0x2400 ;  /* 0x0000240000287802 */ /* 0x000fe20000000f00 */
[----:B------:R-:W-:Y:S01]  /*5350*/  HFMA2 R61, R61, R32.H0_H0, -132, -132 ;  /* 0xd820d8203d3d7431 */ /* 0x000fe20000040020 */
[----:B------:R-:W-:Y:S02]  /*5360*/  LOP3.LUT R63, R36, 0x64006400, RZ, 0xfc, !PT ;  /* 0x64006400243f7812 */ /* 0x000fe400078efcff */
[----:B------:R-:W-:-:S02]  /*5370*/  LOP3.LUT R70, R41, 0x70007, RZ, 0xc0, !PT ;  /* 0x0007000729467812 */ /* 0x000fc400078ec0ff */
[----:B------:R-:W-:Y:S01]  /*5380*/  LOP3.LUT R82, R26, 0x70007, RZ, 0xc0, !PT ;  /* 0x000700071a527812 */ /* 0x000fe200078ec0ff */
[----:B------:R-:W-:Y:S01]  /*5390*/  HFMA2 R63, R63, R40.H0_H0, -20, -20 ;  /* 0xcd00cd003f3f7431 */ /* 0x000fe20000040028 */
        /* <DEDUP_REMOVED lines=237> */
.L_x_3086:
        /* <DEDUP_REMOVED lines=79> */
.L_x_3085:
[----:B------:R-:W-:Y:S01]  /*6760*/  IADD3 R88, R88, 0x20, RZ ;  /* 0x0000002058587810 */ /* 0x000fe20007ffe0ff */
[----:B0-----:R-:W-:Y:S01]  /*6770*/  IMAD.WIDE R10, R85, 0x4, R90 ;  /* 0x00000004550a7825 */ /* 0x001fe200078e025a */
[----:B------:R-:W-:Y:S02]  /*6780*/  UIADD3 UR4, UR4, 0x40, URZ ;  /* 0x0000004004047890 */ /* 0x000fe4000fffe03f */
[C---:B------:R-:W-:Y:S02]  /*6790*/  ISETP.GE.AND P2, PT, R88.reuse, UR5, PT ;  /* 0x0000000558007c0c */ /* 0x040fe4000bf46270 */
[----:B------:R-:W-:Y:S02]  /*67a0*/  ISETP.LT.AND P3, PT, R88, R89, PT ;  /* 0x000000595800720c */ /* 0x000fe40003f61270 */
[----:B------:R-:W-:-:S11]  /*67b0*/  MOV R0, R10 ;  /* 0x0000000a00007202 */ /* 0x000fd60000000f00 */
[----:B------:R-:W-:Y:S05]  /*67c0*/  @!P2 BRA P3, `(.L_x_3087) ;  /* 0xffffffe400b8a947 */ /* 0x000fea000183ffff */
.L_x_3084:
[----:B------:R-:W-:Y:S01]  /*67d0*/  ISETP.GE.AND P0, PT, R88, R89, PT ;  /* 0x000000595800720c */ /* 0x000fe20003f06270 */
[----:B------:R-:W-:-:S03]  /*67e0*/  ULDC UR5, c[0x0][0x26c] ;  /* 0x00009b0000057ab9 */ /* 0x000fc60000000800 */
[----:B------:R-:W-:-:S13]  /*67f0*/  ISETP.GE.OR P0, PT, R88, UR5, P0 ;  /* 0x0000000558007c0c */ /* 0x000fda0008706670 */
[----:B------:R-:W-:Y:S05]  /*6800*/  @P0 BRA `(.L_x_3088) ;  /* 0x0000000c006c0947 */ /* 0x000fea0003800000 */
[----:B------:R-:W0:Y:S01]  /*6810*/  S2R R10, SR_CTAID.Y ;  /* 0x00000000000a7919 */ /* 0x000e220000002600 */
[----:B------:R-:W0:Y:S01]  /*6820*/  LDC R13, c[0x0][0x238] ;  /* 0x00008e00ff0d7b82 */ /* 0x000e220000000800 */
[----:B------:R-:W-:Y:S01]  /*6830*/  PRMT R12, R87, 0x9910, RZ ;  /* 0x00009910570c7816 */ /* 0x000fe200000000ff */
[----:B------:R-:W-:Y:S01]  /*6840*/  ULDC UR5, c[0x0][0x26c] ;  /* 0x00009b0000057ab9 */ /* 0x000fe20000000800 */
[----:B-----5:R-:W-:Y:S02]  /*6850*/  SHF.L.U32 R21, R85, 0x2, RZ ;  /* 0x0000000255157819 */ /* 0x020fe400000006ff */
[----:B------:R-:W-:Y:S01]  /*6860*/  ISETP.NE.AND P0, PT, R12, RZ, PT ;  /* 0x000000ff0c00720c */ /* 0x000fe20003f05270 */
[----:B0-----:R-:W-:-:S05]  /*6870*/  IMAD R10, R10, -0x2, R13 ;  /* 0xfffffffe0a0a7824 */ /* 0x001fca00078e020d */
[----:B------:R-:W-:Y:S02]  /*6880*/  ISETP.LT.OR P0, PT, R10, 0x2, !P0 ;  /* 0x000000020a00780c */ /* 0x000fe40004701670 */
[----:B------:R-:W-:-:S04]  /*6890*/  SHF.R.S32.HI R10, RZ, 0x1f, R85 ;  /* 0x0000001fff0a7819 */ /* 0x000fc80000011455 */
[----:B------:R-:W-:-:S07]  /*68a0*/  SHF.L.U64.HI R10, R85, 0x2, R10 ;  /* 0x00000002550a7819 */ /* 0x000fce000001020a */
.L_x_3091:
[----:B------:R-:W-:Y:S05]  /*68b0*/  @!P1 BRA `(.L_x_3089) ;  /* 0x0000000c00249947 */ /* 0x000fea0003800000 */
[----:B------:R-:W-:Y:S02]  /*68c0*/  MOV R12, R0 ;  /* 0x00000000000c7202 */ /* 0x000fe40000000f00 */
[----:B------:R-:W-:-:S06]  /*68d0*/  MOV R13, R11 ;  /* 0x0000000b000d7202 */ /* 0x000fcc0000000f00 */
[----:B------:R-:W2:Y:S01]  /*68e0*/  LDG.E.128.CONSTANT R12, desc[UR8][R12.64] ;  /* 0x000000080c0c7981 */ /* 0x000ea2000c1e9d00 */
[----:B------:R-:W-:Y:S01]  /*68f0*/  HFMA2.MMA R18, -RZ, RZ, 0, 0.015625 ;  /* 0x00002400ff127435 */ /* 0x000fe200000001ff */
[----:B------:R-:W-:Y:S01]  /*6900*/  PRMT R16, R86, 0x9910, RZ ;  /* 0x0000991056107816 */ /* 0x000fe200000000ff */
[----:B------:R-:W-:Y:S01]  /*6910*/  HFMA2.MMA R17, -RZ, RZ, 0, 0.25 ;  /* 0x00003400ff117435 */ /* 0x000fe200000001ff */
[----:B------:R-:W-:Y:S02]  /*6920*/  MOV R36, 0x2c00 ;  /* 0x00002c0000247802 */ /* 0x000fe40000000f00 */
[----:B------:R-:W-:-:S05]  /*6930*/  ISETP.NE.AND P2, PT, R16, RZ, PT ;  /* 0x000000ff1000720c */ /* 0x000fca0003f45270 */
[----:B------:R-:W-:Y:S02]  /*6940*/  PRMT R6, R6, 0x5410, R18 ;  /* 0x0000541006067816 */ /* 0x000fe40000000012 */
[----:B------:R-:W-:Y:S02]  /*6950*/  PRMT R7, R7, 0x5410, R17 ;  /* 0x0000541007077816 */ /* 0x000fe40000000011 */
        /* <DEDUP_REMOVED lines=145> */
.L_x_3090:
        /* <DEDUP_REMOVED lines=46> */
.L_x_3089:
[----:B------:R-:W-:Y:S01]  /*7550*/  IADD3 R88, R88, 0x10, RZ ;  /* 0x0000001058587810 */ /* 0x000fe20007ffe0ff */
[----:B------:R-:W-:Y:S01]  /*7560*/  UIADD3 UR4, UR4, 0x20, URZ ;  /* 0x0000002004047890 */ /* 0x000fe2000fffe03f */
[----:B------:R-:W-:Y:S02]  /*7570*/  IADD3 R0, P3, R0, R21, RZ ;  /* 0x0000001500007210 */ /* 0x000fe40007f7e0ff */
[C---:B------:R-:W-:Y:S02]  /*7580*/  ISETP.GE.AND P2, PT, R88.reuse, UR5, PT ;  /* 0x0000000558007c0c */ /* 0x040fe4000bf46270 */
[----:B------:R-:W-:Y:S02]  /*7590*/  ISETP.LT.AND P4, PT, R88, R89, PT ;  /* 0x000000595800720c */ /* 0x000fe40003f81270 */
[----:B------:R-:W-:-:S11]  /*75a0*/  IADD3.X R11, R11, R10, RZ, P3, !PT ;  /* 0x0000000a0b0b7210 */ /* 0x000fd60001ffe4ff */
[----:B------:R-:W-:Y:S05]  /*75b0*/  @!P2 BRA P4, `(.L_x_3091) ;  /* 0xfffffff000bca947 */ /* 0x000fea000203ffff */
.L_x_3088:
        /* <DEDUP_REMOVED lines=22> */
.L_x_3095:
[----:B------:R-:W0:Y:S02]  /*7720*/  LDS R12, [R4] ;  /* 0x00000000040c7984 */ /* 0x000e240000000800 */
[----:B0-----:R-:W-:-:S06]  /*7730*/  HADD2 R13, R12, R11 ;  /* 0x0000000b0c0d7230 */ /* 0x001fcc0000000000 */
[----:B------:R-:W0:Y:S02]  /*7740*/  ATOMS.CAST.SPIN R13, [R4], R12, R13 ;  /* 0x0000000c040d738d */ /* 0x000e24000180000d */
[----:B0-----:R-:W-:-:S13]  /*7750*/  ISETP.EQ.U32.AND P0, PT, R13, 0x1, PT ;  /* 0x000000010d00780c */ /* 0x001fda0003f02070 */
[----:B------:R-:W-:Y:S05]  /*7760*/  @!P0 BRA `(.L_x_3095) ;  /* 0xfffffffc00ec8947 */ /* 0x000fea000383ffff */
[----:B------:R-:W-:Y:S05]  /*7770*/  BRA `(.L_x_3093) ;  /* 0x00000000000c7947 */ /* 0x000fea0003800000 */
.L_x_3094:
[----:B------:R-:W2:Y:S02]  /*7780*/  LD.E R4, desc[UR8][R6.64] ;  /* 0x0000000806047980 */ /* 0x000ea4000c101900 */
[----:B--2---:R-:W-:-:S05]  /*7790*/  IADD3 R5, R11, R4, RZ ;  /* 0x000000040b057210 */ /* 0x004fca0007ffe0ff */
[----:B------:R0:W-:Y:S02]  /*77a0*/  ST.E desc[UR8][R6.64], R5 ;  /* 0x0000000506007985 */ /* 0x0001e4000c101908 */
.L_x_3093:
[----:B------:R-:W-:Y:S05]  /*77b0*/  BSYNC B0 ;  /* 0x0000000000007941 */ /* 0x000fea0003800000 */
.L_x_3092:
[----:B------:R1:W-:Y:S01]  /*77c0*/  ATOM.E.ADD.F16x2.RN.STRONG.GPU P0, RZ, desc[UR8][R6.64+0x4], R15 ;  /* 0x0000040f06ff79a2 */ /* 0x0003e2000810e1c8 */
[----:B------:R-:W-:Y:S04]  /*77d0*/  BSSY B0, `(.L_x_3096) ;  /* 0x000000e000007945 */ /* 0x000fe80003800000 */
[----:B-1----:R-:W-:Y:S05]  /*77e0*/  @P0 BRA `(.L_x_3097) ;  /* 0x0000000000300947 */ /* 0x002fea0003800000 */
[----:B------:R-:W1:Y:S02]  /*77f0*/  QSPC.E.S P0, RZ, [R6+0x4] ;  /* 0x0000040006ff73aa */ /* 0x000e640000000500 */
[----:B-1----:R-:W-:Y:S05]  /*7800*/  @!P0 BRA `(.L_x_3098) ;  /* 0x00000000001c8947 */ /* 0x002fea0003800000 */
[----:B0-----:R-:W-:-:S07]  /*7810*/  MOV R6, R6 ;  /* 0x0000000600067202 */ /* 0x001fce0000000f00 */
.L_x_3099:
[----:B------:R-:W0:Y:S02]  /*7820*/  LDS R4, [R6+0x4] ;  /* 0x0000040006047984 */ /* 0x000e240000000800 */
[----:B0-----:R-:W-:-:S10]  /*7830*/  HFMA2.MMA R5, R4, 1, 1, R15 ;  /* 0x3c003c0004057835 */ /* 0x001fd4000000000f */
[----:B------:R-:W0:Y:S02]  /*7840*/  ATOMS.CAST.SPIN R5, [R6+0x4], R4, R5 ;  /* 0x000004040605738d */ /* 0x000e240001800005 */
[----:B0-----:R-:W-:-:S13]  /*7850*/  ISETP.EQ.U32.AND P0, PT, R5, 0x1, PT ;  /* 0x000000010500780c */ /* 0x001fda0003f02070 */
[----:B------:R-:W-:Y:S05]  /*7860*/  @!P0 BRA `(.L_x_3099) ;  /* 0xfffffffc00ec8947 */ /* 0x000fea000383ffff */
[----:B------:R-:W-:Y:S05]  /*7870*/  BRA `(.L_x_3097) ;  /* 0x00000000000c7947 */ /* 0x000fea0003800000 */
.L_x_3098:
[----:B------:R-:W0:Y:S02]  /*7880*/  LD.E R4, desc[UR8][R6.64+0x4] ;  /* 0x0000040806047980 */ /* 0x000e24000c101900 */
[----:B0-----:R-:W-:-:S05]  /*7890*/  IADD3 R5, R15, R4, RZ ;  /* 0x000000040f057210 */ /* 0x001fca0007ffe0ff */
[----:B------:R1:W-:Y:S02]  /*78a0*/  ST.E desc[UR8][R6.64+0x4], R5 ;  /* 0x0000040506007985 */ /* 0x0003e4000c101908 */
.L_x_3097:
[----:B------:R-:W-:Y:S05]  /*78b0*/  BSYNC B0 ;  /* 0x0000000000007941 */ /* 0x000fea0003800000 */
.L_x_3096:
        /* <DEDUP_REMOVED lines=13> */
.L_x_3103:
[----:B------:R-:W0:Y:S02]  /*7990*/  LDS R6, [R2] ;  /* 0x0000000002067984 */ /* 0x000e240000000800 */
[----:B0-----:R-:W-:-:S06]  /*79a0*/  HADD2 R7, R6, R9 ;  /* 0x0000000906077230 */ /* 0x001fcc0000000000 */
[----:B------:R-:W0:Y:S02]  /*79b0*/  ATOMS.CAST.SPIN R7, [R2], R6, R7 ;  /* 0x000000060207738d */ /* 0x000e240001800007 */
[----:B0-----:R-:W-:-:S13]  /*79c0*/  ISETP.EQ.U32.AND P0, PT, R7, 0x1, PT ;  /* 0x000000010700780c */ /* 0x001fda0003f02070 */
[----:B------:R-:W-:Y:S05]  /*79d0*/  @!P0 BRA `(.L_x_3103) ;  /* 0xfffffffc00ec8947 */ /* 0x000fea000383ffff */
[----:B------:R-:W-:Y:S05]  /*79e0*/  BRA `(.L_x_3101) ;  /* 0x00000000000c7947 */ /* 0x000fea0003800000 */
.L_x_3102:
[----:B------:R-:W2:Y:S02]  /*79f0*/  LD.E R0, desc[UR8][R4.64] ;  /* 0x0000000804007980 */ /* 0x000ea4000c101900 */
[----:B--2---:R-:W-:-:S05]  /*7a00*/  IADD3 R3, R9, R0, RZ ;  /* 0x0000000009037210 */ /* 0x004fca0007ffe0ff */
[----:B------:R0:W-:Y:S02]  /*7a10*/  ST.E desc[UR8][R4.64], R3 ;  /* 0x0000000304007985 */ /* 0x0001e4000c101908 */
.L_x_3101:
[----:B------:R-:W-:Y:S05]  /*7a20*/  BSYNC B0 ;  /* 0x0000000000007941 */ /* 0x000fea0003800000 */
.L_x_3100:
[----:B------:R1:W-:Y:S02]  /*7a30*/  ATOM.E.ADD.F16x2.RN.STRONG.GPU P0, RZ, desc[UR8][R4.64+0x4], R87 ;  /* 0x0000045704ff79a2 */ /* 0x0003e4000810e1c8 */
[----:B-1----:R-:W-:Y:S05]  /*7a40*/  @P0 EXIT ;  /* 0x000000000000094d */ /* 0x002fea0003800000 */
[----:B------:R-:W1:Y:S02]  /*7a50*/  QSPC.E.S P0, RZ, [R4+0x4] ;  /* 0x0000040004ff73aa */ /* 0x000e640000000500 */
[----:B-1----:R-:W-:Y:S05]  /*7a60*/  @!P0 BRA `(.L_x_3104) ;  /* 0x00000000001c8947 */ /* 0x002fea0003800000 */
[----:B0-----:R-:W-:-:S07]  /*7a70*/  MOV R4, R4 ;  /* 0x0000000400047202 */ /* 0x001fce0000000f00 */
.L_x_3105:
[----:B------:R-:W0:Y:S02]  /*7a80*/  LDS R2, [R4+0x4] ;  /* 0x0000040004027984 */ /* 0x000e240000000800 */
[----:B0-----:R-:W-:-:S10]  /*7a90*/  HFMA2.MMA R3, R2, 1, 1, R87 ;  /* 0x3c003c0002037835 */ /* 0x001fd40000000057 */
[----:B------:R-:W0:Y:S02]  /*7aa0*/  ATOMS.CAST.SPIN R3, [R4+0x4], R2, R3 ;  /* 0x000004020403738d */ /* 0x000e240001800003 */
[----:B0-----:R-:W-:-:S13]  /*7ab0*/  ISETP.EQ.U32.AND P0, PT, R3, 0x1, PT ;  /* 0x000000010300780c */ /* 0x001fda0003f02070 */
[----:B------:R-:W-:Y:S05]  /*7ac0*/  @!P0 BRA `(.L_x_3105) ;  /* 0xfffffffc00ec8947 */ /* 0x000fea000383ffff */
[----:B------:R-:W-:Y:S05]  /*7ad0*/  EXIT ;  /* 0x000000000000794d */ /* 0x000fea0003800000 */
.L_x_3104:
[----:B------:R-:W0:Y:S02]  /*7ae0*/  LD.E R0, desc[UR8][R4.64+0x4] ;  /* 0x0000040804007980 */ /* 0x000e24000c101900 */
[----:B0-----:R-:W-:-:S05]  /*7af0*/  IADD3 R3, R87, R0, RZ ;  /* 0x0000000057037210 */ /* 0x001fca0007ffe0ff */
[----:B------:R-:W-:Y:S01]  /*7b00*/  ST.E desc[UR8][R4.64+0x4], R3 ;  /* 0x0000040304007985 */ /* 0x000fe2000c101908 */
[----:B------:R-:W-:Y:S05]  /*7b10*/  EXIT ;  /* 0x000000000000794d */ /* 0x000fea0003800000 */
.L_x_3106:
        /* <DEDUP_REMOVED lines=14> */
.L_x_3716:


//--------------------- .text._Z23gemm_half_q_half_kernelILi2ELi4ELb1ELb1ELi32EEvPK6__halfPKjS4_S2_PS0_iiiiPKtS7_iiiiiibS2_i --------------------------
	.section	.text._Z23gemm_half_q_half_kernelILi2ELi4ELb1ELb1ELi32EEvPK6__halfPKjS4_S2_PS0_iiiiPKtS7_iiiiiibS2_i,"ax",@progbits
	.align	128
        .global         _Z23gemm_half_q_half_kernelILi2ELi4ELb1ELb1ELi32EEvPK6__halfPKjS4_S2_PS0_iiiiPKtS7_iiiiiibS2_i
        .type           _Z23gemm_half_q_half_kernelILi2ELi4ELb1ELb1ELi32EEvPK6__halfPKjS4_S2_PS0_iiiiPKtS7_iiiiiibS2_i,@function
        .size           _Z23gemm_half_q_half_kernelILi2ELi4ELb1ELb1ELi32EEvPK6__halfPKjS4_S2_PS0_iiiiPKtS7_iiiiiibS2_i,(.L_x_3717 - _Z23gemm_half_q_half_kernelILi2ELi4ELb1ELb1ELi32EEvPK6__halfPKjS4_S2_PS0_iiiiPKtS7_iiiiiibS2_i)
        .other          _Z23gemm_half_q_half_kernelILi2ELi4ELb1ELb1ELi32EEvPK6__halfPKjS4_S2_PS0_iiiiPKtS7_iiiiiibS2_i,@"STO_CUDA_ENTRY STV_DEFAULT"
_Z23gemm_half_q_half_kernelILi2ELi4ELb1ELb1ELi32EEvPK6__halfPKjS4_S2_PS0_iiiiPKtS7_iiiiiibS2_i:
.text._Z23gemm_half_q_half_kernelILi2ELi4ELb1ELb1ELi32EEvPK6__halfPKjS4_S2_PS0_iiiiPKtS7_iiiiiibS2_i:
        /* <DEDUP_REMOVED lines=24> */
.L_x_3107:
        /* <DEDUP_REMOVED lines=29> */
[----:B------:R-:W-:Y:S02]  /*0350*/  LEA R6, P0, R5, UR10, 0x1 ;  /* 0x0000000a05067c11 */ /* 0x000fe4000f8008ff */
[----:B------:R-:W-:Y:S02]  /*0360*/  LEA R3, R11, UR5, 0x1 ;  /* 0x000000050b037c11 */ /* 0x000fe4000f8e08ff */
[----:B------:R-:W-:Y:S01]  /*0370*/  LEA.HI.X R7, R5, UR11, R12, 0x1, P0 ;  /* 0x0000000b05077c11 */ /* 0x000fe200080f0c0c */
[----:B------:R-:W-:Y:S01]  /*0380*/  IMAD.MOV.U32 R5, RZ, RZ, RZ ;  /* 0x000000ffff057224 */ /* 0x000fe200078e00ff */
[----:B------:R-:W-:Y:S01]  /*0390*/  PLOP3.LUT P0, PT, PT, PT, PT, 0x80, 0x0 ;  /* 0x000000000000781c */ /* 0x000fe20003f0f070 */
[----:B------:R-:W-:-:S12]  /*03a0*/  @!P2 BRA `(.L_x_3111) ;  /* 0x000000000048a947 */ /* 0x000fd80003800000 */
[----:B------:R-:W-:Y:S01]  /*03b0*/  PLOP3.LUT P0, PT, PT, PT, PT, 0x8, 0x0 ;  /* 0x000000000000781c */ /* 0x000fe20003f0e170 */
[----:B------:R-:W-:-:S12]  /*03c0*/  VIADD R22, R2, 0xfffffffd ;  /* 0xfffffffd02167836 */ /* 0x000fd80000000000 */
.L_x_3112:
        /* <DEDUP_REMOVED lines=16> */
.L_x_3111:
        /* <DEDUP_REMOVED lines=16> */
.L_x_3110:
[----:B------:R-:W0:Y:S01]  /*05d0*/  S2UR UR6, SR_CgaCtaId ;  /* 0x00000000000679c3 */ /* 0x000e220000008800 */
[----:B------:R-:W-:Y:S01]  /*05e0*/  IMAD R3, R16, R17, RZ ;  /* 0x0000001110037224 */ /* 0x000fe200078e02ff */
[----:B------:R-:W-:Y:S01]  /*05f0*/  ISETP.GT.AND P2, PT, R2, 0x3, PT ;  /* 0x000000030200780c */ /* 0x000fe20003f44270 */
[----:B------:R-:W-:Y:S01]  /*0600*/  UMOV UR5, 0x400 ;  /* 0x0000040000057882 */ /* 0x000fe20000000000 */
[----:B------:R-:W-:Y:S01]  /*0610*/  ULDC.64 UR10, c[0x0][0x210] ;  /* 0x00008400000a7ab9 */ /* 0x000fe20000000a00 */
[----:B------:R-:W-:-:S05]  /*0620*/  IMAD.SHL.U32 R8, R3, 0x2, RZ ;  /* 0x0000000203087824 */ /* 0x000fca00078e00ff */
[----:B------:R-:W-:-:S04]  /*0630*/  IADD3 R3, P0, R6, R8, RZ ;  /* 0x0000000806037210 */ /* 0x000fc80007f1e0ff */
[----:B------:R-:W-:Y:S01]  /*0640*/  LEA.HI.X.SX32 R8, R8, R5, 0x1, P0 ;  /* 0x0000000508087211 */ /* 0x000fe200000f0eff */
[----:B------:R-:W-:Y:S01]  /*0650*/  IMAD.MOV.U32 R5, RZ, RZ, RZ ;  /* 0x000000ffff057224 */ /* 0x000fe200078e00ff */
        /* <DEDUP_REMOVED lines=8> */
.L_x_3114:
        /* <DEDUP_REMOVED lines=16> */
.L_x_3113:
        /* <DEDUP_REMOVED lines=14> */
.L_x_3109:
[----:B------:R-:W-:Y:S05]  /*08c0*/  BSYNC B0 ;  /* 0x0000000000007941 */ /* 0x000fea0003800000 */
.L_x_3108:
        /* <DEDUP_REMOVED lines=19> */
[----:B------:R-:W-:Y:S01]  /*0a00*/  PLOP3.LUT P0, PT, PT, PT, PT, 0x8, 0x0 ;  /* 0x000000000000781c */ /* 0x000fe20003f0e170 */
[----:B------:R-:W-:-:S12]  /*0a10*/  VIADD R16, R2, 0xfffffffd ;  /* 0xfffffffd02107836 */ /* 0x000fd80000000000 */
.L_x_3117:
        /* <DEDUP_REMOVED lines=11> */
.L_x_3116:
        /* <DEDUP_REMOVED lines=10> */
.L_x_3115:
[----:B------:R-:W0:Y:S08]  /*0b70*/  LDC R25, c[0x0][0x25c] ;  /* 0x00009700ff197b82 */ /* 0x000e300000000800 */
[----:B------:R-:W-:Y:S01]  /*0b80*/  BAR.SYNC.DEFER_BLOCKING 0x0 ;  /* 0x0000000000007b1d */ /* 0x000fe20000010000 */
[----:B------:R-:W-:-:S07]  /*0b90*/  ISETP.GE.AND P0, PT, R88, R89, PT ;  /* 0x000000595800720c */ /* 0x000fce0003f06270 */
[----:B------:R-:W3:Y:S06]  /*0ba0*/  LDC R27, c[0x0][0x264] ;  /* 0x00009900ff1b7b82 */ /* 0x000eec0000000800 */
[----:B------:R-:W-:Y:S05]  /*0bb0*/  @P0 BRA `(.L_x_3118) ;  /* 0x0000000000d40947 */ /* 0x000fea0003800000 */
[----:B--2---:R-:W2:Y:S01]  /*0bc0*/  LDC.64 R2, c[0x0][0x248] ;  /* 0x00009200ff027b82 */ /* 0x004ea20000000a00 */
[----:B------:R-:W-:-:S07]  /*0bd0*/  SHF.L.U32 R7, R4, 0x6, RZ ;  /* 0x0000000604077819 */ /* 0x000fce00000006ff */
[----:B------:R-:W4:Y:S08]  /*0be0*/  LDC.64 R4, c[0x0][0x220] ;  /* 0x00008800ff047b82 */ /* 0x000f300000000a00 */
[----:B-1----:R-:W1:Y:S01]  /*0bf0*/  LDC.64 R12, c[0x0][0x228] ;  /* 0x00008a00ff0c7b82 */ /* 0x002e620000000a00 */
        /* <DEDUP_REMOVED lines=8> */
[----:B----4-:R-:W-:-:S07]  /*0c80*/  SHF.R.S32.HI R17, RZ, 0x3, R9 ;  /* 0x00000003ff117819 */ /* 0x010fce0000011409 */
.L_x_3119:
        /* <DEDUP_REMOVED lines=10> */
[----:B-1----:R-:W-:-:S05]  /*0d30*/  IMAD.WIDE R8, R8, 0x2, R12 ;  /* 0x0000000208087825 */ /* 0x002fca00078e020c */
[----:B------:R-:W3:Y:S01]  /*0d40*/  LDG.E.U16.CONSTANT R22, desc[UR8][R8.64] ;  /* 0x0000000808167981 */ /* 0x000ee2000c1e9500 */
[----:B------:R-:W-:Y:S01]  /*0d50*/  UIADD3 UR4, UR4, 0x1, URZ ;  /* 0x0000000104047890 */ /* 0x000fe2000fffe03f */
[----:B--2---:R-:W-:-:S04]  /*0d60*/  SHF.R.U32.HI R19, RZ, R16, R7 ;  /* 0x00000010ff137219 */ /* 0x004fc80000011607 */
[----:B------:R-:W-:Y:S02]  /*0d70*/  LOP3.LUT R20, R19, 0xf, RZ, 0xc0, !PT ;  /* 0x0000000f13147812 */ /* 0x000fe400078ec0ff */
[--C-:B------:R-:W-:Y:S02]  /*0d80*/  SHF.R.U32.HI R21, RZ, 0x4, R19.reuse ;  /* 0x00000004ff157819 */ /* 0x100fe40000011613 */
[--C-:B------:R-:W-:Y:S01]  /*0d90*/  SHF.R.U32.HI R6, RZ, 0x8, R19.reuse ;  /* 0x00000008ff067819 */ /* 0x100fe20000011613 */
[----:B------:R-:W-:Y:S01]  /*0da0*/  VIADD R20, R20, 0x1 ;  /* 0x0000000114147836 */ /* 0x000fe20000000000 */
[----:B------:R-:W-:Y:S01]  /*0db0*/  SHF.R.U32.HI R19, RZ, 0xc, R19 ;  /* 0x0000000cff137819 */ /* 0x000fe20000011613 */
[----:B----4-:R-:W-:Y:S01]  /*0dc0*/  IMAD.IADD R18, R23, 0x1, R18 ;  /* 0x0000000117127824 */ /* 0x010fe200078e0212 */
[----:B------:R-:W-:Y:S01]  /*0dd0*/  LOP3.LUT R21, R21, 0xf, RZ, 0xc0, !PT ;  /* 0x0000000f15157812 */ /* 0x000fe200078ec0ff */
[----:B------:R-:W-:Y:S01]  /*0de0*/  IMAD R20, R20, R20, RZ ;  /* 0x0000001414147224 */ /* 0x000fe200078e02ff */
[----:B------:R-:W-:-:S02]  /*0df0*/  LOP3.LUT R19, R19, 0xf, RZ, 0xc0, !PT ;  /* 0x0000000f13137812 */ /* 0x000fc400078ec0ff */
[----:B------:R-:W-:Y:S01]  /*0e00*/  LOP3.LUT R6, R6, 0xf, RZ, 0xc0, !PT ;  /* 0x0000000f06067812 */ /* 0x000fe200078ec0ff */
[----:B------:R-:W-:Y:S01]  /*0e10*/  VIADD R21, R21, 0x1 ;  /* 0x0000000115157836 */ /* 0x000fe20000000000 */
[----:B------:R-:W3:Y:S01]  /*0e20*/  I2F.F16 R7, R20 ;  /* 0x0000001400077306 */ /* 0x000ee20000200c00 */
[----:B------:R-:W-:Y:S01]  /*0e30*/  VIADD R19, R19, 0x1 ;  /* 0x0000000113137836 */ /* 0x000fe20000000000 */
[----:B------:R-:W-:Y:S01]  /*0e40*/  IADD3 R6, R6, 0x1, RZ ;  /* 0x0000000106067810 */ /* 0x000fe20007ffe0ff */
[----:B------:R-:W-:Y:S01]  /*0e50*/  IMAD R21, R21, R21, RZ ;  /* 0x0000001515157224 */ /* 0x000fe200078e02ff */
[----:B------:R-:W-:Y:S01]  /*0e60*/  ISETP.GE.AND P2, PT, R18, R89, PT ;  /* 0x000000591200720c */ /* 0x000fe20003f46270 */
[----:B------:R-:W-:Y:S02]  /*0e70*/  IMAD R19, R19, R19, RZ ;  /* 0x0000001313137224 */ /* 0x000fe400078e02ff */
[----:B------:R-:W-:Y:S02]  /*0e80*/  IMAD R14, R6, R6, RZ ;  /* 0x00000006060e7224 */ /* 0x000fe400078e02ff */
[----:B------:R-:W1:Y:S01]  /*0e90*/  I2F.F16 R21, R21 ;  /* 0x0000001500157306 */ /* 0x000e620000200c00 */
[----:B---3--:R-:W-:-:S07]  /*0ea0*/  HMUL2 R9, R7.H0_H0, R22.H0_H0 ;  /* 0x2000001607097232 */ /* 0x008fce0000000800 */
[----:B------:R-:W2:Y:S01]  /*0eb0*/  I2F.F16 R15, R14 ;  /* 0x0000000e000f7306 */ /* 0x000ea20000200c00 */
[----:B-1----:R-:W-:-:S07]  /*0ec0*/  HMUL2 R8, R21.H0_H0, R22.H0_H0 ;  /* 0x2000001615087232 */ /* 0x002fce0000000800 */
[----:B------:R-:W1:Y:S01]  /*0ed0*/  I2F.F16 R19, R19 ;  /* 0x0000001300137306 */ /* 0x000e620000200c00 */
[-C--:B--2---:R-:W-:Y:S02]  /*0ee0*/  HMUL2 R7, R15.H0_H0, R22.reuse.H0_H0 ;  /* 0x200000160f077232 */ /* 0x084fe40000000800 */
[----:B-1----:R-:W-:Y:S01]  /*0ef0*/  HMUL2 R6, R19.H0_H0, R22.H0_H0 ;  /* 0x2000001613067232 */ /* 0x002fe20000000800 */
[----:B------:R-:W-:Y:S06]  /*0f00*/  @!P2 BRA `(.L_x_3119) ;  /* 0xfffffffc0060a947 */ /* 0x000fec000383ffff */
.L_x_3118:
        /* <DEDUP_REMOVED lines=20> */
.L_x_3120:
        /* <DEDUP_REMOVED lines=8> */
.L_x_3121:
[----:B------:R-:W-:Y:S02]  /*10d0*/  CS2R R4, SRZ ;  /* 0x0000000000047805 */ /* 0x000fe4000001ff00 */
[----:B-1----:R-:W-:Y:S01]  /*10e0*/  SHF.R.S32.HI R14, RZ, 0x5, R11 ;  /* 0x00000005ff0e7819 */ /* 0x002fe2000001140b */
        /* <DEDUP_REMOVED lines=8> */
.L_x_3122:
        /* <DEDUP_REMOVED lines=8> */
.L_x_3123:
        /* <DEDUP_REMOVED lines=9> */
.L_x_3124:
[----:B------:R-:W-:Y:S01]  /*1280*/  ISETP.GE.OR P0, PT, R88, UR6, P0 ;  /* 0x0000000658007c0c */ /* 0x000fe20008706670 */
[----:B------:R-:W-:-:S05]  /*1290*/  IMAD R3, R14, 0x8, R3 ;  /* 0x000000080e037824 */ /* 0x000fca00078e0203 */
[----:B------:R-:W-:Y:S02]  /*12a0*/  IADD3 R2, R5, R3, R2 ;  /* 0x0000000305027210 */ /* 0x000fe40007ffe002 */
[----:B------:R-:W-:Y:S02]  /*12b0*/  PRMT R5, RZ, 0x5410, RZ ;  /* 0x00005410ff057816 */ /* 0x000fe400000000ff */
[----:B------:R-:W-:Y:S02]  /*12c0*/  IADD3 R12, R11, R2, R4 ;  /* 0x000000020b0c7210 */ /* 0x000fe40007ffe004 */
        /* <DEDUP_REMOVED lines=19> */
.L_x_3128:
[----:B0-----:R-:W0:Y:S02]  /*1400*/  LDC R85, c[0x0][0x23c] ;  /* 0x00008f00ff557b82 */ /* 0x001e240000000800 */
[C---:B0-----:R-:W-:Y:S02]  /*1410*/  IMAD.WIDE R10, R85.reuse, 0x4, R20 ;  /* 0x00000004550a7825 */ /* 0x041fe400078e0214 */
[----:B------:R-:W5:Y:S04]  /*1420*/  LDG.E.128.CONSTANT R20, desc[UR8][R20.64] ;  /* 0x0000000814147981 */ /* 0x000f68000c1e9d00 */
[----:B------:R0:W5:Y:S01]  /*1430*/  LDG.E.128.CONSTANT R16, desc[UR8][R10.64] ;  /* 0x000000080a107981 */ /* 0x000162000c1e9d00 */
[----:B------:R-:W-:Y:S01]  /*1440*/  IMAD.WIDE R90, R85, 0x4, R10 ;  /* 0x00000004555a7825 */ /* 0x000fe200078e020a */
[----:B------:R-:W-:Y:S06]  /*1450*/  @!P1 BRA `(.L_x_3126) ;  /* 0x00000018000c9947 */ /* 0x000fec0003800000 */
[----:B------:R-:W2:Y:S01]  /*1460*/  LDG.E.128.CONSTANT R12, desc[UR8][R90.64] ;  /* 0x000000085a0c7981 */ /* 0x000ea2000c1e9d00 */
[--C-:B-----5:R-:W-:Y:S01]  /*1470*/  SHF.R.U32.HI R25, RZ, 0xf, R22.reuse ;  /* 0x0000000fff197819 */ /* 0x120fe20000011616 */
[----:B------:R-:W-:Y:S01]  /*1480*/  HFMA2.MMA R32, -RZ, RZ, 0, 0.125 ;  /* 0x00003000ff207435 */ /* 0x000fe200000001ff */
[C---:B0-----:R-:W-:Y:S01]  /*1490*/  LOP3.LUT R10, R22.reuse, 0x380038, RZ, 0xc0, !PT ;  /* 0x00380038160a7812 */ /* 0x041fe200078ec0ff */
[----:B------:R-:W-:Y:S01]  /*14a0*/  IMAD.MOV.U32 R40, RZ, RZ, 0x2400 ;  /* 0x00002400ff287424 */ /* 0x000fe200078e00ff */
        /* <DEDUP_REMOVED lines=303> */
.L_x_3127:
        /* <DEDUP_REMOVED lines=79> */
.L_x_3126:
        /* <DEDUP_REMOVED lines=8> */
.L_x_3125:
[----:B------:R-:W-:Y:S05]  /*2d10*/  @!P1 EXIT ;  /* 0x000000000000994d */ /* 0x000fea0003800000 */
[----:B------:R-:W1:Y:S01]  /*2d20*/  S2R R0, SR_CTAID.X ;  /* 0x0000000000007919 */ /* 0x000e620000002500 */
[----:B------:R-:W2:Y:S01]  /*2d30*/  S2UR UR4, SR_CTAID.Y ;  /* 0x00000000000479c3 */ /* 0x000ea20000002600 */
[----:B0-----:R-:W-:Y:S01]  /*2d40*/  HMUL2 R11, R5, R86.H0_H0 ;  /* 0x20000056050b7232 */ /* 0x001fe20000000000 */
[----:B------:R-:W1:Y:S06]  /*2d50*/  S2R R7, SR_TID.X ;  /* 0x0000000000077919 */ /* 0x000e6c0000002100 */
[----:B------:R-:W0:Y:S08]  /*2d60*/  LDC.64 R8, c[0x0][0x230] ;  /* 0x00008c00ff087b82 */ /* 0x000e300000000a00 */
[----:B------:R-:W3:Y:S01]  /*2d70*/  LDC R5, c[0x0][0x238] ;  /* 0x00008e00ff057b82 */ /* 0x000ee20000000800 */
[----:B--2---:R-:W-:Y:S01]  /*2d80*/  USHF.L.U32 UR4, UR4, 0x1, URZ ;  /* 0x0000000104047899 */ /* 0x004fe2000800063f */
[----:B-1----:R-:W-:-:S05]  /*2d90*/  IMAD R0, R0, 0x20, R7 ;  /* 0x0000002000007824 */ /* 0x002fca00078e0207 */
[----:B------:R-:W-:-:S05]  /*2da0*/  SHF.L.U32 R0, R0, 0x2, RZ ;  /* 0x0000000200007819 */ /* 0x000fca00000006ff */
[----:B------:R-:W-:-:S04]  /*2db0*/  IMAD R10, R85, UR4, R0 ;  /* 0x00000004550a7c24 */ /* 0x000fc8000f8e0200 */
[----:B0-----:R-:W-:-:S05]  /*2dc0*/  IMAD.WIDE R6, R10, 0x2, R8 ;  /* 0x000000020a067825 */ /* 0x001fca00078e0208 */
[----:B------:R0:W-:Y:S01]  /*2dd0*/  ATOM.E.ADD.F16x2.RN.STRONG.GPU P0, RZ, desc[UR8][R6.64], R11 ;  /* 0x0000000b06ff79a2 */ /* 0x0001e2000810e1c8 */
[----:B------:R-:W-:Y:S01]  /*2de0*/  IMAD R0, RZ, RZ, -UR4 ;  /* 0x80000004ff007e24 */ /* 0x000fe2000f8e02ff */
[----:B------:R-:W-:Y:S01]  /*2df0*/  BSSY B0, `(.L_x_3129) ;  /* 0x0000011000007945 */ /* 0x000fe20003800000 */
[----:B------:R-:W-:-:S03]  /*2e00*/  HMUL2 R13, R4, R86.H0_H0 ;  /* 0x20000056040d7232 */ /* 0x000fc60000000000 */
[----:B---3--:R-:W-:Y:S01]  /*2e10*/  VIADDMNMX R0, R0, R5, 0x2, PT ;  /* 0x0000000200007446 */ /* 0x008fe20003800105 */
[----:B0-----:R-:W-:Y:S06]  /*2e20*/  @P0 BRA `(.L_x_3130) ;  /* 0x0000000000340947 */ /* 0x001fec0003800000 */
[----:B------:R-:W0:Y:S02]  /*2e30*/  QSPC.E.S P0, RZ, [R6] ;  /* 0x0000000006ff73aa */ /* 0x000e240000000500 */
[----:B0-----:R-:W-:Y:S05]  /*2e40*/  @!P0 BRA `(.L_x_3131) ;  /* 0x0000000000208947 */ /* 0x001fea0003800000 */
[----:B------:R-:W-:-:S05]  /*2e50*/  IMAD.MOV.U32 R4, RZ, RZ, R6 ;  /* 0x000000ffff047224 */ /* 0x000fca00078e0006 */
[----:B------:R-:W-:-:S07]  /*2e60*/  MOV R12, R4 ;  /* 0x00000004000c7202 */ /* 0x000fce0000000f00 */
.L_x_3132:
[----:B------:R-:W0:Y:S02]  /*2e70*/  LDS R4, [R12] ;  /* 0x000000000c047984 */ /* 0x000e240000000800 */
[----:B0-----:R-:W-:-:S10]  /*2e80*/  HFMA2.MMA R5, R4, 1, 1, R11 ;  /* 0x3c003c0004057835 */ /* 0x001fd4000000000b */
[----:B------:R-:W0:Y:S02]  /*2e90*/  ATOMS.CAST.SPIN R5, [R12], R4, R5 ;  /* 0x000000040c05738d */ /* 0x000e240001800005 */
[----:B0-----:R-:W-:-:S13]  /*2ea0*/  ISETP.EQ.U32.AND P0, PT, R5, 0x1, PT ;  /* 0x000000010500780c */ /* 0x001fda0003f02070 */
[----:B------:R-:W-:Y:S05]  /*2eb0*/  @!P0 BRA `(.L_x_3132) ;  /* 0xfffffffc00ec8947 */ /* 0x000fea000383ffff */
[----:B------:R-:W-:Y:S05]  /*2ec0*/  BRA `(.L_x_3130) ;  /* 0x00000000000c7947 */ /* 0x000fea0003800000 */
.L_x_3131:
[----:B------:R-:W2:Y:S02]  /*2ed0*/  LD.E R4, desc[UR8][R6.64] ;  /* 0x0000000806047980 */ /* 0x000ea4000c101900 */
[----:B--2---:R-:W-:-:S05]  /*2ee0*/  IMAD.IADD R5, R11, 0x1, R4 ;  /* 0x000000010b057824 */ /* 0x004fca00078e0204 */
[----:B------:R0:W-:Y:S02]  /*2ef0*/  ST.E desc[UR8][R6.64], R5 ;  /* 0x0000000506007985 */ /* 0x0001e4000c101908 */
.L_x_3130:
[----:B------:R-:W-:Y:S05]  /*2f00*/  BSYNC B0 ;  /* 0x0000000000007941 */ /* 0x000fea0003800000 */
.L_x_3129:
[----:B------:R1:W-:Y:S01]  /*2f10*/  ATOM.E.ADD.F16x2.RN.STRONG.GPU P0, RZ, desc[UR8][R6.64+0x4], R13 ;  /* 0x0000040d06ff79a2 */ /* 0x0003e2000810e1c8 */
[----:B------:R-:W-:Y:S04]  /*2f20*/  BSSY B0, `(.L_x_3133) ;  /* 0x000000f000007945 */ /* 0x000fe80003800000 */
[----:B-1----:R-:W-:Y:S05]  /*2f30*/  @P0 BRA `(.L_x_3134) ;  /* 0x0000000000340947 */ /* 0x002fea0003800000 */
[----:B------:R-:W1:Y:S02]  /*2f40*/  QSPC.E.S P0, RZ, [R6+0x4] ;  /* 0x0000040006ff73aa */ /* 0x000e640000000500 */
[----:B-1----:R-:W-:Y:S05]  /*2f50*/  @!P0 BRA `(.L_x_3135) ;  /* 0x0000000000208947 */ /* 0x002fea0003800000 */
[----:B------:R-:W-:-:S05]  /*2f60*/  IMAD.MOV.U32 R4, RZ, RZ, R6 ;  /* 0x000000ffff047224 */ /* 0x000fca00078e0006 */
[----:B0-----:R-:W-:-:S07]  /*2f70*/  MOV R6, R4 ;  /* 0x0000000400067202 */ /* 0x001fce0000000f00 */
.L_x_3136:
[----:B------:R-:W0:Y:S02]  /*2f80*/  LDS R4, [R6+0x4] ;  /* 0x0000040006047984 */ /* 0x000e240000000800 */
[----:B0-----:R-:W-:-:S06]  /*2f90*/  HADD2 R5, R4, R13 ;  /* 0x0000000d04057230 */ /* 0x001fcc0000000000 */
[----:B------:R-:W0:Y:S02]  /*2fa0*/  ATOMS.CAST.SPIN R5, [R6+0x4], R4, R5 ;  /* 0x000004040605738d */ /* 0x000e240001800005 */
[----:B0-----:R-:W-:-:S13]  /*2fb0*/  ISETP.EQ.U32.AND P0, PT, R5, 0x1, PT ;  /* 0x000000010500780c */ /* 0x001fda0003f02070 */
[----:B------:R-:W-:Y:S05]  /*2fc0*/  @!P0 BRA `(.L_x_3136) ;  /* 0xfffffffc00ec8947 */ /* 0x000fea000383ffff */
[----:B------:R-:W-:Y:S05]  /*2fd0*/  BRA `(.L_x_3134) ;  /* 0x00000000000c7947 */ /* 0x000fea0003800000 */
.L_x_3135:
[----:B------:R-:W0:Y:S02]  /*2fe0*/  LD.E R4, desc[UR8][R6.64+0x4] ;  /* 0x0000040806047980 */ /* 0x000e24000c101900 */
[----:B0-----:R-:W-:-:S05]  /*2ff0*/  IMAD.IADD R5, R13, 0x1, R4 ;  /* 0x000000010d057824 */ /* 0x001fca00078e0204 */
[----:B------:R1:W-:Y:S02]  /*3000*/  ST.E desc[UR8][R6.64+0x4], R5 ;  /* 0x0000040506007985 */ /* 0x0003e4000c101908 */
.L_x_3134:
[----:B------:R-:W-:Y:S05]  /*3010*/  BSYNC B0 ;  /* 0x0000000000007941 */ /* 0x000fea0003800000 */
.L_x_3133:
        /* <DEDUP_REMOVED lines=13> */
.L_x_3140:
[----:B------:R-:W0:Y:S02]  /*30f0*/  LDS R2, [R0] ;  /* 0x0000000000027984 */ /* 0x000e240000000800 */
[----:B0-----:R-:W-:-:S10]  /*3100*/  HFMA2.MMA R3, R2, 1, 1, R7 ;  /* 0x3c003c0002037835 */ /* 0x001fd40000000007 */
[----:B------:R-:W0:Y:S02]  /*3110*/  ATOMS.CAST.SPIN R3, [R0], R2, R3 ;  /* 0x000000020003738d */ /* 0x000e240001800003 */
[----:B0-----:R-:W-:-:S13]  /*3120*/  ISETP.EQ.U32.AND P0, PT, R3, 0x1, PT ;  /* 0x000000010300780c */ /* 0x001fda0003f02070 */
[----:B------:R-:W-:Y:S05]  /*3130*/  @!P0 BRA `(.L_x_3140) ;  /* 0xfffffffc00ec8947 */ /* 0x000fea000383ffff */
[----:B------:R-:W-:Y:S05]  /*3140*/  BRA `(.L_x_3138) ;  /* 0x00000000000c7947 */ /* 0x000fea0003800000 */
.L_x_3139:
[----:B------:R-:W2:Y:S02]  /*3150*/  LD.E R0, desc[UR8][R4.64] ;  /* 0x0000000804007980 */ /* 0x000ea4000c101900 */
[----:B--2---:R-:W-:-:S05]  /*3160*/  IMAD.IADD R3, R7, 0x1, R0 ;  /* 0x0000000107037824 */ /* 0x004fca00078e0200 */
[----:B------:R0:W-:Y:S02]  /*3170*/  ST.E desc[UR8][R4.64], R3 ;  /* 0x0000000304007985 */ /* 0x0001e4000c101908 */
.L_x_3138:
[----:B------:R-:W-:Y:S05]  /*3180*/  BSYNC B0 ;  /* 0x0000000000007941 */ /* 0x000fea0003800000 */
.L_x_3137:
[----:B------:R1:W-:Y:S02]  /*3190*/  ATOM.E.ADD.F16x2.RN.STRONG.GPU P0, RZ, desc[UR8][R4.64+0x4], R87 ;  /* 0x0000045704ff79a2 */ /* 0x0003e4000810e1c8 */
[----:B-1----:R-:W-:Y:S05]  /*31a0*/  @P0 EXIT ;  /* 0x000000000000094d */ /* 0x002fea0003800000 */
[----:B------:R-:W1:Y:S02]  /*31b0*/  QSPC.E.S P0, RZ, [R4+0x4] ;  /* 0x0000040004ff73aa */ /* 0x000e640000000500 */
[----:B-1----:R-:W-:Y:S05]  /*31c0*/  @!P0 BRA `(.L_x_3141) ;  /* 0x0000000000208947 */ /* 0x002fea0003800000 */
[----:B------:R-:W-:-:S05]  /*31d0*/  IMAD.MOV.U32 R2, RZ, RZ, R4 ;  /* 0x000000ffff027224 */ /* 0x000fca00078e0004 */
[----:B------:R-:W-:-:S07]  /*31e0*/  MOV R0, R2 ;  /* 0x0000000200007202 */ /* 0x000fce0000000f00 */
.L_x_3142:
[----:B------:R-:W0:Y:S02]  /*31f0*/  LDS R2, [R0+0x4] ;  /* 0x0000040000027984 */ /* 0x000e240000000800 */
[----:B0-----:R-:W-:-:S06]  /*3200*/  HADD2 R3, R2, R87 ;  /* 0x0000005702037230 */ /* 0x001fcc0000000000 */
[----:B------:R-:W0:Y:S02]  /*3210*/  ATOMS.CAST.SPIN R3, [R0+0x4], R2, R3 ;  /* 0x000004020003738d */ /* 0x000e240001800003 */
[----:B0-----:R-:W-:-:S13]  /*3220*/  ISETP.EQ.U32.AND P0, PT, R3, 0x1, PT ;  /* 0x000000010300780c */ /* 0x001fda0003f02070 */
[----:B------:R-:W-:Y:S05]  /*3230*/  @!P0 BRA `(.L_x_3142) ;  /* 0xfffffffc00ec8947 */ /* 0x000fea000383ffff */
[----:B------:R-:W-:Y:S05]  /*3240*/  EXIT ;  /* 0x000000000000794d */ /* 0x000fea0003800000 */
.L_x_3141:
[----:B------:R-:W0:Y:S02]  /*3250*/  LD.E R0, desc[UR8][R4.64+0x4] ;  /* 0x0000040804007980 */ /* 0x000e24000c101900 */
[----:B0-----:R-:W-:-:S05]  /*3260*/  IMAD.IADD R3, R87, 0x1, R0 ;  /* 0x0000000157037824 */ /* 0x001fca00078e0200 */
[----:B------:R-:W-:Y:S01]  /*3270*/  ST.E desc[UR8][R4.64+0x4], R3 ;  /* 0x0000040304007985 */ /* 0x000fe2000c101908 */
[----:B------:R-:W-:Y:S05]  /*3280*/  EXIT ;  /* 0x000000000000794d */ /* 0x000fea0003800000 */
.L_x_3143:
        /* <DEDUP_REMOVED lines=15> */
.L_x_3717:


//--------------------- .text._Z23gemm_half_q_half_kernelILi2ELi6ELb1ELb1ELi32EEvPK6__halfPKjS4_S2_PS0_iiiiPKtS7_iiiiiibS2_i --------------------------
	.section	.text._Z23gemm_half_q_half_kernelILi2ELi6ELb1ELb1ELi32EEvPK6__halfPKjS4_S2_PS0_iiiiPKtS7_iiiiiibS2_i,"ax",@progbits
	.align	128
        .global         _Z23gemm_half_q_half_kernelILi2ELi6ELb1ELb1ELi32EEvPK6__halfPKjS4_S2_PS0_iiiiPKtS7_iiiiiibS2_i
        .type           _Z23gemm_half_q_half_kernelILi2ELi6ELb1ELb1ELi32EEvPK6__halfPKjS4_S2_PS0_iiiiPKtS7_iiiiiibS2_i,@function
        .size           _Z23gemm_half_q_half_kernelILi2ELi6ELb1ELb1ELi32EEvPK6__halfPKjS4_S2_PS0_iiiiPKtS7_iiiiiibS2_i,(.L_x_3718 - _Z23gemm_half_q_half_kernelILi2ELi6ELb1ELb1ELi32EEvPK6__halfPKjS4_S2_PS0_iiiiPKtS7_iiiiiibS2_i)
        .other          _Z23gemm_half_q_half_kernelILi2ELi6ELb1ELb1ELi32EEvPK6__halfPKjS4_S2_PS0_iiiiPKtS7_iiiiiibS2_i,@"STO_CUDA_ENTRY STV_DEFAULT"
_Z23gemm_half_q_half_kernelILi2ELi6ELb1ELb1ELi32EEvPK6__halfPKjS4_S2_PS0_iiiiPKtS7_iiiiiibS2_i:
.text._Z23gemm_half_q_half_kernelILi2ELi6ELb1ELb1ELi32EEvPK6__halfPKjS4_S2_PS0_iiiiPKtS7_iiiiiibS2_i:
        /* <DEDUP_REMOVED lines=24> */
.L_x_3144:
        /* <DEDUP_REMOVED lines=25> */
[----:B------:R-:W-:Y:S01]  /*0310*/  IMAD.MOV.U32 R15, RZ, RZ, RZ ;  /* 0x000000ffff0f7224 */ /* 0x000fe200078e00ff */
        /* <DEDUP_REMOVED lines=11> */
.L_x_3149:
        /* <DEDUP_REMOVED lines=16> */
.L_x_3148:
        /* <DEDUP_REMOVED lines=16> */
.L_x_3147:
        /* <DEDUP_REMOVED lines=17> */
.L_x_3151:
        /* <DEDUP_REMOVED lines=16> */
.L_x_3150:
        /* <DEDUP_REMOVED lines=14> */
.L_x_3146:
[----:B------:R-:W-:Y:S05]  /*08c0*/  BSYNC B0 ;  /* 0x0000000000007941 */ /* 0x000fea0003800000 */
.L_x_3145:
        /* <DEDUP_REMOVED lines=19> */
[----:B------:R-:W-:Y:S01]  /*0a00*/  PLOP3.LUT P0, PT, PT, PT, PT, 0x8, 0x0 ;  /* 0x000000000000781c */ /* 0x000fe20003f0e170 */
[----:B------:R-:W-:-:S12]  /*0a10*/  VIADD R14, R4, 0xfffffffd ;  /* 0xfffffffd040e7836 */ /* 0x000fd80000000000 */
.L_x_3154:
        /* <DEDUP_REMOVED lines=11> */
.L_x_3153:
[----:B-1----:R-:W-:-:S04]  /*0ad0*/  IADD3 R8, R4, -R5, RZ ;  /* 0x8000000504087210 */ /* 0x002fc80007ffe0ff */
        /* <DEDUP_REMOVED lines=9> */
.L_x_3152:
        /* <DEDUP_REMOVED lines=12> */
[----:B------:R-:W-:Y:S01]  /*0c30*/  IMAD.MOV.U32 R18, RZ, RZ, R88 ;  /* 0x000000ffff127224 */ /* 0x000fe200078e0058 */
[----:B------:R-:W-:Y:S01]  /*0c40*/  SHF.L.U32 R8, R2, 0x2, RZ ;  /* 0x0000000202087819 */ /* 0x000fe200000006ff */
[----:B------:R-:W-:Y:S01]  /*0c50*/  UMOV UR4, URZ ;  /* 0x0000003f00047c82 */ /* 0x000fe20008000000 */
[----:B------:R-:W-:Y:S02]  /*0c60*/  LEA.HI R9, R9, R2, RZ, 0x3 ;  /* 0x0000000209097211 */ /* 0x000fe400078f18ff */
[----:B------:R-:W-:Y:S02]  /*0c70*/  LOP3.LUT R16, R8, 0x10, RZ, 0xc0, !PT ;  /* 0x0000001008107812 */ /* 0x000fe400078ec0ff */
[----:B---3--:R-:W-:-:S07]  /*0c80*/  SHF.R.S32.HI R17, RZ, 0x3, R9 ;  /* 0x00000003ff117819 */ /* 0x008fce0000011409 */
.L_x_3156:
        /* <DEDUP_REMOVED lines=10> */
[----:B----4-:R-:W-:-:S05]  /*0d30*/  IMAD.WIDE R8, R8, 0x2, R12 ;  /* 0x0000000208087825 */ /* 0x010fca00078e020c */
[----:B------:R-:W4:Y:S01]  /*0d40*/  LDG.E.U16.CONSTANT R22, desc[UR8][R8.64] ;  /* 0x0000000808167981 */ /* 0x000f22000c1e9500 */
[----:B------:R-:W-:Y:S01]  /*0d50*/  UIADD3 UR4, UR4, 0x1, URZ ;  /* 0x0000000104047890 */ /* 0x000fe2000fffe03f */
[----:B---3--:R-:W-:-:S04]  /*0d60*/  SHF.R.U32.HI R19, RZ, R16, R7 ;  /* 0x00000010ff137219 */ /* 0x008fc80000011607 */
[----:B------:R-:W-:Y:S02]  /*0d70*/  LOP3.LUT R20, R19, 0xf, RZ, 0xc0, !PT ;  /* 0x0000000f13147812 */ /* 0x000fe400078ec0ff */
[--C-:B------:R-:W-:Y:S02]  /*0d80*/  SHF.R.U32.HI R21, RZ, 0x4, R19.reuse ;  /* 0x00000004ff157819 */ /* 0x100fe40000011613 */
[--C-:B------:R-:W-:Y:S02]  /*0d90*/  SHF.R.U32.HI R6, RZ, 0x8, R19.reuse ;  /* 0x00000008ff067819 */ /* 0x100fe40000011613 */
[----:B------:R-:W-:Y:S01]  /*0da0*/  SHF.R.U32.HI R19, RZ, 0xc, R19 ;  /* 0x0000000cff137819 */ /* 0x000fe20000011613 */
[----:B--2---:R-:W-:Y:S01]  /*0db0*/  IMAD.IADD R18, R23, 0x1, R18 ;  /* 0x0000000117127824 */ /* 0x004fe200078e0212 */
[----:B------:R-:W-:Y:S02]  /*0dc0*/  LOP3.LUT R21, R21, 0xf, RZ, 0xc0, !PT ;  /* 0x0000000f15157812 */ /* 0x000fe400078ec0ff */
[----:B------:R-:W-:-:S02]  /*0dd0*/  LOP3.LUT R19, R19, 0xf, RZ, 0xc0, !PT ;  /* 0x0000000f13137812 */ /* 0x000fc400078ec0ff */
[----:B------:R-:W-:Y:S01]  /*0de0*/  LOP3.LUT R6, R6, 0xf, RZ, 0xc0, !PT ;  /* 0x0000000f06067812 */ /* 0x000fe200078ec0ff */
[----:B------:R-:W-:Y:S01]  /*0df0*/  VIADD R21, R21, 0x1 ;  /* 0x0000000115157836 */ /* 0x000fe20000000000 */
[----:B------:R-:W-:Y:S02]  /*0e00*/  IADD3 R19, R19, 0x1, RZ ;  /* 0x0000000113137810 */ /* 0x000fe40007ffe0ff */
[----:B------:R-:W-:Y:S01]  /*0e10*/  IADD3 R20, R20, 0x1, RZ ;  /* 0x0000000114147810 */ /* 0x000fe20007ffe0ff */
[----:B------:R-:W-:Y:S01]  /*0e20*/  VIADD R6, R6, 0x1 ;  /* 0x0000000106067836 */ /* 0x000fe20000000000 */
[----:B------:R-:W-:Y:S01]  /*0e30*/  ISETP.GE.AND P2, PT, R18, R89, PT ;  /* 0x000000591200720c */ /* 0x000fe20003f46270 */
[----:B------:R-:W-:Y:S02]  /*0e40*/  IMAD R21, R21, R21, RZ ;  /* 0x0000001515157224 */ /* 0x000fe400078e02ff */
[----:B------:R-:W-:Y:S02]  /*0e50*/  IMAD R19, R19, R19, RZ ;  /* 0x0000001313137224 */ /* 0x000fe400078e02ff */
[----:B------:R-:W-:-:S02]  /*0e60*/  IMAD R20, R20, R20, RZ ;  /* 0x0000001414147224 */ /* 0x000fc400078e02ff */
[----:B------:R-:W-:Y:S01]  /*0e70*/  IMAD R14, R6, R6, RZ ;  /* 0x00000006060e7224 */ /* 0x000fe200078e02ff */
[----:B------:R-:W4:Y:S08]  /*0e80*/  I2F.F16 R21, R21 ;  /* 0x0000001500157306 */ /* 0x000f300000200c00 */
        /* <DEDUP_REMOVED lines=8> */
.L_x_3155:
        /* <DEDUP_REMOVED lines=21> */
.L_x_3157:
        /* <DEDUP_REMOVED lines=8> */
.L_x_3158:
[----:B------:R-:W-:Y:S01]  /*10e0*/  MOV R5, RZ ;  /* 0x000000ff00057202 */ /* 0x000fe20000000f00 */
[----:B------:R-:W-:Y:S01]  /*10f0*/  IMAD.MOV.U32 R10, RZ, RZ, RZ ;  /* 0x000000ffff0a7224 */ /* 0x000fe200078e00ff */
[----:B------:R-:W-:Y:S01]  /*1100*/  SHF.R.S32.HI R13, RZ, 0x5, R11 ;  /* 0x00000005ff0d7819 */ /* 0x000fe2000001140b */
        /* <DEDUP_REMOVED lines=8> */
.L_x_3159:
        /* <DEDUP_REMOVED lines=8> */
.L_x_3160:
        /* <DEDUP_REMOVED lines=9> */
.L_x_3161:
[----:B------:R-:W-:Y:S01]  /*12a0*/  IMAD R4, R13, 0x8, R4 ;  /* 0x000000080d047824 */ /* 0x000fe200078e0204 */
[----:B------:R-:W0:Y:S01]  /*12b0*/  S2UR UR5, SR_CgaCtaId ;  /* 0x00000000000579c3 */ /* 0x000e220000008800 */
[----:B------:R-:W-:Y:S01]  /*12c0*/  ISETP.GE.OR P0, PT, R88, UR10, P0 ;  /* 0x0000000a58007c0c */ /* 0x000fe20008706670 */
[----:B------:R-:W-:Y:S01]  /*12d0*/  ULDC.64 UR6, c[0x0][0x218] ;  /* 0x0000860000067ab9 */ /* 0x000fe20000000a00 */
[----:B------:R-:W-:Y:S01]  /*12e0*/  UMOV UR4, 0x400 ;  /* 0x0000040000047882 */ /* 0x000fe20000000000 */
[----:B------:R-:W-:Y:S02]  /*12f0*/  IADD3 R3, R10, R4, R3 ;  /* 0x000000040a037210 */ /* 0x000fe40007ffe003 */
[----:B------:R-:W-:Y:S02]  /*1300*/  SHF.R.S32.HI R4, RZ, 0x1f, R2 ;  /* 0x0000001fff047819 */ /* 0x000fe40000011402 */
[----:B------:R-:W-:Y:S02]  /*1310*/  IADD3 R12, R12, R3, R5 ;  /* 0x000000030c0c7210 */ /* 0x000fe40007ffe005 */
[----:B------:R-:W-:-:S03]  /*1320*/  PRMT R5, RZ, 0x5410, RZ ;  /* 0x00005410ff057816 */ /* 0x000fc600000000ff */
[----:B------:R-:W-:-:S05]  /*1330*/  IMAD R3, R12, R85, RZ ;  /* 0x000000550c037224 */ /* 0x000fca00078e02ff */
[----:B------:R-:W-:-:S04]  /*1340*/  IADD3 R2, P2, R2, R3, RZ ;  /* 0x0000000302027210 */ /* 0x000fc80007f5e0ff */
[----:B------:R-:W-:Y:S02]  /*1350*/  LEA.HI.X.SX32 R3, R3, R4, 0x1, P2 ;  /* 0x0000000403037211 */ /* 0x000fe400010f0eff */
[C---:B------:R-:W-:Y:S01]  /*1360*/  LEA R10, P2, R2.reuse, UR6, 0x2 ;  /* 0x00000006020a7c11 */ /* 0x040fe2000f8410ff */
[----:B0-----:R-:W-:Y:S01]  /*1370*/  ULEA UR4, UR5, UR4, 0x18 ;  /* 0x0000000405047291 */ /* 0x001fe2000f8ec03f */
[----:B------:R-:W-:Y:S02]  /*1380*/  PRMT R4, RZ, 0x5410, RZ ;  /* 0x00005410ff047816 */ /* 0x000fe400000000ff */
[----:B------:R-:W-:Y:S02]  /*1390*/  LEA.HI.X R11, R2, UR7, R3, 0x2, P2 ;  /* 0x00000007020b7c11 */ /* 0x000fe400090f1403 */
[----:B------:R-:W-:Y:S02]  /*13a0*/  PRMT R3, RZ, 0x5410, RZ ;  /* 0x00005410ff037816 */ /* 0x000fe400000000ff */
[----:B------:R-:W-:Y:S01]  /*13b0*/  PRMT R2, RZ, 0x5410, RZ ;  /* 0x00005410ff027816 */ /* 0x000fe200000000ff */
[----:B------:R-:W-:Y:S06]  /*13c0*/  @P0 BRA `(.L_x_3162) ;  /* 0x0000001800580947 */ /* 0x000fec0003800000 */
[----:B------:R-:W-:Y:S01]  /*13d0*/  PRMT R12, R87, 0x9910, RZ ;  /* 0x00009910570c7816 */ /* 0x000fe200000000ff */
[----:B------:R-:W-:Y:S01]  /*13e0*/  ULDC UR5, c[0x0][0x268] ;  /* 0x00009a0000057ab9 */ /* 0x000fe20000000800 */
[----:B------:R-:W-:Y:S02]  /*13f0*/  PRMT R5, RZ, 0x7610, R5 ;  /* 0x00007610ff057816 */ /* 0x000fe40000000005 */
[----:B------:R-:W-:-:S04]  /*1400*/  ISETP.NE.AND P0, PT, R12, RZ, PT ;  /* 0x000000ff0c00720c */ /* 0x000fc80003f05270 */
[----:B------:R-:W-:-:S13]  /*1410*/  ISETP.LT.OR P0, PT, R0, 0x2, !P0 ;  /* 0x000000020000780c */ /* 0x000fda0004701670 */
.L_x_3165:
[----:B------:R-:W0:Y:S01]  /*1420*/  LDC R85, c[0x0][0x23c] ;  /* 0x00008f00ff557b82 */ /* 0x000e220000000800 */
[----:B-----5:R-:W-:Y:S01]  /*1430*/  MOV R20, R10 ;  /* 0x0000000a00147202 */ /* 0x020fe20000000f00 */
[----:B------:R-:W-:-:S04]  /*1440*/  IMAD.MOV.U32 R21, RZ, RZ, R11 ;  /* 0x000000ffff157224 */ /* 0x000fc800078e000b */
[C---:B0-----:R-:W-:Y:S02]  /*1450*/  IMAD.WIDE R10, R85.reuse, 0x4, R20 ;  /* 0x00000004550a7825 */ /* 0x041fe400078e0214 */
[----:B------:R-:W5:Y:S04]  /*1460*/  LDG.E.128.CONSTANT R20, desc[UR8][R20.64] ;  /* 0x0000000814147981 */ /* 0x000f68000c1e9d00 */
[----:B------:R0:W5:Y:S01]  /*1470*/  LDG.E.128.CONSTANT R16, desc[UR8][R10.64] ;  /* 0x000000080a107981 */ /* 0x000162000c1e9d00 */
[----:B------:R-:W-:Y:S01]  /*1480*/  IMAD.WIDE R90, R85, 0x4, R10 ;  /* 0x00000004555a7825 */ /* 0x000fe200078e020a */
[----:B------:R-:W-:Y:S06]  /*1490*/  @!P1 BRA `(.L_x_3163) ;  /* 0x00000018000c9947 */ /* 0x000fec0003800000 */
[----:B------:R-:W2:Y:S01]  /*14a0*/  LDG.E.128.CONSTANT R12, desc[UR8][R90.64] ;  /* 0x000000085a0c7981 */ /* 0x000ea2000c1e9d00 */
[--C-:B-----5:R-:W-:Y:S01]  /*14b0*/  SHF.R.U32.HI R25, RZ, 0xf, R22.reuse ;  /* 0x0000000fff197819 */ /* 0x120fe20000011616 */
[----:B------:R-:W-:Y:S01]  /*14c0*/  IMAD.MOV.U32 R32, RZ, RZ, 0x3000 ;  /* 0x00003000ff207424 */ /* 0x000fe200078e00ff */
[C---:B0-----:R-:W-:Y:S01]  /*14d0*/  LOP3.LUT R10, R22.reuse, 0x380038, RZ, 0xc0, !PT ;  /* 0x00380038160a7812 */ /* 0x041fe200078ec0ff */
[----:B------:R-:W-:Y:S01]  /*14e0*/  HFMA2.MMA R40, -RZ, RZ, 0, 0.015625 ;  /* 0x00002400ff287435 */ /* 0x000fe200000001ff */
        /* <DEDUP_REMOVED lines=303> */
.L_x_3164:
        /* <DEDUP_REMOVED lines=79> */
.L_x_3163:
[----:B------:R-:W-:Y:S01]  /*2cd0*/  VIADD R88, R88, 0x20 ;  /* 0x0000002058587836 */ /* 0x000fe20000000000 */
[----:B------:R-:W-:Y:S01]  /*2ce0*/  UIADD3 UR4, UR4, 0x40, URZ ;  /* 0x0000004004047890 */ /* 0x000fe2000fffe03f */
[----:B0-----:R-:W-:-:S03]  /*2cf0*/  IMAD.WIDE R10, R85, 0x4, R90 ;  /* 0x00000004550a7825 */ /* 0x001fc600078e025a */
[C---:B------:R-:W-:Y:S02]  /*2d00*/  ISETP.GE.AND P2, PT, R88.reuse, UR5, PT ;  /* 0x0000000558007c0c */ /* 0x040fe4000bf46270 */
[----:B------:R-:W-:-:S13]  /*2d10*/  ISETP.LT.AND P3, PT, R88, R89, PT ;  /* 0x000000595800720c */ /* 0x000fda0003f61270 */
[----:B------:R-:W-:Y:S05]  /*2d20*/  @!P2 BRA P3, `(.L_x_3165) ;  /* 0xffffffe400bca947 */ /* 0x000fea000183ffff */
.L_x_3162:
[----:B------:R-:W-:Y:S01]  /*2d30*/  ISETP.GE.AND P0, PT, R88, R89, PT ;  /* 0x000000595800720c */ /* 0x000fe20003f06270 */
[----:B------:R-:W-:-:S03]  /*2d40*/  ULDC UR5, c[0x0][0x26c] ;  /* 0x00009b0000057ab9 */ /* 0x000fc60000000800 */
[----:B------:R-:W-:-:S13]  /*2d50*/  ISETP.GE.OR P0, PT, R88, UR5, P0 ;  /* 0x0000000558007c0c */ /* 0x000fda0008706670 */
[----:B------:R-:W-:Y:S05]  /*2d60*/  @P0 BRA `(.L_x_3166) ;  /* 0x0000000c00640947 */ /* 0x000fea0003800000 */
[----:B------:R-:W0:Y:S01]  /*2d70*/  S2R R0, SR_CTAID.Y ;  /* 0x0000000000007919 */ /* 0x000e220000002600 */
[----:B------:R-:W0:Y:S01]  /*2d80*/  LDC R13, c[0x0][0x238] ;  /* 0x00008e00ff0d7b82 */ /* 0x000e220000000800 */
[----:B------:R-:W-:Y:S01]  /*2d90*/  PRMT R12, R87, 0x9910, RZ ;  /* 0x00009910570c7816 */ /* 0x000fe200000000ff */
[----:B-----5:R-:W-:Y:S01]  /*2da0*/  IMAD.SHL.U32 R21, R85, 0x4, RZ ;  /* 0x0000000455157824 */ /* 0x020fe200078e00ff */
[----:B------:R-:W-:Y:S02]  /*2db0*/  ULDC UR5, c[0x0][0x26c] ;  /* 0x00009b0000057ab9 */ /* 0x000fe40000000800 */
[----:B------:R-:W-:Y:S01]  /*2dc0*/  ISETP.NE.AND P0, PT, R12, RZ, PT ;  /* 0x000000ff0c00720c */ /* 0x000fe20003f05270 */
[----:B0-----:R-:W-:-:S05]  /*2dd0*/  IMAD R0, R0, -0x2, R13 ;  /* 0xfffffffe00007824 */ /* 0x001fca00078e020d */
[----:B------:R-:W-:Y:S02]  /*2de0*/  ISETP.LT.OR P0, PT, R0, 0x2, !P0 ;  /* 0x000000020000780c */ /* 0x000fe40004701670 */
[----:B------:R-:W-:-:S04]  /*2df0*/  SHF.R.S32.HI R0, RZ, 0x1f, R85 ;  /* 0x0000001fff007819 */ /* 0x000fc80000011455 */
[----:B------:R-:W-:-:S07]  /*2e00*/  SHF.L.U64.HI R0, R85, 0x2, R0 ;  /* 0x0000000255007819 */ /* 0x000fce0000010200 */
.L_x_3169:
[----:B------:R-:W-:Y:S05]  /*2e10*/  @!P1 BRA `(.L_x_3167) ;  /* 0x0000000c001c9947 */ /* 0x000fea0003800000 */
[----:B------:R-:W2:Y:S01]  /*2e20*/  LDG.E.128.CONSTANT R12, desc[UR8][R10.64] ;  /* 0x000000080a0c7981 */ /* 0x000ea2000c1e9d00 */
[----:B------:R-:W-:Y:S01]  /*2e30*/  IMAD.MOV.U32 R18, RZ, RZ, 0x2400 ;  /* 0x00002400ff127424 */ /* 0x000fe200078e00ff */
[----:B------:R-:W-:Y:S01]  /*2e40*/  PRMT R16, R86, 0x9910, RZ ;  /* 0x0000991056107816 */ /* 0x000fe200000000ff */
[----:B------:R-:W-:Y:S01]  /*2e50*/  IMAD.MOV.U32 R36, RZ, RZ, 0x2c00 ;  /* 0x00002c00ff247424 */ /* 0x000fe200078e00ff */
[----:B------:R-:W-:Y:S02]  /*2e60*/  MOV R17, 0x3400 ;  /* 0x0000340000117802 */ /* 0x000fe40000000f00 */
[----:B------:R-:W-:Y:S02]  /*2e70*/  PRMT R6, R6, 0x5410, R18 ;  /* 0x0000541006067816 */ /* 0x000fe40000000012 */
[----:B------:R-:W-:Y:S02]  /*2e80*/  ISETP.NE.AND P2, PT, R16, RZ, PT ;  /* 0x000000ff1000720c */ /* 0x000fe40003f45270 */
[----:B------:R-:W-:-:S02]  /*2e90*/  PRMT R7, R7, 0x5410, R17 ;  /* 0x0000541007077816 */ /* 0x000fc40000000011 */
[C---:B--2---:R-:W-:Y:S02]  /*2ea0*/  LOP3.LUT R22, R13.reuse, 0xc000c, RZ, 0xc0, !PT ;  /* 0x000c000c0d167812 */ /* 0x044fe400078ec0ff */
[----:B------:R-:W-:Y:S02]  /*2eb0*/  SHF.R.U32.HI R16, RZ, 0x8, R13 ;  /* 0x00000008ff107819 */ /* 0x000fe4000001160d */
[C---:B------:R-:W-:Y:S02]  /*2ec0*/  LOP3.LUT R30, R13.reuse, 0x300030, RZ, 0xc0, !PT ;  /* 0x003000300d1e7812 */ /* 0x040fe400078ec0ff */
[C---:B------:R-:W-:Y:S02]  /*2ed0*/  LOP3.LUT R38, R13.reuse, 0xc000c0, RZ, 0xc0, !PT ;  /* 0x00c000c00d267812 */ /* 0x040fe400078ec0ff */
[----:B------:R-:W-:Y:S02]  /*2ee0*/  LOP3.LUT R18, R13, 0x30003, RZ, 0xc0, !PT ;  /* 0x000300030d127812 */ /* 0x000fe400078ec0ff */
[----:B------:R-:W-:-:S02]  /*2ef0*/  LOP3.LUT R20, R12, 0xc000c, RZ, 0xc0, !PT ;  /* 0x000c000c0c147812 */ /* 0x000fc400078ec0ff */
[----:B------:R-:W-:Y:S02]  /*2f00*/  SHF.R.U32.HI R17, RZ, 0x8, R12 ;  /* 0x00000008ff117819 */ /* 0x000fe4000001160c */
[C---:B------:R-:W-:Y:S02]  /*2f10*/  LOP3.LUT R29, R12.reuse, 0x300030, RZ, 0xc0, !PT ;  /* 0x003000300c1d7812 */ /* 0x040fe400078ec0ff */
[C---:B------:R-:W-:Y:S02]  /*2f20*/  LOP3.LUT R37, R12.reuse, 0xc000c0, RZ, 0xc0, !PT ;  /* 0x00c000c00c257812 */ /* 0x040fe400078ec0ff */
[----:B------:R-:W-:Y:S02]  /*2f30*/  LOP3.LUT R19, R12, 0x30003, RZ, 0xc0, !PT ;  /* 0x000300030c137812 */ /* 0x000fe400078ec0ff */
[----:B------:R-:W-:Y:S02]  /*2f40*/  SHF.R.U32.HI R13, RZ, 0x8, R14 ;  /* 0x00000008ff0d7819 */ /* 0x000fe4000001160e */
        /* <DEDUP_REMOVED lines=134> */
.L_x_3168:
        /* <DEDUP_REMOVED lines=46> */
.L_x_3167:
[----:B------:R-:W-:Y:S01]  /*3a90*/  VIADD R88, R88, 0x10 ;  /* 0x0000001058587836 */ /* 0x000fe20000000000 */
[----:B------:R-:W-:Y:S01]  /*3aa0*/  IADD3 R10, P3, R10, R21, RZ ;  /* 0x000000150a0a7210 */ /* 0x000fe20007f7e0ff */
[----:B------:R-:W-:-:S03]  /*3ab0*/  UIADD3 UR4, UR4, 0x20, URZ ;  /* 0x0000002004047890 */ /* 0x000fc6000fffe03f */
[C---:B------:R-:W-:Y:S01]  /*3ac0*/  ISETP.GE.AND P2, PT, R88.reuse, UR5, PT ;  /* 0x0000000558007c0c */ /* 0x040fe2000bf46270 */
[----:B------:R-:W-:Y:S01]  /*3ad0*/  IMAD.X R11, R11, 0x1, R0, P3 ;  /* 0x000000010b0b7824 */ /* 0x000fe200018e0600 */
[----:B------:R-:W-:-:S13]  /*3ae0*/  ISETP.LT.AND P4, PT, R88, R89, PT ;  /* 0x000000595800720c */ /* 0x000fda0003f81270 */
[----:B------:R-:W-:Y:S05]  /*3af0*/  @!P2 BRA P4, `(.L_x_3169) ;  /* 0xfffffff000c4a947 */ /* 0x000fea000203ffff */
.L_x_3166:
        /* <DEDUP_REMOVED lines=22> */
.L_x_3173:
[----:B------:R-:W0:Y:S02]  /*3c60*/  LDS R12, [R4] ;  /* 0x00000000040c7984 */ /* 0x000e240000000800 */
[----:B0-----:R-:W-:-:S10]  /*3c70*/  HFMA2.MMA R13, R12, 1, 1, R11 ;  /* 0x3c003c000c0d7835 */ /* 0x001fd4000000000b */
[----:B------:R-:W0:Y:S02]  /*3c80*/  ATOMS.CAST.SPIN R13, [R4], R12, R13 ;  /* 0x0000000c040d738d */ /* 0x000e24000180000d */
[----:B0-----:R-:W-:-:S13]  /*3c90*/  ISETP.EQ.U32.AND P0, PT, R13, 0x1, PT ;  /* 0x000000010d00780c */ /* 0x001fda0003f02070 */
[----:B------:R-:W-:Y:S05]  /*3ca0*/  @!P0 BRA `(.L_x_3173) ;  /* 0xfffffffc00ec8947 */ /* 0x000fea000383ffff */
[----:B------:R-:W-:Y:S05]  /*3cb0*/  BRA `(.L_x_3171) ;  /* 0x00000000000c7947 */ /* 0x000fea0003800000 */
.L_x_3172:
[----:B------:R-:W2:Y:S02]  /*3cc0*/  LD.E R4, desc[UR8][R6.64] ;  /* 0x0000000806047980 */ /* 0x000ea4000c101900 */
[----:B--2---:R-:W-:-:S05]  /*3cd0*/  IMAD.IADD R5, R11, 0x1, R4 ;  /* 0x000000010b057824 */ /* 0x004fca00078e0204 */
[----:B------:R0:W-:Y:S02]  /*3ce0*/  ST.E desc[UR8][R6.64], R5 ;  /* 0x0000000506007985 */ /* 0x0001e4000c101908 */
.L_x_3171:
[----:B------:R-:W-:Y:S05]  /*3cf0*/  BSYNC B0 ;  /* 0x0000000000007941 */ /* 0x000fea0003800000 */
.L_x_3170:
[----:B------:R1:W-:Y:S01]  /*3d00*/  ATOM.E.ADD.F16x2.RN.STRONG.GPU P0, RZ, desc[UR8][R6.64+0x4], R15 ;  /* 0x0000040f06ff79a2 */ /* 0x0003e2000810e1c8 */
[----:B------:R-:W-:Y:S04]  /*3d10*/  BSSY B0, `(.L_x_3174) ;  /* 0x000000e000007945 */ /* 0x000fe80003800000 */
[----:B-1----:R-:W-:Y:S05]  /*3d20*/  @P0 BRA `(.L_x_3175) ;  /* 0x0000000000300947 */ /* 0x002fea0003800000 */
[----:B------:R-:W1:Y:S02]  /*3d30*/  QSPC.E.S P0, RZ, [R6+0x4] ;  /* 0x0000040006ff73aa */ /* 0x000e640000000500 */
[----:B-1----:R-:W-:Y:S05]  /*3d40*/  @!P0 BRA `(.L_x_3176) ;  /* 0x00000000001c8947 */ /* 0x002fea0003800000 */
[----:B0-----:R-:W-:-:S07]  /*3d50*/  MOV R6, R6 ;  /* 0x0000000600067202 */ /* 0x001fce0000000f00 */
.L_x_3177:
[----:B------:R-:W0:Y:S02]  /*3d60*/  LDS R4, [R6+0x4] ;  /* 0x0000040006047984 */ /* 0x000e240000000800 */
[----:B0-----:R-:W-:-:S06]  /*3d70*/  HADD2 R5, R4, R15 ;  /* 0x0000000f04057230 */ /* 0x001fcc0000000000 */
[----:B------:R-:W0:Y:S02]  /*3d80*/  ATOMS.CAST.SPIN R5, [R6+0x4], R4, R5 ;  /* 0x000004040605738d */ /* 0x000e240001800005 */
[----:B0-----:R-:W-:-:S13]  /*3d90*/  ISETP.EQ.U32.AND P0, PT, R5, 0x1, PT ;  /* 0x000000010500780c */ /* 0x001fda0003f02070 */
[----:B------:R-:W-:Y:S05]  /*3da0*/  @!P0 BRA `(.L_x_3177) ;  /* 0xfffffffc00ec8947 */ /* 0x000fea000383ffff */
[----:B------:R-:W-:Y:S05]  /*3db0*/  BRA `(.L_x_3175) ;  /* 0x00000000000c7947 */ /* 0x000fea0003800000 */
.L_x_3176:
[----:B------:R-:W0:Y:S02]  /*3dc0*/  LD.E R4, desc[UR8][R6.64+0x4] ;  /* 0x0000040806047980 */ /* 0x000e24000c101900 */
[----:B0-----:R-:W-:-:S05]  /*3dd0*/  IADD3 R5, R15, R4, RZ ;  /* 0x000000040f057210 */ /* 0x001fca0007ffe0ff */
[----:B------:R1:W-:Y:S02]  /*3de0*/  ST.E desc[UR8][R6.64+0x4], R5 ;  /* 0x0000040506007985 */ /* 0x0003e4000c101908 */
.L_x_3175:
[----:B------:R-:W-:Y:S05]  /*3df0*/  BSYNC B0 ;  /* 0x0000000000007941 */ /* 0x000fea0003800000 */
.L_x_3174:
        /* <DEDUP_REMOVED lines=13> */
.L_x_3181:
[----:B------:R-:W0:Y:S02]  /*3ed0*/  LDS R6, [R2] ;  /* 0x0000000002067984 */ /* 0x000e240000000800 */
[----:B0-----:R-:W-:-:S10]  /*3ee0*/  HFMA2.MMA R7, R6, 1, 1, R9 ;  /* 0x3c003c0006077835 */ /* 0x001fd40000000009 */
[----:B------:R-:W0:Y:S02]  /*3ef0*/  ATOMS.CAST.SPIN R7, [R2], R6, R7 ;  /* 0x000000060207738d */ /* 0x000e240001800007 */
[----:B0-----:R-:W-:-:S13]  /*3f00*/  ISETP.EQ.U32.AND P0, PT, R7, 0x1, PT ;  /* 0x000000010700780c */ /* 0x001fda0003f02070 */
[----:B------:R-:W-:Y:S05]  /*3f10*/  @!P0 BRA `(.L_x_3181) ;  /* 0xfffffffc00ec8947 */ /* 0x000fea000383ffff */
[----:B------:R-:W-:Y:S05]  /*3f20*/  BRA `(.L_x_3179) ;  /* 0x00000000000c7947 */ /* 0x000fea0003800000 */
.L_x_3180:
[----:B------:R-:W2:Y:S02]  /*3f30*/  LD.E R0, desc[UR8][R4.64] ;  /* 0x0000000804007980 */ /* 0x000ea4000c101900 */
[----:B--2---:R-:W-:-:S05]  /*3f40*/  IMAD.IADD R3, R9, 0x1, R0 ;  /* 0x0000000109037824 */ /* 0x004fca00078e0200 */
[----:B------:R0:W-:Y:S02]  /*3f50*/  ST.E desc[UR8][R4.64], R3 ;  /* 0x0000000304007985 */ /* 0x0001e4000c101908 */
.L_x_3179:
[----:B------:R-:W-:Y:S05]  /*3f60*/  BSYNC B0 ;  /* 0x0000000000007941 */ /* 0x000fea0003800000 */
.L_x_3178:
[----:B------:R1:W-:Y:S02]  /*3f70*/  ATOM.E.ADD.F16x2.RN.STRONG.GPU P0, RZ, desc[UR8][R4.64+0x4], R87 ;  /* 0x0000045704ff79a2 */ /* 0x0003e4000810e1c8 */
[----:B-1----:R-:W-:Y:S05]  /*3f80*/  @P0 EXIT ;  /* 0x000000000000094d */ /* 0x002fea0003800000 */
[----:B------:R-:W1:Y:S02]  /*3f90*/  QSPC.E.S P0, RZ, [R4+0x4] ;  /* 0x0000040004ff73aa */ /* 0x000e640000000500 */
[----:B-1----:R-:W-:Y:S05]  /*3fa0*/  @!P0 BRA `(.L_x_3182) ;  /* 0x00000000001c8947 */ /* 0x002fea0003800000 */
[----:B0-----:R-:W-:-:S07]  /*3fb0*/  MOV R4, R4 ;  /* 0x0000000400047202 */ /* 0x001fce0000000f00 */
.L_x_3183:
[----:B------:R-:W0:Y:S02]  /*3fc0*/  LDS R2, [R4+0x4] ;  /* 0x0000040004027984 */ /* 0x000e240000000800 */
[----:B0-----:R-:W-:-:S06]  /*3fd0*/  HADD2 R3, R2, R87 ;  /* 0x0000005702037230 */ /* 0x001fcc0000000000 */
[----:B------:R-:W0:Y:S02]  /*3fe0*/  ATOMS.CAST.SPIN R3, [R4+0x4], R2, R3 ;  /* 0x000004020403738d */ /* 0x000e240001800003 */
[----:B0-----:R-:W-:-:S13]  /*3ff0*/  ISETP.EQ.U32.AND P0, PT, R3, 0x1, PT ;  /* 0x000000010300780c */ /* 0x001fda0003f02070 */
[----:B------:R-:W-:Y:S05]  /*4000*/  @!P0 BRA `(.L_x_3183) ;  /* 0xfffffffc00ec8947 */ /* 0x000fea000383ffff */
[----:B------:R-:W-:Y:S05]  /*4010*/  EXIT ;  /* 0x000000000000794d */ /* 0x000fea0003800000 */
.L_x_3182:
[----:B------:R-:W0:Y:S02]  /*4020*/  LD.E R0, desc[UR8][R4.64+0x4] ;  /* 0x0000040804007980 */ /* 0x000e24000c101900 */
[----:B0-----:R-:W-:-:S05]  /*4030*/  IADD3 R3, R87, R0, RZ ;  /* 0x0000000057037210 */ /* 0x001fca0007ffe0ff */
[----:B------:R-:W-:Y:S01]  /*4040*/  ST.E desc[UR8][R4.64+0x4], R3 ;  /* 0x0000040304007985 */ /* 0x000fe2000c101908 */
[----:B------:R-:W-:Y:S05]  /*4050*/  EXIT ;  /* 0x000000000000794d */ /* 0x000fea0003800000 */
.L_x_3184:
        /* <DEDUP_REMOVED lines=10> */
.L_x_3718:


//--------------------- .text._Z23gemm_half_q_half_kernelILi2ELi2ELb1ELb1ELi32EEvPK6__halfPKjS4_S2_PS0_iiiiPKtS7_iiiiiibS2_i --------------------------
	.section	.text._Z23gemm_half_q_half_kernelILi2ELi2ELb1ELb1ELi32EEvPK6__halfPKjS4_S2_PS0_iiiiPKtS7_iiiiiibS2_i,"ax",@progbits
	.align	128
        .global         _Z23gemm_half_q_half_kernelILi2ELi2ELb1ELb1ELi32EEvPK6__halfPKjS4_S2_PS0_iiiiPKtS7_iiiiiibS2_i
        .type           _Z23gemm_half_q_half_kernelILi2ELi2ELb1ELb1ELi32EEvPK6__halfPKjS4_S2_PS0_iiiiPKtS7_iiiiiibS2_i,@function
        .size           _Z23gemm_half_q_half_kernelILi2ELi2ELb1ELb1ELi32EEvPK6__halfPKjS4_S2_PS0_iiiiPKtS7_iiiiiibS2_i,(.L_x_3719 - _Z23gemm_half_q_half_kernelILi2ELi2ELb1ELb1ELi32EEvPK6__halfPKjS4_S2_PS0_iiiiPKtS7_iiiiiibS2_i)
        .other          _Z23gemm_half_q_half_kernelILi2ELi2ELb1ELb1ELi32EEvPK6__halfPKjS4_S2_PS0_iiiiPKtS7_iiiiiibS2_i,@"STO_CUDA_ENTRY STV_DEFAULT"
_Z23gemm_half_q_half_kernelILi2ELi2ELb1ELb1ELi32EEvPK6__halfPKjS4_S2_PS0_iiiiPKtS7_iiiiiibS2_i:
.text._Z23gemm_half_q_half_kernelILi2ELi2ELb1ELb1ELi32EEvPK6__halfPKjS4_S2_PS0_iiiiPKtS7_iiiiiibS2_i:
        /* <DEDUP_REMOVED lines=24> */
.L_x_3185:
        /* <DEDUP_REMOVED lines=37> */
.L_x_3190:
        /* <DEDUP_REMOVED lines=16> */
.L_x_3189:
        /* <DEDUP_REMOVED lines=16> */
.L_x_3188:
        /* <DEDUP_REMOVED lines=17> */
.L_x_3192:
        /* <DEDUP_REMOVED lines=16> */
.L_x_3191:
        /* <DEDUP_REMOVED lines=14> */
.L_x_3187:
[----:B------:R-:W-:Y:S05]  /*08c0*/  BSYNC B0 ;  /* 0x0000000000007941 */ /* 0x000fea0003800000 */
.L_x_3186:
        /* <DEDUP_REMOVED lines=20> */
.L_x_3195:
        /* <DEDUP_REMOVED lines=11> */
.L_x_3194:
        /* <DEDUP_REMOVED lines=10> */
.L_x_3193:
[----:B-1----:R-:W0:Y:S08]  /*0b60*/  LDC R7, c[0x0][0x25c] ;  /* 0x00009700ff077b82 */ /* 0x002e300000000800 */
[----:B------:R-:W-:Y:S01]  /*0b70*/  BAR.SYNC.DEFER_BLOCKING 0x0 ;  /* 0x0000000000007b1d */ /* 0x000fe20000010000 */
[----:B------:R-:W-:-:S07]  /*0b80*/  ISETP.GE.AND P0, PT, R54, R57, PT ;  /* 0x000000393600720c */ /* 0x000fce0003f06270 */
[----:B------:R-:W1:Y:S06]  /*0b90*/  LDC R19, c[0x0][0x264] ;  /* 0x00009900ff137b82 */ /* 0x000e6c0000000800 */
[----:B------:R-:W-:Y:S05]  /*0ba0*/  @P0 BRA `(.L_x_3196) ;  /* 0x0000000000d40947 */ /* 0x000fea0003800000 */
[----:B------:R-:W2:Y:S01]  /*0bb0*/  LDC.64 R8, c[0x0][0x248] ;  /* 0x00009200ff087b82 */ /* 0x000ea20000000a00 */
        /* <DEDUP_REMOVED lines=12> */
.L_x_3197:
        /* <DEDUP_REMOVED lines=22> */
[----:B------:R-:W-:Y:S01]  /*0de0*/  VIADD R25, R25, 0x1 ;  /* 0x0000000119197836 */ /* 0x000fe20000000000 */
[----:B---3--:R-:W-:Y:S01]  /*0df0*/  IADD3 R24, R27, R24, RZ ;  /* 0x000000181b187210 */ /* 0x008fe20007ffe0ff */
[----:B------:R-:W-:Y:S02]  /*0e00*/  VIADD R4, R4, 0x1 ;  /* 0x0000000104047836 */ /* 0x000fe40000000000 */
[----:B------:R-:W-:Y:S01]  /*0e10*/  VIADD R3, R3, 0x1 ;  /* 0x0000000103037836 */ /* 0x000fe20000000000 */
[----:B------:R-:W-:Y:S01]  /*0e20*/  ISETP.GE.AND P2, PT, R24, R57, PT ;  /* 0x000000391800720c */ /* 0x000fe20003f46270 */
[----:B------:R-:W-:Y:S02]  /*0e30*/  IMAD R25, R25, R25, RZ ;  /* 0x0000001919197224 */ /* 0x000fe400078e02ff */
[----:B----4-:R-:W-:Y:S02]  /*0e40*/  IMAD R21, R4, R4, RZ ;  /* 0x0000000404157224 */ /* 0x010fe400078e02ff */
[----:B------:R-:W-:-:S02]  /*0e50*/  IMAD R6, R6, R6, RZ ;  /* 0x0000000606067224 */ /* 0x000fc400078e02ff */
[----:B------:R-:W-:Y:S01]  /*0e60*/  IMAD R22, R3, R3, RZ ;  /* 0x0000000303167224 */ /* 0x000fe200078e02ff */
[----:B------:R-:W2:Y:S08]  /*0e70*/  I2F.F16 R25, R25 ;  /* 0x0000001900197306 */ /* 0x000eb00000200c00 */
        /* <DEDUP_REMOVED lines=8> */
.L_x_3196:
        /* <DEDUP_REMOVED lines=20> */
.L_x_3198:
        /* <DEDUP_REMOVED lines=8> */
.L_x_3199:
        /* <DEDUP_REMOVED lines=11> */
.L_x_3200:
        /* <DEDUP_REMOVED lines=8> */
.L_x_3201:
        /* <DEDUP_REMOVED lines=9> */
.L_x_3202:
        /* <DEDUP_REMOVED lines=27> */
.L_x_3206:
[----:B------:R-:W-:Y:S05]  /*1430*/  @!P1 BRA `(.L_x_3204) ;  /* 0x0000000c00189947 */ /* 0x000fea0003800000 */
[----:B------:R-:W-:Y:S02]  /*1440*/  IMAD.MOV.U32 R14, RZ, RZ, R11 ;  /* 0x000000ffff0e7224 */ /* 0x000fe400078e000b */
[----:B------:R-:W-:-:S05]  /*1450*/  IMAD.MOV.U32 R15, RZ, RZ, R12 ;  /* 0x000000ffff0f7224 */ /* 0x000fca00078e000c */
[----:B------:R-:W2:Y:S01]  /*1460*/  LDG.E.128.CONSTANT R16, desc[UR8][R14.64] ;  /* 0x000000080e107981 */ /* 0x000ea2000c1e9d00 */
[----:B------:R-:W-:Y:S01]  /*1470*/  PRMT R20, R0, 0x9910, RZ ;  /* 0x0000991000147816 */ /* 0x000fe200000000ff */
[----:B------:R-:W-:Y:S02]  /*1480*/  IMAD.MOV.U32 R29, RZ, RZ, 0x3400 ;  /* 0x00003400ff1d7424 */ /* 0x000fe400078e00ff */
[----:B------:R-:W-:Y:S01]  /*1490*/  IMAD.MOV.U32 R37, RZ, RZ, 0x2c00 ;  /* 0x00002c00ff257424 */ /* 0x000fe200078e00ff */
[----:B------:R-:W-:Y:S01]  /*14a0*/  ISETP.NE.AND P2, PT, R20, RZ, PT ;  /* 0x000000ff1400720c */ /* 0x000fe20003f45270 */
[----:B------:R-:W-:Y:S01]  /*14b0*/  IMAD.MOV.U32 R45, RZ, RZ, 0x2400 ;  /* 0x00002400ff2d7424 */ /* 0x000fe200078e00ff */
[----:B--2---:R-:W-:Y:S02]  /*14c0*/  LOP3.LUT R25, R18, 0xc000c, RZ, 0xc0, !PT ;  /* 0x000c000c12197812 */ /* 0x004fe400078ec0ff */
[----:B------:R-:W-:Y:S02]  /*14d0*/  SHF.R.U32.HI R21, RZ, 0x8, R17 ;  /* 0x00000008ff157819 */ /* 0x000fe40000011611 */
        /* <DEDUP_REMOVED lines=13> */
[----:B------:R-:W-:-:S02]  /*15b0*/  SHF.R.U32.HI R23, RZ, 0x8, R19 ;  /* 0x00000008ff177819 */ /* 0x000fc40000011613 */
        /* <DEDUP_REMOVED lines=89> */
[----:B0-----:R-:W-:Y:S01]  /*1b50*/  HFMA2.MMA R56, R46, R16, RZ ;  /* 0x000000102e387235 */ /* 0x001fe200000000ff */
[----:B------:R-:W-:-:S04]  /*1b60*/  HFMA2 R58, R47, R16, RZ.H0_H0 ;  /* 0x000000102f3a7231 */ /* 0x000fc800000400ff */
[----:B------:R-:W-:-:S03]  /*1b70*/  HFMA2 R58, R15, R17, R58 ;  /* 0x000000110f3a7231 */ /* 0x000fc6000000003a */
[----:B------:R-:W-:Y:S01]  /*1b80*/  HFMA2.MMA R56, R14, R17, R56 ;  /* 0x000000110e387235 */ /* 0x000fe20000000038 */
[----:B------:R-:W-:-:S04]  /*1b90*/  HFMA2 R58, R31, R18, R58 ;  /* 0x000000121f3a7231 */ /* 0x000fc8000000003a */
[----:B------:R-:W-:-:S03]  /*1ba0*/  HFMA2 R58, R39, R19, R58 ;  /* 0x00000013273a7231 */ /* 0x000fc6000000003a */
[----:B------:R-:W-:Y:S01]  /*1bb0*/  HFMA2.MMA R56, R30, R18, R56 ;  /* 0x000000121e387235 */ /* 0x000fe20000000038 */
[----:B-1----:R-:W-:-:S04]  /*1bc0*/  HFMA2 R58, R51, R20, R58 ;  /* 0x00000014333a7231 */ /* 0x002fc8000000003a */
[----:B------:R-:W-:-:S03]  /*1bd0*/  HFMA2 R58, R27, R21, R58 ;  /* 0x000000151b3a7231 */ /* 0x000fc6000000003a */
[----:B------:R-:W-:Y:S01]  /*1be0*/  HFMA2.MMA R56, R38, R19, R56 ;  /* 0x0000001326387235 */ /* 0x000fe20000000038 */
[----:B------:R-:W-:-:S07]  /*1bf0*/  HFMA2 R59, R35, R22, R58 ;  /* 0x00000016233b7231 */ /* 0x000fce000000003a */
[----:B------:R-:W-:-:S08]  /*1c00*/  HFMA2.MMA R56, R50, R20, R56 ;  /* 0x0000001432387235 */ /* 0x000fd00000000038 */
[----:B------:R-:W-:-:S08]  /*1c10*/  HFMA2.MMA R56, R26, R21, R56 ;  /* 0x000000151a387235 */ /* 0x000fd00000000038 */
[----:B------:R-:W-:-:S08]  /*1c20*/  HFMA2.MMA R56, R34, R22, R56 ;  /* 0x0000001622387235 */ /* 0x000fd00000000038 */
[----:B------:R-:W-:Y:S01]  /*1c30*/  HFMA2.MMA R58, R42, R23, R56 ;  /* 0x000000172a3a7235 */ /* 0x000fe20000000038 */
[----:B------:R-:W-:Y:S01]  /*1c40*/  HFMA2 R56, R43, R23, R59 ;  /* 0x000000172b387231 */ /* 0x000fe2000000003b */
[----:B------:R-:W-:Y:S01]  /*1c50*/  HFMA2.MMA R59, R48, R16, RZ ;  /* 0x00000010303b7235 */ /* 0x000fe200000000ff */
[----:B------:R-:W-:Y:S02]  /*1c60*/  HFMA2 R16, R49, R16, RZ.H0_H0 ;  /* 0x0000001031107231 */ /* 0x000fe400000400ff */
[----:B------:R-:W-:Y:S02]  /*1c70*/  HADD2 R56, R56.H0_H0, R56.H1_H1 ;  /* 0x3000003838387230 */ /* 0x000fe40000000800 */
[----:B------:R-:W-:-:S03]  /*1c80*/  HFMA2 R16, R25, R17, R16 ;  /* 0x0000001119107231 */ /* 0x000fc60000000010 */
[----:B------:R-:W-:Y:S01]  /*1c90*/  HFMA2.MMA R59, R24, R17, R59 ;  /* 0x00000011183b7235 */ /* 0x000fe2000000003b */
[----:B------:R-:W-:Y:S02]  /*1ca0*/  HFMA2 R16, R33, R18, R16 ;  /* 0x0000001221107231 */ /* 0x000fe40000000010 */
[----:B------:R-:W-:Y:S02]  /*1cb0*/  HADD2 R58, R58.H0_H0, R58.H1_H1 ;  /* 0x3000003a3a3a7230 */ /* 0x000fe40000000800 */
[----:B------:R-:W-:-:S03]  /*1cc0*/  HFMA2 R16, R41, R19, R16 ;  /* 0x0000001329107231 */ /* 0x000fc60000000010 */
[----:B------:R-:W-:Y:S01]  /*1cd0*/  HFMA2.MMA R59, R32, R18, R59 ;  /* 0x00000012203b7235 */ /* 0x000fe2000000003b */
[----:B------:R-:W-:Y:S01]  /*1ce0*/  HFMA2 R16, R53, R20, R16 ;  /* 0x0000001435107231 */ /* 0x000fe20000000010 */
[----:B------:R-:W-:-:S03]  /*1cf0*/  PRMT R58, R58, 0x5410, R56 ;  /* 0x000054103a3a7816 */ /* 0x000fc60000000038 */
[----:B------:R-:W-:-:S03]  /*1d00*/  HFMA2 R16, R29, R21, R16 ;  /* 0x000000151d107231 */ /* 0x000fc60000000010 */
[----:B------:R-:W-:Y:S01]  /*1d10*/  HFMA2.MMA R59, R40, R19, R59 ;  /* 0x00000013283b7235 */ /* 0x000fe2000000003b */
[----:B------:R-:W-:Y:S01]  /*1d20*/  HFMA2 R16, R37, R22, R16 ;  /* 0x0000001625107231 */ /* 0x000fe20000000010 */
[----:B------:R-:W-:-:S03]  /*1d30*/  HFMA2.MMA R7, R58, R3, R7 ;  /* 0x000000033a077235 */ /* 0x000fc60000000007 */
[----:B------:R-:W-:-:S03]  /*1d40*/  HFMA2 R16, R45, R23, R16 ;  /* 0x000000172d107231 */ /* 0x000fc60000000010 */
[----:B------:R-:W-:Y:S01]  /*1d50*/  HFMA2.MMA R59, R52, R20, R59 ;  /* 0x00000014343b7235 */ /* 0x000fe2000000003b */
[----:B------:R-:W-:-:S07]  /*1d60*/  HADD2 R16, R16.H0_H0, R16.H1_H1 ;  /* 0x3000001010107230 */ /* 0x000fce0000000800 */
[----:B------:R-:W-:-:S08]  /*1d70*/  HFMA2.MMA R59, R28, R21, R59 ;  /* 0x000000151c3b7235 */ /* 0x000fd0000000003b */
[----:B------:R-:W-:-:S08]  /*1d80*/  HFMA2.MMA R59, R36, R22, R59 ;  /* 0x00000016243b7235 */ /* 0x000fd0000000003b */
[----:B------:R-:W-:-:S10]  /*1d90*/  HFMA2.MMA R59, R44, R23, R59 ;  /* 0x000000172c3b7235 */ /* 0x000fd4000000003b */
[----:B------:R-:W-:-:S05]  /*1da0*/  HADD2 R59, R59.H0_H0, R59.H1_H1 ;  /* 0x3000003b3b3b7230 */ /* 0x000fca0000000800 */
[----:B------:R-:W-:-:S05]  /*1db0*/  PRMT R59, R59, 0x5410, R16 ;  /* 0x000054103b3b7816 */ /* 0x000fca0000000010 */
[----:B------:R-:W-:-:S07]  /*1dc0*/  HFMA2 R8, R59, R5, R8 ;  /* 0x000000053b087231 */ /* 0x000fce0000000008 */
.L_x_3205:
        /* <DEDUP_REMOVED lines=45> */
.L_x_3204:
[----:B------:R-:W-:Y:S01]  /*20a0*/  VIADD R54, R54, 0x10 ;  /* 0x0000001036367836 */ /* 0x000fe20000000000 */
[----:B------:R-:W-:Y:S01]  /*20b0*/  LEA R11, P3, R2, R11, 0x2 ;  /* 0x0000000b020b7211 */ /* 0x000fe200078610ff */
[----:B------:R-:W-:-:S03]  /*20c0*/  UIADD3 UR4, UR4, 0x20, URZ ;  /* 0x0000002004047890 */ /* 0x000fc6000fffe03f */
[----:B------:R-:W-:Y:S01]  /*20d0*/  ISETP.GE.AND P2, PT, R54, UR5, PT ;  /* 0x0000000536007c0c */ /* 0x000fe2000bf46270 */
[----:B------:R-:W-:Y:S01]  /*20e0*/  IMAD.X R12, R12, 0x1, R13, P3 ;  /* 0x000000010c0c7824 */ /* 0x000fe200018e060d */
[----:B------:R-:W-:-:S13]  /*20f0*/  ISETP.LT.AND P4, PT, R54, R57, PT ;  /* 0x000000393600720c */ /* 0x000fda0003f81270 */
[----:B------:R-:W-:Y:S05]  /*2100*/  @!P2 BRA P4, `(.L_x_3206) ;  /* 0xfffffff000c8a947 */ /* 0x000fea000203ffff */
.L_x_3203:
[----:B------:R-:W-:Y:S05]  /*2110*/  @!P1 EXIT ;  /* 0x000000000000994d */ /* 0x000fea0003800000 */
[----:B------:R-:W0:Y:S01]  /*2120*/  S2R R6, SR_CTAID.X ;  /* 0x0000000000067919 */ /* 0x000e220000002500 */
[----:B------:R-:W1:Y:S01]  /*2130*/  S2UR UR4, SR_CTAID.Y ;  /* 0x00000000000479c3 */ /* 0x000e620000002600 */
[----:B------:R-:W-:Y:S01]  /*2140*/  HMUL2 R17, R7, R0.H0_H0 ;  /* 0x2000000007117232 */ /* 0x000fe20000000000 */
[----:B------:R-:W0:Y:S06]  /*2150*/  S2R R11, SR_TID.X ;  /* 0x00000000000b7919 */ /* 0x000e2c0000002100 */
[----:B------:R-:W2:Y:S08]  /*2160*/  LDC.64 R4, c[0x0][0x238] ;  /* 0x00008e00ff047b82 */ /* 0x000eb00000000a00 */
[----:B------:R-:W3:Y:S01]  /*2170*/  LDC.64 R2, c[0x0][0x230] ;  /* 0x00008c00ff027b82 */ /* 0x000ee20000000a00 */
[----:B-1----:R-:W-:Y:S01]  /*2180*/  USHF.L.U32 UR4, UR4, 0x1, URZ ;  /* 0x0000000104047899 */ /* 0x002fe2000800063f */
[----:B0-----:R-:W-:-:S05]  /*2190*/  IMAD R6, R6, 0x20, R11 ;  /* 0x0000002006067824 */ /* 0x001fca00078e020b */
[----:B------:R-:W-:-:S05]  /*21a0*/  SHF.L.U32 R6, R6, 0x2, RZ ;  /* 0x0000000206067819 */ /* 0x000fca00000006ff */
        /* <DEDUP_REMOVED lines=10> */
[----:B------:R-:W-:-:S05]  /*2250*/  IMAD.MOV.U32 R12, RZ, RZ, R6 ;  /* 0x000000ffff0c7224 */ /* 0x000fca00078e0006 */
[----:B------:R-:W-:-:S07]  /*2260*/  MOV R12, R12 ;  /* 0x0000000c000c7202 */ /* 0x000fce0000000f00 */
.L_x_3210:
[----:B------:R-:W0:Y:S02]  /*2270*/  LDS R14, [R12] ;  /* 0x000000000c0e7984 */ /* 0x000e240000000800 */
[----:B0-----:R-:W-:-:S10]  /*2280*/  HFMA2.MMA R15, R14, 1, 1, R17 ;  /* 0x3c003c000e0f7835 */ /* 0x001fd40000000011 */
[----:B------:R-:W0:Y:S02]  /*2290*/  ATOMS.CAST.SPIN R15, [R12], R14, R15 ;  /* 0x0000000e0c0f738d */ /* 0x000e24000180000f */
[----:B0-----:R-:W-:-:S13]  /*22a0*/  ISETP.EQ.U32.AND P0, PT, R15, 0x1, PT ;  /* 0x000000010f00780c */ /* 0x001fda0003f02070 */
[----:B------:R-:W-:Y:S05]  /*22b0*/  @!P0 BRA `(.L_x_3210) ;  /* 0xfffffffc00ec8947 */ /* 0x000fea000383ffff */
[----:B------:R-:W-:Y:S05]  /*22c0*/  BRA `(.L_x_3208) ;  /* 0x00000000000c7947 */ /* 0x000fea0003800000 */
.L_x_3209:
[----:B------:R-:W2:Y:S02]  /*22d0*/  LD.E R0, desc[UR8][R6.64] ;  /* 0x0000000806007980 */ /* 0x000ea4000c101900 */
[----:B--2---:R-:W-:-:S05]  /*22e0*/  IMAD.IADD R13, R17, 0x1, R0 ;  /* 0x00000001110d7824 */ /* 0x004fca00078e0200 */
[----:B------:R0:W-:Y:S02]  /*22f0*/  ST.E desc[UR8][R6.64], R13 ;  /* 0x0000000d06007985 */ /* 0x0001e4000c101908 */
.L_x_3208:
[----:B------:R-:W-:Y:S05]  /*2300*/  BSYNC B0 ;  /* 0x0000000000007941 */ /* 0x000fea0003800000 */
.L_x_3207:
[----:B------:R1:W-:Y:S01]  /*2310*/  ATOM.E.ADD.F16x2.RN.STRONG.GPU P0, RZ, desc[UR8][R6.64+0x4], R19 ;  /* 0x0000041306ff79a2 */ /* 0x0003e2000810e1c8 */
[----:B------:R-:W-:Y:S04]  /*2320*/  BSSY B0, `(.L_x_3211) ;  /* 0x000000e000007945 */ /* 0x000fe80003800000 */
[----:B-1----:R-:W-:Y:S05]  /*2330*/  @P0 BRA `(.L_x_3212) ;  /* 0x0000000000300947 */ /* 0x002fea0003800000 */
[----:B------:R-:W1:Y:S02]  /*2340*/  QSPC.E.S P0, RZ, [R6+0x4] ;  /* 0x0000040006ff73aa */ /* 0x000e640000000500 */
[----:B-1----:R-:W-:Y:S05]  /*2350*/  @!P0 BRA `(.L_x_3213) ;  /* 0x00000000001c8947 */ /* 0x002fea0003800000 */
[----:B0-----:R-:W-:-:S07]  /*2360*/  MOV R6, R6 ;  /* 0x0000000600067202 */ /* 0x001fce0000000f00 */
.L_x_3214:
[----:B------:R-:W0:Y:S02]  /*2370*/  LDS R12, [R6+0x4] ;  /* 0x00000400060c7984 */ /* 0x000e240000000800 */
[----:B0-----:R-:W-:-:S06]  /*2380*/  HADD2 R13, R12, R19 ;  /* 0x000000130c0d7230 */ /* 0x001fcc0000000000 */
[----:B------:R-:W0:Y:S02]  /*2390*/  ATOMS.CAST.SPIN R13, [R6+0x4], R12, R13 ;  /* 0x0000040c060d738d */ /* 0x000e24000180000d */
[----:B0-----:R-:W-:-:S13]  /*23a0*/  ISETP.EQ.U32.AND P0, PT, R13, 0x1, PT ;  /* 0x000000010d00780c */ /* 0x001fda0003f02070 */
[----:B------:R-:W-:Y:S05]  /*23b0*/  @!P0 BRA `(.L_x_3214) ;  /* 0xfffffffc00ec8947 */ /* 0x000fea000383ffff */
[----:B------:R-:W-:Y:S05]  /*23c0*/  BRA `(.L_x_3212) ;  /* 0x00000000000c7947 */ /* 0x000fea0003800000 */
.L_x_3213:
[----:B------:R-:W0:Y:S02]  /*23d0*/  LD.E R0, desc[UR8][R6.64+0x4] ;  /* 0x0000040806007980 */ /* 0x000e24000c101900 */
[----:B0-----:R-:W-:-:S05]  /*23e0*/  IMAD.IADD R13, R19, 0x1, R0 ;  /* 0x00000001130d7824 */ /* 0x001fca00078e0200 */
[----:B------:R1:W-:Y:S02]  /*23f0*/  ST.E desc[UR8][R6.64+0x4], R13 ;  /* 0x0000040d06007985 */ /* 0x0003e4000c101908 */
.L_x_3212:
[----:B------:R-:W-:Y:S05]  /*2400*/  BSYNC B0 ;  /* 0x0000000000007941 */ /* 0x000fea0003800000 */
.L_x_3211:
        /* <DEDUP_REMOVED lines=13> */
.L_x_3218:
[----:B01----:R-:W0:Y:S02]  /*24e0*/  LDS R6, [R4] ;  /* 0x0000000004067984 */ /* 0x003e240000000800 */
[----:B0-----:R-:W-:-:S10]  /*24f0*/  HFMA2.MMA R7, R6, 1, 1, R9 ;  /* 0x3c003c0006077835 */ /* 0x001fd40000000009 */
[----:B------:R-:W0:Y:S02]  /*2500*/  ATOMS.CAST.SPIN R7, [R4], R6, R7 ;  /* 0x000000060407738d */ /* 0x000e240001800007 */
[----:B0-----:R-:W-:-:S13]  /*2510*/  ISETP.EQ.U32.AND P0, PT, R7, 0x1, PT ;  /* 0x000000010700780c */ /* 0x001fda0003f02070 */
[----:B------:R-:W-:Y:S05]  /*2520*/  @!P0 BRA `(.L_x_3218) ;  /* 0xfffffffc00ec8947 */ /* 0x000fea000383ffff */
[----:B------:R-:W-:Y:S05]  /*2530*/  BRA `(.L_x_3216) ;  /* 0x00000000000c7947 */ /* 0x000fea0003800000 */
.L_x_3217:
[----:B------:R-:W2:Y:S02]  /*2540*/  LD.E R0, desc[UR8][R2.64] ;  /* 0x0000000802007980 */ /* 0x000ea4000c101900 */
[----:B--2---:R-:W-:-:S05]  /*2550*/  IMAD.IADD R5, R9, 0x1, R0 ;  /* 0x0000000109057824 */ /* 0x004fca00078e0200 */
[----:B------:R2:W-:Y:S02]  /*2560*/  ST.E desc[UR8][R2.64], R5 ;  /* 0x0000000502007985 */ /* 0x0005e4000c101908 */
.L_x_3216:
[----:B------:R-:W-:Y:S05]  /*2570*/  BSYNC B0 ;  /* 0x0000000000007941 */ /* 0x000fea0003800000 */
.L_x_3215:
[----:B------:R3:W-:Y:S02]  /*2580*/  ATOM.E.ADD.F16x2.RN.STRONG.GPU P0, RZ, desc[UR8][R2.64+0x4], R55 ;  /* 0x0000043702ff79a2 */ /* 0x0007e4000810e1c8 */
[----:B---3--:R-:W-:Y:S05]  /*2590*/  @P0 EXIT ;  /* 0x000000000000094d */ /* 0x008fea0003800000 */
[----:B------:R-:W3:Y:S02]  /*25a0*/  QSPC.E.S P0, RZ, [R2+0x4] ;  /* 0x0000040002ff73aa */ /* 0x000ee40000000500 */
[----:B---3--:R-:W-:Y:S05]  /*25b0*/  @!P0 BRA `(.L_x_3219) ;  /* 0x00000000001c8947 */ /* 0x008fea0003800000 */
[----:B--2---:R-:W-:-:S07]  /*25c0*/  MOV R2, R2 ;  /* 0x0000000200027202 */ /* 0x004fce0000000f00 */
.L_x_3220:
[----:B------:R-:W2:Y:S02]  /*25d0*/  LDS R4, [R2+0x4] ;  /* 0x0000040002047984 */ /* 0x000ea40000000800 */
[----:B--2---:R-:W-:-:S06]  /*25e0*/  HADD2 R5, R4, R55 ;  /* 0x0000003704057230 */ /* 0x004fcc0000000000 */
[----:B------:R-:W2:Y:S02]  /*25f0*/  ATOMS.CAST.SPIN R5, [R2+0x4], R4, R5 ;  /* 0x000004040205738d */ /* 0x000ea40001800005 */
[----:B--2---:R-:W-:-:S13]  /*2600*/  ISETP.EQ.U32.AND P0, PT, R5, 0x1, PT ;  /* 0x000000010500780c */ /* 0x004fda0003f02070 */
[----:B------:R-:W-:Y:S05]  /*2610*/  @!P0 BRA `(.L_x_3220) ;  /* 0xfffffffc00ec8947 */ /* 0x000fea000383ffff */
[----:B------:R-:W-:Y:S05]  /*2620*/  EXIT ;  /* 0x000000000000794d */ /* 0x000fea0003800000 */
.L_x_3219:
[----:B------:R-:W2:Y:S02]  /*2630*/  LD.E R0, desc[UR8][R2.64+0x4] ;  /* 0x0000040802007980 */ /* 0x000ea4000c101900 */
[----:B--2---:R-:W-:-:S05]  /*2640*/  IMAD.IADD R5, R55, 0x1, R0 ;  /* 0x0000000137057824 */ /* 0x004fca00078e0200 */
[----:B------:R-:W-:Y:S01]  /*2650*/  ST.E desc[UR8][R2.64+0x4], R5 ;  /* 0x0000040502007985 */ /* 0x000fe2000c101908 */
[----:B------:R-:W-:Y:S05]  /*2660*/  EXIT ;  /* 0x000000000000794d */ /* 0x000fea0003800000 */
.L_x_3221:
        /* <DEDUP_REMOVED lines=9> */
.L_x_3719:


//--------------------- .text._Z23gemm_half_q_half_kernelILi1ELi32ELb1ELb1ELi64EEvPK6__halfPKjS4_S2_PS0_iiiiPKtS7_iiiiiibS2_i --------------------------
	.section	.text._Z23gemm_half_q_half_kernelILi1ELi32ELb1ELb1ELi64EEvPK6__halfPKjS4_S2_PS0_iiiiPKtS7_iiiiiibS2_i,"ax",@progbits
	.align	128
        .global         _Z23gemm_half_q_half_kernelILi1ELi32ELb1ELb1ELi64EEvPK6__halfPKjS4_S2_PS0_iiiiPKtS7_iiiiiibS2_i
        .type           _Z23gemm_half_q_half_kernelILi1ELi32ELb1ELb1ELi64EEvPK6__halfPKjS4_S2_PS0_iiiiPKtS7_iiiiiibS2_i,@function
        .size           _Z23gemm_half_q_half_kernelILi1ELi32ELb1ELb1ELi64EEvPK6__halfPKjS4_S2_PS0_iiiiPKtS7_iiiiiibS2_i,(.L_x_3720 - _Z23gemm_half_q_half_kernelILi1ELi32ELb1ELb1ELi64EEvPK6__halfPKjS4_S2_PS0_iiiiPKtS7_iiiiiibS2_i)
        .other          _Z23gemm_half_q_half_kernelILi1ELi32ELb1ELb1ELi64EEvPK6__halfPKjS4_S2_PS0_iiiiPKtS7_iiiiiibS2_i,@"STO_CUDA_ENTRY STV_DEFAULT"
_Z23gemm_half_q_half_kernelILi1ELi32ELb1ELb1ELi64EEvPK6__halfPKjS4_S2_PS0_iiiiPKtS7_iiiiiibS2_i:
.text._Z23gemm_half_q_half_kernelILi1ELi32ELb1ELb1ELi64EEvPK6__halfPKjS4_S2_PS0_iiiiPKtS7_iiiiiibS2_i:
[----:B------:R-:W0:Y:S08]  /*0000*/  LDC R1, c[0x0][0x28] ;  /* 0x00000a00ff017b82 */ /* 0x000e300000000800 */
[----:B------:R-:W1:Y:S01]  /*0010*/  S2UR UR8, SR_CTAID.Y ;  /* 0x00000000000879c3 */ /* 0x000e620000002600 */
[----:B------:R-:W-:Y:S01]  /*0020*/  PRMT R0, RZ, 0x7610, R0 ;  /* 0x00007610ff007816 */ /* 0x000fe20000000000 */
[----:B------:R-:W-:Y:S01]  /*0030*/  ULDC.64 UR6, c[0x0][0x208] ;  /* 0x0000820000067ab9 */ /* 0x000fe20000000a00 */
[----:B0-----:R-:W-:-:S05]  /*0040*/  VIADD R1, R1, 0xfffffff0 ;  /* 0xfffffff001017836 */ /* 0x001fca0000000000 */
[----:B------:R-:W1:Y:S02]  /*0050*/  LDC R14, c[0x0][0x238] ;  /* 0x00008e00ff0e7b82 */ /* 0x000e640000000800 */
[----:B-1----:R-:W-:-:S13]  /*0060*/  ISETP.LE.AND P1, PT, R14, UR8, PT ;  /* 0x000000080e007c0c */ /* 0x002fda000bf23270 */
[----:B------:R-:W0:Y:S02]  /*0070*/  @!P1 LDC.64 R2, c[0x0][0x278] ;  /* 0x00009e00ff029b82 */ /* 0x000e240000000a00 */
[----:B0-----:R-:W2:Y:S02]  /*0080*/  @!P1 LDG.E.U16 R0, desc[UR6][R2.64] ;  /* 0x0000000602009981 */ /* 0x001ea4000c1e1500 */
[----:B--2---:R-:W-:-:S13]  /*0090*/  ISETP.EQ.OR P0, PT, R0, RZ, P1 ;  /* 0x000000ff0000720c */ /* 0x004fda0000f02670 */
[----:B------:R-:W-:Y:S05]  /*00a0*/  @P0 EXIT ;  /* 0x000000000000094d */ /* 0x000fea0003800000 */
[----:B------:R-:W0:Y:S01]  /*00b0*/  S2R R8, SR_CTAID.Z ;  /* 0x0000000000087919 */ /* 0x000e220000002700 */
[----:B------:R-:W1:Y:S01]  /*00c0*/  LDC R5, c[0x0][0x240] ;  /* 0x00009000ff057b82 */ /* 0x000e620000000800 */
[----:B------:R-:W-:Y:S01]  /*00d0*/  BSSY B0, `(.L_x_3222) ;  /* 0x0000023000007945 */ /* 0x000fe20003800000 */
[----:B------:R-:W2:Y:S01]  /*00e0*/  S2R R9, SR_TID.X ;  /* 0x0000000000097919 */ /* 0x000ea20000002100 */
[----:B------:R-:W3:Y:S01]  /*00f0*/  S2R R2, SR_CTAID.X ;  /* 0x0000000000027919 */ /* 0x000ee20000002500 */
[----:B0-----:R-:W-:-:S04]  /*0100*/  IMAD.SHL.U32 R24, R8, 0x40, RZ ;  /* 0x0000004008187824 */ /* 0x001fc800078e00ff */
[C---:B--2---:R-:W-:Y:S01]  /*0110*/  IMAD.IADD R7, R24.reuse, 0x1, R9 ;  /* 0x0000000118077824 */ /* 0x044fe200078e0209 */
[----:B-1----:R-:W-:Y:S01]  /*0120*/  VIADDMNMX R25, R24, 0x40, R5, PT ;  /* 0x0000004018197846 */ /* 0x002fe20003800105 */
[----:B---3--:R-:W-:-:S03]  /*0130*/  IMAD R13, R2, 0x40, R9 ;  /* 0x00000040020d7824 */ /* 0x008fc600078e0209 */
[----:B------:R-:W-:-:S13]  /*0140*/  ISETP.GE.OR P0, PT, R7, R25, P1 ;  /* 0x000000190700720c */ /* 0x000fda0000f06670 */
[----:B------:R-:W-:Y:S05]  /*0150*/  @P0 BRA `(.L_x_3223) ;  /* 0x0000000000680947 */ /* 0x000fea0003800000 */
[----:B------:R-:W-:Y:S01]  /*0160*/  ULDC.64 UR4, c[0x0][0x250] ;  /* 0x0000940000047ab9 */ /* 0x000fe20000000a00 */
[----:B------:R-:W-:Y:S02]  /*0170*/  SHF.R.S32.HI R10, RZ, 0x1f, R7 ;  /* 0x0000001fff0a7819 */ /* 0x000fe40000011407 */
[----:B------:R-:W-:-:S04]  /*0180*/  ISETP.NE.U32.AND P0, PT, RZ, UR4, PT ;  /* 0x00000004ff007c0c */ /* 0x000fc8000bf05070 */
[----:B------:R-:W-:-:S13]  /*0190*/  ISETP.NE.AND.EX P0, PT, RZ, UR5, PT, P0 ;  /* 0x00000005ff007c0c */ /* 0x000fda000bf05300 */
[----:B------:R-:W-:-:S04]  /*01a0*/  @P0 LEA R2, P2, R7, UR4, 0x1 ;  /* 0x0000000407020c11 */ /* 0x000fc8000f8408ff */
[----:B------:R-:W-:Y:S01]  /*01b0*/  @P0 LEA.HI.X R3, R7, UR5, R10, 0x1, P2 ;  /* 0x0000000507030c11 */ /* 0x000fe200090f0c0a */
[----:B------:R-:W-:Y:S01]  /*01c0*/  IMAD R4, R5, UR8, RZ ;  /* 0x0000000805047c24 */ /* 0x000fe2000f8e02ff */
[----:B------:R-:W-:-:S04]  /*01d0*/  ULDC.64 UR4, c[0x0][0x210] ;  /* 0x0000840000047ab9 */ /* 0x000fc80000000a00 */
[----:B------:R-:W2:Y:S01]  /*01e0*/  @P0 LDG.E.U16.CONSTANT R3, desc[UR6][R2.64] ;  /* 0x0000000602030981 */ /* 0x000ea2000c1e9500 */
[----:B------:R-:W-:Y:S02]  /*01f0*/  SHF.R.S32.HI R5, RZ, 0x1f, R4 ;  /* 0x0000001fff057819 */ /* 0x000fe40000011404 */
[----:B------:R-:W-:-:S05]  /*0200*/  @!P0 IADD3 R7, P2, R7, R4, RZ ;  /* 0x0000000407078210 */ /* 0x000fca0007f5e0ff */
[----:B------:R-:W-:Y:S01]  /*0210*/  @!P0 IMAD.X R10, R10, 0x1, R5, P2 ;  /* 0x000000010a0a8824 */ /* 0x000fe200010e0605 */
[----:B------:R-:W-:-:S04]  /*0220*/  @!P0 LEA R6, P2, R7, UR4, 0x1 ;  /* 0x0000000407068c11 */ /* 0x000fc8000f8408ff */
[----:B------:R-:W-:-:S06]  /*0230*/  @!P0 LEA.HI.X R7, R7, UR5, R10, 0x1, P2 ;  /* 0x0000000507078c11 */ /* 0x000fcc00090f0c0a */
[----:B------:R-:W3:Y:S01]  /*0240*/  @!P0 LDG.E.U16.CONSTANT R7, desc[UR6][R6.64] ;  /* 0x0000000606078981 */ /* 0x000ee2000c1e9500 */
[----:B--2---:R-:W-:-:S05]  /*0250*/  @P0 IADD3 R11, P3, R4, R3, RZ ;  /* 0x00000003040b0210 */ /* 0x004fca0007f7e0ff */
[----:B------:R-:W-:Y:S01]  /*0260*/  @P0 IMAD.X R12, RZ, RZ, R5, P3 ;  /* 0x000000ffff0c0224 */ /* 0x000fe200018e0605 */
[----:B------:R-:W-:-:S04]  /*0270*/  @P0 LEA R4, P3, R11, UR4, 0x1 ;  /* 0x000000040b040c11 */ /* 0x000fc8000f8608ff */
[----:B------:R-:W-:-:S06]  /*0280*/  @P0 LEA.HI.X R5, R11, UR5, R12, 0x1, P3 ;  /* 0x000000050b050c11 */ /* 0x000fcc00098f0c0c */
[----:B------:R-:W2:Y:S01]  /*0290*/  @P0 LDG.E.U16.CONSTANT R5, desc[UR6][R4.64] ;  /* 0x0000000604050981 */ /* 0x000ea2000c1e9500 */
[----:B------:R-:W0:Y:S01]  /*02a0*/  S2UR UR5, SR_CgaCtaId ;  /* 0x00000000000579c3 */ /* 0x000e220000008800 */
[----:B------:R-:W-:Y:S02]  /*02b0*/  UMOV UR4, 0x400 ;  /* 0x0000040000047882 */ /* 0x000fe40000000000 */
[----:B0-----:R-:W-:-:S06]  /*02c0*/  ULEA UR4, UR5, UR4, 0x18 ;  /* 0x0000000405047291 */ /* 0x001fcc000f8ec03f */
[----:B------:R-:W-:-:S05]  /*02d0*/  LEA R2, R9, UR4, 0x1 ;  /* 0x0000000409027c11 */ /* 0x000fca000f8e08ff */
[----:B--2---:R0:W-:Y:S04]  /*02e0*/  @P0 STS.U16 [R2], R5 ;  /* 0x0000000502000388 */ /* 0x0041e80000000400 */
[----:B---3--:R0:W-:Y:S02]  /*02f0*/  @!P0 STS.U16 [R2], R7 ;  /* 0x0000000702008388 */ /* 0x0081e40000000400 */
.L_x_3223:
[----:B------:R-:W-:Y:S05]  /*0300*/  BSYNC B0 ;  /* 0x0000000000007941 */ /* 0x000fea0003800000 */
.L_x_3222:
[----:B------:R-:W-:Y:S01]  /*0310*/  ULDC UR4, c[0x0][0x23c] ;  /* 0x00008f0000047ab9 */ /* 0x000fe20000000800 */
[----:B------:R-:W-:Y:S02]  /*0320*/  IMAD.SHL.U32 R13, R13, 0x4, RZ ;  /* 0x000000040d0d7824 */ /* 0x000fe400078e00ff */
[----:B0-----:R-:W-:-:S05]  /*0330*/  IMAD.U32 R2, RZ, RZ, UR4 ;  /* 0x00000004ff027e24 */ /* 0x001fca000f8e00ff */
[----:B------:R-:W-:-:S13]  /*0340*/  ISETP.GE.AND P0, PT, R13, R2, PT ;  /* 0x000000020d00720c */ /* 0x000fda0003f06270 */
[----:B------:R-:W-:Y:S05]  /*0350*/  @P0 EXIT ;  /* 0x000000000000094d */ /* 0x000fea0003800000 */
[----:B------:R-:W0:Y:S08]  /*0360*/  LDC.U8 R3, c[0x0][0x270] ;  /* 0x00009c00ff037b82 */ /* 0x000e300000000000 */
[----:B------:R-:W1:Y:S08]  /*0370*/  LDC.64 R4, c[0x0][0x248] ;  /* 0x00009200ff047b82 */ /* 0x000e700000000a00 */
[----:B------:R-:W2:Y:S01]  /*0380*/  LDC R15, c[0x0][0x264] ;  /* 0x00009900ff0f7b82 */ /* 0x000ea20000000800 */
[----:B0-----:R-:W-:-:S04]  /*0390*/  PRMT R3, R3, 0x8880, RZ ;  /* 0x0000888003037816 */ /* 0x001fc800000000ff */
[----:B------:R-:W-:-:S03]  /*03a0*/  ISETP.NE.AND P0, PT, R3, RZ, PT ;  /* 0x000000ff0300720c */ /* 0x000fc60003f05270 */
[----:B------:R-:W0:Y:S01]  /*03b0*/  LDC R3, c[0x0][0x25c] ;  /* 0x00009700ff037b82 */ /* 0x000e220000000800 */
[----:B------:R-:W-:-:S04]  /*03c0*/  ISETP.NE.OR P0, PT, R8, RZ, !P0 ;  /* 0x000000ff0800720c */ /* 0x000fc80004705670 */
[----:B------:R-:W-:Y:S02]  /*03d0*/  ISETP.LE.OR P2, PT, R14, UR8, P0 ;  /* 0x000000080e007c0c */ /* 0x000fe40008743670 */
[----:B------:R-:W-:-:S11]  /*03e0*/  ISETP.GE.AND P0, PT, R24, R25, PT ;  /* 0x000000191800720c */ /* 0x000fd60003f06270 */
[----:B------:R-:W3:Y:S01]  /*03f0*/  @!P2 LDC.64 R6, c[0x0][0x230] ;  /* 0x00008c00ff06ab82 */ /* 0x000ee20000000a00 */
[----:B------:R-:W-:-:S04]  /*0400*/  @!P2 IMAD R9, R2, UR8, R13 ;  /* 0x000000080209ac24 */ /* 0x000fc8000f8e020d */
[----:B---3--:R-:W-:-:S04]  /*0410*/  @!P2 IMAD.WIDE R6, R9, 0x2, R6 ;  /* 0x000000020906a825 */ /* 0x008fc800078e0206 */
[----:B------:R-:W-:Y:S01]  /*0420*/  IMAD.SHL.U32 R9, R8, 0x80, RZ ;  /* 0x0000008008097824 */ /* 0x000fe200078e00ff */
[----:B------:R3:W-:Y:S03]  /*0430*/  @!P2 STG.E.64 desc[UR6][R6.64], RZ ;  /* 0x000000ff0600a986 */ /* 0x0007e6000c101b06 */
[----:B-1----:R-:W-:Y:S01]  /*0440*/  IMAD.WIDE R8, R9, 0x2, R4 ;  /* 0x0000000209087825 */ /* 0x002fe200078e0204 */
[----:B------:R-:W-:Y:S06]  /*0450*/  BAR.SYNC.DEFER_BLOCKING 0x0 ;  /* 0x0000000000007b1d */ /* 0x000fec0000010000 */
[----:B0-2---:R-:W-:Y:S05]  /*0460*/  @P0 BRA `(.L_x_3224) ;  /* 0x0000000000d00947 */ /* 0x005fea0003800000 */
[----:B------:R0:W5:Y:S01]  /*0470*/  LDG.E.U16.CONSTANT R12, desc[UR6][R8.64] ;  /* 0x00000006080c7981 */ /* 0x000162000c1e9500 */
[----:B---3--:R-:W1:Y:S01]  /*0480*/  LDC.64 R6, c[0x0][0x220] ;  /* 0x00008800ff067b82 */ /* 0x008e620000000a00 */
[----:B------:R-:W-:Y:S01]  /*0490*/  SHF.R.S32.HI R14, RZ, 0x1f, R13 ;  /* 0x0000001fff0e7819 */ /* 0x000fe2000001140d */
[----:B------:R-:W-:Y:S02]  /*04a0*/  IMAD.SHL.U32 R17, R13, 0x4, RZ ;  /* 0x000000040d117824 */ /* 0x000fe400078e00ff */
[----:B------:R-:W-:Y:S01]  /*04b0*/  IMAD.MOV.U32 R16, RZ, RZ, R24 ;  /* 0x000000ffff107224 */ /* 0x000fe200078e0018 */
[----:B------:R-:W-:Y:S01]  /*04c0*/  LEA.HI R18, R14, R13, RZ, 0x3 ;  /* 0x0000000d0e127211 */ /* 0x000fe200078f18ff */
[----:B------:R-:W-:Y:S01]  /*04d0*/  IMAD.MOV.U32 R14, RZ, RZ, RZ ;  /* 0x000000ffff0e7224 */ /* 0x000fe200078e00ff */
[----:B------:R-:W-:Y:S01]  /*04e0*/  LOP3.LUT R17, R17, 0x10, RZ, 0xc0, !PT ;  /* 0x0000001011117812 */ /* 0x000fe200078ec0ff */
[----:B------:R-:W2:Y:S01]  /*04f0*/  LDC.64 R10, c[0x0][0x228] ;  /* 0x00008a00ff0a7b82 */ /* 0x000ea20000000a00 */
[----:B0-----:R-:W-:-:S07]  /*0500*/  SHF.R.S32.HI R18, RZ, 0x3, R18 ;  /* 0x00000003ff127819 */ /* 0x001fce0000011412 */
.L_x_3225:
[----:B-----5:R-:W-:-:S04]  /*0510*/  IMAD.IADD R21, R12, 0x1, R14 ;  /* 0x000000010c157824 */ /* 0x020fc800078e020e */
[----:B------:R-:W-:-:S05]  /*0520*/  IMAD R19, R21, R2, RZ ;  /* 0x0000000215137224 */ /* 0x000fca00078e02ff */
[----:B0-----:R-:W-:-:S04]  /*0530*/  SHF.R.S32.HI R20, RZ, 0x1f, R19 ;  /* 0x0000001fff147819 */ /* 0x001fc80000011413 */
[----:B------:R-:W-:-:S04]  /*0540*/  LEA.HI R19, R20, R19, RZ, 0x3 ;  /* 0x0000001314137211 */ /* 0x000fc800078f18ff */
[----:B------:R-:W-:-:S05]  /*0550*/  LEA.HI.SX32 R19, R19, R18, 0x1d ;  /* 0x0000001213137211 */ /* 0x000fca00078feaff */
[----:B-1----:R-:W-:-:S06]  /*0560*/  IMAD.WIDE R22, R19, 0x4, R6 ;  /* 0x0000000413167825 */ /* 0x002fcc00078e0206 */
[----:B------:R-:W3:Y:S01]  /*0570*/  LDG.E.CONSTANT R22, desc[UR6][R22.64] ;  /* 0x0000000616167981 */ /* 0x000ee2000c1e9900 */
[----:B--2---:R-:W-:Y:S01]  /*0580*/  IMAD.WIDE R20, R21, 0x2, R10 ;  /* 0x0000000215147825 */ /* 0x004fe200078e020a */
[----:B------:R-:W-:-:S05]  /*0590*/  LEA R27, R16, 0x1, 0x1 ;  /* 0x00000001101b7811 */ /* 0x000fca00078e08ff */
[----:B------:R0:W2:Y:S01]  /*05a0*/  LDG.E.U16.CONSTANT R20, desc[UR6][R20.64] ;  /* 0x0000000614147981 */ /* 0x0000a2000c1e9500 */
[----:B------:R-:W-:-:S05]  /*05b0*/  IMAD.WIDE R26, R27, 0x2, R4 ;  /* 0x000000021b1a7825 */ /* 0x000fca00078e0204 */
[----:B------:R-:W4:Y:S01]  /*05c0*/  LDG.E.U16.CONSTANT R19, desc[UR6][R26.64] ;  /* 0x000000061a137981 */ /* 0x000f22000c1e9500 */
        /* <DEDUP_REMOVED lines=8> */
[----:B------:R-:W-:Y:S01]  /*0650*/  LOP3.LUT R22, R22, 0xf, RZ, 0xc0, !PT ;  /* 0x0000000f16167812 */ /* 0x000fe200078ec0ff */
[----:B----4-:R-:W-:Y:S01]  /*0660*/  IMAD.IADD R16, R19, 0x1, R16 ;  /* 0x0000000113107824 */ /* 0x010fe200078e0210 */
[----:B------:R-:W-:Y:S01]  /*0670*/  LOP3.LUT R28, R28, 0xf, RZ, 0xc0, !PT ;  /* 0x0000000f1c1c7812 */ /* 0x000fe200078ec0ff */
[----:B------:R-:W-:-:S02]  /*0680*/  VIADD R30, R30, 0x1 ;  /* 0x000000011e1e7836 */ /* 0x000fc40000000000 */
[----:B------:R-:W-:Y:S01]  /*0690*/  VIADD R22, R22, 0x1 ;  /* 0x0000000116167836 */ /* 0x000fe20000000000 */
[----:B------:R-:W-:Y:S01]  /*06a0*/  I2F.F16 R29, R29 ;  /* 0x0000001d001d7306 */ /* 0x000fe20000200c00 */
[----:B------:R-:W-:Y:S01]  /*06b0*/  VIADD R28, R28, 0x1 ;  /* 0x000000011c1c7836 */ /* 0x000fe20000000000 */
[----:B------:R-:W-:Y:S01]  /*06c0*/  ISETP.GE.AND P2, PT, R16, R25, PT ;  /* 0x000000191000720c */ /* 0x000fe20003f46270 */
[----:B------:R-:W-:Y:S02]  /*06d0*/  IMAD R30, R30, R30, RZ ;  /* 0x0000001e1e1e7224 */ /* 0x000fe400078e02ff */
[----:B0-----:R-:W-:Y:S02]  /*06e0*/  IMAD R21, R22, R22, RZ ;  /* 0x0000001616157224 */ /* 0x001fe400078e02ff */
[----:B------:R-:W-:Y:S02]  /*06f0*/  IMAD R28, R28, R28, RZ ;  /* 0x0000001c1c1c7224 */ /* 0x000fe400078e02ff */
[----:B------:R-:W0:Y:S08]  /*0700*/  I2F.F16 R30, R30 ;  /* 0x0000001e001e7306 */ /* 0x000e300000200c00 */
        /* <DEDUP_REMOVED lines=10> */
.L_x_3224:
[----:B------:R-:W-:Y:S01]  /*07b0*/  ULDC UR4, c[0x0][0x258] ;  /* 0x0000960000047ab9 */ /* 0x000fe20000000800 */
[C---:B------:R-:W-:Y:S02]  /*07c0*/  ISETP.GT.AND P3, PT, R24.reuse, R3, PT ;  /* 0x000000031800720c */ /* 0x040fe40003f64270 */
[----:B------:R-:W-:Y:S02]  /*07d0*/  CS2R R4, SRZ ;  /* 0x0000000000047805 */ /* 0x000fe4000001ff00 */
[----:B------:R-:W-:-:S13]  /*07e0*/  ISETP.GT.AND P2, PT, R24, UR4, PT ;  /* 0x0000000418007c0c */ /* 0x000fda000bf44270 */
[----:B------:R-:W-:Y:S05]  /*07f0*/  @!P2 BRA `(.L_x_3226) ;  /* 0x00000000001ca947 */ /* 0x000fea0003800000 */
[----:B------:R-:W1:Y:S02]  /*0800*/  LDC R5, c[0x0][0x25c] ;  /* 0x00009700ff057b82 */ /* 0x000e640000000800 */
[----:B-1----:R-:W-:-:S05]  /*0810*/  VIMNMX R5, R24, R5, PT ;  /* 0x0000000518057248 */ /* 0x002fca0003fe0100 */
[----:B------:R-:W-:-:S05]  /*0820*/  VIADD R5, R5, -UR4 ;  /* 0x8000000405057c36 */ /* 0x000fca0008000000 */
[----:B---3--:R-:W-:-:S04]  /*0830*/  SHF.R.S32.HI R6, RZ, 0x1f, R5 ;  /* 0x0000001fff067819 */ /* 0x008fc80000011405 */
[----:B------:R-:W-:-:S04]  /*0840*/  LEA.HI R6, R6, R5, RZ, 0x5 ;  /* 0x0000000506067211 */ /* 0x000fc800078f28ff */
[----:B------:R-:W-:-:S05]  /*0850*/  SHF.R.S32.HI R6, RZ, 0x5, R6 ;  /* 0x00000005ff067819 */ /* 0x000fca0000011406 */
[----:B------:R-:W-:-:S07]  /*0860*/  IMAD R5, R6, 0x6, RZ ;  /* 0x0000000606057824 */ /* 0x000fce00078e02ff */
.L_x_3226:
[----:B------:R-:W-:Y:S05]  /*0870*/  @!P3 BRA `(.L_x_3227) ;  /* 0x00000000001cb947 */ /* 0x000fea0003800000 */
[----:B---3--:R-:W1:Y:S02]  /*0880*/  LDC R7, c[0x0][0x260] ;  /* 0x00009800ff077b82 */ /* 0x008e640000000800 */
[----:B-1----:R-:W-:-:S05]  /*0890*/  VIMNMX R4, R24, R7, PT ;  /* 0x0000000718047248 */ /* 0x002fca0003fe0100 */
[----:B------:R-:W-:-:S05]  /*08a0*/  IMAD.IADD R4, R4, 0x1, -R3 ;  /* 0x0000000104047824 */ /* 0x000fca00078e0a03 */
[----:B------:R-:W-:-:S04]  /*08b0*/  SHF.R.S32.HI R7, RZ, 0x1f, R4 ;  /* 0x0000001fff077819 */ /* 0x000fc80000011404 */
[----:B------:R-:W-:-:S04]  /*08c0*/  LEA.HI R7, R7, R4, RZ, 0x5 ;  /* 0x0000000407077211 */ /* 0x000fc800078f28ff */
[----:B------:R-:W-:-:S05]  /*08d0*/  SHF.R.S32.HI R7, RZ, 0x5, R7 ;  /* 0x00000005ff077819 */ /* 0x000fca0000011407 */
[----:B------:R-:W-:-:S07]  /*08e0*/  IMAD R4, R7, 0x5, RZ ;  /* 0x0000000507047824 */ /* 0x000fce00078e02ff */
.L_x_3227:
[----:B------:R-:W-:Y:S01]  /*08f0*/  ULDC UR5, c[0x0][0x260] ;  /* 0x0000980000057ab9 */ /* 0x000fe20000000800 */
[C---:B------:R-:W-:Y:S02]  /*0900*/  ISETP.GT.AND P3, PT, R24.reuse, R15, PT ;  /* 0x0000000f1800720c */ /* 0x040fe40003f64270 */
[----:B---3--:R-:W-:Y:S02]  /*0910*/  CS2R R6, SRZ ;  /* 0x0000000000067805 */ /* 0x008fe4000001ff00 */
[----:B------:R-:W-:-:S13]  /*0920*/  ISETP.GT.AND P2, PT, R24, UR5, PT ;  /* 0x0000000518007c0c */ /* 0x000fda000bf44270 */
[----:B------:R-:W-:Y:S05]  /*0930*/  @!P2 BRA `(.L_x_3228) ;  /* 0x00000000001ca947 */ /* 0x000fea0003800000 */
[----:B------:R-:W1:Y:S02]  /*0940*/  LDC R7, c[0x0][0x264] ;  /* 0x00009900ff077b82 */ /* 0x000e640000000800 */
[----:B-1----:R-:W-:-:S05]  /*0950*/  VIMNMX R7, R24, R7, PT ;  /* 0x0000000718077248 */ /* 0x002fca0003fe0100 */
[----:B------:R-:W-:-:S05]  /*0960*/  VIADD R7, R7, -UR5 ;  /* 0x8000000507077c36 */ /* 0x000fca0008000000 */
[----:B------:R-:W-:-:S04]  /*0970*/  SHF.R.S32.HI R10, RZ, 0x1f, R7 ;  /* 0x0000001fff0a7819 */ /* 0x000fc80000011407 */
[----:B------:R-:W-:-:S04]  /*0980*/  LEA.HI R10, R10, R7, RZ, 0x5 ;  /* 0x000000070a0a7211 */ /* 0x000fc800078f28ff */
[----:B------:R-:W-:-:S05]  /*0990*/  SHF.R.S32.HI R10, RZ, 0x5, R10 ;  /* 0x00000005ff0a7819 */ /* 0x000fca000001140a */
[----:B------:R-:W-:-:S07]  /*09a0*/  IMAD.SHL.U32 R7, R10, 0x4, RZ ;  /* 0x000000040a077824 */ /* 0x000fce00078e00ff */
.L_x_3228:
        /* <DEDUP_REMOVED lines=8> */
.L_x_3229:
[----:B------:R-:W-:Y:S01]  /*0a30*/  ULDC UR5, c[0x0][0x268] ;  /* 0x00009a0000057ab9 */ /* 0x000fe20000000800 */
[----:B------:R-:W-:Y:S01]  /*0a40*/  IMAD.MOV.U32 R11, RZ, RZ, RZ ;  /* 0x000000ffff0b7224 */ /* 0x000fe200078e00ff */
        /* <DEDUP_REMOVED lines=9> */
.L_x_3230:
[C---:B------:R-:W-:Y:S02]  /*0ae0*/  VIMNMX R10, R24.reuse, UR4, PT ;  /* 0x00000004180a7c48 */ /* 0x040fe4000bfe0100 */
[----:B------:R-:W-:Y:S02]  /*0af0*/  ISETP.GE.OR P0, PT, R24, R3, P0 ;  /* 0x000000031800720c */ /* 0x000fe40000706670 */
[----:B------:R-:W-:-:S04]  /*0b00*/  SHF.R.S32.HI R15, RZ, 0x1f, R10 ;  /* 0x0000001fff0f7819 */ /* 0x000fc8000001140a */
[----:B------:R-:W-:-:S04]  /*0b10*/  LEA.HI R15, R15, R10, RZ, 0x5 ;  /* 0x0000000a0f0f7211 */ /* 0x000fc800078f28ff */
[----:B------:R-:W-:-:S05]  /*0b20*/  SHF.R.S32.HI R10, RZ, 0x5, R15 ;  /* 0x00000005ff0a7819 */ /* 0x000fca000001140f */
[----:B------:R-:W-:-:S05]  /*0b30*/  IMAD R5, R10, 0x8, R5 ;  /* 0x000000080a057824 */ /* 0x000fca00078e0205 */
[----:B------:R-:W-:Y:S02]  /*0b40*/  IADD3 R4, R7, R5, R4 ;  /* 0x0000000507047210 */ /* 0x000fe40007ffe004 */
[----:B------:R-:W-:Y:S02]  /*0b50*/  PRMT R7, RZ, 0x5410, RZ ;  /* 0x00005410ff077816 */ /* 0x000fe400000000ff */
[----:B------:R-:W-:Y:S02]  /*0b60*/  IADD3 R11, R11, R4, R6 ;  /* 0x000000040b0b7210 */ /* 0x000fe40007ffe006 */
[----:B------:R-:W-:Y:S01]  /*0b70*/  PRMT R6, RZ, 0x5410, RZ ;  /* 0x00005410ff067816 */ /* 0x000fe200000000ff */
[----:B------:R-:W-:Y:S06]  /*0b80*/  @P0 BRA `(.L_x_3231) ;  /* 0x0000001800540947 */ /* 0x000fec0003800000 */
[----:B------:R-:W2:Y:S04]  /*0b90*/  LDG.E.U16.CONSTANT R3, desc[UR6][R8.64+0x2] ;  /* 0x0000020608037981 */ /* 0x000ea8000c1e9500 */
[----:B------:R1:W5:Y:S01]  /*0ba0*/  LDL.64 R28, [R1] ;  /* 0x00000000011c7983 */ /* 0x0003620000100a00 */
[----:B------:R-:W3:Y:S01]  /*0bb0*/  S2UR UR5, SR_CgaCtaId ;  /* 0x00000000000579c3 */ /* 0x000ee20000008800 */
[----:B------:R-:W-:Y:S01]  /*0bc0*/  IMAD R4, R11, R2, RZ ;  /* 0x000000020b047224 */ /* 0x000fe200078e02ff */
[----:B------:R-:W-:-:S04]  /*0bd0*/  ULDC.64 UR8, c[0x0][0x218] ;  /* 0x0000860000087ab9 */ /* 0x000fc80000000a00 */
[----:B------:R-:W-:Y:S02]  /*0be0*/  SHF.R.S32.HI R5, RZ, 0x1f, R4 ;  /* 0x0000001fff057819 */ /* 0x000fe40000011404 */
[----:B------:R-:W-:-:S04]  /*0bf0*/  IADD3 R4, P0, R13, R4, RZ ;  /* 0x000000040d047210 */ /* 0x000fc80007f1e0ff */
[----:B------:R-:W-:Y:S02]  /*0c00*/  LEA.HI.X.SX32 R5, R13, R5, 0x1, P0 ;  /* 0x000000050d057211 */ /* 0x000fe400000f0eff */
[C---:B------:R-:W-:Y:S01]  /*0c10*/  LEA R26, P0, R4.reuse, UR8, 0x2 ;  /* 0x00000008041a7c11 */ /* 0x040fe2000f8010ff */
[----:B------:R-:W-:Y:S01]  /*0c20*/  UMOV UR4, 0x400 ;  /* 0x0000040000047882 */ /* 0x000fe20000000000 */
[----:B------:R-:W-:Y:S02]  /*0c30*/  PRMT R6, RZ, 0x5410, RZ ;  /* 0x00005410ff067816 */ /* 0x000fe400000000ff */
[----:B------:R-:W-:Y:S01]  /*0c40*/  LEA.HI.X R27, R4, UR9, R5, 0x2, P0 ;  /* 0x00000009041b7c11 */ /* 0x000fe200080f1405 */
[----:B------:R-:W-:Y:S01]  /*0c50*/  IMAD.MOV.U32 R5, RZ, RZ, RZ ;  /* 0x000000ffff057224 */ /* 0x000fe200078e00ff */
[----:B------:R-:W-:Y:S02]  /*0c60*/  SHF.R.S32.HI R4, RZ, 0x1f, R2 ;  /* 0x0000001fff047819 */ /* 0x000fe40000011402 */
[----:B------:R-:W-:Y:S01]  /*0c70*/  PRMT R7, RZ, 0x5410, RZ ;  /* 0x00005410ff077816 */ /* 0x000fe200000000ff */
[----:B---3--:R-:W-:-:S03]  /*0c80*/  ULEA UR4, UR5, UR4, 0x18 ;  /* 0x0000000405047291 */ /* 0x008fc6000f8ec03f */
[----:B------:R-:W-:Y:S01]  /*0c90*/  ULDC UR5, c[0x0][0x25c] ;  /* 0x0000970000057ab9 */ /* 0x000fe20000000800 */
[----:B-12---:R-:W-:-:S08]  /*0ca0*/  IMAD.IADD R3, R24, 0x1, R3 ;  /* 0x0000000118037824 */ /* 0x006fd000078e0203 */
.L_x_3234:
[----:B------:R-:W-:Y:S01]  /*0cb0*/  ISETP.NE.AND P0, PT, R24, R3, PT ;  /* 0x000000031800720c */ /* 0x000fe20003f05270 */
[----:B------:R-:W1:Y:S01]  /*0cc0*/  LDC R2, c[0x0][0x23c] ;  /* 0x00008f00ff027b82 */ /* 0x000e620000000800 */
[----:B0-----:R-:W2:Y:S11]  /*0cd0*/  LDG.E.128.CONSTANT R20, desc[UR6][R26.64] ;  /* 0x000000061a147981 */ /* 0x001eb6000c1e9d00 */
[----:B------:R-:W0:Y:S01]  /*0ce0*/  @!P0 LDC.64 R10, c[0x0][0x248] ;  /* 0x00009200ff0a8b82 */ /* 0x000e220000000a00 */
[----:B------:R-:W-:-:S02]  /*0cf0*/  @!P0 VIADD R5, R5, 0x1 ;  /* 0x0000000105058836 */ /* 0x000fc40000000000 */
[----:B------:R-:W-:Y:S02]  /*0d00*/  @!P0 IMAD.SHL.U32 R9, R24, 0x2, RZ ;  /* 0x0000000218098824 */ /* 0x000fe400078e00ff */
[----:B------:R-:W-:Y:S02]  /*0d10*/  @!P0 IMAD R8, R5, 0x8, R1 ;  /* 0x0000000805088824 */ /* 0x000fe400078e0201 */
[----:B-1----:R-:W-:-:S04]  /*0d20*/  IMAD.WIDE R16, R2, 0x4, R26 ;  /* 0x0000000402107825 */ /* 0x002fc800078e021a */
[----:B------:R-:W-:Y:S02]  /*0d30*/  IMAD.WIDE R12, R2, 0x4, R16 ;  /* 0x00000004020c7825 */ /* 0x000fe400078e0210 */
[----:B------:R-:W3:Y:S02]  /*0d40*/  LDG.E.128.CONSTANT R16, desc[UR6][R16.64] ;  /* 0x0000000610107981 */ /* 0x000ee4000c1e9d00 */
[----:B0-----:R-:W-:Y:S02]  /*0d50*/  @!P0 IMAD.WIDE R10, R9, 0x2, R10 ;  /* 0x00000002090a8825 */ /* 0x001fe400078e020a */
[----:B------:R-:W4:Y:S04]  /*0d60*/  LDG.E.128.CONSTANT R12, desc[UR6][R12.64] ;  /* 0x000000060c0c7981 */ /* 0x000f28000c1e9d00 */
[----:B------:R-:W3:Y:S04]  /*0d70*/  @!P0 LDL.64 R8, [R8] ;  /* 0x0000000008088983 */ /* 0x000ee80000100a00 */
[----:B------:R-:W4:Y:S01]  /*0d80*/  @!P0 LDG.E.U16.CONSTANT R11, desc[UR6][R10.64+0x2] ;  /* 0x000002060a0b8981 */ /* 0x000f22000c1e9500 */
[----:B------:R-:W-:-:S04]  /*0d90*/  PRMT R30, R0, 0x9910, RZ ;  /* 0x00009910001e7816 */ /* 0x000fc800000000ff */
[----:B------:R-:W-:Y:S02]  /*0da0*/  ISETP.EQ.OR P2, PT, R30, RZ, P1 ;  /* 0x000000ff1e00720c */ /* 0x000fe40000f42670 */
[----:B--2---:R-:W-:-:S04]  /*0db0*/  SHF.R.U32.HI R30, RZ, 0xc, R23 ;  /* 0x0000000cff1e7819 */ /* 0x004fc80000011617 */
[----:B------:R-:W-:Y:S02]  /*0dc0*/  LOP3.LUT R30, R30, 0xf000f, RZ, 0xc0, !PT ;  /* 0x000f000f1e1e7812 */ /* 0x000fe400078ec0ff */
[----:B---3-5:R-:W-:Y:S02]  /*0dd0*/  @!P0 PRMT R28, R8, 0x7610, R28 ;  /* 0x00007610081c8816 */ /* 0x028fe4000000001c */
[----:B------:R-:W-:Y:S02]  /*0de0*/  @!P0 PRMT R29, R9, 0x7610, R29 ;  /* 0x00007610091d8816 */ /* 0x000fe4000000001d */
[----:B------:R-:W-:Y:S02]  /*0df0*/  @!P0 PRMT R28, R28, 0x7610, R8 ;  /* 0x000076101c1c8816 */ /* 0x000fe40000000008 */
[----:B------:R-:W-:Y:S02]  /*0e00*/  @!P0 PRMT R29, R29, 0x7610, R9 ;  /* 0x000076101d1d8816 */ /* 0x000fe40000000009 */
[----:B------:R-:W-:-:S02]  /*0e10*/  SHF.R.U32.HI R8, RZ, 0xc, R20 ;  /* 0x0000000cff087819 */ /* 0x000fc40000011614 */
[----:B------:R-:W-:Y:S01]  /*0e20*/  SHF.R.U32.HI R9, RZ, 0xc, R21 ;  /* 0x0000000cff097819 */ /* 0x000fe20000011615 */
[----:B----4-:R-:W-:Y:S01]  /*0e30*/  @!P0 IMAD.IADD R3, R11, 0x1, R24 ;  /* 0x000000010b038824 */ /* 0x010fe200078e0218 */
[----:B------:R-:W-:Y:S02]  /*0e40*/  SHF.R.U32.HI R11, RZ, 0xc, R22 ;  /* 0x0000000cff0b7819 */ /* 0x000fe40000011616 */
[----:B------:R-:W-:Y:S02]  /*0e50*/  LOP3.LUT R8, R8, 0xf000f, RZ, 0xc0, !PT ;  /* 0x000f000f08087812 */ /* 0x000fe400078ec0ff */
[----:B------:R-:W-:Y:S02]  /*0e60*/  LOP3.LUT R10, R9, 0xf000f, RZ, 0xc0, !PT ;  /* 0x000f000f090a7812 */ /* 0x000fe400078ec0ff */
[----:B------:R-:W-:Y:S02]  /*0e70*/  SHF.R.U32.HI R31, RZ, 0x8, R12 ;  /* 0x00000008ff1f7819 */ /* 0x000fe4000001160c */
[----:B------:R-:W-:-:S02]  /*0e80*/  SHF.R.U32.HI R37, RZ, 0x8, R13 ;  /* 0x00000008ff257819 */ /* 0x000fc4000001160d */
[----:B------:R-:W-:Y:S02]  /*0e90*/  LOP3.LUT R11, R11, 0xf000f, RZ, 0xc0, !PT ;  /* 0x000f000f0b0b7812 */ /* 0x000fe400078ec0ff */
[----:B------:R-:W-:Y:S02]  /*0ea0*/  SHF.R.U32.HI R36, RZ, 0x8, R14 ;  /* 0x00000008ff247819 */ /* 0x000fe4000001160e */
[----:B------:R-:W-:Y:S02]  /*0eb0*/  SHF.R.U32.HI R35, RZ, 0x8, R15 ;  /* 0x00000008ff237819 */ /* 0x000fe4000001160f */
[----:B------:R-:W-:Y:S02]  /*0ec0*/  LOP3.LUT R31, R8, 0x300030, R31, 0xf8, !PT ;  /* 0x00300030081f7812 */ /* 0x000fe400078ef81f */
[----:B------:R-:W-:Y:S02]  /*0ed0*/  LOP3.LUT R37, R10, 0x300030, R37, 0xf8, !PT ;  /* 0x003000300a257812 */ /* 0x000fe400078ef825 */
[----:B------:R-:W-:-:S02]  /*0ee0*/  SHF.R.U32.HI R8, RZ, 0xc, R16 ;  /* 0x0000000cff087819 */ /* 0x000fc40000011610 */
[----:B------:R-:W-:Y:S02]  /*0ef0*/  SHF.R.U32.HI R10, RZ, 0xc, R17 ;  /* 0x0000000cff0a7819 */ /* 0x000fe40000011611 */
        /* <DEDUP_REMOVED lines=13> */
[----:B------:R-:W-:Y:S02]  /*0fd0*/  LOP3.LUT R34, R11, 0x300030, R34, 0xf8, !PT ;  /* 0x003000300b227812 */ /* 0x000fe400078ef822 */
[----:B------:R-:W-:Y:S02]  /*0fe0*/  LOP3.LUT R33, R38, 0x300030, R33, 0xf8, !PT ;  /* 0x0030003026217812 */ /* 0x000fe400078ef821 */
[----:B------:R-:W-:Y:S01]  /*0ff0*/  LOP3.LUT R32, R39, 0x300030, R32, 0xf8, !PT ;  /* 0x0030003027207812 */ /* 0x000fe200078ef820 */
[----:B------:R-:W-:Y:S06]  /*1000*/  @P2 BRA `(.L_x_3232) ;  /* 0x0000000800382947 */ /* 0x000fec0003800000 */
[----:B------:R-:W0:Y:S01]  /*1010*/  LDS.128 R8, [UR4] ;  /* 0x00000004ff087984 */ /* 0x000e220008000c00 */
[----:B------:R-:W-:Y:S02]  /*1020*/  LOP3.LUT R45, R20, 0x3f003f, RZ, 0xc0, !PT ;  /* 0x003f003f142d7812 */ /* 0x000fe400078ec0ff */
[----:B------:R-:W-:Y:S02]  /*1030*/  SHF.R.U32.HI R20, RZ, 0x6, R20 ;  /* 0x00000006ff147819 */ /* 0x000fe40000011614 */
[----:B------:R-:W-:Y:S02]  /*1040*/  LOP3.LUT R45, R45, 0x64006400, RZ, 0xfc, !PT ;  /* 0x640064002d2d7812 */ /* 0x000fe400078efcff */
[----:B------:R-:W-:Y:S02]  /*1050*/  LOP3.LUT R39, R22, 0x3f003f, RZ, 0xc0, !PT ;  /* 0x003f003f16277812 */ /* 0x000fe400078ec0ff */
[----:B------:R-:W-:Y:S01]  /*1060*/  LOP3.LUT R20, R20, 0x3f003f, RZ, 0xc0, !PT ;  /* 0x003f003f14147812 */ /* 0x000fe200078ec0ff */
[----:B------:R-:W-:Y:S01]  /*1070*/  HADD2 R45, R45, -1056, -1056 ;  /* 0xe420e4202d2d7430 */ /* 0x000fe20000000000 */
[----:B------:R-:W-:-:S02]  /*1080*/  LOP3.LUT R39, R39, 0x64006400, RZ, 0xfc, !PT ;  /* 0x6400640027277812 */ /* 0x000fc400078efcff */
[----:B------:R-:W-:Y:S02]  /*1090*/  SHF.R.U32.HI R22, RZ, 0x6, R22 ;  /* 0x00000006ff167819 */ /* 0x000fe40000011616 */
[----:B------:R-:W-:Y:S01]  /*10a0*/  LOP3.LUT R43, R21, 0x3f003f, RZ, 0xc0, !PT ;  /* 0x003f003f152b7812 */ /* 0x000fe200078ec0ff */
[----:B------:R-:W-:Y:S01]  /*10b0*/  HADD2 R39, R39, -1056, -1056 ;  /* 0xe420e42027277430 */ /* 0x000fe20000000000 */
[----:B------:R-:W-:Y:S02]  /*10c0*/  SHF.R.U32.HI R21, RZ, 0x6, R21 ;  /* 0x00000006ff157819 */ /* 0x000fe40000011615 */
[----:B------:R-:W-:Y:S02]  /*10d0*/  LOP3.LUT R20, R20, 0x64006400, RZ, 0xfc, !PT ;  /* 0x6400640014147812 */ /* 0x000fe400078efcff */
[----:B------:R-:W-:Y:S02]  /*10e0*/  LOP3.LUT R22, R22, 0x3f003f, RZ, 0xc0, !PT ;  /* 0x003f003f16167812 */ /* 0x000fe400078ec0ff */
[----:B------:R-:W-:Y:S01]  /*10f0*/  LOP3.LUT R41, R23, 0x3f003f, RZ, 0xc0, !PT ;  /* 0x003f003f17297812 */ /* 0x000fe200078ec0ff */
[----:B------:R-:W-:Y:S01]  /*1100*/  HADD2 R20, R20, -1056, -1056 ;  /* 0xe420e42014147430 */ /* 0x000fe20000000000 */
[----:B------:R-:W-:-:S02]  /*1110*/  LOP3.LUT R43, R43, 0x64006400, RZ, 0xfc, !PT ;  /* 0x640064002b2b7812 */ /* 0x000fc400078efcff */
[----:B------:R-:W-:Y:S02]  /*1120*/  LOP3.LUT R21, R21, 0x3f003f, RZ, 0xc0, !PT ;  /* 0x003f003f15157812 */ /* 0x000fe400078ec0ff */
[----:B------:R-:W-:Y:S01]  /*1130*/  SHF.R.U32.HI R23, RZ, 0x6, R23 ;  /* 0x00000006ff177819 */ /* 0x000fe20000011617 */
        /* <DEDUP_REMOVED lines=8> */
[-C--:B0-----:R-:W-:Y:S01]  /*11c0*/  HFMA2.MMA R45, R45, R8.reuse, RZ ;  /* 0x000000082d2d7235 */ /* 0x081fe200000000ff */
[----:B------:R-:W-:Y:S01]  /*11d0*/  LOP3.LUT R23, R23, 0x64006400, RZ, 0xfc, !PT ;  /* 0x6400640017177812 */ /* 0x000fe200078efcff */
[----:B------:R-:W-:Y:S01]  /*11e0*/  HFMA2.MMA R39, R39, R8, RZ ;  /* 0x0000000827277235 */ /* 0x000fe200000000ff */
[-C--:B------:R-:W-:Y:S01]  /*11f0*/  HFMA2 R43, R43, R8.reuse, RZ.H0_H0 ;  /* 0x000000082b2b7231 */ /* 0x080fe200000400ff */
[----:B------:R-:W-:Y:S01]  /*1200*/  LOP3.LUT R36, R36, 0x64006400, RZ, 0xfc, !PT ;  /* 0x6400640024247812 */ /* 0x000fe200078efcff */
[----:B------:R-:W-:Y:S01]  /*1210*/  HFMA2 R8, R41, R8, RZ.H0_H0 ;  /* 0x0000000829087231 */ /* 0x000fe200000400ff */
[----:B------:R-:W-:Y:S01]  /*1220*/  LOP3.LUT R30, R30, 0x64006400, RZ, 0xfc, !PT ;  /* 0x640064001e1e7812 */ /* 0x000fe200078efcff */
[----:B------:R-:W-:Y:S01]  /*1230*/  HADD2 R23, R23, -1056, -1056 ;  /* 0xe420e42017177430 */ /* 0x000fe20000000000 */
[-C--:B------:R-:W-:Y:S01]  /*1240*/  HFMA2.MMA R45, R20, R9.reuse, R45 ;  /* 0x00000009142d7235 */ /* 0x080fe2000000002d */
[----:B------:R-:W-:Y:S01]  /*1250*/  HADD2 R20, R21, -1056, -1056 ;  /* 0xe420e42015147430 */ /* 0x000fe20000000000 */
[----:B------:R-:W-:Y:S01]  /*1260*/  HFMA2.MMA R38, R22, R9, R39 ;  /* 0x0000000916267235 */ /* 0x000fe20000000027 */
[----:B------:R-:W-:Y:S01]  /*1270*/  LOP3.LUT R21, R17, 0x3f003f, RZ, 0xc0, !PT ;  /* 0x003f003f11157812 */ /* 0x000fe200078ec0ff */
[-C--:B------:R-:W-:Y:S01]  /*1280*/  HFMA2 R8, R23, R9.reuse, R8 ;  /* 0x0000000917087231 */ /* 0x080fe20000000008 */
[----:B------:R-:W-:Y:S01]  /*1290*/  LOP3.LUT R22, R18, 0x3f003f, RZ, 0xc0, !PT ;  /* 0x003f003f12167812 */ /* 0x000fe200078ec0ff */
[----:B------:R-:W-:Y:S01]  /*12a0*/  HFMA2 R43, R20, R9, R43 ;  /* 0x00000009142b7231 */ /* 0x000fe2000000002b */
        /* <DEDUP_REMOVED lines=8> */
[----:B------:R-:W-:Y:S01]  /*1330*/  SHF.R.U32.HI R17, RZ, 0x6, R17 ;  /* 0x00000006ff117819 */ /* 0x000fe20000011611 */
[----:B------:R-:W-:Y:S01]  /*1340*/  HADD2 R40, R9, -1056, -1056 ;  /* 0xe420e42009287430 */ /* 0x000fe20000000000 */
[----:B------:R-:W-:Y:S01]  /*1350*/  LOP3.LUT R20, R20, 0x64006400, RZ, 0xfc, !PT ;  /* 0x6400640014147812 */ /* 0x000fe200078efcff */
[-C--:B------:R-:W-:Y:S01]  /*1360*/  HFMA2 R9, R42, R10.reuse, R43 ;  /* 0x0000000a2a097231 */ /* 0x080fe2000000002b */
[----:B------:R-:W-:Y:S01]  /*1370*/  SHF.R.U32.HI R16, RZ, 0x6, R16 ;  /* 0x00000006ff107819 */ /* 0x000fe20000011610 */
[-C--:B------:R-:W-:Y:S01]  /*1380*/  HFMA2.MMA R38, R21, R10.reuse, R38 ;  /* 0x0000000a15267235 */ /* 0x080fe20000000026 */
[----:B------:R-:W-:Y:S01]  /*1390*/  LOP3.LUT R17, R17, 0x3f003f, RZ, 0xc0, !PT ;  /* 0x003f003f11117812 */ /* 0x000fe200078ec0ff */
[----:B------:R-:W-:Y:S01]  /*13a0*/  HADD2 R39, R20, -1056, -1056 ;  /* 0xe420e42014277430 */ /* 0x000fe20000000000 */
[----:B------:R-:W-:Y:S01]  /*13b0*/  LOP3.LUT R16, R16, 0x3f003f, RZ, 0xc0, !PT ;  /* 0x003f003f10107812 */ /* 0x000fe200078ec0ff */
[----:B------:R-:W0:Y:S01]  /*13c0*/  LDS.128 R20, [UR4+0x10] ;  /* 0x00001004ff147984 */ /* 0x000e220008000c00 */
[----:B------:R-:W-:Y:S01]  /*13d0*/  SHF.R.U32.HI R18, RZ, 0x6, R18 ;  /* 0x00000006ff127819 */ /* 0x000fe20000011612 */
[----:B------:R-:W-:Y:S01]  /*13e0*/  HFMA2.MMA R45, R40, R10, R45 ;  /* 0x0000000a282d7235 */ /* 0x000fe2000000002d */
[----:B------:R-:W-:Y:S01]  /*13f0*/  LOP3.LUT R17, R17, 0x64006400, RZ, 0xfc, !PT ;  /* 0x6400640011117812 */ /* 0x000fe200078efcff */
[----:B------:R-:W-:Y:S01]  /*1400*/  HFMA2 R8, R39, R10, R8 ;  /* 0x0000000a27087231 */ /* 0x000fe20000000008 */
[----:B------:R-:W-:-:S02]  /*1410*/  SHF.R.U32.HI R19, RZ, 0x6, R19 ;  /* 0x00000006ff137819 */ /* 0x000fc40000011613 */
[----:B------:R-:W-:Y:S01]  /*1420*/  LOP3.LUT R16, R16, 0x64006400, RZ, 0xfc, !PT ;  /* 0x6400640010107812 */ /* 0x000fe200078efcff */
[----:B------:R-:W-:Y:S01]  /*1430*/  HADD2 R10, R17, -1056, -1056 ;  /* 0xe420e420110a7430 */ /* 0x000fe20000000000 */
[----:B------:R-:W-:Y:S02]  /*1440*/  LOP3.LUT R18, R18, 0x3f003f, RZ, 0xc0, !PT ;  /* 0x003f003f12127812 */ /* 0x000fe400078ec0ff */
[----:B------:R-:W-:Y:S01]  /*1450*/  LOP3.LUT R19, R19, 0x3f003f, RZ, 0xc0, !PT ;  /* 0x003f003f13137812 */ /* 0x000fe200078ec0ff */
[----:B------:R-:W-:Y:S01]  /*1460*/  HADD2 R16, R16, -1056, -1056 ;  /* 0xe420e42010107430 */ /* 0x000fe20000000000 */
[----:B------:R-:W-:Y:S01]  /*1470*/  LOP3.LUT R18, R18, 0x64006400, RZ, 0xfc, !PT ;  /* 0x6400640012127812 */ /* 0x000fe200078efcff */
[----:B------:R-:W-:Y:S01]  /*1480*/  HFMA2 R10, R10, R11, R9 ;  /* 0x0000000b0a0a7231 */ /* 0x000fe20000000009 */
[----:B------:R-:W-:Y:S02]  /*1490*/  LOP3.LUT R19, R19, 0x64006400, RZ, 0xfc, !PT ;  /* 0x6400640013137812 */ /* 0x000fe400078efcff */
[----:B------:R-:W-:Y:S01]  /*14a0*/  LOP3.LUT R9, R12, 0x3f003f, RZ, 0xc0, !PT ;  /* 0x003f003f0c097812 */ /* 0x000fe200078ec0ff */
[----:B------:R-:W-:Y:S01]  /*14b0*/  HADD2 R17, R18, -1056, -1056 ;  /* 0xe420e42012117430 */ /* 0x000fe20000000000 */
[----:B------:R-:W-:Y:S01]  /*14c0*/  HFMA2.MMA R45, R16, R11, R45 ;  /* 0x0000000b102d7235 */ /* 0x000fe2000000002d */
[----:B------:R-:W-:Y:S01]  /*14d0*/  LOP3.LUT R16, R14, 0x3f003f, RZ, 0xc0, !PT ;  /* 0x003f003f0e107812 */ /* 0x000fe200078ec0ff */
[----:B------:R-:W-:Y:S01]  /*14e0*/  HADD2 R19, R19, -1056, -1056 ;  /* 0xe420e42013137430 */ /* 0x000fe20000000000 */
[----:B------:R-:W-:-:S02]  /*14f0*/  SHF.R.U32.HI R12, RZ, 0x6, R12 ;  /* 0x00000006ff0c7819 */ /* 0x000fc4000001160c */
[----:B------:R-:W-:Y:S01]  /*1500*/  LOP3.LUT R9, R9, 0x64006400, RZ, 0xfc, !PT ;  /* 0x6400640009097812 */ /* 0x000fe200078efcff */
[----:B------:R-:W-:Y:S01]  /*1510*/  HFMA2.MMA R38, R17, R11, R38 ;  /* 0x0000000b11267235 */ /* 0x000fe20000000026 */
[----:B------:R-:W-:Y:S01]  /*1520*/  SHF.R.U32.HI R14, RZ, 0x6, R14 ;  /* 0x00000006ff0e7819 */ /* 0x000fe2000001160e */
[----:B------:R-:W-:Y:S01]  /*1530*/  HFMA2 R8, R19, R11, R8 ;  /* 0x0000000b13087231 */ /* 0x000fe20000000008 */
[----:B------:R-:W-:Y:S01]  /*1540*/  LOP3.LUT R16, R16, 0x64006400, RZ, 0xfc, !PT ;  /* 0x6400640010107812 */ /* 0x000fe200078efcff */
[----:B------:R-:W-:Y:S01]  /*1550*/  HADD2 R18, R9, -1056, -1056 ;  /* 0xe420e42009127430 */ /* 0x000fe20000000000 */
[----:B------:R-:W-:Y:S02]  /*1560*/  LOP3.LUT R12, R12, 0x3f003f, RZ, 0xc0, !PT ;  /* 0x003f003f0c0c7812 */ /* 0x000fe400078ec0ff */
[----:B------:R-:W-:Y:S01]  /*1570*/  LOP3.LUT R11, R13, 0x3f003f, RZ, 0xc0, !PT ;  /* 0x003f003f0d0b7812 */ /* 0x000fe200078ec0ff */
[----:B------:R-:W-:Y:S01]  /*1580*/  HADD2 R9, R16, -1056, -1056 ;  /* 0xe420e42010097430 */ /* 0x000fe20000000000 */
[----:B------:R-:W-:-:S02]  /*1590*/  LOP3.LUT R14, R14, 0x3f003f, RZ, 0xc0, !PT ;  /* 0x003f003f0e0e7812 */ /* 0x000fc400078ec0ff */
[----:B------:R-:W-:Y:S02]  /*15a0*/  LOP3.LUT R12, R12, 0x64006400, RZ, 0xfc, !PT ;  /* 0x640064000c0c7812 */ /* 0x000fe400078efcff */
[----:B------:R-:W-:Y:S01]  /*15b0*/  LOP3.LUT R11, R11, 0x64006400, RZ, 0xfc, !PT ;  /* 0x640064000b0b7812 */ /* 0x000fe200078efcff */
[-C--:B0-----:R-:W-:Y:S01]  /*15c0*/  HFMA2.MMA R45, R18, R20.reuse, R45 ;  /* 0x00000014122d7235 */ /* 0x081fe2000000002d */
[----:B------:R-:W-:Y:S01]  /*15d0*/  LOP3.LUT R14, R14, 0x64006400, RZ, 0xfc, !PT ;  /* 0x640064000e0e7812 */ /* 0x000fe200078efcff */
[----:B------:R-:W-:Y:S01]  /*15e0*/  HADD2 R12, R12, -1056, -1056 ;  /* 0xe420e4200c0c7430 */ /* 0x000fe20000000000 */
[----:B------:R-:W-:Y:S01]  /*15f0*/  HFMA2.MMA R38, R9, R20, R38 ;  /* 0x0000001409267235 */ /* 0x000fe20000000026 */
[----:B------:R-:W-:Y:S01]  /*1600*/  HADD2 R11, R11, -1056, -1056 ;  /* 0xe420e4200b0b7430 */ /* 0x000fe20000000000 */
[----:B------:R-:W-:Y:S01]  /*1610*/  SHF.R.U32.HI R13, RZ, 0x6, R13 ;  /* 0x00000006ff0d7819 */ /* 0x000fe2000001160d */
[----:B------:R-:W-:Y:S01]  /*1620*/  HADD2 R9, R14, -1056, -1056 ;  /* 0xe420e4200e097430 */ /* 0x000fe20000000000 */
[----:B------:R-:W-:Y:S01]  /*1630*/  LOP3.LUT R17, R15, 0x3f003f, RZ, 0xc0, !PT ;  /* 0x003f003f0f117812 */ /* 0x000fe200078ec0ff */
[----:B------:R-:W-:Y:S01]  /*1640*/  HFMA2 R10, R11, R20, R10 ;  /* 0x000000140b0a7231 */ /* 0x000fe2000000000a */
[----:B------:R-:W-:Y:S01]  /*1650*/  SHF.R.U32.HI R15, RZ, 0x6, R15 ;  /* 0x00000006ff0f7819 */ /* 0x000fe2000001160f */
[-C--:B------:R-:W-:Y:S01]  /*1660*/  HFMA2.MMA R11, R12, R21.reuse, R45 ;  /* 0x000000150c0b7235 */ /* 0x080fe2000000002d */
[----:B------:R-:W-:Y:S01]  /*1670*/  LOP3.LUT R13, R13, 0x3f003f, RZ, 0xc0, !PT ;  /* 0x003f003f0d0d7812 */ /* 0x000fe200078ec0ff */
[----:B------:R-:W-:Y:S01]  /*1680*/  HADD2 R12, R31, -1056, -1056 ;  /* 0xe420e4201f0c7430 */ /* 0x000fe20000000000 */
[----:B------:R-:W-:Y:S01]  /*1690*/  HFMA2.MMA R38, R9, R21, R38 ;  /* 0x0000001509267235 */ /* 0x000fe20000000026 */
[----:B------:R-:W-:Y:S01]  /*16a0*/  LOP3.LUT R17, R17, 0x64006400, RZ, 0xfc, !PT ;  /* 0x6400640011117812 */ /* 0x000fe200078efcff */
[----:B------:R-:W-:Y:S01]  /*16b0*/  HADD2 R9, R36, -1056, -1056 ;  /* 0xe420e42024097430 */ /* 0x000fe20000000000 */
[----:B------:R-:W-:-:S02]  /*16c0*/  LOP3.LUT R15, R15, 0x3f003f, RZ, 0xc0, !PT ;  /* 0x003f003f0f0f7812 */ /* 0x000fc400078ec0ff */
[----:B------:R-:W-:Y:S01]  /*16d0*/  LOP3.LUT R13, R13, 0x64006400, RZ, 0xfc, !PT ;  /* 0x640064000d0d7812 */ /* 0x000fe200078efcff */
[-C--:B------:R-:W-:Y:S01]  /*16e0*/  HFMA2.MMA R11, R12, R22.reuse, R11 ;  /* 0x000000160c0b7235 */ /* 0x080fe2000000000b */
[----:B------:R-:W-:Y:S01]  /*16f0*/  LOP3.LUT R15, R15, 0x64006400, RZ, 0xfc, !PT ;  /* 0x640064000f0f7812 */ /* 0x000fe200078efcff */
[----:B------:R-:W-:Y:S01]  /*1700*/  HADD2 R17, R17, -1056, -1056 ;  /* 0xe420e42011117430 */ /* 0x000fe20000000000 */
[----:B------:R-:W-:Y:S01]  /*1710*/  LOP3.LUT R33, R33, 0x64006400, RZ, 0xfc, !PT ;  /* 0x6400640021217812 */ /* 0x000fe200078efcff */
[----:B------:R-:W-:Y:S01]  /*1720*/  HADD2 R13, R13, -1056, -1056 ;  /* 0xe420e4200d0d7430 */ /* 0x000fe20000000000 */
[----:B------:R-:W-:Y:S01]  /*1730*/  LOP3.LUT R37, R37, 0x64006400, RZ, 0xfc, !PT ;  /* 0x6400640025257812 */ /* 0x000fe200078efcff */
[----:B------:R-:W-:Y:S01]  /*1740*/  HFMA2.MMA R38, R9, R22, R38 ;  /* 0x0000001609267235 */ /* 0x000fe20000000026 */
[----:B------:R-:W-:Y:S01]  /*1750*/  LOP3.LUT R35, R35, 0x64006400, RZ, 0xfc, !PT ;  /* 0x6400640023237812 */ /* 0x000fe200078efcff */
[----:B------:R-:W-:Y:S01]  /*1760*/  HFMA2 R8, R17, R20, R8 ;  /* 0x0000001411087231 */ /* 0x000fe20000000008 */
[----:B------:R-:W-:Y:S01]  /*1770*/  LOP3.LUT R34, R34, 0x64006400, RZ, 0xfc, !PT ;  /* 0x6400640022227812 */ /* 0x000fe200078efcff */
[----:B------:R-:W-:Y:S01]  /*1780*/  HADD2 R15, R15, -1056, -1056 ;  /* 0xe420e4200f0f7430 */ /* 0x000fe20000000000 */
[----:B------:R-:W-:Y:S01]  /*1790*/  LOP3.LUT R32, R32, 0x64006400, RZ, 0xfc, !PT ;  /* 0x6400640020207812 */ /* 0x000fe200078efcff */
[----:B------:R-:W-:Y:S01]  /*17a0*/  HADD2 R33, R33, -1056, -1056 ;  /* 0xe420e42021217430 */ /* 0x000fe20000000000 */
[----:B------:R-:W-:Y:S01]  /*17b0*/  HFMA2.MMA R11, R30, R23, R11 ;  /* 0x000000171e0b7235 */ /* 0x000fe2000000000b */
[----:B------:R-:W-:-:S02]  /*17c0*/  HFMA2 R10, R13, R21, R10 ;  /* 0x000000150d0a7231 */ /* 0x000fc4000000000a */
[----:B------:R-:W-:Y:S02]  /*17d0*/  HADD2 R37, R37, -1056, -1056 ;  /* 0xe420e42025257430 */ /* 0x000fe40000000000 */
[----:B------:R-:W-:Y:S01]  /*17e0*/  HFMA2 R8, R15, R21, R8 ;  /* 0x000000150f087231 */ /* 0x000fe20000000008 */
[----:B------:R-:W-:Y:S01]  /*17f0*/  HFMA2.MMA R38, R33, R23, R38 ;  /* 0x0000001721267235 */ /* 0x000fe20000000026 */
[----:B------:R-:W-:Y:S02]  /*1800*/  HADD2 R35, R35, -1056, -1056 ;  /* 0xe420e42023237430 */ /* 0x000fe40000000000 */
[-C--:B------:R-:W-:Y:S02]  /*1810*/  HFMA2 R10, R37, R22.reuse, R10 ;  /* 0x00000016250a7231 */ /* 0x080fe4000000000a */
[----:B------:R-:W-:Y:S02]  /*1820*/  HADD2 R9, R34, -1056, -1056 ;  /* 0xe420e42022097430 */ /* 0x000fe40000000000 */
[----:B------:R-:W-:-:S02]  /*1830*/  HFMA2 R8, R35, R22, R8 ;  /* 0x0000001623087231 */ /* 0x000fc40000000008 */
[----:B------:R-:W-:Y:S02]  /*1840*/  HADD2 R13, R32, -1056, -1056 ;  /* 0xe420e420200d7430 */ /* 0x000fe40000000000 */
[-C--:B------:R-:W-:Y:S02]  /*1850*/  HFMA2 R10, R9, R23.reuse, R10 ;  /* 0x00000017090a7231 */ /* 0x080fe4000000000a */
[----:B------:R-:W-:Y:S02]  /*1860*/  HFMA2 R8, R13, R23, R8 ;  /* 0x000000170d087231 */ /* 0x000fe40000000008 */
[----:B------:R-:W-:Y:S02]  /*1870*/  HADD2 R11, R11.H0_H0, R11.H1_H1 ;  /* 0x3000000b0b0b7230 */ /* 0x000fe40000000800 */
[----:B------:R-:W-:Y:S02]  /*1880*/  HADD2 R10, R10.H0_H0, R10.H1_H1 ;  /* 0x3000000a0a0a7230 */ /* 0x000fe40000000800 */
[----:B------:R-:W-:-:S02]  /*1890*/  HADD2 R38, R38.H0_H0, R38.H1_H1 ;  /* 0x3000002626267230 */ /* 0x000fc40000000800 */
[----:B------:R-:W-:Y:S01]  /*18a0*/  HADD2 R19, R8.H0_H0, R8.H1_H1 ;  /* 0x3000000808137230 */ /* 0x000fe20000000800 */
[----:B------:R-:W-:-:S04]  /*18b0*/  PRMT R11, R11, 0x5410, R10 ;  /* 0x000054100b0b7816 */ /* 0x000fc8000000000a */
[----:B------:R-:W-:Y:S02]  /*18c0*/  PRMT R38, R38, 0x5410, R19 ;  /* 0x0000541026267816 */ /* 0x000fe40000000013 */
[----:B------:R-:W-:-:S03]  /*18d0*/  HFMA2.MMA R7, R11, R28, R7 ;  /* 0x0000001c0b077235 */ /* 0x000fc60000000007 */
[----:B------:R-:W-:-:S08]  /*18e0*/  HFMA2 R6, R38, R29, R6 ;  /* 0x0000001d26067231 */ /* 0x000fd00000000006 */
.L_x_3232:
[----:B------:R-:W-:Y:S05]  /*18f0*/  @P2 BRA `(.L_x_3233) ;  /* 0x0000000800d82947 */ /* 0x000fea0003800000 */
[----:B------:R-:W-:Y:S01]  /*1900*/  IMAD R9, R4, 0xc, RZ ;  /* 0x0000000c04097824 */ /* 0x000fe200078e02ff */
[----:B------:R-:W0:Y:S01]  /*1910*/  LDS.128 R20, [UR4+0x20] ;  /* 0x00002004ff147984 */ /* 0x000e220008000c00 */
[----:B------:R-:W-:-:S04]  /*1920*/  IMAD.WIDE.U32 R34, R2, 0xc, R26 ;  /* 0x0000000c02227825 */ /* 0x000fc800078e001a */
[----:B------:R-:W-:-:S05]  /*1930*/  IMAD.IADD R35, R35, 0x1, R9 ;  /* 0x0000000123237824 */ /* 0x000fca00078e0209 */
[----:B------:R-:W2:Y:S01]  /*1940*/  LDG.E.128.CONSTANT R8, desc[UR6][R34.64] ;  /* 0x0000000622087981 */ /* 0x000ea2000c1e9d00 */
[----:B------:R-:W-:-:S05]  /*1950*/  IMAD.WIDE R36, R2, 0x4, R34 ;  /* 0x0000000402247825 */ /* 0x000fca00078e0222 */
[----:B------:R1:W3:Y:S01]  /*1960*/  LDG.E.128.CONSTANT R12, desc[UR6][R36.64] ;  /* 0x00000006240c7981 */ /* 0x0002e2000c1e9d00 */
[----:B------:R-:W-:-:S06]  /*1970*/  IMAD.WIDE R16, R2, 0x4, R36 ;  /* 0x0000000402107825 */ /* 0x000fcc00078e0224 */
[----:B------:R-:W4:Y:S01]  /*1980*/  LDG.E.128.CONSTANT R16, desc[UR6][R16.64] ;  /* 0x0000000610107981 */ /* 0x000f22000c1e9d00 */
[----:B--2---:R-:W-:Y:S02]  /*1990*/  LOP3.LUT R39, R9, 0x3f003f, RZ, 0xc0, !PT ;  /* 0x003f003f09277812 */ /* 0x004fe400078ec0ff */
[--C-:B------:R-:W-:Y:S02]  /*19a0*/  SHF.R.U32.HI R32, RZ, 0xc, R9.reuse ;  /* 0x0000000cff207819 */ /* 0x100fe40000011609 */
[----:B------:R-:W-:Y:S02]  /*19b0*/  SHF.R.U32.HI R9, RZ, 0x6, R9 ;  /* 0x00000006ff097819 */ /* 0x000fe40000011609 */
[----:B------:R-:W-:Y:S02]  /*19c0*/  LOP3.LUT R38, R8, 0x3f003f, RZ, 0xc0, !PT ;  /* 0x003f003f08267812 */ /* 0x000fe400078ec0ff */
[----:B------:R-:W-:Y:S02]  /*19d0*/  LOP3.LUT R40, R10, 0x3f003f, RZ, 0xc0, !PT ;  /* 0x003f003f0a287812 */ /* 0x000fe400078ec0ff */
[----:B-1----:R-:W-:-:S02]  /*19e0*/  LOP3.LUT R37, R9, 0x3f003f, RZ, 0xc0, !PT ;  /* 0x003f003f09257812 */ /* 0x002fc400078ec0ff */
[----:B------:R-:W-:Y:S02]  /*19f0*/  LOP3.LUT R35, R39, 0x64006400, RZ, 0xfc, !PT ;  /* 0x6400640027237812 */ /* 0x000fe400078efcff */
[--C-:B------:R-:W-:Y:S02]  /*1a00*/  SHF.R.U32.HI R31, RZ, 0xc, R8.reuse ;  /* 0x0000000cff1f7819 */ /* 0x100fe40000011608 */
[----:B------:R-:W-:Y:S01]  /*1a10*/  SHF.R.U32.HI R8, RZ, 0x6, R8 ;  /* 0x00000006ff087819 */ /* 0x000fe20000011608 */
[----:B------:R-:W-:Y:S01]  /*1a20*/  HADD2 R35, R35, -1056, -1056 ;  /* 0xe420e42023237430 */ /* 0x000fe20000000000 */
[----:B------:R-:W-:Y:S02]  /*1a30*/  LOP3.LUT R38, R38, 0x64006400, RZ, 0xfc, !PT ;  /* 0x6400640026267812 */ /* 0x000fe400078efcff */
[----:B------:R-:W-:Y:S02]  /*1a40*/  LOP3.LUT R36, R40, 0x64006400, RZ, 0xfc, !PT ;  /* 0x6400640028247812 */ /* 0x000fe400078efcff */
[----:B------:R-:W-:Y:S01]  /*1a50*/  LOP3.LUT R37, R37, 0x64006400, RZ, 0xfc, !PT ;  /* 0x6400640025257812 */ /* 0x000fe200078efcff */
[----:B------:R-:W-:Y:S01]  /*1a60*/  HADD2 R9, R38, -1056, -1056 ;  /* 0xe420e42026097430 */ /* 0x000fe20000000000 */
[--C-:B------:R-:W-:Y:S01]  /*1a70*/  SHF.R.U32.HI R33, RZ, 0xc, R10.reuse ;  /* 0x0000000cff217819 */ /* 0x100fe2000001160a */
[----:B------:R-:W-:Y:S01]  /*1a80*/  HADD2 R39, R36, -1056, -1056 ;  /* 0xe420e42024277430 */ /* 0x000fe20000000000 */
[----:B------:R-:W-:Y:S01]  /*1a90*/  LOP3.LUT R34, R11, 0x3f003f, RZ, 0xc0, !PT ;  /* 0x003f003f0b227812 */ /* 0x000fe200078ec0ff */
[----:B------:R-:W-:Y:S01]  /*1aa0*/  HADD2 R36, R37, -1056, -1056 ;  /* 0xe420e42025247430 */ /* 0x000fe20000000000 */
[----:B------:R-:W-:Y:S01]  /*1ab0*/  SHF.R.U32.HI R10, RZ, 0x6, R10 ;  /* 0x00000006ff0a7819 */ /* 0x000fe2000001160a */
[----:B0-----:R-:W-:Y:S01]  /*1ac0*/  HFMA2 R37, R35, R20, RZ.H0_H0 ;  /* 0x0000001423257231 */ /* 0x001fe200000400ff */
[----:B------:R-:W-:Y:S01]  /*1ad0*/  LOP3.LUT R8, R8, 0x3f003f, RZ, 0xc0, !PT ;  /* 0x003f003f08087812 */ /* 0x000fe200078ec0ff */
[----:B------:R-:W-:Y:S01]  /*1ae0*/  HFMA2.MMA R9, R9, R20, RZ ;  /* 0x0000001409097235 */ /* 0x000fe200000000ff */
[----:B------:R-:W-:-:S02]  /*1af0*/  LOP3.LUT R34, R34, 0x64006400, RZ, 0xfc, !PT ;  /* 0x6400640022227812 */ /* 0x000fc400078efcff */
[----:B------:R-:W-:Y:S02]  /*1b00*/  LOP3.LUT R8, R8, 0x64006400, RZ, 0xfc, !PT ;  /* 0x6400640008087812 */ /* 0x000fe400078efcff */
[----:B------:R-:W-:Y:S01]  /*1b10*/  LOP3.LUT R35, R10, 0x3f003f, RZ, 0xc0, !PT ;  /* 0x003f003f0a237812 */ /* 0x000fe200078ec0ff */
[----:B------:R-:W-:Y:S01]  /*1b20*/  HADD2 R41, R34, -1056, -1056 ;  /* 0xe420e42022297430 */ /* 0x000fe20000000000 */
[--C-:B------:R-:W-:Y:S01]  /*1b30*/  SHF.R.U32.HI R30, RZ, 0xc, R11.reuse ;  /* 0x0000000cff1e7819 */ /* 0x100fe2000001160b */
[----:B------:R-:W-:Y:S01]  /*1b40*/  HADD2 R34, R8, -1056, -1056 ;  /* 0xe420e42008227430 */ /* 0x000fe20000000000 */
[----:B------:R-:W-:Y:S01]  /*1b50*/  SHF.R.U32.HI R11, RZ, 0x6, R11 ;  /* 0x00000006ff0b7819 */ /* 0x000fe2000001160b */
[----:B------:R-:W-:Y:S01]  /*1b60*/  HFMA2 R10, R36, R21, R37 ;  /* 0x00000015240a7231 */ /* 0x000fe20000000025 */
[----:B------:R-:W-:Y:S01]  /*1b70*/  LOP3.LUT R35, R35, 0x64006400, RZ, 0xfc, !PT ;  /* 0x6400640023237812 */ /* 0x000fe200078efcff */
[----:B------:R-:W-:Y:S01]  /*1b80*/  HFMA2.MMA R8, R39, R20, RZ ;  /* 0x0000001427087235 */ /* 0x000fe200000000ff */
[----:B------:R-:W-:Y:S01]  /*1b90*/  LOP3.LUT R37, R11, 0x3f003f, RZ, 0xc0, !PT ;  /* 0x003f003f0b257812 */ /* 0x000fe200078ec0ff */
[----:B------:R-:W-:Y:S01]  /*1ba0*/  HFMA2.MMA R9, R34, R21, R9 ;  /* 0x0000001522097235 */ /* 0x000fe20000000009 */
[----:B---3--:R-:W-:Y:S01]  /*1bb0*/  LOP3.LUT R36, R14, 0x3f003f, RZ, 0xc0, !PT ;  /* 0x003f003f0e247812 */ /* 0x008fe200078ec0ff */
[----:B------:R-:W-:Y:S01]  /*1bc0*/  HADD2 R35, R35, -1056, -1056 ;  /* 0xe420e42023237430 */ /* 0x000fe20000000000 */
[----:B------:R-:W-:Y:S01]  /*1bd0*/  LOP3.LUT R37, R37, 0x64006400, RZ, 0xfc, !PT ;  /* 0x6400640025257812 */ /* 0x000fe200078efcff */
[----:B------:R-:W-:Y:S01]  /*1be0*/  HFMA2 R20, R41, R20, RZ.H0_H0 ;  /* 0x0000001429147231 */ /* 0x000fe200000400ff */
[----:B------:R-:W-:-:S02]  /*1bf0*/  LOP3.LUT R11, R12, 0x3f003f, RZ, 0xc0, !PT ;  /* 0x003f003f0c0b7812 */ /* 0x000fc400078ec0ff */
[----:B------:R-:W-:Y:S01]  /*1c00*/  LOP3.LUT R34, R13, 0x3f003f, RZ, 0xc0, !PT ;  /* 0x003f003f0d227812 */ /* 0x000fe200078ec0ff */
[----:B------:R-:W-:Y:S01]  /*1c10*/  HFMA2.MMA R8, R35, R21, R8 ;  /* 0x0000001523087235 */ /* 0x000fe20000000008 */
[----:B------:R-:W-:Y:S01]  /*1c20*/  LOP3.LUT R36, R36, 0x64006400, RZ, 0xfc, !PT ;  /* 0x6400640024247812 */ /* 0x000fe200078efcff */
[----:B------:R-:W-:Y:S01]  /*1c30*/  HADD2 R39, R37, -1056, -1056 ;  /* 0xe420e42025277430 */ /* 0x000fe20000000000 */
[----:B------:R-:W-:Y:S02]  /*1c40*/  LOP3.LUT R11, R11, 0x64006400, RZ, 0xfc, !PT ;  /* 0x640064000b0b7812 */ /* 0x000fe400078efcff */
[----:B------:R-:W-:Y:S01]  /*1c50*/  LOP3.LUT R34, R34, 0x64006400, RZ, 0xfc, !PT ;  /* 0x6400640022227812 */ /* 0x000fe200078efcff */
[----:B------:R-:W-:Y:S01]  /*1c60*/  HADD2 R37, R36, -1056, -1056 ;  /* 0xe420e42024257430 */ /* 0x000fe20000000000 */
[----:B------:R-:W-:Y:S01]  /*1c70*/  SHF.R.U32.HI R36, RZ, 0x6, R15 ;  /* 0x00000006ff247819 */ /* 0x000fe2000001160f */
[----:B------:R-:W-:Y:S01]  /*1c80*/  HADD2 R38, R11, -1056, -1056 ;  /* 0xe420e4200b267430 */ /* 0x000fe20000000000 */
[----:B------:R-:W-:Y:S01]  /*1c90*/  LOP3.LUT R31, R31, 0xf000f, RZ, 0xc0, !PT ;  /* 0x000f000f1f1f7812 */ /* 0x000fe200078ec0ff */
[----:B------:R-:W-:Y:S01]  /*1ca0*/  HADD2 R35, R34, -1056, -1056 ;  /* 0xe420e42022237430 */ /* 0x000fe20000000000 */
[----:B------:R-:W-:Y:S01]  /*1cb0*/  SHF.R.U32.HI R34, RZ, 0x6, R14 ;  /* 0x00000006ff227819 */ /* 0x000fe2000001160e */
[----:B------:R-:W-:Y:S01]  /*1cc0*/  HFMA2 R11, R39, R21, R20 ;  /* 0x00000015270b7231 */ /* 0x000fe20000000014 */
[-C--:B------:R-:W-:Y:S01]  /*1cd0*/  HFMA2.MMA R21, R37, R22.reuse, R8 ;  /* 0x0000001625157235 */ /* 0x080fe20000000008 */
[----:B------:R-:W-:Y:S01]  /*1ce0*/  SHF.R.U32.HI R8, RZ, 0x6, R12 ;  /* 0x00000006ff087819 */ /* 0x000fe2000001160c */
[----:B------:R-:W-:Y:S01]  /*1cf0*/  HFMA2 R10, R35, R22, R10 ;  /* 0x00000016230a7231 */ /* 0x000fe2000000000a */
[----:B------:R-:W-:Y:S01]  /*1d00*/  LOP3.LUT R35, R15, 0x3f003f, RZ, 0xc0, !PT ;  /* 0x003f003f0f237812 */ /* 0x000fe200078ec0ff */
[----:B------:R-:W-:Y:S01]  /*1d10*/  HFMA2.MMA R9, R38, R22, R9 ;  /* 0x0000001626097235 */ /* 0x000fe20000000009 */
[----:B------:R-:W-:-:S02]  /*1d20*/  SHF.R.U32.HI R20, RZ, 0x6, R13 ;  /* 0x00000006ff147819 */ /* 0x000fc4000001160d */
        /* <DEDUP_REMOVED lines=8> */
[----:B------:R-:W-:Y:S01]  /*1db0*/  HFMA2 R11, R38, R22, R11 ;  /* 0x00000016260b7231 */ /* 0x000fe2000000000b */
        /* <DEDUP_REMOVED lines=8> */
[-C--:B------:R-:W-:Y:S01]  /*1e40*/  HFMA2.MMA R22, R8, R23.reuse, R9 ;  /* 0x0000001708167235 */ /* 0x080fe20000000009 */
[-C--:B------:R-:W-:Y:S01]  /*1e50*/  HFMA2 R20, R35, R23.reuse, R10 ;  /* 0x0000001723147231 */ /* 0x080fe2000000000a */
[----:B------:R-:W-:Y:S01]  /*1e60*/  HFMA2.MMA R21, R34, R23, R21 ;  /* 0x0000001722157235 */ /* 0x000fe20000000015 */
[----:B------:R-:W-:Y:S01]  /*1e70*/  HFMA2 R23, R36, R23, R11 ;  /* 0x0000001724177231 */ /* 0x000fe2000000000b */
[----:B------:R-:W-:Y:S01]  /*1e80*/  SHF.R.U32.HI R36, RZ, 0xc, R14 ;  /* 0x0000000cff247819 */ /* 0x000fe2000001160e */
[----:B------:R-:W0:Y:S01]  /*1e90*/  LDS.128 R8, [UR4+0x30] ;  /* 0x00003004ff087984 */ /* 0x000e220008000c00 */
[----:B------:R-:W-:-:S02]  /*1ea0*/  SHF.R.U32.HI R34, RZ, 0xc, R12 ;  /* 0x0000000cff227819 */ /* 0x000fc4000001160c */
[----:B----4-:R-:W-:Y:S02]  /*1eb0*/  SHF.R.U32.HI R14, RZ, 0x8, R18 ;  /* 0x00000008ff0e7819 */ /* 0x010fe40000011612 */
[----:B------:R-:W-:Y:S02]  /*1ec0*/  SHF.R.U32.HI R12, RZ, 0x8, R16 ;  /* 0x00000008ff0c7819 */ /* 0x000fe40000011610 */
[----:B------:R-:W-:Y:S02]  /*1ed0*/  SHF.R.U32.HI R35, RZ, 0xc, R13 ;  /* 0x0000000cff237819 */ /* 0x000fe4000001160d */
[----:B------:R-:W-:Y:S02]  /*1ee0*/  LOP3.LUT R14, R37, 0x300030, R14, 0xf8, !PT ;  /* 0x00300030250e7812 */ /* 0x000fe400078ef80e */
[----:B------:R-:W-:Y:S02]  /*1ef0*/  SHF.R.U32.HI R13, RZ, 0x8, R17 ;  /* 0x00000008ff0d7819 */ /* 0x000fe40000011611 */
[----:B------:R-:W-:-:S02]  /*1f00*/  SHF.R.U32.HI R33, RZ, 0xc, R15 ;  /* 0x0000000cff217819 */ /* 0x000fc4000001160f */
[----:B------:R-:W-:Y:S02]  /*1f10*/  LOP3.LUT R12, R31, 0x300030, R12, 0xf8, !PT ;  /* 0x003000301f0c7812 */ /* 0x000fe400078ef80c */
[----:B------:R-:W-:Y:S02]  /*1f20*/  LOP3.LUT R37, R30, 0xf000f, RZ, 0xc0, !PT ;  /* 0x000f000f1e257812 */ /* 0x000fe400078ec0ff */
[----:B------:R-:W-:Y:S02]  /*1f30*/  LOP3.LUT R34, R34, 0xf000f, RZ, 0xc0, !PT ;  /* 0x000f000f22227812 */ /* 0x000fe400078ec0ff */
[----:B------:R-:W-:Y:S02]  /*1f40*/  LOP3.LUT R30, R35, 0xf000f, RZ, 0xc0, !PT ;  /* 0x000f000f231e7812 */ /* 0x000fe400078ec0ff */
[----:B------:R-:W-:Y:S02]  /*1f50*/  SHF.R.U32.HI R15, RZ, 0xa, R16 ;  /* 0x0000000aff0f7819 */ /* 0x000fe40000011610 */
[----:B------:R-:W-:-:S02]  /*1f60*/  SHF.R.U32.HI R31, RZ, 0xa, R17 ;  /* 0x0000000aff1f7819 */ /* 0x000fc40000011611 */
[----:B------:R-:W-:Y:S02]  /*1f70*/  LOP3.LUT R36, R36, 0xf000f, RZ, 0xc0, !PT ;  /* 0x000f000f24247812 */ /* 0x000fe400078ec0ff */
[----:B------:R-:W-:Y:S02]  /*1f80*/  SHF.R.U32.HI R35, RZ, 0xa, R18 ;  /* 0x0000000aff237819 */ /* 0x000fe40000011612 */
[----:B------:R-:W-:Y:S02]  /*1f90*/  LOP3.LUT R13, R32, 0x300030, R13, 0xf8, !PT ;  /* 0x00300030200d7812 */ /* 0x000fe400078ef80d */
[----:B------:R-:W-:Y:S02]  /*1fa0*/  SHF.R.U32.HI R32, RZ, 0x8, R19 ;  /* 0x00000008ff207819 */ /* 0x000fe40000011613 */
[----:B------:R-:W-:Y:S02]  /*1fb0*/  LOP3.LUT R15, R34, 0x300030, R15, 0xf8, !PT ;  /* 0x00300030220f7812 */ /* 0x000fe400078ef80f */
[----:B------:R-:W-:-:S02]  /*1fc0*/  LOP3.LUT R31, R30, 0x300030, R31, 0xf8, !PT ;  /* 0x003000301e1f7812 */ /* 0x000fc400078ef81f */
[----:B------:R-:W-:Y:S02]  /*1fd0*/  LOP3.LUT R30, R36, 0x300030, R35, 0xf8, !PT ;  /* 0x00300030241e7812 */ /* 0x000fe400078ef823 */
[----:B------:R-:W-:Y:S02]  /*1fe0*/  LOP3.LUT R34, R16, 0x3f003f, RZ, 0xc0, !PT ;  /* 0x003f003f10227812 */ /* 0x000fe400078ec0ff */
[----:B------:R-:W-:Y:S02]  /*1ff0*/  LOP3.LUT R36, R18, 0x3f003f, RZ, 0xc0, !PT ;  /* 0x003f003f12247812 */ /* 0x000fe400078ec0ff */
[----:B------:R-:W-:Y:S02]  /*2000*/  LOP3.LUT R32, R37, 0x300030, R32, 0xf8, !PT ;  /* 0x0030003025207812 */ /* 0x000fe400078ef820 */
[----:B------:R-:W-:Y:S02]  /*2010*/  SHF.R.U32.HI R16, RZ, 0x6, R16 ;  /* 0x00000006ff107819 */ /* 0x000fe40000011610 */
[----:B------:R-:W-:-:S02]  /*2020*/  LOP3.LUT R37, R34, 0x64006400, RZ, 0xfc, !PT ;  /* 0x6400640022257812 */ /* 0x000fc400078efcff */
[----:B------:R-:W-:Y:S02]  /*2030*/  SHF.R.U32.HI R18, RZ, 0x6, R18 ;  /* 0x00000006ff127819 */ /* 0x000fe40000011612 */
[----:B------:R-:W-:Y:S01]  /*2040*/  LOP3.LUT R36, R36, 0x64006400, RZ, 0xfc, !PT ;  /* 0x6400640024247812 */ /* 0x000fe200078efcff */
[----:B------:R-:W-:Y:S01]  /*2050*/  HADD2 R37, R37, -1056, -1056 ;  /* 0xe420e42025257430 */ /* 0x000fe20000000000 */
[----:B------:R-:W-:Y:S02]  /*2060*/  LOP3.LUT R38, R17, 0x3f003f, RZ, 0xc0, !PT ;  /* 0x003f003f11267812 */ /* 0x000fe400078ec0ff */
[----:B------:R-:W-:Y:S01]  /*2070*/  SHF.R.U32.HI R35, RZ, 0xa, R19 ;  /* 0x0000000aff237819 */ /* 0x000fe20000011613 */
[----:B------:R-:W-:Y:S01]  /*2080*/  HADD2 R36, R36, -1056, -1056 ;  /* 0xe420e42024247430 */ /* 0x000fe20000000000 */
[----:B------:R-:W-:Y:S01]  /*2090*/  LOP3.LUT R34, R19, 0x3f003f, RZ, 0xc0, !PT ;  /* 0x003f003f13227812 */ /* 0x000fe200078ec0ff */
[----:B0-----:R-:W-:Y:S01]  /*20a0*/  HFMA2.MMA R22, R37, R8, R22 ;  /* 0x0000000825167235 */ /* 0x001fe20000000016 */
[----:B------:R-:W-:-:S02]  /*20b0*/  SHF.R.U32.HI R17, RZ, 0x6, R17 ;  /* 0x00000006ff117819 */ /* 0x000fc40000011611 */
[----:B------:R-:W-:Y:S01]  /*20c0*/  SHF.R.U32.HI R19, RZ, 0x6, R19 ;  /* 0x00000006ff137819 */ /* 0x000fe20000011613 */
[----:B------:R-:W-:Y:S01]  /*20d0*/  HFMA2.MMA R21, R36, R8, R21 ;  /* 0x0000000824157235 */ /* 0x000fe20000000015 */
        /* <DEDUP_REMOVED lines=9> */
[-C--:B------:R-:W-:Y:S01]  /*2170*/  HFMA2 R20, R39, R8.reuse, R20 ;  /* 0x0000000827147231 */ /* 0x080fe20000000014 */
[----:B------:R-:W-:Y:S01]  /*2180*/  LOP3.LUT R16, R16, 0x64006400, RZ, 0xfc, !PT ;  /* 0x6400640010107812 */ /* 0x000fe200078efcff */
[----:B------:R-:W-:Y:S01]  /*2190*/  HFMA2 R23, R34, R8, R23 ;  /* 0x0000000822177231 */ /* 0x000fe20000000017 */
[----:B------:R-:W-:-:S02]  /*21a0*/  LOP3.LUT R18, R18, 0x64006400, RZ, 0xfc, !PT ;  /* 0x6400640012127812 */ /* 0x000fc400078efcff */
[----:B------:R-:W-:Y:S02]  /*21b0*/  LOP3.LUT R17, R17, 0x64006400, RZ, 0xfc, !PT ;  /* 0x6400640011117812 */ /* 0x000fe400078efcff */
[----:B------:R-:W-:Y:S01]  /*21c0*/  LOP3.LUT R19, R19, 0x64006400, RZ, 0xfc, !PT ;  /* 0x6400640013137812 */ /* 0x000fe200078efcff */
[----:B------:R-:W-:Y:S01]  /*21d0*/  HADD2 R18, R18, -1056, -1056 ;  /* 0xe420e42012127430 */ /* 0x000fe20000000000 */
[----:B------:R-:W-:Y:S01]  /*21e0*/  LOP3.LUT R33, R40, 0x300030, R35, 0xf8, !PT ;  /* 0x0030003028217812 */ /* 0x000fe200078ef823 */
        /* <DEDUP_REMOVED lines=16> */
[-C--:B------:R-:W-:Y:S01]  /*22f0*/  HFMA2.MMA R22, R9, R10.reuse, R22 ;  /* 0x0000000a09167235 */ /* 0x080fe20000000016 */
[----:B------:R-:W-:Y:S01]  /*2300*/  LOP3.LUT R31, R31, 0x64006400, RZ, 0xfc, !PT ;  /* 0x640064001f1f7812 */ /* 0x000fe200078efcff */
[----:B------:R-:W-:Y:S01]  /*2310*/  HFMA2.MMA R21, R14, R10, R21 ;  /* 0x0000000a0e157235 */ /* 0x000fe20000000015 */
[----:B------:R-:W-:Y:S01]  /*2320*/  HADD2 R30, R30, -1056, -1056 ;  /* 0xe420e4201e1e7430 */ /* 0x000fe20000000000 */
[----:B------:R-:W-:Y:S01]  /*2330*/  LOP3.LUT R33, R33, 0x64006400, RZ, 0xfc, !PT ;  /* 0x6400640021217812 */ /* 0x000fe200078efcff */
[----:B------:R-:W-:-:S02]  /*2340*/  HADD2 R13, R13, -1056, -1056 ;  /* 0xe420e4200d0d7430 */ /* 0x000fc40000000000 */
[----:B------:R-:W-:Y:S01]  /*2350*/  HADD2 R32, R32, -1056, -1056 ;  /* 0xe420e42020207430 */ /* 0x000fe20000000000 */
[-C--:B------:R-:W-:Y:S01]  /*2360*/  HFMA2.MMA R22, R15, R11.reuse, R22 ;  /* 0x0000000b0f167235 */ /* 0x080fe20000000016 */
[-C--:B------:R-:W-:Y:S01]  /*2370*/  HFMA2 R20, R13, R10.reuse, R20 ;  /* 0x0000000a0d147231 */ /* 0x080fe20000000014 */
[----:B------:R-:W-:Y:S01]  /*2380*/  HFMA2.MMA R21, R30, R11, R21 ;  /* 0x0000000b1e157235 */ /* 0x000fe20000000015 */
[----:B------:R-:W-:Y:S02]  /*2390*/  HADD2 R31, R31, -1056, -1056 ;  /* 0xe420e4201f1f7430 */ /* 0x000fe40000000000 */
[----:B------:R-:W-:Y:S02]  /*23a0*/  HFMA2 R23, R32, R10, R23 ;  /* 0x0000000a20177231 */ /* 0x000fe40000000017 */
[----:B------:R-:W-:Y:S02]  /*23b0*/  HADD2 R8, R33, -1056, -1056 ;  /* 0xe420e42021087430 */ /* 0x000fe40000000000 */
[----:B------:R-:W-:-:S02]  /*23c0*/  HFMA2 R20, R31, R11, R20 ;  /* 0x0000000b1f147231 */ /* 0x000fc40000000014 */
[----:B------:R-:W-:Y:S02]  /*23d0*/  HFMA2 R23, R8, R11, R23 ;  /* 0x0000000b08177231 */ /* 0x000fe40000000017 */
[----:B------:R-:W-:Y:S02]  /*23e0*/  HADD2 R22, R22.H0_H0, R22.H1_H1 ;  /* 0x3000001616167230 */ /* 0x000fe40000000800 */
[----:B------:R-:W-:Y:S02]  /*23f0*/  HADD2 R11, R20.H0_H0, R20.H1_H1 ;  /* 0x30000014140b7230 */ /* 0x000fe40000000800 */
[----:B------:R-:W-:Y:S02]  /*2400*/  HADD2 R21, R21.H0_H0, R21.H1_H1 ;  /* 0x3000001515157230 */ /* 0x000fe40000000800 */
[----:B------:R-:W-:Y:S01]  /*2410*/  HADD2 R23, R23.H0_H0, R23.H1_H1 ;  /* 0x3000001717177230 */ /* 0x000fe20000000800 */
[----:B------:R-:W-:-:S04]  /*2420*/  PRMT R22, R22, 0x5410, R11 ;  /* 0x0000541016167816 */ /* 0x000fc8000000000b */
[----:B------:R-:W-:Y:S02]  /*2430*/  PRMT R21, R21, 0x5410, R23 ;  /* 0x0000541015157816 */ /* 0x000fe40000000017 */
[----:B------:R-:W-:-:S03]  /*2440*/  HFMA2.MMA R7, R22, R28, R7 ;  /* 0x0000001c16077235 */ /* 0x000fc60000000007 */
[----:B------:R-:W-:-:S08]  /*2450*/  HFMA2 R6, R21, R29, R6 ;  /* 0x0000001d15067231 */ /* 0x000fd00000000006 */
.L_x_3233:
[----:B------:R-:W-:Y:S01]  /*2460*/  VIADD R24, R24, 0x20 ;  /* 0x0000002018187836 */ /* 0x000fe20000000000 */
[----:B------:R-:W-:Y:S01]  /*2470*/  UIADD3 UR4, UR4, 0x40, URZ ;  /* 0x0000004004047890 */ /* 0x000fe2000fffe03f */
[----:B------:R-:W-:-:S03]  /*2480*/  IMAD.WIDE.U32 R26, R2, 0x18, R26 ;  /* 0x00000018021a7825 */ /* 0x000fc600078e001a */
[----:B------:R-:W-:Y:S01]  /*2490*/  ISETP.GE.AND P0, PT, R24, UR5, PT ;  /* 0x0000000518007c0c */ /* 0x000fe2000bf06270 */
[----:B------:R-:W-:Y:S01]  /*24a0*/  IMAD R9, R4, 0x18, RZ ;  /* 0x0000001804097824 */ /* 0x000fe200078e02ff */
[----:B------:R-:W-:-:S03]  /*24b0*/  ISETP.LT.AND P2, PT, R24, R25, PT ;  /* 0x000000191800720c */ /* 0x000fc60003f41270 */
[----:B------:R-:W-:-:S10]  /*24c0*/  IMAD.IADD R27, R27, 0x1, R9 ;  /* 0x000000011b1b7824 */ /* 0x000fd400078e0209 */
[----:B------:R-:W-:Y:S05]  /*24d0*/  @!P0 BRA P2, `(.L_x_3234) ;  /* 0xffffffe400f48947 */ /* 0x000fea000103ffff */
.L_x_3231:
[----:B------:R-:W-:Y:S05]  /*24e0*/  @P1 EXIT ;  /* 0x000000000000194d */ /* 0x000fea0003800000 */
[----:B------:R-:W1:Y:S01]  /*24f0*/  S2R R3, SR_CTAID.X ;  /* 0x0000000000037919 */ /* 0x000e620000002500 */
[----:B------:R-:W2:Y:S01]  /*2500*/  S2UR UR4, SR_CTAID.Y ;  /* 0x00000000000479c3 */ /* 0x000ea20000002600 */
[----:B------:R-:W-:Y:S01]  /*2510*/  HMUL2 R7, R7, R0.H0_H0 ;  /* 0x2000000007077232 */ /* 0x000fe20000000000 */
[----:B------:R-:W1:Y:S06]  /*2520*/  S2R R8, SR_TID.X ;  /* 0x0000000000087919 */ /* 0x000e6c0000002100 */
[----:B------:R-:W3:Y:S01]  /*2530*/  LDC.64 R4, c[0x0][0x230] ;  /* 0x00008c00ff047b82 */ /* 0x000ee20000000a00 */
[----:B-1----:R-:W-:-:S04]  /*2540*/  IMAD R3, R3, 0x40, R8 ;  /* 0x0000004003037824 */ /* 0x002fc800078e0208 */
[----:B------:R-:W-:-:S04]  /*2550*/  IMAD.SHL.U32 R3, R3, 0x4, RZ ;  /* 0x0000000403037824 */ /* 0x000fc800078e00ff */
[----:B--2---:R-:W-:-:S04]  /*2560*/  IMAD R3, R2, UR4, R3 ;  /* 0x0000000402037c24 */ /* 0x004fc8000f8e0203 */
        /* <DEDUP_REMOVED lines=9> */
.L_x_3238:
[----:B------:R-:W1:Y:S02]  /*2600*/  LDS R2, [R0] ;  /* 0x0000000000027984 */ /* 0x000e640000000800 */
[----:B-1----:R-:W-:-:S10]  /*2610*/  HFMA2.MMA R3, R2, 1, 1, R7 ;  /* 0x3c003c0002037835 */ /* 0x002fd40000000007 */
[----:B------:R-:W1:Y:S02]  /*2620*/  ATOMS.CAST.SPIN R3, [R0], R2, R3 ;  /* 0x000000020003738d */ /* 0x000e640001800003 */
[----:B-1----:R-:W-:-:S13]  /*2630*/  ISETP.EQ.U32.AND P0, PT, R3, 0x1, PT ;  /* 0x000000010300780c */ /* 0x002fda0003f02070 */
[----:B------:R-:W-:Y:S05]  /*2640*/  @!P0 BRA `(.L_x_3238) ;  /* 0xfffffffc00ec8947 */ /* 0x000fea000383ffff */
[----:B------:R-:W-:Y:S05]  /*2650*/  BRA `(.L_x_3236) ;  /* 0x00000000000c7947 */ /* 0x000fea0003800000 */
.L_x_3237:
[----:B------:R-:W2:Y:S02]  /*2660*/  LD.E R0, desc[UR6][R4.64] ;  /* 0x0000000604007980 */ /* 0x000ea4000c101900 */
[----:B--2---:R-:W-:-:S05]  /*2670*/  IMAD.IADD R3, R7, 0x1, R0 ;  /* 0x0000000107037824 */ /* 0x004fca00078e0200 */
[----:B------:R1:W-:Y:S02]  /*2680*/  ST.E desc[UR6][R4.64], R3 ;  /* 0x0000000304007985 */ /* 0x0003e4000c101906 */
.L_x_3236:
[----:B------:R-:W-:Y:S05]  /*2690*/  BSYNC B0 ;  /* 0x0000000000007941 */ /* 0x000fea0003800000 */
.L_x_3235:
[----:B------:R2:W-:Y:S02]  /*26a0*/  ATOM.E.ADD.F16x2.RN.STRONG.GPU P0, RZ, desc[UR6][R4.64+0x4], R9 ;  /* 0x0000040904ff79a2 */ /* 0x0005e4000810e1c6 */
[----:B--2---:R-:W-:Y:S05]  /*26b0*/  @P0 EXIT ;  /* 0x000000000000094d */ /* 0x004fea0003800000 */
[----:B------:R-:W2:Y:S02]  /*26c0*/  QSPC.E.S P0, RZ, [R4+0x4] ;  /* 0x0000040004ff73aa */ /* 0x000ea40000000500 */
[----:B--2---:R-:W-:Y:S05]  /*26d0*/  @!P0 BRA `(.L_x_3239) ;  /* 0x0000000000208947 */ /* 0x004fea0003800000 */
[----:B------:R-:W-:-:S05]  /*26e0*/  IMAD.MOV.U32 R2, RZ, RZ, R4 ;  /* 0x000000ffff027224 */ /* 0x000fca00078e0004 */
[----:B------:R-:W-:-:S07]  /*26f0*/  MOV R0, R2 ;  /* 0x0000000200007202 */ /* 0x000fce0000000f00 */
.L_x_3240:
[----:B------:R-:W1:Y:S02]  /*2700*/  LDS R2, [R0+0x4] ;  /* 0x0000040000027984 */ /* 0x000e640000000800 */
[----:B-1----:R-:W-:-:S06]  /*2710*/  HADD2 R3, R2, R9 ;  /* 0x0000000902037230 */ /* 0x002fcc0000000000 */
[----:B------:R-:W1:Y:S02]  /*2720*/  ATOMS.CAST.SPIN R3, [R0+0x4], R2, R3 ;  /* 0x000004020003738d */ /* 0x000e640001800003 */
[----:B-1----:R-:W-:-:S13]  /*2730*/  ISETP.EQ.U32.AND P0, PT, R3, 0x1, PT ;  /* 0x000000010300780c */ /* 0x002fda0003f02070 */
[----:B------:R-:W-:Y:S05]  /*2740*/  @!P0 BRA `(.L_x_3240) ;  /* 0xfffffffc00ec8947 */ /* 0x000fea000383ffff */
[----:B------:R-:W-:Y:S05]  /*2750*/  EXIT ;  /* 0x000000000000794d */ /* 0x000fea0003800000 */
.L_x_3239:
[----:B------:R-:W1:Y:S02]  /*2760*/  LD.E R0, desc[UR6][R4.64+0x4] ;  /* 0x0000040604007980 */ /* 0x000e64000c101900 */
[----:B-1----:R-:W-:-:S05]  /*2770*/  IMAD.IADD R3, R9, 0x1, R0 ;  /* 0x0000000109037824 */ /* 0x002fca00078e0200 */
[----:B------:R-:W-:Y:S01]  /*2780*/  ST.E desc[UR6][R4.64+0x4], R3 ;  /* 0x0000040304007985 */ /* 0x000fe2000c101906 */
[----:B------:R-:W-:Y:S05]  /*2790*/  EXIT ;  /* 0x000000000000794d */ /* 0x000fea0003800000 */
.L_x_3241:
        /* <DEDUP_REMOVED lines=14> */
.L_x_3720:


//--------------------- .text._Z23gemm_half_q_half_kernelILi1ELi48ELb1ELb1ELi64EEvPK6__halfPKjS4_S2_PS0_iiiiPKtS7_iiiiiibS2_i --------------------------
	.section	.text._Z23gemm_half_q_half_kernelILi1ELi48ELb1ELb1ELi64EEvPK6__halfPKjS4_S2_PS0_iiiiPKtS7_iiiiiibS2_i,"ax",@progbits
	.align	128
        .global         _Z23gemm_half_q_half_kernelILi1ELi48ELb1ELb1ELi64EEvPK6__halfPKjS4_S2_PS0_iiiiPKtS7_iiiiiibS2_i
        .type           _Z23gemm_half_q_half_kernelILi1ELi48ELb1ELb1ELi64EEvPK6__halfPKjS4_S2_PS0_iiiiPKtS7_iiiiiibS2_i,@function
        .size           _Z23gemm_half_q_half_kernelILi1ELi48ELb1ELb1ELi64EEvPK6__halfPKjS4_S2_PS0_iiiiPKtS7_iiiiiibS2_i,(.L_x_3721 - _Z23gemm_half_q_half_kernelILi1ELi48ELb1ELb1ELi64EEvPK6__halfPKjS4_S2_PS0_iiiiPKtS7_iiiiiibS2_i)
        .other          _Z23gemm_half_q_half_kernelILi1ELi48ELb1ELb1ELi64EEvPK6__halfPKjS4_S2_PS0_iiiiPKtS7_iiiiiibS2_i,@"STO_CUDA_ENTRY STV_DEFAULT"
_Z23gemm_half_q_half_kernelILi1ELi48ELb1ELb1ELi64EEvPK6__halfPKjS4_S2_PS0_iiiiPKtS7_iiiiiibS2_i:
.text._Z23gemm_half_q_half_kernelILi1ELi48ELb1ELb1ELi64EEvPK6__halfPKjS4_S2_PS0_iiiiPKtS7_iiiiiibS2_i:
        /* <DEDUP_REMOVED lines=32> */
[----:B------:R-:W-:Y:S02]  /*0200*/  @!P0 IADD3 R5, P2, R6, R0, RZ ;  /* 0x0000000006058210 */ /* 0x000fe40007f5e0ff */
[----:B--2---:R-:W-:-:S03]  /*0210*/  @P0 IADD3 R8, P3, R0, R3, RZ ;  /* 0x0000000300080210 */ /* 0x004fc60007f7e0ff */
[--C-:B------:R-:W-:Y:S01]  /*0220*/  @!P0 IMAD.X R0, R7, 0x1, R4.reuse, P2 ;  /* 0x0000000107008824 */ /* 0x100fe200010e0604 */
[C---:B------:R-:W-:Y:S01]  /*0230*/  @!P0 LEA R6, P2, R5.reuse, UR4, 0x1 ;  /* 0x0000000405068c11 */ /* 0x040fe2000f8408ff */
[----:B------:R-:W-:Y:S01]  /*0240*/  @P0 IMAD.X R13, RZ, RZ, R4, P3 ;  /* 0x000000ffff0d0224 */ /* 0x000fe200018e0604 */
[C---:B------:R-:W-:Y:S02]  /*0250*/  @P0 LEA R4, P3, R8.reuse, UR4, 0x1 ;  /* 0x0000000408040c11 */ /* 0x040fe4000f8608ff */
[----:B------:R-:W-:Y:S02]  /*0260*/  @!P0 LEA.HI.X R7, R5, UR5, R0, 0x1, P2 ;  /* 0x0000000505078c11 */ /* 0x000fe400090f0c00 */
[----:B------:R-:W-:-:S04]  /*0270*/  @P0 LEA.HI.X R5, R8, UR5, R13, 0x1, P3 ;  /* 0x0000000508050c11 */ /* 0x000fc800098f0c0d */
[----:B------:R-:W2:Y:S04]  /*0280*/  @!P0 LDG.E.U16.CONSTANT R7, desc[UR6][R6.64] ;  /* 0x0000000606078981 */ /* 0x000ea8000c1e9500 */
[----:B------:R-:W3:Y:S01]  /*0290*/  @P0 LDG.E.U16.CONSTANT R5, desc[UR6][R4.64] ;  /* 0x0000000604050981 */ /* 0x000ee2000c1e9500 */
[----:B------:R-:W0:Y:S01]  /*02a0*/  S2UR UR5, SR_CgaCtaId ;  /* 0x00000000000579c3 */ /* 0x000e220000008800 */
[----:B------:R-:W-:Y:S02]  /*02b0*/  UMOV UR4, 0x400 ;  /* 0x0000040000047882 */ /* 0x000fe40000000000 */
[----:B0-----:R-:W-:-:S06]  /*02c0*/  ULEA UR4, UR5, UR4, 0x18 ;  /* 0x0000000405047291 */ /* 0x001fcc000f8ec03f */
[----:B------:R-:W-:-:S05]  /*02d0*/  LEA R0, R9, UR4, 0x1 ;  /* 0x0000000409007c11 */ /* 0x000fca000f8e08ff */
[----:B---3--:R0:W-:Y:S04]  /*02e0*/  @P0 STS.U16 [R0], R5 ;  /* 0x0000000500000388 */ /* 0x0081e80000000400 */
[----:B--2---:R0:W-:Y:S02]  /*02f0*/  @!P0 STS.U16 [R0], R7 ;  /* 0x0000000700008388 */ /* 0x0041e40000000400 */
.L_x_3243:
[----:B------:R-:W-:Y:S05]  /*0300*/  BSYNC B0 ;  /* 0x0000000000007941 */ /* 0x000fea0003800000 */
.L_x_3242:
[----:B------:R-:W-:Y:S01]  /*0310*/  ULDC UR4, c[0x0][0x23c] ;  /* 0x00008f0000047ab9 */ /* 0x000fe20000000800 */
[----:B------:R-:W-:Y:S02]  /*0320*/  IMAD.SHL.U32 R11, R11, 0x4, RZ ;  /* 0x000000040b0b7824 */ /* 0x000fe400078e00ff */
[----:B------:R-:W-:-:S05]  /*0330*/  IMAD.U32 R30, RZ, RZ, UR4 ;  /* 0x00000004ff1e7e24 */ /* 0x000fca000f8e00ff */
[----:B------:R-:W-:-:S13]  /*0340*/  ISETP.GE.AND P0, PT, R11, R30, PT ;  /* 0x0000001e0b00720c */ /* 0x000fda0003f06270 */
[----:B------:R-:W-:Y:S05]  /*0350*/  @P0 EXIT ;  /* 0x000000000000094d */ /* 0x000fea0003800000 */
[----:B------:R-:W1:Y:S01]  /*0360*/  LDC.64 R2, c[0x0][0x248] ;  /* 0x00009200ff027b82 */ /* 0x000e620000000a00 */
[----:B------:R-:W-:-:S07]  /*0370*/  IMAD.SHL.U32 R13, R10, 0x80, RZ ;  /* 0x000000800a0d7824 */ /* 0x000fce00078e00ff */
[----:B0-----:R-:W0:Y:S01]  /*0380*/  LDC.U8 R0, c[0x0][0x270] ;  /* 0x00009c00ff007b82 */ /* 0x001e220000000000 */
[----:B-1----:R-:W-:-:S05]  /*0390*/  IMAD.WIDE R12, R13, 0x2, R2 ;  /* 0x000000020d0c7825 */ /* 0x002fca00078e0202 */
[----:B------:R1:W5:Y:S01]  /*03a0*/  LDG.E.U16.CONSTANT R9, desc[UR6][R12.64+0x2] ;  /* 0x000002060c097981 */ /* 0x000362000c1e9500 */
[----:B0-----:R-:W-:-:S04]  /*03b0*/  PRMT R0, R0, 0x8880, RZ ;  /* 0x0000888000007816 */ /* 0x001fc800000000ff */
[----:B------:R-:W-:-:S04]  /*03c0*/  ISETP.NE.AND P0, PT, R0, RZ, PT ;  /* 0x000000ff0000720c */ /* 0x000fc80003f05270 */
[----:B------:R-:W-:-:S04]  /*03d0*/  ISETP.NE.OR P0, PT, R10, RZ, !P0 ;  /* 0x000000ff0a00720c */ /* 0x000fc80004705670 */
[----:B------:R-:W-:Y:S02]  /*03e0*/  ISETP.LE.OR P2, PT, R14, UR8, P0 ;  /* 0x000000080e007c0c */ /* 0x000fe40008743670 */
[----:B------:R-:W-:-:S11]  /*03f0*/  ISETP.GE.AND P0, PT, R20, R29, PT ;  /* 0x0000001d1400720c */ /* 0x000fd60003f06270 */
[----:B------:R-:W0:Y:S01]  /*0400*/  @!P2 LDC.64 R4, c[0x0][0x230] ;  /* 0x00008c00ff04ab82 */ /* 0x000e220000000a00 */
[----:B------:R-:W-:-:S04]  /*0410*/  @!P2 IMAD R7, R30, UR8, R11 ;  /* 0x000000081e07ac24 */ /* 0x000fc8000f8e020b */
[----:B0-----:R-:W-:-:S05]  /*0420*/  @!P2 IMAD.WIDE R4, R7, 0x2, R4 ;  /* 0x000000020704a825 */ /* 0x001fca00078e0204 */
[----:B------:R1:W-:Y:S01]  /*0430*/  @!P2 STG.E.64 desc[UR6][R4.64], RZ ;  /* 0x000000ff0400a986 */ /* 0x0003e2000c101b06 */
[----:B------:R-:W-:Y:S06]  /*0440*/  BAR.SYNC.DEFER_BLOCKING 0x0 ;  /* 0x0000000000007b1d */ /* 0x000fec0000010000 */
[----:B------:R-:W-:Y:S05]  /*0450*/  @P0 BRA `(.L_x_3244) ;  /* 0x0000000000d00947 */ /* 0x000fea0003800000 */
[----:B------:R0:W5:Y:S01]  /*0460*/  LDG.E.U16.CONSTANT R0, desc[UR6][R12.64] ;  /* 0x000000060c007981 */ /* 0x000162000c1e9500 */
[----:B-1----:R-:W1:Y:S01]  /*0470*/  LDC.64 R4, c[0x0][0x220] ;  /* 0x00008800ff047b82 */ /* 0x002e620000000a00 */
[----:B------:R-:W-:Y:S01]  /*0480*/  SHF.R.S32.HI R10, RZ, 0x1f, R11 ;  /* 0x0000001fff0a7819 */ /* 0x000fe2000001140b */
[----:B------:R-:W-:Y:S02]  /*0490*/  IMAD.SHL.U32 R8, R11, 0x4, RZ ;  /* 0x000000040b087824 */ /* 0x000fe400078e00ff */
[----:B------:R-:W-:Y:S01]  /*04a0*/  IMAD.MOV.U32 R18, RZ, RZ, RZ ;  /* 0x000000ffff127224 */ /* 0x000fe200078e00ff */
[----:B------:R-:W-:Y:S01]  /*04b0*/  LEA.HI R10, R10, R11, RZ, 0x3 ;  /* 0x0000000b0a0a7211 */ /* 0x000fe200078f18ff */
[----:B------:R-:W-:Y:S01]  /*04c0*/  IMAD.MOV.U32 R22, RZ, RZ, R20 ;  /* 0x000000ffff167224 */ /* 0x000fe200078e0014 */
[----:B------:R-:W-:Y:S01]  /*04d0*/  LOP3.LUT R8, R8, 0x10, RZ, 0xc0, !PT ;  /* 0x0000001008087812 */ /* 0x000fe200078ec0ff */
[----:B------:R-:W2:Y:S01]  /*04e0*/  LDC.64 R6, c[0x0][0x228] ;  /* 0x00008a00ff067b82 */ /* 0x000ea20000000a00 */
[----:B0-----:R-:W-:-:S07]  /*04f0*/  SHF.R.S32.HI R10, RZ, 0x3, R10 ;  /* 0x00000003ff0a7819 */ /* 0x001fce000001140a */
.L_x_3245:
[----:B-----5:R-:W-:-:S04]  /*0500*/  IMAD.IADD R15, R0, 0x1, R18 ;  /* 0x00000001000f7824 */ /* 0x020fc800078e0212 */
[----:B0-----:R-:W-:-:S05]  /*0510*/  IMAD R12, R15, R30, RZ ;  /* 0x0000001e0f0c7224 */ /* 0x001fca00078e02ff */
[----:B------:R-:W-:-:S04]  /*0520*/  SHF.R.S32.HI R13, RZ, 0x1f, R12 ;  /* 0x0000001fff0d7819 */ /* 0x000fc8000001140c */
[----:B------:R-:W-:-:S04]  /*0530*/  LEA.HI R13, R13, R12, RZ, 0x3 ;  /* 0x0000000c0d0d7211 */ /* 0x000fc800078f18ff */
[----:B------:R-:W-:-:S05]  /*0540*/  LEA.HI.SX32 R13, R13, R10, 0x1d ;  /* 0x0000000a0d0d7211 */ /* 0x000fca00078feaff */
[----:B-1----:R-:W-:-:S06]  /*0550*/  IMAD.WIDE R12, R13, 0x4, R4 ;  /* 0x000000040d0c7825 */ /* 0x002fcc00078e0204 */
[----:B------:R-:W3:Y:S01]  /*0560*/  LDG.E.CONSTANT R13, desc[UR6][R12.64] ;  /* 0x000000060c0d7981 */ /* 0x000ee2000c1e9900 */
[----:B--2---:R-:W-:Y:S01]  /*0570*/  IMAD.WIDE R14, R15, 0x2, R6 ;  /* 0x000000020f0e7825 */ /* 0x004fe200078e0206 */
[----:B------:R-:W-:-:S05]  /*0580*/  LEA R17, R22, 0x1, 0x1 ;  /* 0x0000000116117811 */ /* 0x000fca00078e08ff */
[----:B------:R0:W2:Y:S01]  /*0590*/  LDG.E.U16.CONSTANT R14, desc[UR6][R14.64] ;  /* 0x000000060e0e7981 */ /* 0x0000a2000c1e9500 */
[----:B------:R-:W-:-:S06]  /*05a0*/  IMAD.WIDE R16, R17, 0x2, R2 ;  /* 0x0000000211107825 */ /* 0x000fcc00078e0202 */
        /* <DEDUP_REMOVED lines=18> */
[----:B------:R-:W-:Y:S02]  /*06d0*/  IMAD R23, R23, R23, RZ ;  /* 0x0000001717177224 */ /* 0x000fe400078e02ff */
[----:B0-----:R-:W-:Y:S02]  /*06e0*/  IMAD R15, R12, R12, RZ ;  /* 0x0000000c0c0f7224 */ /* 0x001fe400078e02ff */
[----:B------:R-:W0:Y:S08]  /*06f0*/  I2F.F16 R16, R23 ;  /* 0x0000001700107306 */ /* 0x000e300000200c00 */
[----:B------:R-:W-:Y:S01]  /*0700*/  I2F.F16 R12, R15 ;  /* 0x0000000f000c7306 */ /* 0x000fe20000200c00 */
[----:B0-----:R-:W-:-:S07]  /*0710*/  PRMT R21, R21, 0x5410, R16 ;  /* 0x0000541015157816 */ /* 0x001fce0000000010 */
[----:B------:R-:W0:Y:S02]  /*0720*/  I2F.F16 R19, R19 ;  /* 0x0000001300137306 */ /* 0x000e240000200c00 */
[----:B0-----:R-:W-:Y:S01]  /*0730*/  PRMT R13, R19, 0x5410, R12 ;  /* 0x00005410130d7816 */ /* 0x001fe2000000000c */
[----:B--2---:R-:W-:-:S04]  /*0740*/  HMUL2 R12, R21, R14.H0_H0 ;  /* 0x2000000e150c7232 */ /* 0x004fc80000000000 */
[----:B------:R-:W-:Y:S02]  /*0750*/  HMUL2 R13, R13, R14.H0_H0 ;  /* 0x2000000e0d0d7232 */ /* 0x000fe40000000000 */
[C---:B------:R-:W-:Y:S02]  /*0760*/  IMAD R14, R18.reuse, 0x8, R1 ;  /* 0x00000008120e7824 */ /* 0x040fe400078e0201 */
[----:B------:R-:W-:-:S03]  /*0770*/  VIADD R18, R18, 0x1 ;  /* 0x0000000112127836 */ /* 0x000fc60000000000 */
[----:B------:R0:W-:Y:S01]  /*0780*/  STL.64 [R14], R12 ;  /* 0x0000000c0e007387 */ /* 0x0001e20000100a00 */
[----:B------:R-:W-:Y:S05]  /*0790*/  @!P2 BRA `(.L_x_3245) ;  /* 0xfffffffc0058a947 */ /* 0x000fea000383ffff */
.L_x_3244:
[----:B------:R2:W5:Y:S01]  /*07a0*/  LDL.64 R6, [R1] ;  /* 0x0000000001067983 */ /* 0x0005620000100a00 */
[----:B------:R-:W3:Y:S01]  /*07b0*/  LDC R3, c[0x0][0x25c] ;  /* 0x00009700ff037b82 */ /* 0x000ee20000000800 */
[----:B------:R-:W-:Y:S01]  /*07c0*/  ULDC UR4, c[0x0][0x258] ;  /* 0x0000960000047ab9 */ /* 0x000fe20000000800 */
[----:B------:R-:W-:Y:S01]  /*07d0*/  IMAD.MOV.U32 R0, RZ, RZ, RZ ;  /* 0x000000ffff007224 */ /* 0x000fe200078e00ff */
[----:B------:R-:W-:Y:S01]  /*07e0*/  ISETP.GT.AND P2, PT, R20, UR4, PT ;  /* 0x0000000414007c0c */ /* 0x000fe2000bf44270 */
[----:B------:R-:W-:-:S04]  /*07f0*/  IMAD.MOV.U32 R2, RZ, RZ, RZ ;  /* 0x000000ffff027224 */ /* 0x000fc800078e00ff */
[----:B-1----:R-:W1:Y:S01]  /*0800*/  LDC R4, c[0x0][0x264] ;  /* 0x00009900ff047b82 */ /* 0x002e620000000800 */
[----:B---3--:R-:W-:-:S07]  /*0810*/  ISETP.GT.AND P3, PT, R20, R3, PT ;  /* 0x000000031400720c */ /* 0x008fce0003f64270 */
[----:B--2---:R-:W-:Y:S06]  /*0820*/  @!P2 BRA `(.L_x_3246) ;  /* 0x00000000001ca947 */ /* 0x004fec0003800000 */
[----:B------:R-:W2:Y:S02]  /*0830*/  LDC R5, c[0x0][0x25c] ;  /* 0x00009700ff057b82 */ /* 0x000ea40000000800 */
[----:B--2---:R-:W-:-:S05]  /*0840*/  VIMNMX R2, R20, R5, PT ;  /* 0x0000000514027248 */ /* 0x004fca0003fe0100 */
[----:B------:R-:W-:-:S05]  /*0850*/  VIADD R2, R2, -UR4 ;  /* 0x8000000402027c36 */ /* 0x000fca0008000000 */
[----:B------:R-:W-:-:S04]  /*0860*/  SHF.R.S32.HI R5, RZ, 0x1f, R2 ;  /* 0x0000001fff057819 */ /* 0x000fc80000011402 */
[----:B------:R-:W-:-:S04]  /*0870*/  LEA.HI R5, R5, R2, RZ, 0x5 ;  /* 0x0000000205057211 */ /* 0x000fc800078f28ff */
[----:B------:R-:W-:-:S05]  /*0880*/  SHF.R.S32.HI R5, RZ, 0x5, R5 ;  /* 0x00000005ff057819 */ /* 0x000fca0000011405 */
[----:B------:R-:W-:-:S07]  /*0890*/  IMAD R2, R5, 0x6, RZ ;  /* 0x0000000605027824 */ /* 0x000fce00078e02ff */
.L_x_3246:
        /* <DEDUP_REMOVED lines=8> */
.L_x_3247:
[----:B------:R-:W-:Y:S01]  /*0920*/  ULDC UR5, c[0x0][0x260] ;  /* 0x0000980000057ab9 */ /* 0x000fe20000000800 */
[C---:B-1----:R-:W-:Y:S01]  /*0930*/  ISETP.GT.AND P3, PT, R20.reuse, R4, PT ;  /* 0x000000041400720c */ /* 0x042fe20003f64270 */
[----:B------:R-:W-:Y:S01]  /*0940*/  IMAD.MOV.U32 R5, RZ, RZ, RZ ;  /* 0x000000ffff057224 */ /* 0x000fe200078e00ff */
[----:B------:R-:W-:Y:S01]  /*0950*/  ISETP.GT.AND P2, PT, R20, UR5, PT ;  /* 0x0000000514007c0c */ /* 0x000fe2000bf44270 */
[----:B0-----:R-:W-:-:S12]  /*0960*/  IMAD.MOV.U32 R13, RZ, RZ, RZ ;  /* 0x000000ffff0d7224 */ /* 0x001fd800078e00ff */
        /* <DEDUP_REMOVED lines=8> */
.L_x_3248:
        /* <DEDUP_REMOVED lines=8> */
.L_x_3249:
[----:B------:R-:W-:Y:S01]  /*0a70*/  ULDC UR5, c[0x0][0x268] ;  /* 0x00009a0000057ab9 */ /* 0x000fe20000000800 */
[----:B------:R-:W-:Y:S01]  /*0a80*/  IMAD.MOV.U32 R4, RZ, RZ, RZ ;  /* 0x000000ffff047224 */ /* 0x000fe200078e00ff */
[----:B------:R-:W-:-:S13]  /*0a90*/  ISETP.GT.AND P2, PT, R20, UR5, PT ;  /* 0x0000000514007c0c */ /* 0x000fda000bf44270 */
        /* <DEDUP_REMOVED lines=8> */
.L_x_3250:
[C---:B------:R-:W-:Y:S01]  /*0b20*/  VIMNMX R8, R20.reuse, UR4, PT ;  /* 0x0000000414087c48 */ /* 0x040fe2000bfe0100 */
[----:B------:R-:W0:Y:S01]  /*0b30*/  S2UR UR5, SR_CgaCtaId ;  /* 0x00000000000579c3 */ /* 0x000e220000008800 */
[C---:B------:R-:W-:Y:S01]  /*0b40*/  ISETP.GE.OR P0, PT, R20.reuse, R3, P0 ;  /* 0x000000031400720c */ /* 0x040fe20000706670 */
[----:B------:R-:W-:Y:S01]  /*0b50*/  ULDC.64 UR8, c[0x0][0x218] ;  /* 0x0000860000087ab9 */ /* 0x000fe20000000a00 */
[----:B------:R-:W-:Y:S01]  /*0b60*/  SHF.R.S32.HI R15, RZ, 0x1f, R8 ;  /* 0x0000001fff0f7819 */ /* 0x000fe20000011408 */
[----:B------:R-:W-:Y:S01]  /*0b70*/  UMOV UR4, 0x400 ;  /* 0x0000040000047882 */ /* 0x000fe20000000000 */
[----:B------:R-:W-:Y:S01]  /*0b80*/  IMAD.MOV.U32 R32, RZ, RZ, RZ ;  /* 0x000000ffff207224 */ /* 0x000fe200078e00ff */
[----:B------:R-:W-:Y:S01]  /*0b90*/  PRMT R33, RZ, 0x5410, RZ ;  /* 0x00005410ff217816 */ /* 0x000fe200000000ff */
[----:B-----5:R-:W-:Y:S01]  /*0ba0*/  IMAD.IADD R3, R20, 0x1, R9 ;  /* 0x0000000114037824 */ /* 0x020fe200078e0209 */
[----:B------:R-:W-:Y:S02]  /*0bb0*/  LEA.HI R15, R15, R8, RZ, 0x5 ;  /* 0x000000080f0f7211 */ /* 0x000fe400078f28ff */
[----:B------:R-:W-:-:S02]  /*0bc0*/  PRMT R31, RZ, 0x5410, RZ ;  /* 0x00005410ff1f7816 */ /* 0x000fc400000000ff */
[----:B------:R-:W-:-:S05]  /*0bd0*/  SHF.R.S32.HI R15, RZ, 0x5, R15 ;  /* 0x00000005ff0f7819 */ /* 0x000fca000001140f */
[----:B------:R-:W-:-:S05]  /*0be0*/  IMAD R2, R15, 0x8, R2 ;  /* 0x000000080f027824 */ /* 0x000fca00078e0202 */
[----:B------:R-:W-:Y:S01]  /*0bf0*/  IADD3 R0, R13, R2, R0 ;  /* 0x000000020d007210 */ /* 0x000fe20007ffe000 */
[----:B0-----:R-:W-:Y:S01]  /*0c00*/  ULEA UR4, UR5, UR4, 0x18 ;  /* 0x0000000405047291 */ /* 0x001fe2000f8ec03f */
[----:B------:R-:W-:Y:S02]  /*0c10*/  PRMT R2, R7, 0x7610, R7 ;  /* 0x0000761007027816 */ /* 0x000fe40000000007 */
[----:B------:R-:W-:-:S05]  /*0c20*/  IADD3 R5, R4, R0, R5 ;  /* 0x0000000004057210 */ /* 0x000fca0007ffe005 */
[----:B------:R-:W-:Y:S01]  /*0c30*/  IMAD R0, R5, R30, RZ ;  /* 0x0000001e05007224 */ /* 0x000fe200078e02ff */
[----:B------:R-:W-:-:S04]  /*0c40*/  SHF.R.S32.HI R5, RZ, 0x1f, R11 ;  /* 0x0000001fff057819 */ /* 0x000fc8000001140b */
[----:B------:R-:W-:-:S04]  /*0c50*/  IADD3 R11, P2, R11, R0, RZ ;  /* 0x000000000b0b7210 */ /* 0x000fc80007f5e0ff */
[----:B------:R-:W-:Y:S02]  /*0c60*/  LEA.HI.X.SX32 R0, R0, R5, 0x1, P2 ;  /* 0x0000000500007211 */ /* 0x000fe400010f0eff */
[----:B------:R-:W-:-:S04]  /*0c70*/  LEA R24, P2, R11, UR8, 0x2 ;  /* 0x000000080b187c11 */ /* 0x000fc8000f8410ff */
[----:B------:R-:W-:Y:S02]  /*0c80*/  LEA.HI.X R25, R11, UR9, R0, 0x2, P2 ;  /* 0x000000090b197c11 */ /* 0x000fe400090f1400 */
[----:B------:R-:W-:Y:S01]  /*0c90*/  PRMT R0, R6, 0x7610, R6 ;  /* 0x0000761006007816 */ /* 0x000fe20000000006 */
[----:B------:R-:W-:Y:S06]  /*0ca0*/  @P0 BRA `(.L_x_3251) ;  /* 0x00000018002c0947 */ /* 0x000fec0003800000 */
[----:B------:R-:W-:Y:S01]  /*0cb0*/  SHF.R.S32.HI R21, RZ, 0x1f, R30 ;  /* 0x0000001fff157819 */ /* 0x000fe2000001141e */
[----:B------:R-:W-:Y:S01]  /*0cc0*/  IMAD.MOV.U32 R32, RZ, RZ, RZ ;  /* 0x000000ffff207224 */ /* 0x000fe200078e00ff */
[----:B------:R-:W-:Y:S01]  /*0cd0*/  PRMT R31, RZ, 0x5410, RZ ;  /* 0x00005410ff1f7816 */ /* 0x000fe200000000ff */
[----:B------:R-:W-:Y:S01]  /*0ce0*/  ULDC UR5, c[0x0][0x25c] ;  /* 0x0000970000057ab9 */ /* 0x000fe20000000800 */
[----:B------:R-:W-:-:S07]  /*0cf0*/  PRMT R33, RZ, 0x5410, RZ ;  /* 0x00005410ff217816 */ /* 0x000fce00000000ff */
.L_x_3254:
[----:B------:R-:W0:Y:S01]  /*0d00*/  LDC R30, c[0x0][0x23c] ;  /* 0x00008f00ff1e7b82 */ /* 0x000e220000000800 */
[----:B------:R-:W-:Y:S01]  /*0d10*/  ISETP.NE.AND P0, PT, R20, R3, PT ;  /* 0x000000031400720c */ /* 0x000fe20003f05270 */
[----:B------:R-:W-:Y:S02]  /*0d20*/  IMAD.MOV.U32 R22, RZ, RZ, R24 ;  /* 0x000000ffff167224 */ /* 0x000fe400078e0018 */
[----:B------:R-:W-:-:S05]  /*0d30*/  IMAD.MOV.U32 R23, RZ, RZ, R25 ;  /* 0x000000ffff177224 */ /* 0x000fca00078e0019 */
[----:B------:R-:W2:Y:S05]  /*0d40*/  LDG.E.128.CONSTANT R4, desc[UR6][R22.64] ;  /* 0x0000000616047981 */ /* 0x000eaa000c1e9d00 */
[----:B------:R-:W-:Y:S01]  /*0d50*/  @!P0 VIADD R32, R32, 0x1 ;  /* 0x0000000120208836 */ /* 0x000fe20000000000 */
[----:B------:R-:W1:Y:S03]  /*0d60*/  @!P0 LDC.64 R16, c[0x0][0x248] ;  /* 0x00009200ff108b82 */ /* 0x000e660000000a00 */
[----:B------:R-:W-:-:S05]  /*0d70*/  @!P0 IMAD R18, R32, 0x8, R1 ;  /* 0x0000000820128824 */ /* 0x000fca00078e0201 */
[----:B------:R3:W4:Y:S01]  /*0d80*/  @!P0 LDL.64 R26, [R18] ;  /* 0x00000000121a8983 */ /* 0x0007220000100a00 */
[----:B0-----:R-:W-:-:S04]  /*0d90*/  IMAD.WIDE R12, R30, 0x4, R22 ;  /* 0x000000041e0c7825 */ /* 0x001fc800078e0216 */
[----:B------:R-:W-:Y:S02]  /*0da0*/  IMAD.WIDE R8, R30, 0x4, R12 ;  /* 0x000000041e087825 */ /* 0x000fe400078e020c */
[----:B------:R-:W4:Y:S04]  /*0db0*/  LDG.E.128.CONSTANT R12, desc[UR6][R12.64] ;  /* 0x000000060c0c7981 */ /* 0x000f28000c1e9d00 */
[----:B------:R-:W4:Y:S01]  /*0dc0*/  LDG.E.128.CONSTANT R8, desc[UR6][R8.64] ;  /* 0x0000000608087981 */ /* 0x000f22000c1e9d00 */
[----:B------:R-:W-:-:S04]  /*0dd0*/  @!P0 IMAD.SHL.U32 R19, R20, 0x2, RZ ;  /* 0x0000000214138824 */ /* 0x000fc800078e00ff */
[----:B-1----:R-:W-:Y:S01]  /*0de0*/  @!P0 IMAD.WIDE R16, R19, 0x2, R16 ;  /* 0x0000000213108825 */ /* 0x002fe200078e0210 */
[----:B---3--:R-:W-:-:S04]  /*0df0*/  PRMT R18, R28, 0x9910, RZ ;  /* 0x000099101c127816 */ /* 0x008fc800000000ff */
[----:B------:R0:W5:Y:S01]  /*0e00*/  @!P0 LDG.E.U16.CONSTANT R25, desc[UR6][R16.64+0x2] ;  /* 0x0000020610198981 */ /* 0x000162000c1e9500 */
[----:B------:R-:W-:Y:S02]  /*0e10*/  ISETP.EQ.OR P2, PT, R18, RZ, P1 ;  /* 0x000000ff1200720c */ /* 0x000fe40000f42670 */
[----:B--2---:R-:W-:Y:S02]  /*0e20*/  SHF.R.U32.HI R19, RZ, 0xc, R5 ;  /* 0x0000000cff137819 */ /* 0x004fe40000011605 */
[----:B0-----:R-:W-:Y:S02]  /*0e30*/  SHF.R.U32.HI R16, RZ, 0xc, R7 ;  /* 0x0000000cff107819 */ /* 0x001fe40000011607 */
[----:B------:R-:W-:Y:S02]  /*0e40*/  SHF.R.U32.HI R18, RZ, 0xc, R4 ;  /* 0x0000000cff127819 */ /* 0x000fe40000011604 */
[----:B------:R-:W-:Y:S02]  /*0e50*/  SHF.R.U32.HI R24, RZ, 0xc, R6 ;  /* 0x0000000cff187819 */ /* 0x000fe40000011606 */
[----:B------:R-:W-:-:S02]  /*0e60*/  LOP3.LUT R19, R19, 0xf000f, RZ, 0xc0, !PT ;  /* 0x000f000f13137812 */ /* 0x000fc400078ec0ff */
[----:B----4-:R-:W-:Y:S02]  /*0e70*/  @!P0 PRMT R2, R27, 0x7610, R2 ;  /* 0x000076101b028816 */ /* 0x010fe40000000002 */
[----:B------:R-:W-:Y:S02]  /*0e80*/  @!P0 PRMT R0, R26, 0x7610, R0 ;  /* 0x000076101a008816 */ /* 0x000fe40000000000 */
[----:B------:R-:W-:Y:S02]  /*0e90*/  @!P0 PRMT R2, R2, 0x7610, R27 ;  /* 0x0000761002028816 */ /* 0x000fe4000000001b */
[----:B------:R-:W-:Y:S02]  /*0ea0*/  LOP3.LUT R27, R16, 0xf000f, RZ, 0xc0, !PT ;  /* 0x000f000f101b7812 */ /* 0x000fe400078ec0ff */
[----:B------:R-:W-:Y:S02]  /*0eb0*/  @!P0 PRMT R0, R0, 0x7610, R26 ;  /* 0x0000761000008816 */ /* 0x000fe4000000001a */
[----:B------:R-:W-:-:S02]  /*0ec0*/  LOP3.LUT R17, R18, 0xf000f, RZ, 0xc0, !PT ;  /* 0x000f000f12117812 */ /* 0x000fc400078ec0ff */
[----:B------:R-:W-:Y:S02]  /*0ed0*/  SHF.R.U32.HI R38, RZ, 0x8, R9 ;  /* 0x00000008ff267819 */ /* 0x000fe40000011609 */
[----:B------:R-:W-:Y:S02]  /*0ee0*/  SHF.R.U32.HI R36, RZ, 0x8, R11 ;  /* 0x00000008ff247819 */ /* 0x000fe4000001160b */
[----:B------:R-:W-:Y:S02]  /*0ef0*/  SHF.R.U32.HI R26, RZ, 0x8, R8 ;  /* 0x00000008ff1a7819 */ /* 0x000fe40000011608 */
[----:B------:R-:W-:Y:S02]  /*0f00*/  LOP3.LUT R24, R24, 0xf000f, RZ, 0xc0, !PT ;  /* 0x000f000f18187812 */ /* 0x000fe400078ec0ff */
[----:B------:R-:W-:Y:S02]  /*0f10*/  SHF.R.U32.HI R37, RZ, 0x8, R10 ;  /* 0x00000008ff257819 */ /* 0x000fe4000001160a */
[----:B------:R-:W-:-:S02]  /*0f20*/  LOP3.LUT R38, R19, 0x300030, R38, 0xf8, !PT ;  /* 0x0030003013267812 */ /* 0x000fc400078ef826 */
[----:B------:R-:W-:Y:S02]  /*0f30*/  LOP3.LUT R36, R27, 0x300030, R36, 0xf8, !PT ;  /* 0x003000301b247812 */ /* 0x000fe400078ef824 */
[----:B------:R-:W-:Y:S02]  /*0f40*/  SHF.R.U32.HI R16, RZ, 0xc, R12 ;  /* 0x0000000cff107819 */ /* 0x000fe4000001160c */
[----:B------:R-:W-:Y:S02]  /*0f50*/  SHF.R.U32.HI R18, RZ, 0xc, R13 ;  /* 0x0000000cff127819 */ /* 0x000fe4000001160d */
[----:B------:R-:W-:Y:S02]  /*0f60*/  SHF.R.U32.HI R19, RZ, 0xc, R14 ;  /* 0x0000000cff137819 */ /* 0x000fe4000001160e */
[----:B------:R-:W-:Y:S02]  /*0f70*/  SHF.R.U32.HI R27, RZ, 0xc, R15 ;  /* 0x0000000cff1b7819 */ /* 0x000fe4000001160f */
[----:B------:R-:W-:-:S02]  /*0f80*/  LOP3.LUT R26, R17, 0x300030, R26, 0xf8, !PT ;  /* 0x00300030111a7812 */ /* 0x000fc400078ef81a */
[----:B------:R-:W-:Y:S02]  /*0f90*/  LOP3.LUT R37, R24, 0x300030, R37, 0xf8, !PT ;  /* 0x0030003018257812 */ /* 0x000fe400078ef825 */
        /* <DEDUP_REMOVED lines=8> */
[----:B------:R-:W-:Y:S02]  /*1020*/  LOP3.LUT R24, R17, 0x300030, R24, 0xf8, !PT ;  /* 0x0030003011187812 */ /* 0x000fe400078ef818 */
[----:B------:R-:W-:Y:S02]  /*1030*/  LOP3.LUT R35, R18, 0x300030, R35, 0xf8, !PT ;  /* 0x0030003012237812 */ /* 0x000fe400078ef823 */
[----:B------:R-:W-:-:S02]  /*1040*/  LOP3.LUT R34, R19, 0x300030, R34, 0xf8, !PT ;  /* 0x0030003013227812 */ /* 0x000fc400078ef822 */
[----:B------:R-:W-:Y:S01]  /*1050*/  LOP3.LUT R27, R16, 0x300030, R39, 0xf8, !PT ;  /* 0x00300030101b7812 */ /* 0x000fe200078ef827 */
[----:B------:R-:W-:Y:S06]  /*1060*/  @P2 BRA `(.L_x_3252) ;  /* 0x0000000800382947 */ /* 0x000fec0003800000 */
[----:B------:R-:W0:Y:S01]  /*1070*/  LDS.128 R16, [UR4] ;  /* 0x00000004ff107984 */ /* 0x000e220008000c00 */
[----:B------:R-:W-:Y:S02]  /*1080*/  LOP3.LUT R47, R4, 0x3f003f, RZ, 0xc0, !PT ;  /* 0x003f003f042f7812 */ /* 0x000fe400078ec0ff */
[----:B------:R-:W-:Y:S02]  /*1090*/  LOP3.LUT R49, R6, 0x3f003f, RZ, 0xc0, !PT ;  /* 0x003f003f06317812 */ /* 0x000fe400078ec0ff */
[----:B------:R-:W-:Y:S02]  /*10a0*/  LOP3.LUT R48, R5, 0x3f003f, RZ, 0xc0, !PT ;  /* 0x003f003f05307812 */ /* 0x000fe400078ec0ff */
[----:B------:R-:W-:Y:S02]  /*10b0*/  LOP3.LUT R50, R7, 0x3f003f, RZ, 0xc0, !PT ;  /* 0x003f003f07327812 */ /* 0x000fe400078ec0ff */
[----:B------:R-:W-:Y:S02]  /*10c0*/  LOP3.LUT R47, R47, 0x64006400, RZ, 0xfc, !PT ;  /* 0x640064002f2f7812 */ /* 0x000fe400078efcff */
[----:B------:R-:W-:-:S02]  /*10d0*/  SHF.R.U32.HI R4, RZ, 0x6, R4 ;  /* 0x00000006ff047819 */ /* 0x000fc40000011604 */
[----:B------:R-:W-:Y:S01]  /*10e0*/  LOP3.LUT R49, R49, 0x64006400, RZ, 0xfc, !PT ;  /* 0x6400640031317812 */ /* 0x000fe200078efcff */
[----:B------:R-:W-:Y:S01]  /*10f0*/  HADD2 R47, R47, -1056, -1056 ;  /* 0xe420e4202f2f7430 */ /* 0x000fe20000000000 */
[----:B------:R-:W-:Y:S02]  /*1100*/  LOP3.LUT R48, R48, 0x64006400, RZ, 0xfc, !PT ;  /* 0x6400640030307812 */ /* 0x000fe400078efcff */
[----:B------:R-:W-:Y:S01]  /*1110*/  LOP3.LUT R50, R50, 0x64006400, RZ, 0xfc, !PT ;  /* 0x6400640032327812 */ /* 0x000fe200078efcff */
[----:B------:R-:W-:Y:S01]  /*1120*/  HADD2 R49, R49, -1056, -1056 ;  /* 0xe420e42031317430 */ /* 0x000fe20000000000 */
[----:B------:R-:W-:Y:S01]  /*1130*/  SHF.R.U32.HI R5, RZ, 0x6, R5 ;  /* 0x00000006ff057819 */ /* 0x000fe20000011605 */
[----:B------:R-:W-:Y:S01]  /*1140*/  HADD2 R51, R48, -1056, -1056 ;  /* 0xe420e42030337430 */ /* 0x000fe20000000000 */
[----:B------:R-:W-:Y:S01]  /*1150*/  SHF.R.U32.HI R6, RZ, 0x6, R6 ;  /* 0x00000006ff067819 */ /* 0x000fe20000011606 */
[----:B------:R-:W-:Y:S01]  /*1160*/  HADD2 R53, R50, -1056, -1056 ;  /* 0xe420e42032357430 */ /* 0x000fe20000000000 */
        /* <DEDUP_REMOVED lines=8> */
[----:B------:R-:W-:Y:S01]  /*11f0*/  SHF.R.U32.HI R40, RZ, 0x6, R12 ;  /* 0x00000006ff287819 */ /* 0x000fe2000001160c */
[-C--:B0-----:R-:W-:Y:S01]  /*1200*/  HFMA2.MMA R52, R47, R16.reuse, RZ ;  /* 0x000000102f347235 */ /* 0x081fe200000000ff */
[-C--:B------:R-:W-:Y:S01]  /*1210*/  HFMA2 R48, R51, R16.reuse, RZ.H0_H0 ;  /* 0x0000001033307231 */ /* 0x080fe200000400ff */
[----:B------:R-:W-:Y:S01]  /*1220*/  HFMA2.MMA R47, R49, R16, RZ ;  /* 0x00000010312f7235 */ /* 0x000fe200000000ff */
[----:B------:R-:W-:Y:S01]  /*1230*/  HFMA2 R16, R53, R16, RZ.H0_H0 ;  /* 0x0000001035107231 */ /* 0x000fe200000400ff */
[----:B------:R-:W-:Y:S01]  /*1240*/  LOP3.LUT R51, R7, 0x3f003f, RZ, 0xc0, !PT ;  /* 0x003f003f07337812 */ /* 0x000fe200078ec0ff */
[----:B------:R-:W-:Y:S01]  /*1250*/  HADD2 R53, R4, -1056, -1056 ;  /* 0xe420e42004357430 */ /* 0x000fe20000000000 */
[----:B------:R-:W-:Y:S01]  /*1260*/  LOP3.LUT R49, R5, 0x64006400, RZ, 0xfc, !PT ;  /* 0x6400640005317812 */ /* 0x000fe200078efcff */
[----:B------:R-:W-:Y:S01]  /*1270*/  HADD2 R50, R50, -1056, -1056 ;  /* 0xe420e42032327430 */ /* 0x000fe20000000000 */
[----:B------:R-:W0:Y:S01]  /*1280*/  LDS.128 R4, [UR4+0x10] ;  /* 0x00001004ff047984 */ /* 0x000e220008000c00 */
[----:B------:R-:W-:-:S02]  /*1290*/  LOP3.LUT R39, R39, 0x64006400, RZ, 0xfc, !PT ;  /* 0x6400640027277812 */ /* 0x000fc400078efcff */
[----:B------:R-:W-:Y:S01]  /*12a0*/  SHF.R.U32.HI R14, RZ, 0x6, R14 ;  /* 0x00000006ff0e7819 */ /* 0x000fe2000001160e */
[-C--:B------:R-:W-:Y:S01]  /*12b0*/  HFMA2.MMA R52, R53, R17.reuse, R52 ;  /* 0x0000001135347235 */ /* 0x080fe20000000034 */
[----:B------:R-:W-:Y:S01]  /*12c0*/  LOP3.LUT R44, R44, 0x64006400, RZ, 0xfc, !PT ;  /* 0x640064002c2c7812 */ /* 0x000fe200078efcff */
[----:B------:R-:W-:Y:S01]  /*12d0*/  HFMA2.MMA R47, R50, R17, R47 ;  /* 0x00000011322f7235 */ /* 0x000fe2000000002f */
[----:B------:R-:W-:Y:S01]  /*12e0*/  LOP3.LUT R12, R13, 0x3f003f, RZ, 0xc0, !PT ;  /* 0x003f003f0d0c7812 */ /* 0x000fe200078ec0ff */
[----:B------:R-:W-:Y:S01]  /*12f0*/  HADD2 R39, R39, -1056, -1056 ;  /* 0xe420e42027277430 */ /* 0x000fe20000000000 */
[----:B------:R-:W-:Y:S01]  /*1300*/  SHF.R.U32.HI R13, RZ, 0x6, R13 ;  /* 0x00000006ff0d7819 */ /* 0x000fe2000001160d */
[----:B------:R-:W-:Y:S01]  /*1310*/  HADD2 R44, R44, -1056, -1056 ;  /* 0xe420e4202c2c7430 */ /* 0x000fe20000000000 */
[----:B------:R-:W-:Y:S01]  /*1320*/  LOP3.LUT R51, R51, 0x64006400, RZ, 0xfc, !PT ;  /* 0x6400640033337812 */ /* 0x000fe200078efcff */
[----:B------:R-:W-:Y:S01]  /*1330*/  HADD2 R49, R49, -1056, -1056 ;  /* 0xe420e42031317430 */ /* 0x000fe20000000000 */
[----:B------:R-:W-:Y:S01]  /*1340*/  LOP3.LUT R40, R40, 0x3f003f, RZ, 0xc0, !PT ;  /* 0x003f003f28287812 */ /* 0x000fe200078ec0ff */
[-C--:B------:R-:W-:Y:S01]  /*1350*/  HFMA2.MMA R52, R39, R18.reuse, R52 ;  /* 0x0000001227347235 */ /* 0x080fe20000000034 */
[----:B------:R-:W-:Y:S01]  /*1360*/  LOP3.LUT R14, R14, 0x3f003f, RZ, 0xc0, !PT ;  /* 0x003f003f0e0e7812 */ /* 0x000fe200078ec0ff */
[----:B------:R-:W-:Y:S01]  /*1370*/  HADD2 R51, R51, -1056, -1056 ;  /* 0xe420e42033337430 */ /* 0x000fe20000000000 */
[----:B------:R-:W-:Y:S01]  /*1380*/  LOP3.LUT R12, R12, 0x64006400, RZ, 0xfc, !PT ;  /* 0x640064000c0c7812 */ /* 0x000fe200078efcff */
[-C--:B------:R-:W-:Y:S01]  /*1390*/  HFMA2 R48, R49, R17.reuse, R48 ;  /* 0x0000001131307231 */ /* 0x080fe20000000030 */
[----:B------:R-:W-:Y:S01]  /*13a0*/  LOP3.LUT R13, R13, 0x3f003f, RZ, 0xc0, !PT ;  /* 0x003f003f0d0d7812 */ /* 0x000fe200078ec0ff */
[----:B------:R-:W-:Y:S01]  /*13b0*/  HFMA2 R16, R51, R17, R16 ;  /* 0x0000001133107231 */ /* 0x000fe20000000010 */
[----:B------:R-:W-:Y:S01]  /*13c0*/  LOP3.LUT R40, R40, 0x64006400, RZ, 0xfc, !PT ;  /* 0x6400640028287812 */ /* 0x000fe200078efcff */
[----:B------:R-:W-:Y:S01]  /*13d0*/  HADD2 R49, R12, -1056, -1056 ;  /* 0xe420e4200c317430 */ /* 0x000fe20000000000 */
[----:B------:R-:W-:Y:S01]  /*13e0*/  LOP3.LUT R14, R14, 0x64006400, RZ, 0xfc, !PT ;  /* 0x640064000e0e7812 */ /* 0x000fe200078efcff */
[----:B------:R-:W-:Y:S01]  /*13f0*/  HFMA2.MMA R47, R44, R18, R47 ;  /* 0x000000122c2f7235 */ /* 0x000fe2000000002f */
[----:B------:R-:W-:Y:S01]  /*1400*/  LOP3.LUT R42, R15, 0x3f003f, RZ, 0xc0, !PT ;  /* 0x003f003f0f2a7812 */ /* 0x000fe200078ec0ff */
        /* <DEDUP_REMOVED lines=8> */
[----:B------:R-:W-:Y:S01]  /*1490*/  HFMA2.MMA R47, R14, R19, R47 ;  /* 0x000000130e2f7235 */ /* 0x000fe2000000002f */
[----:B------:R-:W-:-:S02]  /*14a0*/  LOP3.LUT R8, R9, 0x3f003f, RZ, 0xc0, !PT ;  /* 0x003f003f09087812 */ /* 0x000fc400078ec0ff */
[----:B------:R-:W-:Y:S01]  /*14b0*/  LOP3.LUT R45, R10, 0x3f003f, RZ, 0xc0, !PT ;  /* 0x003f003f0a2d7812 */ /* 0x000fe200078ec0ff */
[----:B------:R-:W-:Y:S01]  /*14c0*/  HADD2 R13, R13, -1056, -1056 ;  /* 0xe420e4200d0d7430 */ /* 0x000fe20000000000 */
[----:B------:R-:W-:Y:S02]  /*14d0*/  LOP3.LUT R42, R42, 0x64006400, RZ, 0xfc, !PT ;  /* 0x640064002a2a7812 */ /* 0x000fe400078efcff */
[----:B------:R-:W-:Y:S01]  /*14e0*/  LOP3.LUT R43, R43, 0x3f003f, RZ, 0xc0, !PT ;  /* 0x003f003f2b2b7812 */ /* 0x000fe200078ec0ff */
[----:B------:R-:W-:Y:S01]  /*14f0*/  HFMA2 R48, R13, R19, R48 ;  /* 0x000000130d307231 */ /* 0x000fe20000000030 */
[----:B------:R-:W-:Y:S01]  /*1500*/  LOP3.LUT R41, R41, 0x64006400, RZ, 0xfc, !PT ;  /* 0x6400640029297812 */ /* 0x000fe200078efcff */
[----:B------:R-:W-:Y:S01]  /*1510*/  HADD2 R39, R42, -1056, -1056 ;  /* 0xe420e4202a277430 */ /* 0x000fe20000000000 */
[----:B------:R-:W-:Y:S02]  /*1520*/  LOP3.LUT R8, R8, 0x64006400, RZ, 0xfc, !PT ;  /* 0x6400640008087812 */ /* 0x000fe400078efcff */
[----:B------:R-:W-:Y:S01]  /*1530*/  SHF.R.U32.HI R10, RZ, 0x6, R10 ;  /* 0x00000006ff0a7819 */ /* 0x000fe2000001160a */
[----:B------:R-:W-:Y:S01]  /*1540*/  HADD2 R41, R41, -1056, -1056 ;  /* 0xe420e42029297430 */ /* 0x000fe20000000000 */
[----:B------:R-:W-:Y:S01]  /*1550*/  LOP3.LUT R45, R45, 0x64006400, RZ, 0xfc, !PT ;  /* 0x640064002d2d7812 */ /* 0x000fe200078efcff */
[----:B------:R-:W-:Y:S01]  /*1560*/  HADD2 R13, R8, -1056, -1056 ;  /* 0xe420e420080d7430 */ /* 0x000fe20000000000 */
[----:B------:R-:W-:Y:S01]  /*1570*/  LOP3.LUT R46, R11, 0x3f003f, RZ, 0xc0, !PT ;  /* 0x003f003f0b2e7812 */ /* 0x000fe200078ec0ff */
[----:B------:R-:W-:Y:S01]  /*1580*/  HFMA2 R16, R39, R18, R16 ;  /* 0x0000001227107231 */ /* 0x000fe20000000010 */
[----:B------:R-:W-:Y:S01]  /*1590*/  SHF.R.U32.HI R9, RZ, 0x6, R9 ;  /* 0x00000006ff097819 */ /* 0x000fe20000011609 */
[----:B------:R-:W-:Y:S01]  /*15a0*/  HADD2 R8, R45, -1056, -1056 ;  /* 0xe420e4202d087430 */ /* 0x000fe20000000000 */
[----:B------:R-:W-:Y:S01]  /*15b0*/  SHF.R.U32.HI R11, RZ, 0x6, R11 ;  /* 0x00000006ff0b7819 */ /* 0x000fe2000001160b */
[-C--:B0-----:R-:W-:Y:S01]  /*15c0*/  HFMA2.MMA R52, R41, R4.reuse, R52 ;  /* 0x0000000429347235 */ /* 0x081fe20000000034 */
[----:B------:R-:W-:Y:S01]  /*15d0*/  LOP3.LUT R43, R43, 0x64006400, RZ, 0xfc, !PT ;  /* 0x640064002b2b7812 */ /* 0x000fe200078efcff */
[----:B------:R-:W-:Y:S01]  /*15e0*/  HFMA2 R48, R13, R4, R48 ;  /* 0x000000040d307231 */ /* 0x000fe20000000030 */
[----:B------:R-:W-:Y:S01]  /*15f0*/  LOP3.LUT R15, R15, 0x3f003f, RZ, 0xc0, !PT ;  /* 0x003f003f0f0f7812 */ /* 0x000fe200078ec0ff */
[----:B------:R-:W-:Y:S01]  /*1600*/  HFMA2.MMA R47, R8, R4, R47 ;  /* 0x00000004082f7235 */ /* 0x000fe2000000002f */
[----:B------:R-:W-:Y:S01]  /*1610*/  LOP3.LUT R10, R10, 0x3f003f, RZ, 0xc0, !PT ;  /* 0x003f003f0a0a7812 */ /* 0x000fe200078ec0ff */
[----:B------:R-:W-:Y:S01]  /*1620*/  HADD2 R43, R43, -1056, -1056 ;  /* 0xe420e4202b2b7430 */ /* 0x000fe20000000000 */
[----:B------:R-:W-:-:S02]  /*1630*/  LOP3.LUT R46, R46, 0x64006400, RZ, 0xfc, !PT ;  /* 0x640064002e2e7812 */ /* 0x000fc400078efcff */
[----:B------:R-:W-:Y:S01]  /*1640*/  LOP3.LUT R9, R9, 0x3f003f, RZ, 0xc0, !PT ;  /* 0x003f003f09097812 */ /* 0x000fe200078ec0ff */
[----:B------:R-:W-:Y:S01]  /*1650*/  HFMA2 R16, R43, R19, R16 ;  /* 0x000000132b107231 */ /* 0x000fe20000000010 */
[----:B------:R-:W-:Y:S01]  /*1660*/  LOP3.LUT R11, R11, 0x3f003f, RZ, 0xc0, !PT ;  /* 0x003f003f0b0b7812 */ /* 0x000fe200078ec0ff */
[----:B------:R-:W-:Y:S01]  /*1670*/  HADD2 R13, R46, -1056, -1056 ;  /* 0xe420e4202e0d7430 */ /* 0x000fe20000000000 */
[----:B------:R-:W-:Y:S02]  /*1680*/  LOP3.LUT R15, R15, 0x64006400, RZ, 0xfc, !PT ;  /* 0x640064000f0f7812 */ /* 0x000fe400078efcff */
        /* <DEDUP_REMOVED lines=18> */
[----:B------:R-:W-:-:S02]  /*17b0*/  LOP3.LUT R34, R34, 0x64006400, RZ, 0xfc, !PT ;  /* 0x6400640022227812 */ /* 0x000fc400078efcff */
[----:B------:R-:W-:Y:S01]  /*17c0*/  LOP3.LUT R38, R38, 0x64006400, RZ, 0xfc, !PT ;  /* 0x6400640026267812 */ /* 0x000fe200078efcff */
[-C--:B------:R-:W-:Y:S01]  /*17d0*/  HFMA2.MMA R52, R5, R6.reuse, R52 ;  /* 0x0000000605347235 */ /* 0x080fe20000000034 */
[----:B------:R-:W-:Y:S01]  /*17e0*/  HADD2 R5, R36, -1056, -1056 ;  /* 0xe420e42024057430 */ /* 0x000fe20000000000 */
[----:B------:R-:W-:Y:S01]  /*17f0*/  HFMA2.MMA R47, R4, R6, R47 ;  /* 0x00000006042f7235 */ /* 0x000fe2000000002f */
[----:B------:R-:W-:Y:S01]  /*1800*/  LOP3.LUT R35, R35, 0x64006400, RZ, 0xfc, !PT ;  /* 0x6400640023237812 */ /* 0x000fe200078efcff */
[----:B------:R-:W-:Y:S01]  /*1810*/  HADD2 R34, R34, -1056, -1056 ;  /* 0xe420e42022227430 */ /* 0x000fe20000000000 */
[----:B------:R-:W-:Y:S01]  /*1820*/  LOP3.LUT R27, R27, 0x64006400, RZ, 0xfc, !PT ;  /* 0x640064001b1b7812 */ /* 0x000fe200078efcff */
[----:B------:R-:W-:Y:S02]  /*1830*/  HFMA2 R16, R5, R6, R16 ;  /* 0x0000000605107231 */ /* 0x000fe40000000010 */
[----:B------:R-:W-:Y:S02]  /*1840*/  HADD2 R5, R24, -1056, -1056 ;  /* 0xe420e42018057430 */ /* 0x000fe40000000000 */
[----:B------:R-:W-:Y:S01]  /*1850*/  HADD2 R9, R38, -1056, -1056 ;  /* 0xe420e42026097430 */ /* 0x000fe20000000000 */
[----:B------:R-:W-:Y:S01]  /*1860*/  HFMA2.MMA R47, R34, R7, R47 ;  /* 0x00000007222f7235 */ /* 0x000fe2000000002f */
[----:B------:R-:W-:-:S02]  /*1870*/  HADD2 R35, R35, -1056, -1056 ;  /* 0xe420e42023237430 */ /* 0x000fc40000000000 */
[----:B------:R-:W-:Y:S01]  /*1880*/  HFMA2.MMA R52, R5, R7, R52 ;  /* 0x0000000705347235 */ /* 0x000fe20000000034 */
[----:B------:R-:W-:Y:S02]  /*1890*/  HFMA2 R48, R9, R6, R48 ;  /* 0x0000000609307231 */ /* 0x000fe40000000030 */
[----:B------:R-:W-:Y:S02]  /*18a0*/  HADD2 R27, R27, -1056, -1056 ;  /* 0xe420e4201b1b7430 */ /* 0x000fe40000000000 */
[-C--:B------:R-:W-:Y:S02]  /*18b0*/  HFMA2 R48, R35, R7.reuse, R48 ;  /* 0x0000000723307231 */ /* 0x080fe40000000030 */
[----:B------:R-:W-:Y:S02]  /*18c0*/  HFMA2 R16, R27, R7, R16 ;  /* 0x000000071b107231 */ /* 0x000fe40000000010 */
[----:B------:R-:W-:Y:S02]  /*18d0*/  HADD2 R26, R48.H0_H0, R48.H1_H1 ;  /* 0x30000030301a7230 */ /* 0x000fe40000000800 */
[----:B------:R-:W-:-:S02]  /*18e0*/  HADD2 R52, R52.H0_H0, R52.H1_H1 ;  /* 0x3000003434347230 */ /* 0x000fc40000000800 */
[----:B------:R-:W-:Y:S02]  /*18f0*/  HADD2 R47, R47.H0_H0, R47.H1_H1 ;  /* 0x3000002f2f2f7230 */ /* 0x000fe40000000800 */
[----:B------:R-:W-:Y:S01]  /*1900*/  HADD2 R16, R16.H0_H0, R16.H1_H1 ;  /* 0x3000001010107230 */ /* 0x000fe20000000800 */
[----:B------:R-:W-:-:S04]  /*1910*/  PRMT R52, R52, 0x5410, R26 ;  /* 0x0000541034347816 */ /* 0x000fc8000000001a */
[----:B------:R-:W-:Y:S02]  /*1920*/  PRMT R47, R47, 0x5410, R16 ;  /* 0x000054102f2f7816 */ /* 0x000fe40000000010 */
[----:B------:R-:W-:-:S03]  /*1930*/  HFMA2.MMA R33, R52, R0, R33 ;  /* 0x0000000034217235 */ /* 0x000fc60000000021 */
[----:B------:R-:W-:-:S08]  /*1940*/  HFMA2 R31, R47, R2, R31 ;  /* 0x000000022f1f7231 */ /* 0x000fd0000000001f */
.L_x_3252:
[----:B-----5:R-:W-:Y:S01]  /*1950*/  @!P0 IMAD.IADD R3, R25, 0x1, R20 ;  /* 0x0000000119038824 */ /* 0x020fe200078e0214 */
[----:B------:R-:W-:Y:S06]  /*1960*/  @P2 BRA `(.L_x_3253) ;  /* 0x0000000800d82947 */ /* 0x000fec0003800000 */
        /* <DEDUP_REMOVED lines=14> */
[----:B------:R-:W-:-:S02]  /*1a50*/  LOP3.LUT R39, R5, 0x3f003f, RZ, 0xc0, !PT ;  /* 0x003f003f05277812 */ /* 0x000fc400078ec0ff */
[--C-:B------:R-:W-:Y:S01]  /*1a60*/  SHF.R.U32.HI R25, RZ, 0xc, R5.reuse ;  /* 0x0000000cff197819 */ /* 0x100fe20000011605 */
[----:B-1----:R-:W-:Y:S01]  /*1a70*/  HADD2 R37, R38, -1056, -1056 ;  /* 0xe420e42026257430 */ /* 0x002fe20000000000 */
[----:B------:R-:W-:Y:S02]  /*1a80*/  LOP3.LUT R4, R4, 0x3f003f, RZ, 0xc0, !PT ;  /* 0x003f003f04047812 */ /* 0x000fe400078ec0ff */
[----:B------:R-:W-:Y:S02]  /*1a90*/  SHF.R.U32.HI R5, RZ, 0x6, R5 ;  /* 0x00000006ff057819 */ /* 0x000fe40000011605 */
[----:B------:R-:W-:Y:S02]  /*1aa0*/  LOP3.LUT R34, R6, 0x3f003f, RZ, 0xc0, !PT ;  /* 0x003f003f06227812 */ /* 0x000fe400078ec0ff */
[----:B------:R-:W-:Y:S02]  /*1ab0*/  LOP3.LUT R35, R35, 0x64006400, RZ, 0xfc, !PT ;  /* 0x6400640023237812 */ /* 0x000fe400078efcff */
[----:B------:R-:W-:-:S02]  /*1ac0*/  LOP3.LUT R4, R4, 0x64006400, RZ, 0xfc, !PT ;  /* 0x6400640004047812 */ /* 0x000fc400078efcff */
[----:B------:R-:W-:Y:S01]  /*1ad0*/  LOP3.LUT R5, R5, 0x3f003f, RZ, 0xc0, !PT ;  /* 0x003f003f05057812 */ /* 0x000fe200078ec0ff */
[----:B------:R-:W-:Y:S01]  /*1ae0*/  HADD2 R43, R35, -1056, -1056 ;  /* 0xe420e420232b7430 */ /* 0x000fe20000000000 */
[----:B------:R-:W-:Y:S01]  /*1af0*/  LOP3.LUT R39, R39, 0x64006400, RZ, 0xfc, !PT ;  /* 0x6400640027277812 */ /* 0x000fe200078efcff */
[----:B------:R-:W-:Y:S01]  /*1b00*/  HADD2 R35, R4, -1056, -1056 ;  /* 0xe420e42004237430 */ /* 0x000fe20000000000 */
[--C-:B------:R-:W-:Y:S01]  /*1b10*/  SHF.R.U32.HI R24, RZ, 0xc, R6.reuse ;  /* 0x0000000cff187819 */ /* 0x100fe20000011606 */
[----:B0-----:R-:W-:Y:S01]  /*1b20*/  HFMA2.MMA R4, R37, R16, RZ ;  /* 0x0000001025047235 */ /* 0x001fe200000000ff */
[----:B------:R-:W-:Y:S01]  /*1b30*/  LOP3.LUT R34, R34, 0x64006400, RZ, 0xfc, !PT ;  /* 0x6400640022227812 */ /* 0x000fe200078efcff */
[----:B------:R-:W-:Y:S01]  /*1b40*/  HADD2 R39, R39, -1056, -1056 ;  /* 0xe420e42027277430 */ /* 0x000fe20000000000 */
[----:B------:R-:W-:Y:S01]  /*1b50*/  SHF.R.U32.HI R6, RZ, 0x6, R6 ;  /* 0x00000006ff067819 */ /* 0x000fe20000011606 */
[-C--:B------:R-:W-:Y:S01]  /*1b60*/  HFMA2 R37, R43, R16.reuse, RZ.H0_H0 ;  /* 0x000000102b257231 */ /* 0x080fe200000400ff */
[----:B------:R-:W-:Y:S01]  /*1b70*/  LOP3.LUT R5, R5, 0x64006400, RZ, 0xfc, !PT ;  /* 0x6400640005057812 */ /* 0x000fe200078efcff */
[----:B------:R-:W-:Y:S01]  /*1b80*/  HADD2 R41, R34, -1056, -1056 ;  /* 0xe420e42022297430 */ /* 0x000fe20000000000 */
[----:B------:R-:W-:Y:S01]  /*1b90*/  LOP3.LUT R6, R6, 0x3f003f, RZ, 0xc0, !PT ;  /* 0x003f003f06067812 */ /* 0x000fe200078ec0ff */
[----:B------:R-:W-:Y:S01]  /*1ba0*/  HFMA2.MMA R34, R35, R17, R4 ;  /* 0x0000001123227235 */ /* 0x000fe20000000004 */
[--C-:B------:R-:W-:Y:S01]  /*1bb0*/  SHF.R.U32.HI R26, RZ, 0xc, R7.reuse ;  /* 0x0000000cff1a7819 */ /* 0x100fe20000011607 */
[----:B------:R-:W-:Y:S01]  /*1bc0*/  HADD2 R38, R5, -1056, -1056 ;  /* 0xe420e42005267430 */ /* 0x000fe20000000000 */
[----:B------:R-:W-:Y:S01]  /*1bd0*/  SHF.R.U32.HI R7, RZ, 0x6, R7 ;  /* 0x00000006ff077819 */ /* 0x000fe20000011607 */
[----:B------:R-:W-:Y:S01]  /*1be0*/  HFMA2 R5, R39, R16, RZ.H0_H0 ;  /* 0x0000001027057231 */ /* 0x000fe200000400ff */
[----:B------:R-:W-:Y:S01]  /*1bf0*/  LOP3.LUT R6, R6, 0x64006400, RZ, 0xfc, !PT ;  /* 0x6400640006067812 */ /* 0x000fe200078efcff */
[----:B------:R-:W-:Y:S01]  /*1c00*/  HFMA2.MMA R36, R41, R16, RZ ;  /* 0x0000001029247235 */ /* 0x000fe200000000ff */
[----:B------:R-:W-:Y:S01]  /*1c10*/  LOP3.LUT R16, R7, 0x3f003f, RZ, 0xc0, !PT ;  /* 0x003f003f07107812 */ /* 0x000fe200078ec0ff */
[----:B------:R-:W-:Y:S01]  /*1c20*/  HFMA2 R35, R38, R17, R5 ;  /* 0x0000001126237231 */ /* 0x000fe20000000005 */
[----:B---3--:R-:W-:Y:S01]  /*1c30*/  LOP3.LUT R4, R8, 0x3f003f, RZ, 0xc0, !PT ;  /* 0x003f003f08047812 */ /* 0x008fe200078ec0ff */
[----:B------:R-:W-:Y:S01]  /*1c40*/  HADD2 R39, R6, -1056, -1056 ;  /* 0xe420e42006277430 */ /* 0x000fe20000000000 */
[----:B------:R-:W-:-:S02]  /*1c50*/  LOP3.LUT R5, R9, 0x3f003f, RZ, 0xc0, !PT ;  /* 0x003f003f09057812 */ /* 0x000fc400078ec0ff */
[----:B------:R-:W-:Y:S02]  /*1c60*/  LOP3.LUT R7, R10, 0x3f003f, RZ, 0xc0, !PT ;  /* 0x003f003f0a077812 */ /* 0x000fe400078ec0ff */
[----:B------:R-:W-:Y:S01]  /*1c70*/  LOP3.LUT R16, R16, 0x64006400, RZ, 0xfc, !PT ;  /* 0x6400640010107812 */ /* 0x000fe200078efcff */
[----:B------:R-:W-:Y:S01]  /*1c80*/  HFMA2.MMA R36, R39, R17, R36 ;  /* 0x0000001127247235 */ /* 0x000fe20000000024 */
[----:B------:R-:W-:Y:S02]  /*1c90*/  LOP3.LUT R4, R4, 0x64006400, RZ, 0xfc, !PT ;  /* 0x6400640004047812 */ /* 0x000fe400078efcff */
[----:B------:R-:W-:Y:S01]  /*1ca0*/  LOP3.LUT R5, R5, 0x64006400, RZ, 0xfc, !PT ;  /* 0x6400640005057812 */ /* 0x000fe200078efcff */
[----:B------:R-:W-:Y:S01]  /*1cb0*/  HADD2 R16, R16, -1056, -1056 ;  /* 0xe420e42010107430 */ /* 0x000fe20000000000 */
[----:B------:R-:W-:Y:S01]  /*1cc0*/  LOP3.LUT R7, R7, 0x64006400, RZ, 0xfc, !PT ;  /* 0x6400640007077812 */ /* 0x000fe200078efcff */
[----:B------:R-:W-:Y:S01]  /*1cd0*/  HADD2 R39, R4, -1056, -1056 ;  /* 0xe420e42004277430 */ /* 0x000fe20000000000 */
[----:B------:R-:W-:Y:S01]  /*1ce0*/  SHF.R.U32.HI R6, RZ, 0x6, R10 ;  /* 0x00000006ff067819 */ /* 0x000fe2000001160a */
[----:B------:R-:W-:Y:S01]  /*1cf0*/  HADD2 R4, R5, -1056, -1056 ;  /* 0xe420e42005047430 */ /* 0x000fe20000000000 */
[----:B------:R-:W-:Y:S01]  /*1d00*/  SHF.R.U32.HI R5, RZ, 0x6, R9 ;  /* 0x00000006ff057819 */ /* 0x000fe20000011609 */
[----:B------:R-:W-:Y:S01]  /*1d10*/  HADD2 R7, R7, -1056, -1056 ;  /* 0xe420e42007077430 */ /* 0x000fe20000000000 */
[----:B------:R-:W-:Y:S01]  /*1d20*/  LOP3.LUT R6, R6, 0x3f003f, RZ, 0xc0, !PT ;  /* 0x003f003f06067812 */ /* 0x000fe200078ec0ff */
[----:B------:R-:W-:Y:S01]  /*1d30*/  HFMA2 R37, R16, R17, R37 ;  /* 0x0000001110257231 */ /* 0x000fe20000000025 */
[----:B------:R-:W-:Y:S01]  /*1d40*/  SHF.R.U32.HI R16, RZ, 0x6, R11 ;  /* 0x00000006ff107819 */ /* 0x000fe2000001160b */
[----:B------:R-:W-:Y:S01]  /*1d50*/  HFMA2 R17, R4, R18, R35 ;  /* 0x0000001204117231 */ /* 0x000fe20000000023 */
[----:B------:R-:W-:Y:S01]  /*1d60*/  SHF.R.U32.HI R4, RZ, 0x6, R8 ;  /* 0x00000006ff047819 */ /* 0x000fe20000011608 */
[-C--:B------:R-:W-:Y:S01]  /*1d70*/  HFMA2.MMA R36, R7, R18.reuse, R36 ;  /* 0x0000001207247235 */ /* 0x080fe20000000024 */
[----:B------:R-:W-:Y:S01]  /*1d80*/  LOP3.LUT R7, R11, 0x3f003f, RZ, 0xc0, !PT ;  /* 0x003f003f0b077812 */ /* 0x000fe200078ec0ff */
[----:B------:R-:W-:Y:S01]  /*1d90*/  HFMA2.MMA R34, R39, R18, R34 ;  /* 0x0000001227227235 */ /* 0x000fe20000000022 */
        /* <DEDUP_REMOVED lines=11> */
[----:B------:R-:W-:Y:S01]  /*1e50*/  SHF.R.U32.HI R40, RZ, 0xc, R10 ;  /* 0x0000000cff287819 */ /* 0x000fe2000001160a */
[----:B------:R-:W-:Y:S01]  /*1e60*/  HADD2 R5, R6, -1056, -1056 ;  /* 0xe420e42006057430 */ /* 0x000fe20000000000 */
[----:B----4-:R-:W-:Y:S01]  /*1e70*/  LOP3.LUT R35, R12, 0x3f003f, RZ, 0xc0, !PT ;  /* 0x003f003f0c237812 */ /* 0x010fe200078ec0ff */
[----:B------:R-:W-:Y:S01]  /*1e80*/  HADD2 R6, R16, -1056, -1056 ;  /* 0xe420e42010067430 */ /* 0x000fe20000000000 */
[----:B------:R-:W-:Y:S01]  /*1e90*/  LOP3.LUT R41, R14, 0x3f003f, RZ, 0xc0, !PT ;  /* 0x003f003f0e297812 */ /* 0x000fe200078ec0ff */
[----:B------:R-:W-:Y:S01]  /*1ea0*/  HFMA2 R37, R38, R18, R37 ;  /* 0x0000001226257231 */ /* 0x000fe20000000025 */
[-C--:B------:R-:W-:Y:S01]  /*1eb0*/  HFMA2.MMA R18, R7, R19.reuse, R34 ;  /* 0x0000001307127235 */ /* 0x080fe20000000022 */
[-C--:B------:R-:W-:Y:S01]  /*1ec0*/  HFMA2 R17, R4, R19.reuse, R17 ;  /* 0x0000001304117231 */ /* 0x080fe20000000011 */
[----:B------:R-:W-:Y:S01]  /*1ed0*/  HFMA2.MMA R16, R5, R19, R36 ;  /* 0x0000001305107235 */ /* 0x000fe20000000024 */
[----:B------:R-:W-:Y:S01]  /*1ee0*/  HFMA2 R19, R6, R19, R37 ;  /* 0x0000001306137231 */ /* 0x000fe20000000025 */
[----:B------:R-:W-:Y:S01]  /*1ef0*/  SHF.R.U32.HI R34, RZ, 0xc, R8 ;  /* 0x0000000cff227819 */ /* 0x000fe20000011608 */
[----:B------:R-:W0:Y:S01]  /*1f00*/  LDS.128 R4, [UR4+0x30] ;  /* 0x00003004ff047984 */ /* 0x000e220008000c00 */
        /* <DEDUP_REMOVED lines=8> */
[----:B------:R-:W-:Y:S02]  /*1f90*/  SHF.R.U32.HI R13, RZ, 0x6, R13 ;  /* 0x00000006ff0d7819 */ /* 0x000fe4000001160d */
[----:B------:R-:W-:Y:S02]  /*1fa0*/  SHF.R.U32.HI R43, RZ, 0xc, R11 ;  /* 0x0000000cff2b7819 */ /* 0x000fe4000001160b */
[----:B------:R-:W-:Y:S02]  /*1fb0*/  SHF.R.U32.HI R36, RZ, 0xa, R12 ;  /* 0x0000000aff247819 */ /* 0x000fe4000001160c */
[----:B------:R-:W-:Y:S02]  /*1fc0*/  LOP3.LUT R8, R9, 0x300030, R8, 0xf8, !PT ;  /* 0x0030003009087812 */ /* 0x000fe400078ef808 */
[----:B------:R-:W-:-:S02]  /*1fd0*/  LOP3.LUT R35, R35, 0x64006400, RZ, 0xfc, !PT ;  /* 0x6400640023237812 */ /* 0x000fc400078efcff */
[----:B------:R-:W-:Y:S02]  /*1fe0*/  LOP3.LUT R41, R41, 0x64006400, RZ, 0xfc, !PT ;  /* 0x6400640029297812 */ /* 0x000fe400078efcff */
[----:B------:R-:W-:Y:S01]  /*1ff0*/  SHF.R.U32.HI R12, RZ, 0x6, R12 ;  /* 0x00000006ff0c7819 */ /* 0x000fe2000001160c */
[----:B------:R-:W-:Y:S01]  /*2000*/  HADD2 R35, R35, -1056, -1056 ;  /* 0xe420e42023237430 */ /* 0x000fe20000000000 */
[--C-:B------:R-:W-:Y:S01]  /*2010*/  SHF.R.U32.HI R11, RZ, 0x8, R14.reuse ;  /* 0x00000008ff0b7819 */ /* 0x100fe2000001160e */
[----:B------:R-:W-:Y:S01]  /*2020*/  HADD2 R41, R41, -1056, -1056 ;  /* 0xe420e42029297430 */ /* 0x000fe20000000000 */
[----:B------:R-:W-:Y:S02]  /*2030*/  SHF.R.U32.HI R42, RZ, 0xa, R14 ;  /* 0x0000000aff2a7819 */ /* 0x000fe4000001160e */
[----:B------:R-:W-:Y:S02]  /*2040*/  LOP3.LUT R24, R24, 0xf000f, RZ, 0xc0, !PT ;  /* 0x000f000f18187812 */ /* 0x000fe400078ec0ff */
[----:B------:R-:W-:-:S02]  /*2050*/  LOP3.LUT R9, R25, 0x300030, R10, 0xf8, !PT ;  /* 0x0030003019097812 */ /* 0x000fc400078ef80a */
[----:B------:R-:W-:Y:S01]  /*2060*/  SHF.R.U32.HI R14, RZ, 0x6, R14 ;  /* 0x00000006ff0e7819 */ /* 0x000fe2000001160e */
[-C--:B0-----:R-:W-:Y:S01]  /*2070*/  HFMA2.MMA R18, R35, R4.reuse, R18 ;  /* 0x0000000423127235 */ /* 0x081fe20000000012 */
[----:B------:R-:W-:Y:S01]  /*2080*/  LOP3.LUT R25, R34, 0xf000f, RZ, 0xc0, !PT ;  /* 0x000f000f22197812 */ /* 0x000fe200078ec0ff */
[----:B------:R-:W-:Y:S01]  /*2090*/  HFMA2.MMA R16, R41, R4, R16 ;  /* 0x0000000429107235 */ /* 0x000fe20000000010 */
[----:B------:R-:W-:Y:S02]  /*20a0*/  LOP3.LUT R38, R38, 0x64006400, RZ, 0xfc, !PT ;  /* 0x6400640026267812 */ /* 0x000fe400078efcff */
[----:B------:R-:W-:Y:S02]  /*20b0*/  LOP3.LUT R27, R27, 0x64006400, RZ, 0xfc, !PT ;  /* 0x640064001b1b7812 */ /* 0x000fe400078efcff */
[--C-:B------:R-:W-:Y:S01]  /*20c0*/  SHF.R.U32.HI R44, RZ, 0x8, R15.reuse ;  /* 0x00000008ff2c7819 */ /* 0x100fe2000001160f */
[----:B------:R-:W-:Y:S01]  /*20d0*/  HADD2 R38, R38, -1056, -1056 ;  /* 0xe420e42026267430 */ /* 0x000fe20000000000 */
[----:B------:R-:W-:-:S02]  /*20e0*/  SHF.R.U32.HI R46, RZ, 0xa, R15 ;  /* 0x0000000aff2e7819 */ /* 0x000fc4000001160f */
[----:B------:R-:W-:Y:S01]  /*20f0*/  LOP3.LUT R13, R13, 0x3f003f, RZ, 0xc0, !PT ;  /* 0x003f003f0d0d7812 */ /* 0x000fe200078ec0ff */
[----:B------:R-:W-:Y:S01]  /*2100*/  HFMA2 R17, R38, R4, R17 ;  /* 0x0000000426117231 */ /* 0x000fe20000000011 */
[----:B------:R-:W-:Y:S02]  /*2110*/  SHF.R.U32.HI R15, RZ, 0x6, R15 ;  /* 0x00000006ff0f7819 */ /* 0x000fe4000001160f */
[----:B------:R-:W-:Y:S02]  /*2120*/  LOP3.LUT R10, R24, 0x300030, R11, 0xf8, !PT ;  /* 0x00300030180a7812 */ /* 0x000fe400078ef80b */
[----:B------:R-:W-:Y:S02]  /*2130*/  LOP3.LUT R12, R12, 0x3f003f, RZ, 0xc0, !PT ;  /* 0x003f003f0c0c7812 */ /* 0x000fe400078ec0ff */
[----:B------:R-:W-:Y:S01]  /*2140*/  LOP3.LUT R24, R25, 0x300030, R36, 0xf8, !PT ;  /* 0x0030003019187812 */ /* 0x000fe200078ef824 */
[----:B------:R-:W-:Y:S01]  /*2150*/  HADD2 R36, R27, -1056, -1056 ;  /* 0xe420e4201b247430 */ /* 0x000fe20000000000 */
[----:B------:R-:W-:-:S02]  /*2160*/  LOP3.LUT R14, R14, 0x3f003f, RZ, 0xc0, !PT ;  /* 0x003f003f0e0e7812 */ /* 0x000fc400078ec0ff */
[----:B------:R-:W-:Y:S01]  /*2170*/  LOP3.LUT R13, R13, 0x64006400, RZ, 0xfc, !PT ;  /* 0x640064000d0d7812 */ /* 0x000fe200078efcff */
[----:B------:R-:W-:Y:S01]  /*2180*/  HFMA2 R19, R36, R4, R19 ;  /* 0x0000000424137231 */ /* 0x000fe20000000013 */
        /* <DEDUP_REMOVED lines=11> */
[----:B------:R-:W-:Y:S01]  /*2240*/  HADD2 R4, R15, -1056, -1056 ;  /* 0xe420e4200f047430 */ /* 0x000fe20000000000 */
[----:B------:R-:W-:Y:S01]  /*2250*/  LOP3.LUT R9, R9, 0x64006400, RZ, 0xfc, !PT ;  /* 0x6400640009097812 */ /* 0x000fe200078efcff */
[-C--:B------:R-:W-:Y:S01]  /*2260*/  HFMA2.MMA R18, R27, R5.reuse, R18 ;  /* 0x000000051b127235 */ /* 0x080fe20000000012 */
[----:B------:R-:W-:Y:S01]  /*2270*/  LOP3.LUT R37, R40, 0xf000f, RZ, 0xc0, !PT ;  /* 0x000f000f28257812 */ /* 0x000fe200078ec0ff */
[----:B------:R-:W-:Y:S01]  /*2280*/  HFMA2.MMA R16, R13, R5, R16 ;  /* 0x000000050d107235 */ /* 0x000fe20000000010 */
[----:B------:R-:W-:Y:S01]  /*2290*/  LOP3.LUT R10, R10, 0x64006400, RZ, 0xfc, !PT ;  /* 0x640064000a0a7812 */ /* 0x000fe200078efcff */
[----:B------:R-:W-:Y:S01]  /*22a0*/  HFMA2 R19, R4, R5, R19 ;  /* 0x0000000504137231 */ /* 0x000fe20000000013 */
[----:B------:R-:W-:Y:S01]  /*22b0*/  LOP3.LUT R25, R26, 0x300030, R39, 0xf8, !PT ;  /* 0x003000301a197812 */ /* 0x000fe200078ef827 */
[----:B------:R-:W-:Y:S01]  /*22c0*/  HADD2 R5, R8, -1056, -1056 ;  /* 0xe420e42008057430 */ /* 0x000fe20000000000 */
[----:B------:R-:W-:Y:S01]  /*22d0*/  LOP3.LUT R11, R45, 0x300030, R44, 0xf8, !PT ;  /* 0x003000302d0b7812 */ /* 0x000fe200078ef82c */
[----:B------:R-:W-:Y:S01]  /*22e0*/  HADD2 R4, R9, -1056, -1056 ;  /* 0xe420e42009047430 */ /* 0x000fe20000000000 */
[----:B------:R-:W-:Y:S01]  /*22f0*/  LOP3.LUT R26, R37, 0x300030, R42, 0xf8, !PT ;  /* 0x00300030251a7812 */ /* 0x000fe200078ef82a */
[----:B------:R-:W-:Y:S01]  /*2300*/  HADD2 R9, R10, -1056, -1056 ;  /* 0xe420e4200a097430 */ /* 0x000fe20000000000 */
[----:B------:R-:W-:Y:S01]  /*2310*/  LOP3.LUT R24, R24, 0x64006400, RZ, 0xfc, !PT ;  /* 0x6400640018187812 */ /* 0x000fe200078efcff */
[-C--:B------:R-:W-:Y:S01]  /*2320*/  HFMA2.MMA R18, R5, R6.reuse, R18 ;  /* 0x0000000605127235 */ /* 0x080fe20000000012 */
[----:B------:R-:W-:Y:S01]  /*2330*/  LOP3.LUT R43, R43, 0xf000f, RZ, 0xc0, !PT ;  /* 0x000f000f2b2b7812 */ /* 0x000fe200078ec0ff */
[-C--:B------:R-:W-:Y:S01]  /*2340*/  HFMA2 R17, R4, R6.reuse, R17 ;  /* 0x0000000604117231 */ /* 0x080fe20000000011 */
[----:B------:R-:W-:Y:S01]  /*2350*/  LOP3.LUT R11, R11, 0x64006400, RZ, 0xfc, !PT ;  /* 0x640064000b0b7812 */ /* 0x000fe200078efcff */
[----:B------:R-:W-:Y:S01]  /*2360*/  HADD2 R5, R24, -1056, -1056 ;  /* 0xe420e42018057430 */ /* 0x000fe20000000000 */
[----:B------:R-:W-:Y:S01]  /*2370*/  LOP3.LUT R26, R26, 0x64006400, RZ, 0xfc, !PT ;  /* 0x640064001a1a7812 */ /* 0x000fe200078efcff */
[----:B------:R-:W-:Y:S01]  /*2380*/  HFMA2.MMA R16, R9, R6, R16 ;  /* 0x0000000609107235 */ /* 0x000fe20000000010 */
[----:B------:R-:W-:Y:S01]  /*2390*/  LOP3.LUT R34, R43, 0x300030, R46, 0xf8, !PT ;  /* 0x003000302b227812 */ /* 0x000fe200078ef82e */
[----:B------:R-:W-:Y:S01]  /*23a0*/  HADD2 R4, R11, -1056, -1056 ;  /* 0xe420e4200b047430 */ /* 0x000fe20000000000 */
[----:B------:R-:W-:Y:S01]  /*23b0*/  LOP3.LUT R25, R25, 0x64006400, RZ, 0xfc, !PT ;  /* 0x6400640019197812 */ /* 0x000fe200078efcff */
[----:B------:R-:W-:Y:S01]  /*23c0*/  HADD2 R9, R26, -1056, -1056 ;  /* 0xe420e4201a097430 */ /* 0x000fe20000000000 */
[----:B------:R-:W-:Y:S01]  /*23d0*/  LOP3.LUT R34, R34, 0x64006400, RZ, 0xfc, !PT ;  /* 0x6400640022227812 */ /* 0x000fe200078efcff */
[----:B------:R-:W-:Y:S01]  /*23e0*/  HFMA2.MMA R18, R5, R7, R18 ;  /* 0x0000000705127235 */ /* 0x000fe20000000012 */
[----:B------:R-:W-:-:S02]  /*23f0*/  HFMA2 R19, R4, R6, R19 ;  /* 0x0000000604137231 */ /* 0x000fc40000000013 */
[----:B------:R-:W-:Y:S01]  /*2400*/  HADD2 R4, R25, -1056, -1056 ;  /* 0xe420e42019047430 */ /* 0x000fe20000000000 */
[----:B------:R-:W-:Y:S01]  /*2410*/  HFMA2.MMA R16, R9, R7, R16 ;  /* 0x0000000709107235 */ /* 0x000fe20000000010 */
        /* <DEDUP_REMOVED lines=11> */
.L_x_3253:
[----:B------:R-:W-:Y:S01]  /*24d0*/  VIADD R20, R20, 0x20 ;  /* 0x0000002014147836 */ /* 0x000fe20000000000 */
[----:B------:R-:W-:Y:S01]  /*24e0*/  UIADD3 UR4, UR4, 0x40, URZ ;  /* 0x0000004004047890 */ /* 0x000fe2000fffe03f */
[----:B------:R-:W-:-:S03]  /*24f0*/  IMAD.WIDE.U32 R22, R30, 0x18, R22 ;  /* 0x000000181e167825 */ /* 0x000fc600078e0016 */
[C---:B------:R-:W-:Y:S01]  /*2500*/  ISETP.GE.AND P0, PT, R20.reuse, UR5, PT ;  /* 0x0000000514007c0c */ /* 0x040fe2000bf06270 */
[----:B------:R-:W-:Y:S01]  /*2510*/  IMAD R25, R21, 0x18, RZ ;  /* 0x0000001815197824 */ /* 0x000fe200078e02ff */
[----:B------:R-:W-:Y:S01]  /*2520*/  ISETP.LT.AND P2, PT, R20, R29, PT ;  /* 0x0000001d1400720c */ /* 0x000fe20003f41270 */
[----:B------:R-:W-:Y:S02]  /*2530*/  IMAD.MOV.U32 R24, RZ, RZ, R22 ;  /* 0x000000ffff187224 */ /* 0x000fe400078e0016 */
[----:B------:R-:W-:-:S10]  /*2540*/  IMAD.IADD R25, R23, 0x1, R25 ;  /* 0x0000000117197824 */ /* 0x000fd400078e0219 */
[----:B------:R-:W-:Y:S05]  /*2550*/  @!P0 BRA P2, `(.L_x_3254) ;  /* 0xffffffe400e88947 */ /* 0x000fea000103ffff */
.L_x_3251:
[----:B------:R-:W-:Y:S01]  /*2560*/  ISETP.GE.AND P0, PT, R20, R29, PT ;  /* 0x0000001d1400720c */ /* 0x000fe20003f06270 */
[----:B------:R-:W-:-:S03]  /*2570*/  ULDC UR5, c[0x0][0x260] ;  /* 0x0000980000057ab9 */ /* 0x000fc60000000800 */
[----:B------:R-:W-:Y:S01]  /*2580*/  ISETP.GE.OR P0, PT, R20, UR5, P0 ;  /* 0x0000000514007c0c */ /* 0x000fe20008706670 */
[----:B------:R-:W-:-:S12]  /*2590*/  ULDC UR5, c[0x0][0x260] ;  /* 0x0000980000057ab9 */ /* 0x000fd80000000800 */
[----:B------:R-:W-:Y:S05]  /*25a0*/  @P0 BRA `(.L_x_3255) ;  /* 0x0000001400a00947 */ /* 0x000fea0003800000 */
.L_x_3257:
[----:B------:R-:W-:Y:S01]  /*25b0*/  ISETP.NE.AND P0, PT, R20, R3, PT ;  /* 0x000000031400720c */ /* 0x000fe20003f05270 */
[----:B------:R-:W0:-:S12]  /*25c0*/  LDC R30, c[0x0][0x23c] ;  /* 0x00008f00ff1e7b82 */ /* 0x000e180000000800 */
[----:B------:R-:W1:Y:S01]  /*25d0*/  @!P0 LDC.64 R22, c[0x0][0x248] ;  /* 0x00009200ff168b82 */ /* 0x000e620000000a00 */
[----:B------:R-:W-:Y:S01]  /*25e0*/  @!P0 LEA R5, R20, 0x1, 0x1 ;  /* 0x0000000114058811 */ /* 0x000fe200078e08ff */
[----:B------:R-:W-:-:S04]  /*25f0*/  @!P0 VIADD R32, R32, 0x1 ;  /* 0x0000000120208836 */ /* 0x000fc80000000000 */
[----:B------:R-:W-:Y:S02]  /*2600*/  @!P0 IMAD R42, R32, 0x8, R1 ;  /* 0x00000008202a8824 */ /* 0x000fe400078e0201 */
[----:B0-----:R-:W-:-:S04]  /*2610*/  IMAD.WIDE R36, R30, 0x4, R24 ;  /* 0x000000041e247825 */ /* 0x001fc800078e0218 */
[----:B------:R-:W2:Y:S04]  /*2620*/  @!P0 LDL.64 R42, [R42] ;  /* 0x000000002a2a8983 */ /* 0x000ea80000100a00 */
[----:B------:R-:W3:Y:S01]  /*2630*/  LDG.E.128.CONSTANT R24, desc[UR6][R24.64] ;  /* 0x0000000618187981 */ /* 0x000ee2000c1e9d00 */
[----:B------:R-:W-:-:S05]  /*2640*/  IMAD.WIDE R38, R30, 0x4, R36 ;  /* 0x000000041e267825 */ /* 0x000fca00078e0224 */
[----:B------:R0:W4:Y:S01]  /*2650*/  LDG.E.128.CONSTANT R8, desc[UR6][R38.64] ;  /* 0x0000000626087981 */ /* 0x000122000c1e9d00 */
[----:B-1----:R-:W-:-:S03]  /*2660*/  @!P0 IMAD.WIDE R22, R5, 0x2, R22 ;  /* 0x0000000205168825 */ /* 0x002fc600078e0216 */
[----:B------:R1:W5:Y:S04]  /*2670*/  LDG.E.128.CONSTANT R4, desc[UR6][R36.64] ;  /* 0x0000000624047981 */ /* 0x000368000c1e9d00 */
[----:B------:R5:W2:Y:S01]  /*2680*/  @!P0 LDG.E.U16.CONSTANT R23, desc[UR6][R22.64] ;  /* 0x0000000616178981 */ /* 0x000aa2000c1e9500 */
[----:B------:R-:W-:-:S05]  /*2690*/  IMAD.WIDE R40, R30, 0x4, R38 ;  /* 0x000000041e287825 */ /* 0x000fca00078e0226 */
[----:B------:R2:W4:Y:S01]  /*26a0*/  LDG.E.128.CONSTANT R12, desc[UR6][R40.64] ;  /* 0x00000006280c7981 */ /* 0x000522000c1e9d00 */
[----:B------:R-:W-:-:S05]  /*26b0*/  IMAD.WIDE R34, R30, 0x4, R40 ;  /* 0x000000041e227825 */ /* 0x000fca00078e0228 */
[----:B------:R-:W4:Y:S01]  /*26c0*/  LDG.E.128.CONSTANT R16, desc[UR6][R34.64] ;  /* 0x0000000622107981 */ /* 0x000f22000c1e9d00 */
[----:B------:R-:W-:-:S04]  /*26d0*/  PRMT R21, R28, 0x9910, RZ ;  /* 0x000099101c157816 */ /* 0x000fc800000000ff */
[----:B------:R-:W-:Y:S01]  /*26e0*/  ISETP.EQ.OR P2, PT, R21, RZ, P1 ;  /* 0x000000ff1500720c */ /* 0x000fe20000f42670 */
[----:B------:R-:W-:Y:S01]  /*26f0*/  IMAD.MOV.U32 R48, RZ, RZ, 0x2800 ;  /* 0x00002800ff307424 */ /* 0x000fe200078e00ff */
[----:B---3--:R-:W-:Y:S02]  /*2700*/  SHF.R.U32.HI R21, RZ, 0xf, R24 ;  /* 0x0000000fff157819 */ /* 0x008fe40000011618 */
[----:B0-----:R-:W-:Y:S02]  /*2710*/  SHF.R.U32.HI R38, RZ, 0xf, R27 ;  /* 0x0000000fff267819 */ /* 0x001fe4000001161b */
[----:B-1----:R-:W-:Y:S02]  /*2720*/  SHF.R.U32.HI R36, RZ, 0xf, R26 ;  /* 0x0000000fff247819 */ /* 0x002fe4000001161a */
[----:B------:R-:W-:Y:S02]  /*2730*/  LOP3.LUT R21, R21, 0x10001, RZ, 0xc0, !PT ;  /* 0x0001000115157812 */ /* 0x000fe400078ec0ff */
[----:B------:R-:W-:-:S02]  /*2740*/  LOP3.LUT R39, R38, 0x10001, RZ, 0xc0, !PT ;  /* 0x0001000126277812 */ /* 0x000fc400078ec0ff */
[----:B-----5:R-:W-:Y:S01]  /*2750*/  SHF.R.U32.HI R22, RZ, 0xe, R4 ;  /* 0x0000000eff167819 */ /* 0x020fe20000011604 */
[----:B--2---:R-:W-:Y:S01]  /*2760*/  @!P0 IMAD.IADD R3, R23, 0x1, R20 ;  /* 0x0000000117038824 */ /* 0x004fe200078e0214 */
[----:B------:R-:W-:Y:S02]  /*2770*/  SHF.R.U32.HI R23, RZ, 0xf, R25 ;  /* 0x0000000fff177819 */ /* 0x000fe40000011619 */
[----:B------:R-:W-:Y:S02]  /*2780*/  LOP3.LUT R37, R36, 0x10001, RZ, 0xc0, !PT ;  /* 0x0001000124257812 */ /* 0x000fe400078ec0ff */
[----:B------:R-:W-:Y:S02]  /*2790*/  SHF.R.U32.HI R38, RZ, 0xe, R6 ;  /* 0x0000000eff267819 */ /* 0x000fe40000011606 */
[----:B------:R-:W-:Y:S02]  /*27a0*/  LOP3.LUT R22, R21, 0x20002, R22, 0xf8, !PT ;  /* 0x0002000215167812 */ /* 0x000fe400078ef816 */
[----:B------:R-:W-:-:S02]  /*27b0*/  LOP3.LUT R23, R23, 0x10001, RZ, 0xc0, !PT ;  /* 0x0001000117177812 */ /* 0x000fc400078ec0ff */
[----:B------:R-:W-:Y:S02]  /*27c0*/  SHF.R.U32.HI R36, RZ, 0xe, R5 ;  /* 0x0000000eff247819 */ /* 0x000fe40000011605 */
[----:B------:R-:W-:Y:S02]  /*27d0*/  SHF.R.U32.HI R40, RZ, 0xe, R7 ;  /* 0x0000000eff287819 */ /* 0x000fe40000011607 */
[----:B----4-:R-:W-:Y:S02]  /*27e0*/  SHF.R.U32.HI R21, RZ, 0xd, R8 ;  /* 0x0000000dff157819 */ /* 0x010fe40000011608 */
[----:B------:R-:W-:Y:S02]  /*27f0*/  LOP3.LUT R38, R37, 0x20002, R38, 0xf8, !PT ;  /* 0x0002000225267812 */ /* 0x000fe400078ef826 */
[----:B------:R-:W-:Y:S02]  /*2800*/  LOP3.LUT R36, R23, 0x20002, R36, 0xf8, !PT ;  /* 0x0002000217247812 */ /* 0x000fe400078ef824 */
[----:B------:R-:W-:-:S02]  /*2810*/  LOP3.LUT R40, R39, 0x20002, R40, 0xf8, !PT ;  /* 0x0002000227287812 */ /* 0x000fc400078ef828 */
[----:B------:R-:W-:Y:S02]  /*2820*/  SHF.R.U32.HI R37, RZ, 0xd, R10 ;  /* 0x0000000dff257819 */ /* 0x000fe4000001160a */
[----:B------:R-:W-:Y:S02]  /*2830*/  LOP3.LUT R22, R22, 0x40004, R21, 0xf8, !PT ;  /* 0x0004000416167812 */ /* 0x000fe400078ef815 */
[----:B------:R-:W-:Y:S02]  /*2840*/  SHF.R.U32.HI R23, RZ, 0xd, R9 ;  /* 0x0000000dff177819 */ /* 0x000fe40000011609 */
[----:B------:R-:W-:Y:S02]  /*2850*/  SHF.R.U32.HI R39, RZ, 0xd, R11 ;  /* 0x0000000dff277819 */ /* 0x000fe4000001160b */
[----:B------:R-:W-:Y:S02]  /*2860*/  SHF.R.U32.HI R21, RZ, 0xc, R12 ;  /* 0x0000000cff157819 */ /* 0x000fe4000001160c */
[----:B------:R-:W-:-:S02]  /*2870*/  LOP3.LUT R38, R38, 0x40004, R37, 0xf8, !PT ;  /* 0x0004000426267812 */ /* 0x000fc400078ef825 */
[----:B------:R-:W-:Y:S02]  /*2880*/  @!P0 PRMT R0, R42, 0x7610, R0 ;  /* 0x000076102a008816 */ /* 0x000fe40000000000 */
[----:B------:R-:W-:Y:S02]  /*2890*/  LOP3.LUT R23, R36, 0x40004, R23, 0xf8, !PT ;  /* 0x0004000424177812 */ /* 0x000fe400078ef817 */
[----:B------:R-:W-:Y:S02]  /*28a0*/  LOP3.LUT R40, R40, 0x40004, R39, 0xf8, !PT ;  /* 0x0004000428287812 */ /* 0x000fe400078ef827 */
[----:B------:R-:W-:Y:S02]  /*28b0*/  SHF.R.U32.HI R37, RZ, 0xc, R14 ;  /* 0x0000000cff257819 */ /* 0x000fe4000001160e */
[----:B------:R-:W-:Y:S02]  /*28c0*/  LOP3.LUT R21, R22, 0x80008, R21, 0xf8, !PT ;  /* 0x0008000816157812 */ /* 0x000fe400078ef815 */
[----:B------:R-:W-:-:S02]  /*28d0*/  SHF.R.U32.HI R39, RZ, 0xc, R15 ;  /* 0x0000000cff277819 */ /* 0x000fc4000001160f */
[----:B------:R-:W-:Y:S02]  /*28e0*/  SHF.R.U32.HI R36, RZ, 0xb, R16 ;  /* 0x0000000bff247819 */ /* 0x000fe40000011610 */
[----:B------:R-:W-:Y:S02]  /*28f0*/  SHF.R.U32.HI R22, RZ, 0xc, R13 ;  /* 0x0000000cff167819 */ /* 0x000fe4000001160d */
[----:B------:R-:W-:Y:S02]  /*2900*/  @!P0 PRMT R0, R0, 0x7610, R42 ;  /* 0x0000761000008816 */ /* 0x000fe4000000002a */
[----:B------:R-:W-:Y:S02]  /*2910*/  LOP3.LUT R37, R38, 0x80008, R37, 0xf8, !PT ;  /* 0x0008000826257812 */ /* 0x000fe400078ef825 */
[----:B------:R-:W-:Y:S01]  /*2920*/  LOP3.LUT R42, R40, 0x80008, R39, 0xf8, !PT ;  /* 0x00080008282a7812 */ /* 0x000fe200078ef827 */
[----:B------:R-:W-:Y:S01]  /*2930*/  VIADD R40, R20, 0x20 ;  /* 0x0000002014287836 */ /* 0x000fe20000000000 */
[----:B------:R-:W-:-:S02]  /*2940*/  LOP3.LUT R36, R21, 0x100010, R36, 0xf8, !PT ;  /* 0x0010001015247812 */ /* 0x000fc400078ef824 */
[----:B------:R-:W-:Y:S02]  /*2950*/  SHF.R.U32.HI R38, RZ, 0xb, R18 ;  /* 0x0000000bff267819 */ /* 0x000fe40000011612 */
[----:B------:R-:W-:Y:S02]  /*2960*/  SHF.R.U32.HI R21, RZ, 0xb, R19 ;  /* 0x0000000bff157819 */ /* 0x000fe40000011613 */
[----:B------:R-:W-:Y:S02]  /*2970*/  LOP3.LUT R22, R23, 0x80008, R22, 0xf8, !PT ;  /* 0x0008000817167812 */ /* 0x000fe400078ef816 */
[----:B------:R-:W-:Y:S02]  /*2980*/  SHF.R.U32.HI R39, RZ, 0xb, R17 ;  /* 0x0000000bff277819 */ /* 0x000fe40000011611 */
[----:B------:R-:W-:Y:S02]  /*2990*/  LOP3.LUT R20, R24, 0x3e003e0, RZ, 0xc0, !PT ;  /* 0x03e003e018147812 */ /* 0x000fe400078ec0ff */
[----:B------:R-:W-:-:S02]  /*29a0*/  LOP3.LUT R38, R37, 0x100010, R38, 0xf8, !PT ;  /* 0x0010001025267812 */ /* 0x000fc400078ef826 */
[----:B------:R-:W-:Y:S02]  /*29b0*/  @!P0 PRMT R2, R43, 0x7610, R2 ;  /* 0x000076102b028816 */ /* 0x000fe40000000002 */
[----:B------:R-:W-:Y:S02]  /*29c0*/  LOP3.LUT R37, R42, 0x100010, R21, 0xf8, !PT ;  /* 0x001000102a257812 */ /* 0x000fe400078ef815 */
[----:B------:R-:W-:Y:S02]  /*29d0*/  LOP3.LUT R39, R22, 0x100010, R39, 0xf8, !PT ;  /* 0x0010001016277812 */ /* 0x000fe400078ef827 */
[----:B------:R-:W-:Y:S02]  /*29e0*/  LOP3.LUT R23, R26, 0x3e003e0, RZ, 0xc0, !PT ;  /* 0x03e003e01a177812 */ /* 0x000fe400078ec0ff */
[----:B------:R-:W-:Y:S02]  /*29f0*/  LOP3.LUT R41, R27, 0x3e003e0, RZ, 0xc0, !PT ;  /* 0x03e003e01b297812 */ /* 0x000fe400078ec0ff */
[----:B------:R-:W-:-:S02]  /*2a00*/  LOP3.LUT R21, R20, 0x64006400, RZ, 0xfc, !PT ;  /* 0x6400640014157812 */ /* 0x000fc400078efcff */
[----:B------:R-:W-:Y:S02]  /*2a10*/  LOP3.LUT R22, R25, 0x3e003e0, RZ, 0xc0, !PT ;  /* 0x03e003e019167812 */ /* 0x000fe400078ec0ff */
[----:B------:R-:W-:Y:S02]  /*2a20*/  LOP3.LUT R20, R4, 0x3e003e0, RZ, 0xc0, !PT ;  /* 0x03e003e004147812 */ /* 0x000fe400078ec0ff */
[----:B------:R-:W-:Y:S02]  /*2a30*/  @!P0 PRMT R2, R2, 0x7610, R43 ;  /* 0x0000761002028816 */ /* 0x000fe4000000002b */
        /* <DEDUP_REMOVED lines=40> */
[-C--:B------:R-:W-:Y:S02]  /*2cc0*/  HFMA2 R42, R43, R48.reuse.H0_H0, -48, -48 ;  /* 0xd200d2002b2a7431 */ /* 0x080fe40000040030 */
[----:B------:R-:W-:-:S02]  /*2cd0*/  HFMA2 R43, R47, R48.H0_H0, -48, -48 ;  /* 0xd200d2002f2b7431 */ /* 0x000fc40000040030 */
[-C--:B------:R-:W-:Y:S01]  /*2ce0*/  HFMA2 R44, R45, R48.reuse.H0_H0, -48, -48 ;  /* 0xd200d2002d2c7431 */ /* 0x080fe20000040030 */
[----:B------:R-:W-:Y:S01]  /*2cf0*/  ISETP.GE.AND P0, PT, R40, UR5, PT ;  /* 0x0000000528007c0c */ /* 0x000fe2000bf06270 */
[-C--:B------:R-:W-:Y:S02]  /*2d00*/  HFMA2 R59, R59, R48.reuse.H0_H0, -48, -48 ;  /* 0xd200d2003b3b7431 */ /* 0x080fe40000040030 */
[-C--:B------:R-:W-:Y:S02]  /*2d10*/  HFMA2 R57, R57, R48.reuse.H0_H0, -48, -48 ;  /* 0xd200d20039397431 */ /* 0x080fe40000040030 */
[-C--:B------:R-:W-:Y:S02]  /*2d20*/  HFMA2 R55, R55, R48.reuse.H0_H0, -48, -48 ;  /* 0xd200d20037377431 */ /* 0x080fe40000040030 */
[-C--:B------:R-:W-:Y:S02]  /*2d30*/  HFMA2 R53, R53, R48.reuse.H0_H0, -48, -48 ;  /* 0xd200d20035357431 */ /* 0x080fe40000040030 */
[----:B------:R-:W-:-:S02]  /*2d40*/  HFMA2 R49, R49, R48.H0_H0, -48, -48 ;  /* 0xd200d20031317431 */ /* 0x000fc40000040030 */
[-C--:B------:R-:W-:Y:S02]  /*2d50*/  HFMA2 R51, R51, R48.reuse.H0_H0, -48, -48 ;  /* 0xd200d20033337431 */ /* 0x080fe40000040030 */
[-C--:B------:R-:W-:Y:S02]  /*2d60*/  HFMA2 R41, R41, R48.reuse.H0_H0, -48, -48 ;  /* 0xd200d20029297431 */ /* 0x080fe40000040030 */
[-C--:B------:R-:W-:Y:S02]  /*2d70*/  HFMA2 R45, R21, R48.reuse.H0_H0, -48, -48 ;  /* 0xd200d200152d7431 */ /* 0x080fe40000040030 */
[-C--:B------:R-:W-:Y:S02]  /*2d80*/  HFMA2 R46, R23, R48.reuse.H0_H0, -48, -48 ;  /* 0xd200d200172e7431 */ /* 0x080fe40000040030 */
[-C--:B------:R-:W-:Y:S02]  /*2d90*/  HFMA2 R47, R61, R48.reuse.H0_H0, -48, -48 ;  /* 0xd200d2003d2f7431 */ /* 0x080fe40000040030 */
[----:B------:R-:W-:Y:S01]  /*2da0*/  HFMA2 R48, R63, R48.H0_H0, -48, -48 ;  /* 0xd200d2003f307431 */ /* 0x000fe20000040030 */
[----:B------:R-:W-:Y:S06]  /*2db0*/  @P2 BRA `(.L_x_3256) ;  /* 0x0000000c00802947 */ /* 0x000fec0003800000 */
[----:B------:R-:W0:Y:S01]  /*2dc0*/  LDS.128 R20, [UR4] ;  /* 0x00000004ff147984 */ /* 0x000e220008000c00 */
        /* <DEDUP_REMOVED lines=10> */
[----:B------:R-:W-:Y:S01]  /*2e70*/  SHF.R.U32.HI R24, RZ, 0xa, R24 ;  /* 0x0000000aff187819 */ /* 0x000fe20000011618 */
[----:B------:R-:W-:Y:S01]  /*2e80*/  HADD2 R67, R67, -1040, -1040 ;  /* 0xe410e41043437430 */ /* 0x000fe20000000000 */
[----:B------:R-:W-:Y:S01]  /*2e90*/  SHF.R.U32.HI R26, RZ, 0xa, R26 ;  /* 0x0000000aff1a7819 */ /* 0x000fe2000001161a */
[----:B------:R-:W-:Y:S01]  /*2ea0*/  HADD2 R63, R63, -1040, -1040 ;  /* 0xe410e4103f3f7430 */ /* 0x000fe20000000000 */
        /* <DEDUP_REMOVED lines=8> */
[----:B------:R-:W-:-:S02]  /*2f30*/  LOP3.LUT R25, R25, 0x64006400, RZ, 0xfc, !PT ;  /* 0x6400640019197812 */ /* 0x000fc400078efcff */
[----:B------:R-:W-:Y:S01]  /*2f40*/  LOP3.LUT R36, R36, 0x64006400, RZ, 0xfc, !PT ;  /* 0x6400640024247812 */ /* 0x000fe200078efcff */
[-C--:B0-----:R-:W-:Y:S01]  /*2f50*/  HFMA2.MMA R62, R65, R20.reuse, RZ ;  /* 0x00000014413e7235 */ /* 0x081fe200000000ff */
[-C--:B------:R-:W-:Y:S01]  /*2f60*/  HFMA2 R64, R67, R20.reuse, RZ.H0_H0 ;  /* 0x0000001443407231 */ /* 0x080fe200000400ff */
[----:B------:R-:W-:Y:S01]  /*2f70*/  HFMA2.MMA R61, R61, R20, RZ ;  /* 0x000000143d3d7235 */ /* 0x000fe200000000ff */
[----:B------:R-:W-:Y:S01]  /*2f80*/  HFMA2 R20, R63, R20, RZ.H0_H0 ;  /* 0x000000143f147231 */ /* 0x000fe200000400ff */
[----:B------:R-:W-:Y:S01]  /*2f90*/  LOP3.LUT R38, R38, 0x64006400, RZ, 0xfc, !PT ;  /* 0x6400640026267812 */ /* 0x000fe200078efcff */
[-C--:B------:R-:W-:Y:S01]  /*2fa0*/  HFMA2 R64, R59, R21.reuse, R64 ;  /* 0x000000153b407231 */ /* 0x080fe20000000040 */
[----:B------:R-:W-:Y:S01]  /*2fb0*/  LOP3.LUT R39, R39, 0x64006400, RZ, 0xfc, !PT ;  /* 0x6400640027277812 */ /* 0x000fe200078efcff */
[----:B------:R-:W-:Y:S01]  /*2fc0*/  HFMA2 R20, R57, R21, R20 ;  /* 0x0000001539147231 */ /* 0x000fe20000000014 */
[-C--:B------:R-:W-:Y:S01]  /*2fd0*/  HFMA2.MMA R62, R60, R21.reuse, R62 ;  /* 0x000000153c3e7235 */ /* 0x080fe2000000003e */
[----:B------:R-:W-:Y:S01]  /*2fe0*/  LOP3.LUT R57, R27, 0x64006400, RZ, 0xfc, !PT ;  /* 0x640064001b397812 */ /* 0x000fe200078efcff */
[----:B------:R-:W-:Y:S01]  /*2ff0*/  HFMA2.MMA R61, R58, R21, R61 ;  /* 0x000000153a3d7235 */ /* 0x000fe2000000003d */
[----:B------:R-:W-:Y:S01]  /*3000*/  HADD2 R21, R24, -1040, -1040 ;  /* 0xe410e41018157430 */ /* 0x000fe20000000000 */
[----:B------:R-:W-:Y:S01]  /*3010*/  LOP3.LUT R37, R37, 0x64006400, RZ, 0xfc, !PT ;  /* 0x6400640025257812 */ /* 0x000fe200078efcff */
[----:B------:R-:W-:-:S02]  /*3020*/  HADD2 R58, R26, -1040, -1040 ;  /* 0xe410e4101a3a7430 */ /* 0x000fc40000000000 */
[----:B------:R-:W-:Y:S02]  /*3030*/  HADD2 R36, R36, -1040, -1040 ;  /* 0xe410e41024247430 */ /* 0x000fe40000000000 */
[-C--:B------:R-:W-:Y:S01]  /*3040*/  HFMA2.MMA R62, R21, R22.reuse, R62 ;  /* 0x00000016153e7235 */ /* 0x080fe2000000003e */
[----:B------:R-:W-:Y:S01]  /*3050*/  HADD2 R21, R25, -1040, -1040 ;  /* 0xe410e41019157430 */ /* 0x000fe20000000000 */
[----:B------:R-:W-:Y:S01]  /*3060*/  HFMA2.MMA R59, R58, R22, R61 ;  /* 0x000000163a3b7235 */ /* 0x000fe2000000003d */
[----:B------:R-:W0:Y:S01]  /*3070*/  LDS.128 R24, [UR4+0x10] ;  /* 0x00001004ff187984 */ /* 0x000e220008000c00 */
[----:B------:R-:W-:Y:S01]  /*3080*/  HADD2 R61, R57, -1040, -1040 ;  /* 0xe410e410393d7430 */ /* 0x000fe20000000000 */
[----:B------:R-:W-:Y:S01]  /*3090*/  LOP3.LUT R57, R4, 0x1f001f, RZ, 0xc0, !PT ;  /* 0x001f001f04397812 */ /* 0x000fe200078ec0ff */
[-C--:B------:R-:W-:Y:S02]  /*30a0*/  HFMA2 R21, R21, R22.reuse, R64 ;  /* 0x0000001615157231 */ /* 0x080fe40000000040 */
[----:B------:R-:W-:Y:S01]  /*30b0*/  HFMA2 R20, R61, R22, R20 ;  /* 0x000000163d147231 */ /* 0x000fe20000000014 */
[----:B------:R-:W-:Y:S01]  /*30c0*/  LOP3.LUT R22, R5, 0x1f001f, RZ, 0xc0, !PT ;  /* 0x001f001f05167812 */ /* 0x000fe200078ec0ff */
[----:B------:R-:W-:Y:S01]  /*30d0*/  HADD2 R38, R38, -1040, -1040 ;  /* 0xe410e41026267430 */ /* 0x000fe20000000000 */
[----:B------:R-:W-:Y:S01]  /*30e0*/  LOP3.LUT R57, R57, 0x64006400, RZ, 0xfc, !PT ;  /* 0x6400640039397812 */ /* 0x000fe200078efcff */
[----:B------:R-:W-:Y:S01]  /*30f0*/  HADD2 R39, R39, -1040, -1040 ;  /* 0xe410e41027277430 */ /* 0x000fe20000000000 */
[----:B------:R-:W-:-:S03]  /*3100*/  LOP3.LUT R22, R22, 0x64006400, RZ, 0xfc, !PT ;  /* 0x6400640016167812 */ /* 0x000fc600078efcff */
[----:B------:R-:W-:Y:S02]  /*3110*/  HADD2 R57, R57, -1040, -1040 ;  /* 0xe410e41039397430 */ /* 0x000fe40000000000 */
[----:B------:R-:W-:Y:S01]  /*3120*/  HADD2 R58, R22, -1040, -1040 ;  /* 0xe410e410163a7430 */ /* 0x000fe20000000000 */
[----:B------:R-:W-:-:S03]  /*3130*/  LOP3.LUT R22, R6, 0x1f001f, RZ, 0xc0, !PT ;  /* 0x001f001f06167812 */ /* 0x000fc600078ec0ff */
[----:B------:R-:W-:Y:S01]  /*3140*/  HFMA2 R21, R58, R23, R21 ;  /* 0x000000173a157231 */ /* 0x000fe20000000015 */
[----:B------:R-:W-:Y:S01]  /*3150*/  LOP3.LUT R58, R22, 0x64006400, RZ, 0xfc, !PT ;  /* 0x64006400163a7812 */ /* 0x000fe200078efcff */
[-C--:B------:R-:W-:Y:S01]  /*3160*/  HFMA2.MMA R62, R57, R23.reuse, R62 ;  /* 0x00000017393e7235 */ /* 0x080fe2000000003e */
[----:B------:R-:W-:Y:S02]  /*3170*/  SHF.R.U32.HI R22, RZ, 0xa, R4 ;  /* 0x0000000aff167819 */ /* 0x000fe40000011604 */
[----:B------:R-:W-:Y:S01]  /*3180*/  LOP3.LUT R57, R7, 0x1f001f, RZ, 0xc0, !PT ;  /* 0x001f001f07397812 */ /* 0x000fe200078ec0ff */
[----:B------:R-:W-:Y:S01]  /*3190*/  HADD2 R4, R58, -1040, -1040 ;  /* 0xe410e4103a047430 */ /* 0x000fe20000000000 */
[----:B------:R-:W-:Y:S02]  /*31a0*/  SHF.R.U32.HI R58, RZ, 0xa, R6 ;  /* 0x0000000aff3a7819 */ /* 0x000fe40000011606 */
[----:B------:R-:W-:Y:S02]  /*31b0*/  LOP3.LUT R60, R57, 0x64006400, RZ, 0xfc, !PT ;  /* 0x64006400393c7812 */ /* 0x000fe400078efcff */
[----:B------:R-:W-:Y:S01]  /*31c0*/  LOP3.LUT R58, R58, 0x1f001f, RZ, 0xc0, !PT ;  /* 0x001f001f3a3a7812 */ /* 0x000fe200078ec0ff */
[----:B------:R-:W-:Y:S01]  /*31d0*/  HFMA2.MMA R59, R4, R23, R59 ;  /* 0x00000017043b7235 */ /* 0x000fe2000000003b */
[----:B------:R-:W-:Y:S01]  /*31e0*/  SHF.R.U32.HI R57, RZ, 0xa, R5 ;  /* 0x0000000aff397819 */ /* 0x000fe20000011605 */
[----:B------:R-:W-:Y:S01]  /*31f0*/  HADD2 R5, R60, -1040, -1040 ;  /* 0xe410e4103c057430 */ /* 0x000fe20000000000 */
[----:B------:R-:W-:-:S02]  /*3200*/  SHF.R.U32.HI R7, RZ, 0xa, R7 ;  /* 0x0000000aff077819 */ /* 0x000fc40000011607 */
[----:B------:R-:W-:Y:S01]  /*3210*/  LOP3.LUT R58, R58, 0x64006400, RZ, 0xfc, !PT ;  /* 0x640064003a3a7812 */ /* 0x000fe200078efcff */
[----:B------:R-:W-:Y:S01]  /*3220*/  HFMA2 R23, R5, R23, R20 ;  /* 0x0000001705177231 */ /* 0x000fe20000000014 */
[----:B------:R-:W-:Y:S02]  /*3230*/  LOP3.LUT R22, R22, 0x1f001f, RZ, 0xc0, !PT ;  /* 0x001f001f16167812 */ /* 0x000fe400078ec0ff */
[----:B------:R-:W-:Y:S01]  /*3240*/  LOP3.LUT R57, R57, 0x1f001f, RZ, 0xc0, !PT ;  /* 0x001f001f39397812 */ /* 0x000fe200078ec0ff */
[-C--:B0-----:R-:W-:Y:S01]  /*3250*/  HFMA2.MMA R54, R54, R24.reuse, R59 ;  /* 0x0000001836367235 */ /* 0x081fe2000000003b */
[----:B------:R-:W-:Y:S01]  /*3260*/  LOP3.LUT R7, R7, 0x1f001f, RZ, 0xc0, !PT ;  /* 0x001f001f07077812 */ /* 0x000fe200078ec0ff */
[-C--:B------:R-:W-:Y:S01]  /*3270*/  HFMA2 R21, R55, R24.reuse, R21 ;  /* 0x0000001837157231 */ /* 0x080fe20000000015 */
[----:B------:R-:W-:Y:S01]  /*3280*/  LOP3.LUT R22, R22, 0x64006400, RZ, 0xfc, !PT ;  /* 0x6400640016167812 */ /* 0x000fe200078efcff */
[----:B------:R-:W-:Y:S01]  /*3290*/  HADD2 R55, R58, -1040, -1040 ;  /* 0xe410e4103a377430 */ /* 0x000fe20000000000 */
        /* <DEDUP_REMOVED lines=8> */
[----:B------:R-:W-:Y:S01]  /*3320*/  LOP3.LUT R7, R7, 0x64006400, RZ, 0xfc, !PT ;  /* 0x6400640007077812 */ /* 0x000fe200078efcff */
[----:B------:R-:W-:Y:S01]  /*3330*/  HFMA2.MMA R54, R55, R25, R54 ;  /* 0x0000001937367235 */ /* 0x000fe20000000036 */
[----:B------:R-:W-:-:S02]  /*3340*/  LOP3.LUT R55, R4, 0x64006400, RZ, 0xfc, !PT ;  /* 0x6400640004377812 */ /* 0x000fc400078efcff */
[----:B------:R-:W-:Y:S01]  /*3350*/  LOP3.LUT R57, R5, 0x64006400, RZ, 0xfc, !PT ;  /* 0x6400640005397812 */ /* 0x000fe200078efcff */
[----:B------:R-:W-:Y:S01]  /*3360*/  HADD2 R24, R7, -1040, -1040 ;  /* 0xe410e41007187430 */ /* 0x000fe20000000000 */
[----:B------:R-:W-:Y:S01]  /*3370*/  LOP3.LUT R58, R6, 0x64006400, RZ, 0xfc, !PT ;  /* 0x64006400063a7812 */ /* 0x000fe200078efcff */
[----:B------:R-:W-:Y:S01]  /*3380*/  HFMA2.MMA R56, R53, R25, R56 ;  /* 0x0000001935387235 */ /* 0x000fe20000000038 */
[----:B------:R-:W0:Y:S01]  /*3390*/  LDS.128 R4, [UR4+0x20] ;  /* 0x00002004ff047984 */ /* 0x000e220008000c00 */
[----:B------:R-:W-:Y:S01]  /*33a0*/  SHF.R.U32.HI R20, RZ, 0xa, R10 ;  /* 0x0000000aff147819 */ /* 0x000fe2000001160a */
[----:B------:R-:W-:Y:S01]  /*33b0*/  HADD2 R55, R55, -1040, -1040 ;  /* 0xe410e41037377430 */ /* 0x000fe20000000000 */
[----:B------:R-:W-:Y:S01]  /*33c0*/  LOP3.LUT R10, R11, 0x1f001f, RZ, 0xc0, !PT ;  /* 0x001f001f0b0a7812 */ /* 0x000fe200078ec0ff */
[-C--:B------:R-:W-:Y:S01]  /*33d0*/  HFMA2 R53, R22, R25.reuse, R21 ;  /* 0x0000001916357231 */ /* 0x080fe20000000015 */
[----:B------:R-:W-:Y:S01]  /*33e0*/  SHF.R.U32.HI R8, RZ, 0xa, R8 ;  /* 0x0000000aff087819 */ /* 0x000fe20000011608 */
[----:B------:R-:W-:Y:S01]  /*33f0*/  HADD2 R60, R57, -1040, -1040 ;  /* 0xe410e410393c7430 */ /* 0x000fe20000000000 */
[----:B------:R-:W-:Y:S01]  /*3400*/  SHF.R.U32.HI R9, RZ, 0xa, R9 ;  /* 0x0000000aff097819 */ /* 0x000fe20000011609 */
[----:B------:R-:W-:Y:S01]  /*3410*/  HFMA2.MMA R59, R55, R26, R56 ;  /* 0x0000001a373b7235 */ /* 0x000fe20000000038 */
[----:B------:R-:W-:Y:S01]  /*3420*/  SHF.R.U32.HI R11, RZ, 0xa, R11 ;  /* 0x0000000aff0b7819 */ /* 0x000fe2000001160b */
[----:B------:R-:W-:Y:S01]  /*3430*/  HFMA2 R25, R24, R25, R23 ;  /* 0x0000001918197231 */ /* 0x000fe20000000017 */
[----:B------:R-:W-:Y:S01]  /*3440*/  LOP3.LUT R10, R10, 0x64006400, RZ, 0xfc, !PT ;  /* 0x640064000a0a7812 */ /* 0x000fe200078efcff */
[----:B------:R-:W-:Y:S01]  /*3450*/  HADD2 R57, R58, -1040, -1040 ;  /* 0xe410e4103a397430 */ /* 0x000fe20000000000 */
[----:B------:R-:W-:Y:S01]  /*3460*/  LOP3.LUT R8, R8, 0x1f001f, RZ, 0xc0, !PT ;  /* 0x001f001f08087812 */ /* 0x000fe200078ec0ff */
[-C--:B------:R-:W-:Y:S01]  /*3470*/  HFMA2 R58, R60, R26.reuse, R53 ;  /* 0x0000001a3c3a7231 */ /* 0x080fe20000000035 */
[----:B------:R-:W-:Y:S01]  /*3480*/  LOP3.LUT R9, R9, 0x1f001f, RZ, 0xc0, !PT ;  /* 0x001f001f09097812 */ /* 0x000fe200078ec0ff */
[----:B------:R-:W-:Y:S01]  /*3490*/  HADD2 R10, R10, -1040, -1040 ;  /* 0xe410e4100a0a7430 */ /* 0x000fe20000000000 */
[----:B------:R-:W-:Y:S01]  /*34a0*/  LOP3.LUT R11, R11, 0x1f001f, RZ, 0xc0, !PT ;  /* 0x001f001f0b0b7812 */ /* 0x000fe200078ec0ff */
[----:B------:R-:W-:Y:S01]  /*34b0*/  HFMA2.MMA R59, R49, R27, R59 ;  /* 0x0000001b313b7235 */ /* 0x000fe2000000003b */
[----:B------:R-:W-:Y:S01]  /*34c0*/  LOP3.LUT R8, R8, 0x64006400, RZ, 0xfc, !PT ;  /* 0x6400640008087812 */ /* 0x000fe200078efcff */
[----:B------:R-:W-:Y:S01]  /*34d0*/  HFMA2 R25, R10, R26, R25 ;  /* 0x0000001a0a197231 */ /* 0x000fe20000000019 */
[----:B------:R-:W-:Y:S01]  /*34e0*/  LOP3.LUT R9, R9, 0x64006400, RZ, 0xfc, !PT ;  /* 0x6400640009097812 */ /* 0x000fe200078efcff */
[----:B------:R-:W-:Y:S01]  /*34f0*/  HFMA2.MMA R57, R57, R26, R54 ;  /* 0x0000001a39397235 */ /* 0x000fe20000000036 */
[----:B------:R-:W-:Y:S01]  /*3500*/  LOP3.LUT R11, R11, 0x64006400, RZ, 0xfc, !PT ;  /* 0x640064000b0b7812 */ /* 0x000fe200078efcff */
[----:B------:R-:W-:Y:S01]  /*3510*/  HADD2 R8, R8, -1040, -1040 ;  /* 0xe410e41008087430 */ /* 0x000fe20000000000 */
[----:B------:R-:W-:Y:S01]  /*3520*/  LOP3.LUT R20, R20, 0x1f001f, RZ, 0xc0, !PT ;  /* 0x001f001f14147812 */ /* 0x000fe200078ec0ff */
[----:B------:R-:W-:Y:S01]  /*3530*/  HADD2 R9, R9, -1040, -1040 ;  /* 0xe410e41009097430 */ /* 0x000fe20000000000 */
[----:B------:R-:W-:Y:S01]  /*3540*/  LOP3.LUT R21, R12, 0x1f001f, RZ, 0xc0, !PT ;  /* 0x001f001f0c157812 */ /* 0x000fe200078ec0ff */
[----:B------:R-:W-:Y:S01]  /*3550*/  HADD2 R10, R11, -1040, -1040 ;  /* 0xe410e4100b0a7430 */ /* 0x000fe20000000000 */
[----:B------:R-:W-:Y:S01]  /*3560*/  LOP3.LUT R20, R20, 0x64006400, RZ, 0xfc, !PT ;  /* 0x6400640014147812 */ /* 0x000fe200078efcff */
[-C--:B------:R-:W-:Y:S01]  /*3570*/  HFMA2 R58, R50, R27.reuse, R58 ;  /* 0x0000001b323a7231 */ /* 0x080fe2000000003a */
[----:B------:R-:W-:Y:S01]  /*3580*/  HFMA2.MMA R57, R51, R27, R57 ;  /* 0x0000001b33397235 */ /* 0x000fe20000000039 */
[----:B------:R-:W-:Y:S01]  /*3590*/  HFMA2 R25, R52, R27, R25 ;  /* 0x0000001b34197231 */ /* 0x000fe20000000019 */
[----:B------:R-:W-:Y:S01]  /*35a0*/  LOP3.LUT R23, R14, 0x1f001f, RZ, 0xc0, !PT ;  /* 0x001f001f0e177812 */ /* 0x000fe200078ec0ff */
[----:B------:R-:W-:Y:S01]  /*35b0*/  HADD2 R20, R20, -1040, -1040 ;  /* 0xe410e41014147430 */ /* 0x000fe20000000000 */
[----:B------:R-:W-:-:S02]  /*35c0*/  LOP3.LUT R21, R21, 0x64006400, RZ, 0xfc, !PT ;  /* 0x6400640015157812 */ /* 0x000fc400078efcff */
[----:B------:R-:W-:Y:S02]  /*35d0*/  LOP3.LUT R23, R23, 0x64006400, RZ, 0xfc, !PT ;  /* 0x6400640017177812 */ /* 0x000fe400078efcff */
[----:B------:R-:W-:Y:S01]  /*35e0*/  SHF.R.U32.HI R12, RZ, 0xa, R12 ;  /* 0x0000000aff0c7819 */ /* 0x000fe2000001160c */
[-C--:B0-----:R-:W-:Y:S01]  /*35f0*/  HFMA2.MMA R59, R8, R4.reuse, R59 ;  /* 0x00000004083b7235 */ /* 0x081fe2000000003b */
[-C--:B------:R-:W-:Y:S01]  /*3600*/  HFMA2 R58, R9, R4.reuse, R58 ;  /* 0x00000004093a7231 */ /* 0x080fe2000000003a */
[----:B------:R-:W-:Y:S01]  /*3610*/  HFMA2.MMA R57, R20, R4, R57 ;  /* 0x0000000414397235 */ /* 0x000fe20000000039 */
[----:B------:R-:W-:Y:S01]  /*3620*/  HFMA2 R25, R10, R4, R25 ;  /* 0x000000040a197231 */ /* 0x000fe20000000019 */
[----:B------:R-:W-:Y:S01]  /*3630*/  LOP3.LUT R22, R13, 0x1f001f, RZ, 0xc0, !PT ;  /* 0x001f001f0d167812 */ /* 0x000fe200078ec0ff */
[----:B------:R-:W0:Y:S01]  /*3640*/  LDS.128 R8, [UR4+0x30] ;  /* 0x00003004ff087984 */ /* 0x000e220008000c00 */
[----:B------:R-:W-:Y:S01]  /*3650*/  HADD2 R4, R21, -1040, -1040 ;  /* 0xe410e41015047430 */ /* 0x000fe20000000000 */
[----:B------:R-:W-:Y:S01]  /*3660*/  LOP3.LUT R24, R15, 0x1f001f, RZ, 0xc0, !PT ;  /* 0x001f001f0f187812 */ /* 0x000fe200078ec0ff */
[----:B------:R-:W-:Y:S01]  /*3670*/  HADD2 R20, R23, -1040, -1040 ;  /* 0xe410e41017147430 */ /* 0x000fe20000000000 */
[----:B------:R-:W-:-:S02]  /*3680*/  SHF.R.U32.HI R14, RZ, 0xa, R14 ;  /* 0x0000000aff0e7819 */ /* 0x000fc4000001160e */
[----:B------:R-:W-:Y:S01]  /*3690*/  LOP3.LUT R12, R12, 0x1f001f, RZ, 0xc0, !PT ;  /* 0x001f001f0c0c7812 */ /* 0x000fe200078ec0ff */
[-C--:B------:R-:W-:Y:S01]  /*36a0*/  HFMA2.MMA R59, R4, R5.reuse, R59 ;  /* 0x00000005043b7235 */ /* 0x080fe2000000003b */
[----:B------:R-:W-:Y:S01]  /*36b0*/  LOP3.LUT R22, R22, 0x64006400, RZ, 0xfc, !PT ;  /* 0x6400640016167812 */ /* 0x000fe200078efcff */
[----:B------:R-:W-:Y:S01]  /*36c0*/  HFMA2.MMA R57, R20, R5, R57 ;  /* 0x0000000514397235 */ /* 0x000fe20000000039 */
[----:B------:R-:W-:Y:S02]  /*36d0*/  LOP3.LUT R24, R24, 0x64006400, RZ, 0xfc, !PT ;  /* 0x6400640018187812 */ /* 0x000fe400078efcff */
[----:B------:R-:W-:Y:S01]  /*36e0*/  SHF.R.U32.HI R15, RZ, 0xa, R15 ;  /* 0x0000000aff0f7819 */ /* 0x000fe2000001160f */
[----:B------:R-:W-:Y:S01]  /*36f0*/  HADD2 R21, R22, -1040, -1040 ;  /* 0xe410e41016157430 */ /* 0x000fe20000000000 */
[----:B------:R-:W-:Y:S01]  /*3700*/  LOP3.LUT R14, R14, 0x1f001f, RZ, 0xc0, !PT ;  /* 0x001f001f0e0e7812 */ /* 0x000fe200078ec0ff */
        /* <DEDUP_REMOVED lines=8> */
[----:B------:R-:W-:Y:S01]  /*3790*/  HFMA2 R25, R24, R5, R25 ;  /* 0x0000000518197231 */ /* 0x000fe20000000019 */
[----:B------:R-:W-:Y:S01]  /*37a0*/  SHF.R.U32.HI R13, RZ, 0xa, R13 ;  /* 0x0000000aff0d7819 */ /* 0x000fe2000001160d */
[----:B------:R-:W-:Y:S01]  /*37b0*/  HFMA2.MMA R57, R43, R6, R57 ;  /* 0x000000062b397235 */ /* 0x000fe20000000039 */
[----:B------:R-:W-:Y:S01]  /*37c0*/  LOP3.LUT R15, R15, 0x64006400, RZ, 0xfc, !PT ;  /* 0x640064000f0f7812 */ /* 0x000fe200078efcff */
[----:B------:R-:W-:Y:S01]  /*37d0*/  HADD2 R14, R14, -1040, -1040 ;  /* 0xe410e4100e0e7430 */ /* 0x000fe20000000000 */
[----:B------:R-:W-:Y:S01]  /*37e0*/  LOP3.LUT R55, R18, 0x1f001f, RZ, 0xc0, !PT ;  /* 0x001f001f12377812 */ /* 0x000fe200078ec0ff */
[-C--:B------:R-:W-:Y:S01]  /*37f0*/  HFMA2 R58, R42, R6.reuse, R58 ;  /* 0x000000062a3a7231 */ /* 0x080fe2000000003a */
[----:B------:R-:W-:Y:S01]  /*3800*/  LOP3.LUT R53, R53, 0x64006400, RZ, 0xfc, !PT ;  /* 0x6400640035357812 */ /* 0x000fe200078efcff */
[----:B------:R-:W-:Y:S01]  /*3810*/  HFMA2 R25, R44, R6, R25 ;  /* 0x000000062c197231 */ /* 0x000fe20000000019 */
[----:B------:R-:W-:Y:S01]  /*3820*/  LOP3.LUT R13, R13, 0x1f001f, RZ, 0xc0, !PT ;  /* 0x001f001f0d0d7812 */ /* 0x000fe200078ec0ff */
[-C--:B------:R-:W-:Y:S01]  /*3830*/  HFMA2.MMA R4, R4, R7.reuse, R59 ;  /* 0x0000000704047235 */ /* 0x080fe2000000003b */
[----:B------:R-:W-:Y:S01]  /*3840*/  HADD2 R6, R15, -1040, -1040 ;  /* 0xe410e4100f067430 */ /* 0x000fe20000000000 */
[----:B------:R-:W-:Y:S01]  /*3850*/  LOP3.LUT R55, R55, 0x64006400, RZ, 0xfc, !PT ;  /* 0x6400640037377812 */ /* 0x000fe200078efcff */
[----:B------:R-:W-:Y:S01]  /*3860*/  HADD2 R53, R53, -1040, -1040 ;  /* 0xe410e41035357430 */ /* 0x000fe20000000000 */
[----:B------:R-:W-:Y:S01]  /*3870*/  LOP3.LUT R54, R17, 0x1f001f, RZ, 0xc0, !PT ;  /* 0x001f001f11367812 */ /* 0x000fe200078ec0ff */
[----:B------:R-:W-:Y:S01]  /*3880*/  HFMA2.MMA R57, R14, R7, R57 ;  /* 0x000000070e397235 */ /* 0x000fe20000000039 */
[----:B------:R-:W-:Y:S01]  /*3890*/  LOP3.LUT R13, R13, 0x64006400, RZ, 0xfc, !PT ;  /* 0x640064000d0d7812 */ /* 0x000fe200078efcff */
[-C--:B------:R-:W-:Y:S01]  /*38a0*/  HFMA2 R25, R6, R7.reuse, R25 ;  /* 0x0000000706197231 */ /* 0x080fe20000000019 */
[----:B------:R-:W-:Y:S01]  /*38b0*/  SHF.R.U32.HI R16, RZ, 0xa, R16 ;  /* 0x0000000aff107819 */ /* 0x000fe20000011610 */
[----:B------:R-:W-:Y:S01]  /*38c0*/  HADD2 R6, R55, -1040, -1040 ;  /* 0xe410e41037067430 */ /* 0x000fe20000000000 */
[----:B------:R-:W-:Y:S01]  /*38d0*/  LOP3.LUT R54, R54, 0x64006400, RZ, 0xfc, !PT ;  /* 0x6400640036367812 */ /* 0x000fe200078efcff */
[----:B------:R-:W-:Y:S01]  /*38e0*/  HADD2 R13, R13, -1040, -1040 ;  /* 0xe410e4100d0d7430 */ /* 0x000fe20000000000 */
[----:B------:R-:W-:Y:S01]  /*38f0*/  SHF.R.U32.HI R18, RZ, 0xa, R18 ;  /* 0x0000000aff127819 */ /* 0x000fe20000011612 */
[-C--:B0-----:R-:W-:Y:S01]  /*3900*/  HFMA2.MMA R4, R53, R8.reuse, R4 ;  /* 0x0000000835047235 */ /* 0x081fe20000000004 */
[----:B------:R-:W-:Y:S01]  /*3910*/  LOP3.LUT R16, R16, 0x1f001f, RZ, 0xc0, !PT ;  /* 0x001f001f10107812 */ /* 0x000fe200078ec0ff */
[----:B------:R-:W-:Y:S01]  /*3920*/  HFMA2 R58, R13, R7, R58 ;  /* 0x000000070d3a7231 */ /* 0x000fe2000000003a */
[----:B------:R-:W-:Y:S01]  /*3930*/  HFMA2.MMA R57, R6, R8, R57 ;  /* 0x0000000806397235 */ /* 0x000fe20000000039 */
[----:B------:R-:W-:Y:S01]  /*3940*/  HADD2 R5, R54, -1040, -1040 ;  /* 0xe410e41036057430 */ /* 0x000fe20000000000 */
[----:B------:R-:W-:-:S02]  /*3950*/  LOP3.LUT R18, R18, 0x1f001f, RZ, 0xc0, !PT ;  /* 0x001f001f12127812 */ /* 0x000fc400078ec0ff */
[----:B------:R-:W-:Y:S01]  /*3960*/  LOP3.LUT R16, R16, 0x64006400, RZ, 0xfc, !PT ;  /* 0x6400640010107812 */ /* 0x000fe200078efcff */
[-C--:B------:R-:W-:Y:S01]  /*3970*/  HFMA2 R58, R5, R8.reuse, R58 ;  /* 0x00000008053a7231 */ /* 0x080fe2000000003a */
[----:B------:R-:W-:Y:S01]  /*3980*/  LOP3.LUT R56, R19, 0x1f001f, RZ, 0xc0, !PT ;  /* 0x001f001f13387812 */ /* 0x000fe200078ec0ff */
[-C--:B------:R-:W-:Y:S01]  /*3990*/  HFMA2.MMA R5, R45, R9.reuse, R4 ;  /* 0x000000092d057235 */ /* 0x080fe20000000004 */
[----:B------:R-:W-:Y:S01]  /*39a0*/  LOP3.LUT R18, R18, 0x64006400, RZ, 0xfc, !PT ;  /* 0x6400640012127812 */ /* 0x000fe200078efcff */
[----:B------:R-:W-:Y:S01]  /*39b0*/  HADD2 R16, R16, -1040, -1040 ;  /* 0xe410e41010107430 */ /* 0x000fe20000000000 */
[----:B------:R-:W-:Y:S01]  /*39c0*/  SHF.R.U32.HI R17, RZ, 0xa, R17 ;  /* 0x0000000aff117819 */ /* 0x000fe20000011611 */
[----:B------:R-:W-:Y:S01]  /*39d0*/  HFMA2.MMA R57, R47, R9, R57 ;  /* 0x000000092f397235 */ /* 0x000fe20000000039 */
[----:B------:R-:W-:Y:S01]  /*39e0*/  SHF.R.U32.HI R19, RZ, 0xa, R19 ;  /* 0x0000000aff137819 */ /* 0x000fe20000011613 */
[----:B------:R-:W-:Y:S01]  /*39f0*/  HADD2 R18, R18, -1040, -1040 ;  /* 0xe410e41012127430 */ /* 0x000fe20000000000 */
[----:B------:R-:W-:Y:S01]  /*3a00*/  LOP3.LUT R56, R56, 0x64006400, RZ, 0xfc, !PT ;  /* 0x6400640038387812 */ /* 0x000fe200078efcff */
[-C--:B------:R-:W-:Y:S01]  /*3a10*/  HFMA2.MMA R5, R16, R10.reuse, R5 ;  /* 0x0000000a10057235 */ /* 0x080fe20000000005 */
[----:B------:R-:W-:Y:S01]  /*3a20*/  LOP3.LUT R17, R17, 0x1f001f, RZ, 0xc0, !PT ;  /* 0x001f001f11117812 */ /* 0x000fe200078ec0ff */
[----:B------:R-:W-:Y:S01]  /*3a30*/  HFMA2 R58, R46, R9, R58 ;  /* 0x000000092e3a7231 */ /* 0x000fe2000000003a */
[----:B------:R-:W-:Y:S01]  /*3a40*/  LOP3.LUT R19, R19, 0x1f001f, RZ, 0xc0, !PT ;  /* 0x001f001f13137812 */ /* 0x000fe200078ec0ff */
[----:B------:R-:W-:Y:S01]  /*3a50*/  HADD2 R56, R56, -1040, -1040 ;  /* 0xe410e41038387430 */ /* 0x000fe20000000000 */
[----:B------:R-:W-:Y:S01]  /*3a60*/  LOP3.LUT R17, R17, 0x64006400, RZ, 0xfc, !PT ;  /* 0x6400640011117812 */ /* 0x000fe200078efcff */
[----:B------:R-:W-:Y:S01]  /*3a70*/  HFMA2.MMA R57, R18, R10, R57 ;  /* 0x0000000a12397235 */ /* 0x000fe20000000039 */
[----:B------:R-:W-:Y:S01]  /*3a80*/  LOP3.LUT R19, R19, 0x64006400, RZ, 0xfc, !PT ;  /* 0x6400640013137812 */ /* 0x000fe200078efcff */
[----:B------:R-:W-:Y:S01]  /*3a90*/  HFMA2 R25, R56, R8, R25 ;  /* 0x0000000838197231 */ /* 0x000fe20000000019 */
[----:B------:R-:W-:Y:S01]  /*3aa0*/  HFMA2.MMA R5, R36, R11, R5 ;  /* 0x0000000b24057235 */ /* 0x000fe20000000005 */
[----:B------:R-:W-:-:S02]  /*3ab0*/  HADD2 R17, R17, -1040, -1040 ;  /* 0xe410e41011117430 */ /* 0x000fc40000000000 */
[----:B------:R-:W-:Y:S02]  /*3ac0*/  HFMA2 R25, R48, R9, R25 ;  /* 0x0000000930197231 */ /* 0x000fe40000000019 */
[----:B------:R-:W-:Y:S01]  /*3ad0*/  HADD2 R4, R19, -1040, -1040 ;  /* 0xe410e41013047430 */ /* 0x000fe20000000000 */
[----:B------:R-:W-:Y:S01]  /*3ae0*/  HFMA2.MMA R57, R38, R11, R57 ;  /* 0x0000000b26397235 */ /* 0x000fe20000000039 */
[-C--:B------:R-:W-:Y:S02]  /*3af0*/  HFMA2 R58, R17, R10.reuse, R58 ;  /* 0x0000000a113a7231 */ /* 0x080fe4000000003a */
        /* <DEDUP_REMOVED lines=12> */
.L_x_3256:
[----:B------:R-:W-:Y:S01]  /*3bc0*/  ISETP.LT.AND P2, PT, R40, R29, PT ;  /* 0x0000001d2800720c */ /* 0x000fe20003f41270 */
[----:B------:R-:W-:Y:S01]  /*3bd0*/  IMAD.WIDE R34, R30, 0x4, R34 ;  /* 0x000000041e227825 */ /* 0x000fe200078e0222 */
[----:B------:R-:W-:-:S03]  /*3be0*/  UIADD3 UR4, UR4, 0x40, URZ ;  /* 0x0000004004047890 */ /* 0x000fc6000fffe03f */
[----:B------:R-:W-:Y:S02]  /*3bf0*/  IMAD.MOV.U32 R24, RZ, RZ, R34 ;  /* 0x000000ffff187224 */ /* 0x000fe400078e0022 */
[----:B------:R-:W-:Y:S02]  /*3c00*/  IMAD.MOV.U32 R25, RZ, RZ, R35 ;  /* 0x000000ffff197224 */ /* 0x000fe400078e0023 */
[----:B------:R-:W-:-:S04]  /*3c10*/  IMAD.MOV.U32 R20, RZ, RZ, R40 ;  /* 0x000000ffff147224 */ /* 0x000fc800078e0028 */
[----:B------:R-:W-:Y:S05]  /*3c20*/  @!P0 BRA P2, `(.L_x_3257) ;  /* 0xffffffe800608947 */ /* 0x000fea000103ffff */
.L_x_3255:
[----:B------:R-:W-:Y:S05]  /*3c30*/  @P1 EXIT ;  /* 0x000000000000194d */ /* 0x000fea0003800000 */
[----:B------:R-:W0:Y:S01]  /*3c40*/  S2R R0, SR_CTAID.X ;  /* 0x0000000000007919 */ /* 0x000e220000002500 */
[----:B------:R-:W1:Y:S01]  /*3c50*/  S2UR UR4, SR_CTAID.Y ;  /* 0x00000000000479c3 */ /* 0x000e620000002600 */
[----:B------:R-:W-:Y:S01]  /*3c60*/  HMUL2 R33, R33, R28.H0_H0 ;  /* 0x2000001c21217232 */ /* 0x000fe20000000000 */
[----:B------:R-:W0:Y:S06]  /*3c70*/  S2R R5, SR_TID.X ;  /* 0x0000000000057919 */ /* 0x000e2c0000002100 */
[----:B------:R-:W2:Y:S01]  /*3c80*/  LDC.64 R2, c[0x0][0x230] ;  /* 0x00008c00ff027b82 */ /* 0x000ea20000000a00 */
[----:B0-----:R-:W-:-:S04]  /*3c90*/  IMAD R0, R0, 0x40, R5 ;  /* 0x0000004000007824 */ /* 0x001fc800078e0205 */
[----:B------:R-:W-:-:S04]  /*3ca0*/  IMAD.SHL.U32 R5, R0, 0x4, RZ ;  /* 0x0000000400057824 */ /* 0x000fc800078e00ff */
[----:B-1----:R-:W-:-:S04]  /*3cb0*/  IMAD R5, R30, UR4, R5 ;  /* 0x000000041e057c24 */ /* 0x002fc8000f8e0205 */
        /* <DEDUP_REMOVED lines=9> */
.L_x_3261:
[----:B------:R-:W0:Y:S02]  /*3d50*/  LDS R2, [R0] ;  /* 0x0000000000027984 */ /* 0x000e240000000800 */
[----:B0-----:R-:W-:-:S06]  /*3d60*/  HADD2 R3, R2, R33 ;  /* 0x0000002102037230 */ /* 0x001fcc0000000000 */
[----:B------:R-:W0:Y:S02]  /*3d70*/  ATOMS.CAST.SPIN R3, [R0], R2, R3 ;  /* 0x000000020003738d */ /* 0x000e240001800003 */
[----:B0-----:R-:W-:-:S13]  /*3d80*/  ISETP.EQ.U32.AND P0, PT, R3, 0x1, PT ;  /* 0x000000010300780c */ /* 0x001fda0003f02070 */
[----:B------:R-:W-:Y:S05]  /*3d90*/  @!P0 BRA `(.L_x_3261) ;  /* 0xfffffffc00ec8947 */ /* 0x000fea000383ffff */
[----:B------:R-:W-:Y:S05]  /*3da0*/  BRA `(.L_x_3259) ;  /* 0x00000000000c7947 */ /* 0x000fea0003800000 */
.L_x_3260:
[----:B------:R-:W2:Y:S02]  /*3db0*/  LD.E R0, desc[UR6][R4.64] ;  /* 0x0000000604007980 */ /* 0x000ea4000c101900 */
[----:B--2---:R-:W-:-:S05]  /*3dc0*/  IMAD.IADD R3, R33, 0x1, R0 ;  /* 0x0000000121037824 */ /* 0x004fca00078e0200 */
[----:B------:R0:W-:Y:S02]  /*3dd0*/  ST.E desc[UR6][R4.64], R3 ;  /* 0x0000000304007985 */ /* 0x0001e4000c101906 */
.L_x_3259:
[----:B------:R-:W-:Y:S05]  /*3de0*/  BSYNC B0 ;  /* 0x0000000000007941 */ /* 0x000fea0003800000 */
.L_x_3258:
[----:B------:R1:W-:Y:S02]  /*3df0*/  ATOM.E.ADD.F16x2.RN.STRONG.GPU P0, RZ, desc[UR6][R4.64+0x4], R31 ;  /* 0x0000041f04ff79a2 */ /* 0x0003e4000810e1c6 */
[----:B-1----:R-:W-:Y:S05]  /*3e00*/  @P0 EXIT ;  /* 0x000000000000094d */ /* 0x002fea0003800000 */
[----:B------:R-:W1:Y:S02]  /*3e10*/  QSPC.E.S P0, RZ, [R4+0x4] ;  /* 0x0000040004ff73aa */ /* 0x000e640000000500 */
[----:B-1----:R-:W-:Y:S05]  /*3e20*/  @!P0 BRA `(.L_x_3262) ;  /* 0x0000000000208947 */ /* 0x002fea0003800000 */
[----:B------:R-:W-:-:S05]  /*3e30*/  IMAD.MOV.U32 R2, RZ, RZ, R4 ;  /* 0x000000ffff027224 */ /* 0x000fca00078e0004 */
[----:B------:R-:W-:-:S07]  /*3e40*/  MOV R0, R2 ;  /* 0x0000000200007202 */ /* 0x000fce0000000f00 */
.L_x_3263:
[----:B------:R-:W0:Y:S02]  /*3e50*/  LDS R2, [R0+0x4] ;  /* 0x0000040000027984 */ /* 0x000e240000000800 */
[----:B0-----:R-:W-:-:S10]  /*3e60*/  HFMA2.MMA R3, R2, 1, 1, R31 ;  /* 0x3c003c0002037835 */ /* 0x001fd4000000001f */
[----:B------:R-:W0:Y:S02]  /*3e70*/  ATOMS.CAST.SPIN R3, [R0+0x4], R2, R3 ;  /* 0x000004020003738d */ /* 0x000e240001800003 */
[----:B0-----:R-:W-:-:S13]  /*3e80*/  ISETP.EQ.U32.AND P0, PT, R3, 0x1, PT ;  /* 0x000000010300780c */ /* 0x001fda0003f02070 */
[----:B------:R-:W-:Y:S05]  /*3e90*/  @!P0 BRA `(.L_x_3263) ;  /* 0xfffffffc00ec8947 */ /* 0x000fea000383ffff */
[----:B------:R-:W-:Y:S05]  /*3ea0*/  EXIT ;  /* 0x000000000000794d */ /* 0x000fea0003800000 */
.L_x_3262:
[----:B------:R-:W0:Y:S02]  /*3eb0*/  LD.E R0, desc[UR6][R4.64+0x4] ;  /* 0x0000040604007980 */ /* 0x000e24000c101900 */
[----:B0-----:R-:W-:-:S05]  /*3ec0*/  IMAD.IADD R3, R31, 0x1, R0 ;  /* 0x000000011f037824 */ /* 0x001fca00078e0200 */
[----:B------:R-:W-:Y:S01]  /*3ed0*/  ST.E desc[UR6][R4.64+0x4], R3 ;  /* 0x0000040304007985 */ /* 0x000fe2000c101906 */
[----:B------:R-:W-:Y:S05]  /*3ee0*/  EXIT ;  /* 0x000000000000794d */ /* 0x000fea0003800000 */
.L_x_3264:
        /* <DEDUP_REMOVED lines=9> */
.L_x_3721:


//--------------------- .text._Z23gemm_half_q_half_kernelILi1ELi16ELb1ELb1ELi64EEvPK6__halfPKjS4_S2_PS0_iiiiPKtS7_iiiiiibS2_i --------------------------
	.section	.text._Z23gemm_half_q_half_kernelILi1ELi16ELb1ELb1ELi64EEvPK6__halfPKjS4_S2_PS0_iiiiPKtS7_iiiiiibS2_i,"ax",@progbits
	.align	128
        .global         _Z23gemm_half_q_half_kernelILi1ELi16ELb1ELb1ELi64EEvPK6__halfPKjS4_S2_PS0_iiiiPKtS7_iiiiiibS2_i
        .type           _Z23gemm_half_q_half_kernelILi1ELi16ELb1ELb1ELi64EEvPK6__halfPKjS4_S2_PS0_iiiiPKtS7_iiiiiibS2_i,@function
        .size           _Z23gemm_half_q_half_kernelILi1ELi16ELb1ELb1ELi64EEvPK6__halfPKjS4_S2_PS0_iiiiPKtS7_iiiiiibS2_i,(.L_x_3722 - _Z23gemm_half_q_half_kernelILi1ELi16ELb1ELb1ELi64EEvPK6__halfPKjS4_S2_PS0_iiiiPKtS7_iiiiiibS2_i)
        .other          _Z23gemm_half_q_half_kernelILi1ELi16ELb1ELb1ELi64EEvPK6__halfPKjS4_S2_PS0_iiiiPKtS7_iiiiiibS2_i,@"STO_CUDA_ENTRY STV_DEFAULT"
_Z23gemm_half_q_half_kernelILi1ELi16ELb1ELb1ELi64EEvPK6__halfPKjS4_S2_PS0_iiiiPKtS7_iiiiiibS2_i:
.text._Z23gemm_half_q_half_kernelILi1ELi16ELb1ELb1ELi64EEvPK6__halfPKjS4_S2_PS0_iiiiPKtS7_iiiiiibS2_i:
        /* <DEDUP_REMOVED lines=35> */
[----:B------:R-:W-:Y:S01]  /*0230*/  @!P0 LEA R6, P2, R5, UR4, 0x1 ;  /* 0x0000000405068c11 */ /* 0x000fe2000f8408ff */
[----:B------:R-:W-:Y:S01]  /*0240*/  @P0 IMAD.X R12, RZ, RZ, R4, P3 ;  /* 0x000000ffff0c0224 */ /* 0x000fe200018e0604 */
[----:B------:R-:W-:Y:S02]  /*0250*/  @P0 LEA R4, P3, R11, UR4, 0x1 ;  /* 0x000000040b040c11 */ /* 0x000fe4000f8608ff */
        /* <DEDUP_REMOVED lines=10> */
.L_x_3266:
[----:B------:R-:W-:Y:S05]  /*0300*/  BSYNC B0 ;  /* 0x0000000000007941 */ /* 0x000fea0003800000 */
.L_x_3265:
[----:B------:R-:W-:Y:S01]  /*0310*/  ULDC UR4, c[0x0][0x23c] ;  /* 0x00008f0000047ab9 */ /* 0x000fe20000000800 */
[----:B0-----:R-:W-:Y:S02]  /*0320*/  IMAD.SHL.U32 R0, R10, 0x4, RZ ;  /* 0x000000040a007824 */ /* 0x001fe400078e00ff */
[----:B------:R-:W-:-:S05]  /*0330*/  IMAD.U32 R35, RZ, RZ, UR4 ;  /* 0x00000004ff237e24 */ /* 0x000fca000f8e00ff */
[----:B------:R-:W-:-:S13]  /*0340*/  ISETP.GE.AND P0, PT, R0, R35, PT ;  /* 0x000000230000720c */ /* 0x000fda0003f06270 */
[----:B------:R-:W-:Y:S05]  /*0350*/  @P0 EXIT ;  /* 0x000000000000094d */ /* 0x000fea0003800000 */
[----:B------:R-:W0:Y:S08]  /*0360*/  LDC.U8 R2, c[0x0][0x270] ;  /* 0x00009c00ff027b82 */ /* 0x000e300000000000 */
[----:B------:R-:W1:Y:S01]  /*0370*/  LDC R11, c[0x0][0x264] ;  /* 0x00009900ff0b7b82 */ /* 0x000e620000000800 */
[----:B0-----:R-:W-:-:S04]  /*0380*/  PRMT R2, R2, 0x8880, RZ ;  /* 0x0000888002027816 */ /* 0x001fc800000000ff */
[----:B------:R-:W-:-:S03]  /*0390*/  ISETP.NE.AND P0, PT, R2, RZ, PT ;  /* 0x000000ff0200720c */ /* 0x000fc60003f05270 */
[----:B------:R-:W0:Y:S01]  /*03a0*/  LDC.64 R2, c[0x0][0x248] ;  /* 0x00009200ff027b82 */ /* 0x000e220000000a00 */
[----:B------:R-:W-:-:S04]  /*03b0*/  ISETP.NE.OR P0, PT, R8, RZ, !P0 ;  /* 0x000000ff0800720c */ /* 0x000fc80004705670 */
[----:B------:R-:W-:-:S03]  /*03c0*/  ISETP.LE.OR P2, PT, R13, UR8, P0 ;  /* 0x000000080d007c0c */ /* 0x000fc60008743670 */
[----:B------:R-:W2:Y:S01]  /*03d0*/  LDC R13, c[0x0][0x25c] ;  /* 0x00009700ff0d7b82 */ /* 0x000ea20000000800 */
[----:B------:R-:W-:-:S09]  /*03e0*/  ISETP.GE.AND P0, PT, R36, R33, PT ;  /* 0x000000212400720c */ /* 0x000fd20003f06270 */
[----:B------:R-:W3:Y:S01]  /*03f0*/  @!P2 LDC.64 R4, c[0x0][0x230] ;  /* 0x00008c00ff04ab82 */ /* 0x000ee20000000a00 */
[----:B------:R-:W-:-:S04]  /*0400*/  @!P2 IMAD R7, R35, UR8, R0 ;  /* 0x000000082307ac24 */ /* 0x000fc8000f8e0200 */
[----:B---3--:R-:W-:-:S04]  /*0410*/  @!P2 IMAD.WIDE R4, R7, 0x2, R4 ;  /* 0x000000020704a825 */ /* 0x008fc800078e0204 */
[----:B------:R-:W-:Y:S01]  /*0420*/  IMAD.SHL.U32 R7, R8, 0x80, RZ ;  /* 0x0000008008077824 */ /* 0x000fe200078e00ff */
[----:B------:R3:W-:Y:S03]  /*0430*/  @!P2 STG.E.64 desc[UR6][R4.64], RZ ;  /* 0x000000ff0400a986 */ /* 0x0007e6000c101b06 */
[----:B0-----:R-:W-:Y:S01]  /*0440*/  IMAD.WIDE R6, R7, 0x2, R2 ;  /* 0x0000000207067825 */ /* 0x001fe200078e0202 */
[----:B------:R-:W-:Y:S06]  /*0450*/  BAR.SYNC.DEFER_BLOCKING 0x0 ;  /* 0x0000000000007b1d */ /* 0x000fec0000010000 */
[----:B-12---:R-:W-:Y:S05]  /*0460*/  @P0 BRA `(.L_x_3267) ;  /* 0x0000000000d00947 */ /* 0x006fea0003800000 */
[----:B------:R0:W5:Y:S01]  /*0470*/  LDG.E.U16.CONSTANT R10, desc[UR6][R6.64] ;  /* 0x00000006060a7981 */ /* 0x000162000c1e9500 */
[----:B---3--:R-:W1:Y:S01]  /*0480*/  LDC.64 R4, c[0x0][0x220] ;  /* 0x00008800ff047b82 */ /* 0x008e620000000a00 */
        /* <DEDUP_REMOVED lines=8> */
.L_x_3268:
[----:B0----5:R-:W-:-:S04]  /*0510*/  IMAD.IADD R16, R10, 0x1, R21 ;  /* 0x000000010a107824 */ /* 0x021fc800078e0215 */
[----:B------:R-:W-:-:S05]  /*0520*/  IMAD R14, R16, R35, RZ ;  /* 0x00000023100e7224 */ /* 0x000fca00078e02ff */
        /* <DEDUP_REMOVED lines=40> */
.L_x_3267:
        /* <DEDUP_REMOVED lines=12> */
.L_x_3269:
        /* <DEDUP_REMOVED lines=8> */
.L_x_3270:
        /* <DEDUP_REMOVED lines=12> */
.L_x_3271:
        /* <DEDUP_REMOVED lines=8> */
.L_x_3272:
        /* <DEDUP_REMOVED lines=11> */
.L_x_3273:
[C---:B------:R-:W-:Y:S02]  /*0ae0*/  VIMNMX R8, R36.reuse, UR4, PT ;  /* 0x0000000424087c48 */ /* 0x040fe4000bfe0100 */
[----:B------:R-:W-:Y:S02]  /*0af0*/  ISETP.GE.OR P0, PT, R36, UR5, P0 ;  /* 0x0000000524007c0c */ /* 0x000fe40008706670 */
[----:B------:R-:W-:Y:S02]  /*0b00*/  SHF.R.S32.HI R11, RZ, 0x1f, R8 ;  /* 0x0000001fff0b7819 */ /* 0x000fe40000011408 */
[----:B------:R-:W-:Y:S02]  /*0b10*/  PRMT R32, RZ, 0x5410, RZ ;  /* 0x00005410ff207816 */ /* 0x000fe400000000ff */
[----:B------:R-:W-:Y:S02]  /*0b20*/  LEA.HI R11, R11, R8, RZ, 0x5 ;  /* 0x000000080b0b7211 */ /* 0x000fe400078f28ff */
[----:B------:R-:W-:-:S02]  /*0b30*/  PRMT R31, RZ, 0x5410, RZ ;  /* 0x00005410ff1f7816 */ /* 0x000fc400000000ff */
[----:B------:R-:W-:-:S05]  /*0b40*/  SHF.R.S32.HI R8, RZ, 0x5, R11 ;  /* 0x00000005ff087819 */ /* 0x000fca000001140b */
[----:B------:R-:W-:-:S05]  /*0b50*/  IMAD R3, R8, 0x8, R3 ;  /* 0x0000000808037824 */ /* 0x000fca00078e0203 */
[----:B------:R-:W-:-:S04]  /*0b60*/  IADD3 R2, R5, R3, R2 ;  /* 0x0000000305027210 */ /* 0x000fc80007ffe002 */
[----:B------:R-:W-:-:S05]  /*0b70*/  IADD3 R2, R9, R2, R4 ;  /* 0x0000000209027210 */ /* 0x000fca0007ffe004 */
[----:B------:R-:W-:Y:S01]  /*0b80*/  IMAD R3, R2, R35, RZ ;  /* 0x0000002302037224 */ /* 0x000fe200078e02ff */
[----:B------:R-:W-:-:S04]  /*0b90*/  SHF.R.S32.HI R2, RZ, 0x1f, R0 ;  /* 0x0000001fff027819 */ /* 0x000fc80000011400 */
[----:B------:R-:W-:-:S04]  /*0ba0*/  IADD3 R0, P2, R0, R3, RZ ;  /* 0x0000000300007210 */ /* 0x000fc80007f5e0ff */
[----:B------:R-:W-:Y:S01]  /*0bb0*/  LEA.HI.X.SX32 R5, R3, R2, 0x1, P2 ;  /* 0x0000000203057211 */ /* 0x000fe200010f0eff */
[----:B------:R-:W-:Y:S08]  /*0bc0*/  @P0 BRA `(.L_x_3274) ;  /* 0x0000001400d00947 */ /* 0x000ff00003800000 */
[----:B------:R-:W2:Y:S04]  /*0bd0*/  LDL.64 R8, [R1] ;  /* 0x0000000001087983 */ /* 0x000ea80000100a00 */
[----:B------:R-:W3:Y:S01]  /*0be0*/  LDG.E.U16.CONSTANT R3, desc[UR6][R6.64+0x2] ;  /* 0x0000020606037981 */ /* 0x000ee2000c1e9500 */
[----:B------:R-:W1:Y:S01]  /*0bf0*/  S2UR UR5, SR_CgaCtaId ;  /* 0x00000000000579c3 */ /* 0x000e620000008800 */
[----:B------:R-:W-:Y:S01]  /*0c00*/  ULDC.64 UR8, c[0x0][0x218] ;  /* 0x0000860000087ab9 */ /* 0x000fe20000000a00 */
[----:B------:R-:W-:Y:S01]  /*0c10*/  UMOV UR4, 0x400 ;  /* 0x0000040000047882 */ /* 0x000fe20000000000 */
[----:B------:R-:W-:Y:S01]  /*0c20*/  LEA R4, P0, R0, UR8, 0x2 ;  /* 0x0000000800047c11 */ /* 0x000fe2000f8010ff */
[----:B------:R-:W-:Y:S01]  /*0c30*/  IMAD.MOV.U32 R30, RZ, RZ, RZ ;  /* 0x000000ffff1e7224 */ /* 0x000fe200078e00ff */
[----:B------:R-:W-:-:S02]  /*0c40*/  PRMT R31, RZ, 0x5410, RZ ;  /* 0x00005410ff1f7816 */ /* 0x000fc400000000ff */
[----:B------:R-:W-:Y:S02]  /*0c50*/  LEA.HI.X R5, R0, UR9, R5, 0x2, P0 ;  /* 0x0000000900057c11 */ /* 0x000fe400080f1405 */
[----:B------:R-:W-:Y:S01]  /*0c60*/  PRMT R32, RZ, 0x5410, RZ ;  /* 0x00005410ff207816 */ /* 0x000fe200000000ff */
[----:B-1----:R-:W-:-:S03]  /*0c70*/  ULEA UR4, UR5, UR4, 0x18 ;  /* 0x0000000405047291 */ /* 0x002fc6000f8ec03f */
[----:B------:R-:W-:Y:S01]  /*0c80*/  ULDC UR5, c[0x0][0x260] ;  /* 0x0000980000057ab9 */ /* 0x000fe20000000800 */
[----:B--2---:R-:W-:Y:S02]  /*0c90*/  PRMT R0, R8, 0x7610, R8 ;  /* 0x0000761008007816 */ /* 0x004fe40000000008 */
[----:B------:R-:W-:Y:S01]  /*0ca0*/  PRMT R2, R9, 0x7610, R9 ;  /* 0x0000761009027816 */ /* 0x000fe20000000009 */
[----:B---3--:R-:W-:-:S07]  /*0cb0*/  IMAD.IADD R3, R36, 0x1, R3 ;  /* 0x0000000124037824 */ /* 0x008fce00078e0203 */
.L_x_3276:
[C---:B------:R-:W-:Y:S01]  /*0cc0*/  ISETP.NE.AND P0, PT, R36.reuse, R3, PT ;  /* 0x000000032400720c */ /* 0x040fe20003f05270 */
[----:B------:R-:W1:Y:S01]  /*0cd0*/  LDC R35, c[0x0][0x23c] ;  /* 0x00008f00ff237b82 */ /* 0x000e620000000800 */
[----:B------:R-:W2:Y:S11]  /*0ce0*/  LDG.E.128.CONSTANT R24, desc[UR6][R4.64] ;  /* 0x0000000604187981 */ /* 0x000eb6000c1e9d00 */
[----:B------:R-:W3:Y:S01]  /*0cf0*/  @!P0 LDC.64 R20, c[0x0][0x248] ;  /* 0x00009200ff148b82 */ /* 0x000ee20000000a00 */
[----:B------:R-:W-:-:S02]  /*0d00*/  @!P0 IMAD.SHL.U32 R7, R36, 0x2, RZ ;  /* 0x0000000224078824 */ /* 0x000fc400078e00ff */
[----:B------:R-:W-:-:S04]  /*0d10*/  @!P0 VIADD R30, R30, 0x1 ;  /* 0x000000011e1e8836 */ /* 0x000fc80000000000 */
[----:B------:R-:W-:Y:S02]  /*0d20*/  @!P0 IMAD R37, R30, 0x8, R1 ;  /* 0x000000081e258824 */ /* 0x000fe400078e0201 */
[----:B-1----:R-:W-:-:S03]  /*0d30*/  IMAD.WIDE R22, R35, 0x4, R4 ;  /* 0x0000000423167825 */ /* 0x002fc600078e0204 */
[----:B------:R-:W4:Y:S04]  /*0d40*/  @!P0 LDL.64 R42, [R37] ;  /* 0x00000000252a8983 */ /* 0x000f280000100a00 */
[----:B0-----:R-:W5:Y:S01]  /*0d50*/  LDG.E.128.CONSTANT R12, desc[UR6][R22.64] ;  /* 0x00000006160c7981 */ /* 0x001f62000c1e9d00 */
[----:B------:R-:W-:-:S05]  /*0d60*/  IMAD.WIDE R38, R35, 0x4, R22 ;  /* 0x0000000423267825 */ /* 0x000fca00078e0216 */
[----:B------:R-:W4:Y:S01]  /*0d70*/  LDG.E.128.CONSTANT R16, desc[UR6][R38.64] ;  /* 0x0000000626107981 */ /* 0x000f22000c1e9d00 */
[----:B---3--:R-:W-:-:S06]  /*0d80*/  @!P0 IMAD.WIDE R20, R7, 0x2, R20 ;  /* 0x0000000207148825 */ /* 0x008fcc00078e0214 */
[----:B------:R0:W3:Y:S01]  /*0d90*/  @!P0 LDG.E.U16.CONSTANT R21, desc[UR6][R20.64+0x2] ;  /* 0x0000020614158981 */ /* 0x0000e2000c1e9500 */
[----:B------:R-:W-:-:S05]  /*0da0*/  IMAD.WIDE R40, R35, 0x4, R38 ;  /* 0x0000000423287825 */ /* 0x000fca00078e0226 */
[----:B------:R1:W4:Y:S01]  /*0db0*/  LDG.E.128.CONSTANT R4, desc[UR6][R40.64] ;  /* 0x0000000628047981 */ /* 0x000322000c1e9d00 */
[----:B------:R-:W-:-:S05]  /*0dc0*/  IMAD.WIDE R28, R35, 0x4, R40 ;  /* 0x00000004231c7825 */ /* 0x000fca00078e0228 */
[----:B------:R-:W4:Y:S01]  /*0dd0*/  LDG.E.128.CONSTANT R8, desc[UR6][R28.64] ;  /* 0x000000061c087981 */ /* 0x000f22000c1e9d00 */
[----:B0-----:R-:W-:-:S04]  /*0de0*/  PRMT R20, R34, 0x9910, RZ ;  /* 0x0000991022147816 */ /* 0x001fc800000000ff */
[----:B------:R-:W-:Y:S01]  /*0df0*/  ISETP.EQ.OR P2, PT, R20, RZ, P1 ;  /* 0x000000ff1400720c */ /* 0x000fe20000f42670 */
[----:B------:R-:W-:Y:S01]  /*0e00*/  IMAD.MOV.U32 R48, RZ, RZ, 0x2800 ;  /* 0x00002800ff307424 */ /* 0x000fe200078e00ff */
[----:B--2---:R-:W-:Y:S02]  /*0e10*/  SHF.R.U32.HI R20, RZ, 0xf, R24 ;  /* 0x0000000fff147819 */ /* 0x004fe40000011618 */
[----:B------:R-:W-:Y:S02]  /*0e20*/  SHF.R.U32.HI R23, RZ, 0xf, R26 ;  /* 0x0000000fff177819 */ /* 0x000fe4000001161a */
[----:B------:R-:W-:Y:S02]  /*0e30*/  SHF.R.U32.HI R22, RZ, 0xf, R25 ;  /* 0x0000000fff167819 */ /* 0x000fe40000011619 */
[----:B------:R-:W-:Y:S02]  /*0e40*/  SHF.R.U32.HI R38, RZ, 0xf, R27 ;  /* 0x0000000fff267819 */ /* 0x000fe4000001161b */
[----:B------:R-:W-:-:S02]  /*0e50*/  LOP3.LUT R20, R20, 0x10001, RZ, 0xc0, !PT ;  /* 0x0001000114147812 */ /* 0x000fc400078ec0ff */
[----:B------:R-:W-:Y:S02]  /*0e60*/  LOP3.LUT R37, R23, 0x10001, RZ, 0xc0, !PT ;  /* 0x0001000117257812 */ /* 0x000fe400078ec0ff */
[----:B------:R-:W-:Y:S02]  /*0e70*/  LOP3.LUT R22, R22, 0x10001, RZ, 0xc0, !PT ;  /* 0x0001000116167812 */ /* 0x000fe400078ec0ff */
[----:B------:R-:W-:Y:S02]  /*0e80*/  LOP3.LUT R39, R38, 0x10001, RZ, 0xc0, !PT ;  /* 0x0001000126277812 */ /* 0x000fe400078ec0ff */
[----:B-----5:R-:W-:Y:S02]  /*0e90*/  SHF.R.U32.HI R23, RZ, 0xe, R13 ;  /* 0x0000000eff177819 */ /* 0x020fe4000001160d */
[----:B------:R-:W-:Y:S02]  /*0ea0*/  SHF.R.U32.HI R38, RZ, 0xe, R14 ;  /* 0x0000000eff267819 */ /* 0x000fe4000001160e */
[----:B-1----:R-:W-:Y:S01]  /*0eb0*/  SHF.R.U32.HI R40, RZ, 0xe, R15 ;  /* 0x0000000eff287819 */ /* 0x002fe2000001160f */
[----:B---3--:R-:W-:Y:S01]  /*0ec0*/  @!P0 IMAD.IADD R3, R21, 0x1, R36 ;  /* 0x0000000115038824 */ /* 0x008fe200078e0224 */
[----:B------:R-:W-:-:S04]  /*0ed0*/  SHF.R.U32.HI R21, RZ, 0xe, R12 ;  /* 0x0000000eff157819 */ /* 0x000fc8000001160c */
[----:B------:R-:W-:Y:S02]  /*0ee0*/  LOP3.LUT R21, R20, 0x20002, R21, 0xf8, !PT ;  /* 0x0002000214157812 */ /* 0x000fe400078ef815 */
[----:B----4-:R-:W-:Y:S02]  /*0ef0*/  SHF.R.U32.HI R20, RZ, 0xd, R16 ;  /* 0x0000000dff147819 */ /* 0x010fe40000011610 */
[----:B------:R-:W-:Y:S02]  /*0f00*/  LOP3.LUT R23, R22, 0x20002, R23, 0xf8, !PT ;  /* 0x0002000216177812 */ /* 0x000fe400078ef817 */
[----:B------:R-:W-:Y:S02]  /*0f10*/  LOP3.LUT R38, R37, 0x20002, R38, 0xf8, !PT ;  /* 0x0002000225267812 */ /* 0x000fe400078ef826 */
[----:B------:R-:W-:Y:S02]  /*0f20*/  SHF.R.U32.HI R22, RZ, 0xd, R17 ;  /* 0x0000000dff167819 */ /* 0x000fe40000011611 */
[----:B------:R-:W-:-:S02]  /*0f30*/  LOP3.LUT R40, R39, 0x20002, R40, 0xf8, !PT ;  /* 0x0002000227287812 */ /* 0x000fc400078ef828 */
[----:B------:R-:W-:Y:S02]  /*0f40*/  LOP3.LUT R21, R21, 0x40004, R20, 0xf8, !PT ;  /* 0x0004000415157812 */ /* 0x000fe400078ef814 */
[----:B------:R-:W-:Y:S02]  /*0f50*/  SHF.R.U32.HI R37, RZ, 0xd, R18 ;  /* 0x0000000dff257819 */ /* 0x000fe40000011612 */
[----:B------:R-:W-:Y:S02]  /*0f60*/  SHF.R.U32.HI R39, RZ, 0xd, R19 ;  /* 0x0000000dff277819 */ /* 0x000fe40000011613 */
[----:B------:R-:W-:Y:S02]  /*0f70*/  SHF.R.U32.HI R20, RZ, 0xc, R4 ;  /* 0x0000000cff147819 */ /* 0x000fe40000011604 */
[----:B------:R-:W-:Y:S02]  /*0f80*/  LOP3.LUT R23, R23, 0x40004, R22, 0xf8, !PT ;  /* 0x0004000417177812 */ /* 0x000fe400078ef816 */
[----:B------:R-:W-:-:S02]  /*0f90*/  LOP3.LUT R37, R38, 0x40004, R37, 0xf8, !PT ;  /* 0x0004000426257812 */ /* 0x000fc400078ef825 */
[----:B------:R-:W-:Y:S02]  /*0fa0*/  SHF.R.U32.HI R22, RZ, 0xc, R6 ;  /* 0x0000000cff167819 */ /* 0x000fe40000011606 */
[----:B------:R-:W-:Y:S02]  /*0fb0*/  LOP3.LUT R39, R40, 0x40004, R39, 0xf8, !PT ;  /* 0x0004000428277812 */ /* 0x000fe400078ef827 */
[----:B------:R-:W-:Y:S02]  /*0fc0*/  LOP3.LUT R21, R21, 0x80008, R20, 0xf8, !PT ;  /* 0x0008000815157812 */ /* 0x000fe400078ef814 */
[----:B------:R-:W-:Y:S02]  /*0fd0*/  SHF.R.U32.HI R38, RZ, 0xc, R7 ;  /* 0x0000000cff267819 */ /* 0x000fe40000011607 */
[----:B------:R-:W-:Y:S02]  /*0fe0*/  SHF.R.U32.HI R20, RZ, 0xc, R5 ;  /* 0x0000000cff147819 */ /* 0x000fe40000011605 */
[----:B------:R-:W-:-:S02]  /*0ff0*/  LOP3.LUT R37, R37, 0x80008, R22, 0xf8, !PT ;  /* 0x0008000825257812 */ /* 0x000fc400078ef816 */
[----:B------:R-:W-:Y:S02]  /*1000*/  SHF.R.U32.HI R40, RZ, 0xb, R8 ;  /* 0x0000000bff287819 */ /* 0x000fe40000011608 */
[----:B------:R-:W-:Y:S02]  /*1010*/  LOP3.LUT R22, R39, 0x80008, R38, 0xf8, !PT ;  /* 0x0008000827167812 */ /* 0x000fe400078ef826 */
[----:B------:R-:W-:Y:S02]  /*1020*/  LOP3.LUT R20, R23, 0x80008, R20, 0xf8, !PT ;  /* 0x0008000817147812 */ /* 0x000fe400078ef814 */
[----:B------:R-:W-:Y:S02]  /*1030*/  SHF.R.U32.HI R39, RZ, 0xb, R9 ;  /* 0x0000000bff277819 */ /* 0x000fe40000011609 */
[----:B------:R-:W-:Y:S02]  /*1040*/  LOP3.LUT R40, R21, 0x100010, R40, 0xf8, !PT ;  /* 0x0010001015287812 */ /* 0x000fe400078ef828 */
[----:B------:R-:W-:-:S02]  /*1050*/  SHF.R.U32.HI R38, RZ, 0xb, R10 ;  /* 0x0000000bff267819 */ /* 0x000fc4000001160a */
[----:B------:R-:W-:Y:S02]  /*1060*/  SHF.R.U32.HI R21, RZ, 0xb, R11 ;  /* 0x0000000bff157819 */ /* 0x000fe4000001160b */
[----:B------:R-:W-:Y:S02]  /*1070*/  LOP3.LUT R39, R20, 0x100010, R39, 0xf8, !PT ;  /* 0x0010001014277812 */ /* 0x000fe400078ef827 */
[----:B------:R-:W-:Y:S02]  /*1080*/  LOP3.LUT R20, R24, 0x3e003e0, RZ, 0xc0, !PT ;  /* 0x03e003e018147812 */ /* 0x000fe400078ec0ff */
[----:B------:R-:W-:Y:S02]  /*1090*/  LOP3.LUT R38, R37, 0x100010, R38, 0xf8, !PT ;  /* 0x0010001025267812 */ /* 0x000fe400078ef826 */
[----:B------:R-:W-:Y:S02]  /*10a0*/  @!P0 PRMT R2, R43, 0x7610, R2 ;  /* 0x000076102b028816 */ /* 0x000fe40000000002 */
[----:B------:R-:W-:-:S02]  /*10b0*/  LOP3.LUT R37, R22, 0x100010, R21, 0xf8, !PT ;  /* 0x0010001016257812 */ /* 0x000fc400078ef815 */
[----:B------:R-:W-:Y:S02]  /*10c0*/  LOP3.LUT R23, R26, 0x3e003e0, RZ, 0xc0, !PT ;  /* 0x03e003e01a177812 */ /* 0x000fe400078ec0ff */
[----:B------:R-:W-:Y:S02]  /*10d0*/  LOP3.LUT R41, R27, 0x3e003e0, RZ, 0xc0, !PT ;  /* 0x03e003e01b297812 */ /* 0x000fe400078ec0ff */
[----:B------:R-:W-:Y:S02]  /*10e0*/  LOP3.LUT R21, R20, 0x64006400, RZ, 0xfc, !PT ;  /* 0x6400640014157812 */ /* 0x000fe400078efcff */
[----:B------:R-:W-:Y:S02]  /*10f0*/  LOP3.LUT R22, R25, 0x3e003e0, RZ, 0xc0, !PT ;  /* 0x03e003e019167812 */ /* 0x000fe400078ec0ff */
[----:B------:R-:W-:Y:S02]  /*1100*/  LOP3.LUT R20, R12, 0x3e003e0, RZ, 0xc0, !PT ;  /* 0x03e003e00c147812 */ /* 0x000fe400078ec0ff */
[----:B------:R-:W-:-:S02]  /*1110*/  @!P0 PRMT R2, R2, 0x7610, R43 ;  /* 0x0000761002028816 */ /* 0x000fc4000000002b */
[----:B------:R-:W-:Y:S02]  /*1120*/  LOP3.LUT R43, R23, 0x64006400, RZ, 0xfc, !PT ;  /* 0x64006400172b7812 */ /* 0x000fe400078efcff */
[----:B------:R-:W-:Y:S02]  /*1130*/  LOP3.LUT R57, R41, 0x64006400, RZ, 0xfc, !PT ;  /* 0x6400640029397812 */ /* 0x000fe400078efcff */
[----:B------:R-:W-:Y:S02]  /*1140*/  LOP3.LUT R59, R22, 0x64006400, RZ, 0xfc, !PT ;  /* 0x64006400163b7812 */ /* 0x000fe400078efcff */
[----:B------:R-:W-:Y:S02]  /*1150*/  LOP3.LUT R23, R14, 0x3e003e0, RZ, 0xc0, !PT ;  /* 0x03e003e00e177812 */ /* 0x000fe400078ec0ff */
[----:B------:R-:W-:Y:S02]  /*1160*/  LOP3.LUT R41, R20, 0x64006400, RZ, 0xfc, !PT ;  /* 0x6400640014297812 */ /* 0x000fe400078efcff */
[----:B------:R-:W-:-:S02]  /*1170*/  @!P0 PRMT R0, R42, 0x7610, R0 ;  /* 0x000076102a008816 */ /* 0x000fc40000000000 */
[----:B------:R-:W-:Y:S02]  /*1180*/  LOP3.LUT R22, R13, 0x3e003e0, RZ, 0xc0, !PT ;  /* 0x03e003e00d167812 */ /* 0x000fe400078ec0ff */
[----:B------:R-:W-:Y:S01]  /*1190*/  LOP3.LUT R20, R19, 0x3e003e0, RZ, 0xc0, !PT ;  /* 0x03e003e013147812 */ /* 0x000fe200078ec0ff */
[----:B------:R-:W-:Y:S01]  /*11a0*/  HFMA2 R60, R21, R48.H0_H0, -48, -48 ;  /* 0xd200d200153c7431 */ /* 0x000fe20000040030 */
[----:B------:R-:W-:Y:S02]  /*11b0*/  LOP3.LUT R45, R23, 0x64006400, RZ, 0xfc, !PT ;  /* 0x64006400172d7812 */ /* 0x000fe400078efcff */
[----:B------:R-:W-:Y:S02]  /*11c0*/  @!P0 PRMT R0, R0, 0x7610, R42 ;  /* 0x0000761000008816 */ /* 0x000fe4000000002a */
        /* <DEDUP_REMOVED lines=25> */
[----:B------:R-:W-:Y:S01]  /*1360*/  VIADD R36, R36, 0x20 ;  /* 0x0000002024247836 */ /* 0x000fe20000000000 */
        /* <DEDUP_REMOVED lines=70> */
[----:B------:R-:W-:-:S02]  /*17d0*/  LOP3.LUT R22, R13, 0x1f001f, RZ, 0xc0, !PT ;  /* 0x001f001f0d167812 */ /* 0x000fc400078ec0ff */
[----:B------:R-:W-:Y:S02]  /*17e0*/  LOP3.LUT R57, R57, 0x64006400, RZ, 0xfc, !PT ;  /* 0x6400640039397812 */ /* 0x000fe400078efcff */
[----:B------:R-:W-:-:S03]  /*17f0*/  LOP3.LUT R22, R22, 0x64006400, RZ, 0xfc, !PT ;  /* 0x6400640016167812 */ /* 0x000fc600078efcff */
[----:B------:R-:W-:Y:S02]  /*1800*/  HADD2 R57, R57, -1040, -1040 ;  /* 0xe410e41039397430 */ /* 0x000fe40000000000 */
[----:B------:R-:W-:Y:S01]  /*1810*/  HADD2 R58, R22, -1040, -1040 ;  /* 0xe410e410163a7430 */ /* 0x000fe20000000000 */
[----:B------:R-:W-:-:S03]  /*1820*/  LOP3.LUT R22, R14, 0x1f001f, RZ, 0xc0, !PT ;  /* 0x001f001f0e167812 */ /* 0x000fc600078ec0ff */
[----:B------:R-:W-:Y:S01]  /*1830*/  HFMA2 R21, R58, R23, R21 ;  /* 0x000000173a157231 */ /* 0x000fe20000000015 */
[----:B------:R-:W-:Y:S01]  /*1840*/  LOP3.LUT R58, R22, 0x64006400, RZ, 0xfc, !PT ;  /* 0x64006400163a7812 */ /* 0x000fe200078efcff */
[-C--:B------:R-:W-:Y:S01]  /*1850*/  HFMA2.MMA R62, R57, R23.reuse, R62 ;  /* 0x00000017393e7235 */ /* 0x080fe2000000003e */
[----:B------:R-:W-:Y:S02]  /*1860*/  LOP3.LUT R57, R15, 0x1f001f, RZ, 0xc0, !PT ;  /* 0x001f001f0f397812 */ /* 0x000fe400078ec0ff */
[----:B------:R-:W-:Y:S01]  /*1870*/  SHF.R.U32.HI R22, RZ, 0xa, R12 ;  /* 0x0000000aff167819 */ /* 0x000fe2000001160c */
[----:B------:R-:W-:Y:S01]  /*1880*/  HADD2 R12, R58, -1040, -1040 ;  /* 0xe410e4103a0c7430 */ /* 0x000fe20000000000 */
[----:B------:R-:W-:Y:S02]  /*1890*/  LOP3.LUT R60, R57, 0x64006400, RZ, 0xfc, !PT ;  /* 0x64006400393c7812 */ /* 0x000fe400078efcff */
[----:B------:R-:W-:Y:S02]  /*18a0*/  SHF.R.U32.HI R58, RZ, 0xa, R14 ;  /* 0x0000000aff3a7819 */ /* 0x000fe4000001160e */
[----:B------:R-:W-:Y:S01]  /*18b0*/  SHF.R.U32.HI R57, RZ, 0xa, R13 ;  /* 0x0000000aff397819 */ /* 0x000fe2000001160d */
[----:B------:R-:W-:Y:S01]  /*18c0*/  HFMA2.MMA R59, R12, R23, R59 ;  /* 0x000000170c3b7235 */ /* 0x000fe2000000003b */
[----:B------:R-:W-:Y:S01]  /*18d0*/  HADD2 R13, R60, -1040, -1040 ;  /* 0xe410e4103c0d7430 */ /* 0x000fe20000000000 */
[----:B------:R-:W-:-:S02]  /*18e0*/  LOP3.LUT R22, R22, 0x1f001f, RZ, 0xc0, !PT ;  /* 0x001f001f16167812 */ /* 0x000fc400078ec0ff */
[----:B------:R-:W-:Y:S01]  /*18f0*/  LOP3.LUT R58, R58, 0x1f001f, RZ, 0xc0, !PT ;  /* 0x001f001f3a3a7812 */ /* 0x000fe200078ec0ff */
[----:B------:R-:W-:Y:S01]  /*1900*/  HFMA2 R23, R13, R23, R20 ;  /* 0x000000170d177231 */ /* 0x000fe20000000014 */
[----:B------:R-:W-:Y:S02]  /*1910*/  SHF.R.U32.HI R15, RZ, 0xa, R15 ;  /* 0x0000000aff0f7819 */ /* 0x000fe4000001160f */
[----:B------:R-:W-:Y:S01]  /*1920*/  LOP3.LUT R22, R22, 0x64006400, RZ, 0xfc, !PT ;  /* 0x6400640016167812 */ /* 0x000fe200078efcff */
[-C--:B0-----:R-:W-:Y:S01]  /*1930*/  HFMA2 R21, R55, R24.reuse, R21 ;  /* 0x0000001837157231 */ /* 0x081fe20000000015 */
[----:B------:R-:W-:Y:S01]  /*1940*/  LOP3.LUT R58, R58, 0x64006400, RZ, 0xfc, !PT ;  /* 0x640064003a3a7812 */ /* 0x000fe200078efcff */
[-C--:B------:R-:W-:Y:S01]  /*1950*/  HFMA2.MMA R56, R56, R24.reuse, R62 ;  /* 0x0000001838387235 */ /* 0x080fe2000000003e */
        /* <DEDUP_REMOVED lines=14> */
[----:B------:R-:W-:Y:S01]  /*1a40*/  LOP3.LUT R53, R12, 0x64006400, RZ, 0xfc, !PT ;  /* 0x640064000c357812 */ /* 0x000fe200078efcff */
[-C--:B------:R-:W-:Y:S01]  /*1a50*/  HFMA2 R54, R54, R25.reuse, R21 ;  /* 0x0000001936367231 */ /* 0x080fe20000000015 */
[----:B------:R-:W-:Y:S01]  /*1a60*/  LOP3.LUT R57, R13, 0x64006400, RZ, 0xfc, !PT ;  /* 0x640064000d397812 */ /* 0x000fe200078efcff */
[----:B------:R-:W-:Y:S01]  /*1a70*/  HADD2 R22, R15, -1040, -1040 ;  /* 0xe410e4100f167430 */ /* 0x000fe20000000000 */
[----:B------:R-:W-:Y:S01]  /*1a80*/  LOP3.LUT R58, R14, 0x64006400, RZ, 0xfc, !PT ;  /* 0x640064000e3a7812 */ /* 0x000fe200078efcff */
[----:B------:R-:W-:Y:S01]  /*1a90*/  HADD2 R59, R53, -1040, -1040 ;  /* 0xe410e410353b7430 */ /* 0x000fe20000000000 */
[----:B------:R-:W0:Y:S01]  /*1aa0*/  LDS.128 R12, [UR4+0x20] ;  /* 0x00002004ff0c7984 */ /* 0x000e220008000c00 */
[----:B------:R-:W-:Y:S01]  /*1ab0*/  SHF.R.U32.HI R20, RZ, 0xa, R18 ;  /* 0x0000000aff147819 */ /* 0x000fe20000011612 */
[----:B------:R-:W-:Y:S01]  /*1ac0*/  HFMA2 R25, R22, R25, R23 ;  /* 0x0000001916197231 */ /* 0x000fe20000000017 */
[----:B------:R-:W-:Y:S01]  /*1ad0*/  LOP3.LUT R18, R19, 0x1f001f, RZ, 0xc0, !PT ;  /* 0x001f001f13127812 */ /* 0x000fe200078ec0ff */
[----:B------:R-:W-:Y:S01]  /*1ae0*/  HADD2 R60, R58, -1040, -1040 ;  /* 0xe410e4103a3c7430 */ /* 0x000fe20000000000 */
[----:B------:R-:W-:Y:S01]  /*1af0*/  HFMA2.MMA R58, R59, R26, R56 ;  /* 0x0000001a3b3a7235 */ /* 0x000fe20000000038 */
[----:B------:R-:W-:Y:S01]  /*1b00*/  LOP3.LUT R24, R4, 0x1f001f, RZ, 0xc0, !PT ;  /* 0x001f001f04187812 */ /* 0x000fe200078ec0ff */
[----:B------:R-:W-:Y:S01]  /*1b10*/  HADD2 R57, R57, -1040, -1040 ;  /* 0xe410e41039397430 */ /* 0x000fe20000000000 */
[----:B------:R-:W-:-:S02]  /*1b20*/  SHF.R.U32.HI R21, RZ, 0xa, R4 ;  /* 0x0000000aff157819 */ /* 0x000fc40000011604 */
[----:B------:R-:W-:Y:S01]  /*1b30*/  LOP3.LUT R56, R18, 0x64006400, RZ, 0xfc, !PT ;  /* 0x6400640012387812 */ /* 0x000fe200078efcff */
[----:B------:R-:W-:Y:S01]  /*1b40*/  HFMA2 R57, R57, R26, R54 ;  /* 0x0000001a39397231 */ /* 0x000fe20000000036 */
[----:B------:R-:W-:Y:S01]  /*1b50*/  SHF.R.U32.HI R16, RZ, 0xa, R16 ;  /* 0x0000000aff107819 */ /* 0x000fe20000011610 */
[----:B------:R-:W-:Y:S01]  /*1b60*/  HFMA2.MMA R58, R49, R27, R58 ;  /* 0x0000001b313a7235 */ /* 0x000fe2000000003a */
[----:B------:R-:W-:Y:S01]  /*1b70*/  LOP3.LUT R4, R5, 0x1f001f, RZ, 0xc0, !PT ;  /* 0x001f001f05047812 */ /* 0x000fe200078ec0ff */
[----:B------:R-:W-:Y:S01]  /*1b80*/  HFMA2 R57, R50, R27, R57 ;  /* 0x0000001b32397231 */ /* 0x000fe20000000039 */
[----:B------:R-:W-:Y:S02]  /*1b90*/  SHF.R.U32.HI R22, RZ, 0xa, R5 ;  /* 0x0000000aff167819 */ /* 0x000fe40000011605 */
[----:B------:R-:W-:Y:S02]  /*1ba0*/  LOP3.LUT R5, R6, 0x1f001f, RZ, 0xc0, !PT ;  /* 0x001f001f06057812 */ /* 0x000fe400078ec0ff */
[----:B------:R-:W-:-:S02]  /*1bb0*/  SHF.R.U32.HI R23, RZ, 0xa, R6 ;  /* 0x0000000aff177819 */ /* 0x000fc40000011606 */
[----:B------:R-:W-:Y:S02]  /*1bc0*/  SHF.R.U32.HI R17, RZ, 0xa, R17 ;  /* 0x0000000aff117819 */ /* 0x000fe40000011611 */
[----:B------:R-:W-:Y:S02]  /*1bd0*/  SHF.R.U32.HI R19, RZ, 0xa, R19 ;  /* 0x0000000aff137819 */ /* 0x000fe40000011613 */
[----:B------:R-:W-:Y:S02]  /*1be0*/  LOP3.LUT R6, R7, 0x1f001f, RZ, 0xc0, !PT ;  /* 0x001f001f07067812 */ /* 0x000fe400078ec0ff */
[----:B------:R-:W-:Y:S01]  /*1bf0*/  SHF.R.U32.HI R53, RZ, 0xa, R7 ;  /* 0x0000000aff357819 */ /* 0x000fe20000011607 */
[----:B------:R-:W-:Y:S01]  /*1c00*/  HFMA2.MMA R7, R60, R26, R55 ;  /* 0x0000001a3c077235 */ /* 0x000fe20000000037 */
[----:B------:R-:W-:Y:S01]  /*1c10*/  HADD2 R60, R56, -1040, -1040 ;  /* 0xe410e410383c7430 */ /* 0x000fe20000000000 */
[----:B------:R-:W-:Y:S02]  /*1c20*/  LOP3.LUT R16, R16, 0x1f001f, RZ, 0xc0, !PT ;  /* 0x001f001f10107812 */ /* 0x000fe400078ec0ff */
[----:B------:R-:W-:Y:S01]  /*1c30*/  LOP3.LUT R20, R20, 0x1f001f, RZ, 0xc0, !PT ;  /* 0x001f001f14147812 */ /* 0x000fe200078ec0ff */
[----:B------:R-:W-:Y:S01]  /*1c40*/  HFMA2 R25, R60, R26, R25 ;  /* 0x0000001a3c197231 */ /* 0x000fe20000000019 */
[----:B------:R-:W-:-:S02]  /*1c50*/  LOP3.LUT R17, R17, 0x1f001f, RZ, 0xc0, !PT ;  /* 0x001f001f11117812 */ /* 0x000fc400078ec0ff */
[----:B------:R-:W-:Y:S01]  /*1c60*/  LOP3.LUT R19, R19, 0x1f001f, RZ, 0xc0, !PT ;  /* 0x001f001f13137812 */ /* 0x000fe200078ec0ff */
[----:B------:R-:W-:Y:S01]  /*1c70*/  HFMA2.MMA R7, R51, R27, R7 ;  /* 0x0000001b33077235 */ /* 0x000fe20000000007 */
[----:B------:R-:W-:Y:S01]  /*1c80*/  LOP3.LUT R16, R16, 0x64006400, RZ, 0xfc, !PT ;  /* 0x6400640010107812 */ /* 0x000fe200078efcff */
[----:B------:R-:W-:Y:S01]  /*1c90*/  HFMA2 R25, R52, R27, R25 ;  /* 0x0000001b34197231 */ /* 0x000fe20000000019 */
        /* <DEDUP_REMOVED lines=9> */
[-C--:B0-----:R-:W-:Y:S01]  /*1d30*/  HFMA2.MMA R58, R27, R12.reuse, R58 ;  /* 0x0000000c1b3a7235 */ /* 0x081fe2000000003a */
[-C--:B------:R-:W-:Y:S01]  /*1d40*/  HFMA2 R57, R16, R12.reuse, R57 ;  /* 0x0000000c10397231 */ /* 0x080fe20000000039 */
[----:B------:R-:W-:Y:S01]  /*1d50*/  HFMA2.MMA R19, R20, R12, R7 ;  /* 0x0000000c14137235 */ /* 0x000fe20000000007 */
[----:B------:R-:W-:Y:S01]  /*1d60*/  HFMA2 R25, R26, R12, R25 ;  /* 0x0000000c1a197231 */ /* 0x000fe20000000019 */
[----:B------:R-:W-:Y:S01]  /*1d70*/  LOP3.LUT R12, R4, 0x64006400, RZ, 0xfc, !PT ;  /* 0x64006400040c7812 */ /* 0x000fe200078efcff */
[----:B------:R-:W-:Y:S01]  /*1d80*/  HADD2 R27, R24, -1040, -1040 ;  /* 0xe410e410181b7430 */ /* 0x000fe20000000000 */
[----:B------:R-:W-:Y:S01]  /*1d90*/  LOP3.LUT R16, R5, 0x64006400, RZ, 0xfc, !PT ;  /* 0x6400640005107812 */ /* 0x000fe200078efcff */
[----:B------:R-:W-:Y:S01]  /*1da0*/  HADD2 R20, R17, -1040, -1040 ;  /* 0xe410e41011147430 */ /* 0x000fe20000000000 */
[----:B------:R-:W0:Y:S01]  /*1db0*/  LDS.128 R4, [UR4+0x30] ;  /* 0x00003004ff047984 */ /* 0x000e220008000c00 */
[----:B------:R-:W-:Y:S01]  /*1dc0*/  LOP3.LUT R23, R23, 0x1f001f, RZ, 0xc0, !PT ;  /* 0x001f001f17177812 */ /* 0x000fe200078ec0ff */
[----:B------:R-:W-:Y:S01]  /*1dd0*/  HADD2 R12, R12, -1040, -1040 ;  /* 0xe410e4100c0c7430 */ /* 0x000fe20000000000 */
[-C--:B------:R-:W-:Y:S01]  /*1de0*/  HFMA2.MMA R58, R27, R13.reuse, R58 ;  /* 0x0000000d1b3a7235 */ /* 0x080fe2000000003a */
[----:B------:R-:W-:Y:S01]  /*1df0*/  HADD2 R16, R16, -1040, -1040 ;  /* 0xe410e41010107430 */ /* 0x000fe20000000000 */
[----:B------:R-:W-:Y:S01]  /*1e00*/  LOP3.LUT R21, R21, 0x1f001f, RZ, 0xc0, !PT ;  /* 0x001f001f15157812 */ /* 0x000fe200078ec0ff */
[-C--:B------:R-:W-:Y:S01]  /*1e10*/  HFMA2 R57, R12, R13.reuse, R57 ;  /* 0x0000000d0c397231 */ /* 0x080fe20000000039 */
[----:B------:R-:W-:Y:S01]  /*1e20*/  LOP3.LUT R23, R23, 0x64006400, RZ, 0xfc, !PT ;  /* 0x6400640017177812 */ /* 0x000fe200078efcff */
[----:B------:R-:W-:Y:S01]  /*1e30*/  HFMA2 R25, R20, R13, R25 ;  /* 0x0000000d14197231 */ /* 0x000fe20000000019 */
[----:B------:R-:W-:Y:S01]  /*1e40*/  LOP3.LUT R21, R21, 0x64006400, RZ, 0xfc, !PT ;  /* 0x6400640015157812 */ /* 0x000fe200078efcff */
[----:B------:R-:W-:Y:S01]  /*1e50*/  HFMA2.MMA R19, R16, R13, R19 ;  /* 0x0000000d10137235 */ /* 0x000fe20000000013 */
[----:B------:R-:W-:Y:S01]  /*1e60*/  LOP3.LUT R53, R53, 0x1f001f, RZ, 0xc0, !PT ;  /* 0x001f001f35357812 */ /* 0x000fe200078ec0ff */
[----:B------:R-:W-:Y:S01]  /*1e70*/  HADD2 R12, R23, -1040, -1040 ;  /* 0xe410e410170c7430 */ /* 0x000fe20000000000 */
[-C--:B------:R-:W-:Y:S01]  /*1e80*/  HFMA2.MMA R58, R41, R14.reuse, R58 ;  /* 0x0000000e293a7235 */ /* 0x080fe2000000003a */
[----:B------:R-:W-:Y:S01]  /*1e90*/  LOP3.LUT R54, R8, 0x1f001f, RZ, 0xc0, !PT ;  /* 0x001f001f08367812 */ /* 0x000fe200078ec0ff */
[----:B------:R-:W-:Y:S01]  /*1ea0*/  HADD2 R21, R21, -1040, -1040 ;  /* 0xe410e41015157430 */ /* 0x000fe20000000000 */
[----:B------:R-:W-:Y:S01]  /*1eb0*/  LOP3.LUT R53, R53, 0x64006400, RZ, 0xfc, !PT ;  /* 0x6400640035357812 */ /* 0x000fe200078efcff */
[-C--:B------:R-:W-:Y:S01]  /*1ec0*/  HFMA2 R25, R44, R14.reuse, R25 ;  /* 0x0000000e2c197231 */ /* 0x080fe20000000019 */
[----:B------:R-:W-:Y:S01]  /*1ed0*/  HFMA2.MMA R19, R43, R14, R19 ;  /* 0x0000000e2b137235 */ /* 0x000fe20000000013 */
[----:B------:R-:W-:Y:S01]  /*1ee0*/  LOP3.LUT R55, R10, 0x1f001f, RZ, 0xc0, !PT ;  /* 0x001f001f0a377812 */ /* 0x000fe200078ec0ff */
[----:B------:R-:W-:Y:S01]  /*1ef0*/  HFMA2 R57, R42, R14, R57 ;  /* 0x0000000e2a397231 */ /* 0x000fe20000000039 */
[----:B------:R-:W-:Y:S01]  /*1f00*/  LOP3.LUT R22, R22, 0x1f001f, RZ, 0xc0, !PT ;  /* 0x001f001f16167812 */ /* 0x000fe200078ec0ff */
[----:B------:R-:W-:Y:S01]  /*1f10*/  HFMA2.MMA R58, R21, R15, R58 ;  /* 0x0000000f153a7235 */ /* 0x000fe2000000003a */
[----:B------:R-:W-:-:S02]  /*1f20*/  LOP3.LUT R54, R54, 0x64006400, RZ, 0xfc, !PT ;  /* 0x6400640036367812 */ /* 0x000fc400078efcff */
[----:B------:R-:W-:Y:S01]  /*1f30*/  LOP3.LUT R55, R55, 0x64006400, RZ, 0xfc, !PT ;  /* 0x6400640037377812 */ /* 0x000fe200078efcff */
[----:B------:R-:W-:Y:S01]  /*1f40*/  HFMA2.MMA R19, R12, R15, R19 ;  /* 0x0000000f0c137235 */ /* 0x000fe20000000013 */
[----:B------:R-:W-:Y:S01]  /*1f50*/  HADD2 R12, R53, -1040, -1040 ;  /* 0xe410e410350c7430 */ /* 0x000fe20000000000 */
[----:B------:R-:W-:Y:S01]  /*1f60*/  LOP3.LUT R18, R9, 0x1f001f, RZ, 0xc0, !PT ;  /* 0x001f001f09127812 */ /* 0x000fe200078ec0ff */
[----:B------:R-:W-:Y:S01]  /*1f70*/  HADD2 R13, R54, -1040, -1040 ;  /* 0xe410e410360d7430 */ /* 0x000fe20000000000 */
[----:B------:R-:W-:Y:S01]  /*1f80*/  LOP3.LUT R56, R11, 0x1f001f, RZ, 0xc0, !PT ;  /* 0x001f001f0b387812 */ /* 0x000fe200078ec0ff */
[-C--:B------:R-:W-:Y:S01]  /*1f90*/  HFMA2 R25, R12, R15.reuse, R25 ;  /* 0x0000000f0c197231 */ /* 0x080fe20000000019 */
        /* <DEDUP_REMOVED lines=8> */
[-C--:B0-----:R-:W-:Y:S01]  /*2020*/  HFMA2.MMA R58, R13, R4.reuse, R58 ;  /* 0x000000040d3a7235 */ /* 0x081fe2000000003a */
[----:B------:R-:W-:Y:S01]  /*2030*/  HFMA2 R57, R22, R15, R57 ;  /* 0x0000000f16397231 */ /* 0x000fe20000000039 */
[----:B------:R-:W-:Y:S01]  /*2040*/  HFMA2.MMA R19, R12, R4, R19 ;  /* 0x000000040c137235 */ /* 0x000fe20000000013 */
[----:B------:R-:W-:Y:S01]  /*2050*/  HADD2 R56, R56, -1040, -1040 ;  /* 0xe410e41038387430 */ /* 0x000fe20000000000 */
[----:B------:R-:W-:Y:S01]  /*2060*/  LOP3.LUT R8, R8, 0x1f001f, RZ, 0xc0, !PT ;  /* 0x001f001f08087812 */ /* 0x000fe200078ec0ff */
[-C--:B------:R-:W-:Y:S01]  /*2070*/  HFMA2 R57, R18, R4.reuse, R57 ;  /* 0x0000000412397231 */ /* 0x080fe20000000039 */
[----:B------:R-:W-:Y:S01]  /*2080*/  SHF.R.U32.HI R9, RZ, 0xa, R9 ;  /* 0x0000000aff097819 */ /* 0x000fe20000011609 */
[----:B------:R-:W-:Y:S01]  /*2090*/  HFMA2 R25, R56, R4, R25 ;  /* 0x0000000438197231 */ /* 0x000fe20000000019 */
[----:B------:R-:W-:Y:S01]  /*20a0*/  LOP3.LUT R10, R10, 0x1f001f, RZ, 0xc0, !PT ;  /* 0x001f001f0a0a7812 */ /* 0x000fe200078ec0ff */
[-C--:B------:R-:W-:Y:S01]  /*20b0*/  HFMA2.MMA R58, R45, R5.reuse, R58 ;  /* 0x000000052d3a7235 */ /* 0x080fe2000000003a */
[----:B------:R-:W-:Y:S01]  /*20c0*/  LOP3.LUT R8, R8, 0x64006400, RZ, 0xfc, !PT ;  /* 0x6400640008087812 */ /* 0x000fe200078efcff */
[-C--:B------:R-:W-:Y:S01]  /*20d0*/  HFMA2 R57, R46, R5.reuse, R57 ;  /* 0x000000052e397231 */ /* 0x080fe20000000039 */
[----:B------:R-:W-:Y:S01]  /*20e0*/  LOP3.LUT R9, R9, 0x1f001f, RZ, 0xc0, !PT ;  /* 0x001f001f09097812 */ /* 0x000fe200078ec0ff */
[----:B------:R-:W-:Y:S01]  /*20f0*/  HFMA2.MMA R19, R47, R5, R19 ;  /* 0x000000052f137235 */ /* 0x000fe20000000013 */
[----:B------:R-:W-:Y:S01]  /*2100*/  SHF.R.U32.HI R11, RZ, 0xa, R11 ;  /* 0x0000000aff0b7819 */ /* 0x000fe2000001160b */
[----:B------:R-:W-:Y:S01]  /*2110*/  HFMA2 R25, R48, R5, R25 ;  /* 0x0000000530197231 */ /* 0x000fe20000000019 */
[----:B------:R-:W-:Y:S01]  /*2120*/  LOP3.LUT R10, R10, 0x64006400, RZ, 0xfc, !PT ;  /* 0x640064000a0a7812 */ /* 0x000fe200078efcff */
[----:B------:R-:W-:Y:S01]  /*2130*/  HADD2 R5, R8, -1040, -1040 ;  /* 0xe410e41008057430 */ /* 0x000fe20000000000 */
[----:B------:R-:W-:-:S02]  /*2140*/  LOP3.LUT R9, R9, 0x64006400, RZ, 0xfc, !PT ;  /* 0x6400640009097812 */ /* 0x000fc400078efcff */
[----:B------:R-:W-:Y:S01]  /*2150*/  LOP3.LUT R11, R11, 0x1f001f, RZ, 0xc0, !PT ;  /* 0x001f001f0b0b7812 */ /* 0x000fe200078ec0ff */
[----:B------:R-:W-:Y:S02]  /*2160*/  HADD2 R10, R10, -1040, -1040 ;  /* 0xe410e4100a0a7430 */ /* 0x000fe40000000000 */
[----:B------:R-:W-:Y:S01]  /*2170*/  HADD2 R4, R9, -1040, -1040 ;  /* 0xe410e41009047430 */ /* 0x000fe20000000000 */
[----:B------:R-:W-:Y:S01]  /*2180*/  LOP3.LUT R11, R11, 0x64006400, RZ, 0xfc, !PT ;  /* 0x640064000b0b7812 */ /* 0x000fe200078efcff */
[-C--:B------:R-:W-:Y:S01]  /*2190*/  HFMA2.MMA R58, R5, R6.reuse, R58 ;  /* 0x00000006053a7235 */ /* 0x080fe2000000003a */
[----:B------:R-:W-:Y:S01]  /*21a0*/  HADD2 R5, R40, -1040, -1040 ;  /* 0xe410e41028057430 */ /* 0x000fe20000000000 */
[----:B------:R-:W-:Y:S01]  /*21b0*/  HFMA2.MMA R19, R10, R6, R19 ;  /* 0x000000060a137235 */ /* 0x000fe20000000013 */
[----:B------:R-:W-:Y:S02]  /*21c0*/  HFMA2 R57, R4, R6, R57 ;  /* 0x0000000604397231 */ /* 0x000fe40000000039 */
[----:B------:R-:W-:-:S03]  /*21d0*/  HADD2 R4, R11, -1040, -1040 ;  /* 0xe410e4100b047430 */ /* 0x000fc60000000000 */
[-C--:B------:R-:W-:Y:S01]  /*21e0*/  HFMA2.MMA R58, R5, R7.reuse, R58 ;  /* 0x00000007053a7235 */ /* 0x080fe2000000003a */
[----:B------:R-:W-:Y:S01]  /*21f0*/  HFMA2 R25, R4, R6, R25 ;  /* 0x0000000604197231 */ /* 0x000fe20000000019 */
[----:B------:R-:W-:Y:S01]  /*2200*/  HFMA2.MMA R19, R38, R7, R19 ;  /* 0x0000000726137235 */ /* 0x000fe20000000013 */
[----:B------:R-:W-:Y:S02]  /*2210*/  HADD2 R4, R39, -1040, -1040 ;  /* 0xe410e41027047430 */ /* 0x000fe40000000000 */
[----:B------:R-:W-:Y:S02]  /*2220*/  HADD2 R6, R37, -1040, -1040 ;  /* 0xe410e41025067430 */ /* 0x000fe40000000000 */
[-C--:B------:R-:W-:Y:S02]  /*2230*/  HFMA2 R57, R4, R7.reuse, R57 ;  /* 0x0000000704397231 */ /* 0x080fe40000000039 */
[----:B------:R-:W-:Y:S02]  /*2240*/  HFMA2 R25, R6, R7, R25 ;  /* 0x0000000706197231 */ /* 0x000fe40000000019 */
[----:B------:R-:W-:-:S02]  /*2250*/  HADD2 R58, R58.H0_H0, R58.H1_H1 ;  /* 0x3000003a3a3a7230 */ /* 0x000fc40000000800 */
[----:B------:R-:W-:Y:S02]  /*2260*/  HADD2 R57, R57.H0_H0, R57.H1_H1 ;  /* 0x3000003939397230 */ /* 0x000fe40000000800 */
[----:B------:R-:W-:Y:S02]  /*2270*/  HADD2 R19, R19.H0_H0, R19.H1_H1 ;  /* 0x3000001313137230 */ /* 0x000fe40000000800 */
[----:B------:R-:W-:Y:S01]  /*2280*/  HADD2 R25, R25.H0_H0, R25.H1_H1 ;  /* 0x3000001919197230 */ /* 0x000fe20000000800 */
[----:B------:R-:W-:-:S04]  /*2290*/  PRMT R58, R58, 0x5410, R57 ;  /* 0x000054103a3a7816 */ /* 0x000fc80000000039 */
[----:B------:R-:W-:Y:S02]  /*22a0*/  PRMT R19, R19, 0x5410, R25 ;  /* 0x0000541013137816 */ /* 0x000fe40000000019 */
[----:B------:R-:W-:-:S03]  /*22b0*/  HFMA2.MMA R32, R58, R0, R32 ;  /* 0x000000003a207235 */ /* 0x000fc60000000020 */
[----:B------:R-:W-:-:S08]  /*22c0*/  HFMA2 R31, R19, R2, R31 ;  /* 0x00000002131f7231 */ /* 0x000fd0000000001f */
.L_x_3275:
[----:B------:R-:W-:Y:S01]  /*22d0*/  ISETP.LT.AND P2, PT, R36, R33, PT ;  /* 0x000000212400720c */ /* 0x000fe20003f41270 */
[----:B------:R-:W-:Y:S01]  /*22e0*/  UIADD3 UR4, UR4, 0x40, URZ ;  /* 0x0000004004047890 */ /* 0x000fe2000fffe03f */
[----:B------:R-:W-:-:S11]  /*22f0*/  IMAD.WIDE R4, R35, 0x4, R28 ;  /* 0x0000000423047825 */ /* 0x000fd600078e021c */
[----:B------:R-:W-:Y:S05]  /*2300*/  @!P0 BRA P2, `(.L_x_3276) ;  /* 0xffffffe8006c8947 */ /* 0x000fea000103ffff */
.L_x_3274:
        /* <DEDUP_REMOVED lines=18> */
.L_x_3280:
[----:B------:R-:W1:Y:S02]  /*2430*/  LDS R2, [R0] ;  /* 0x0000000000027984 */ /* 0x000e640000000800 */
[----:B-1----:R-:W-:-:S06]  /*2440*/  HADD2 R3, R2, R7 ;  /* 0x0000000702037230 */ /* 0x002fcc0000000000 */
[----:B------:R-:W1:Y:S02]  /*2450*/  ATOMS.CAST.SPIN R3, [R0], R2, R3 ;  /* 0x000000020003738d */ /* 0x000e640001800003 */
[----:B-1----:R-:W-:-:S13]  /*2460*/  ISETP.EQ.U32.AND P0, PT, R3, 0x1, PT ;  /* 0x000000010300780c */ /* 0x002fda0003f02070 */
[----:B------:R-:W-:Y:S05]  /*2470*/  @!P0 BRA `(.L_x_3280) ;  /* 0xfffffffc00ec8947 */ /* 0x000fea000383ffff */
[----:B------:R-:W-:Y:S05]  /*2480*/  BRA `(.L_x_3278) ;  /* 0x00000000000c7947 */ /* 0x000fea0003800000 */
.L_x_3279:
[----:B------:R-:W2:Y:S02]  /*2490*/  LD.E R0, desc[UR6][R4.64] ;  /* 0x0000000604007980 */ /* 0x000ea4000c101900 */
[----:B--2---:R-:W-:-:S05]  /*24a0*/  IMAD.IADD R3, R7, 0x1, R0 ;  /* 0x0000000107037824 */ /* 0x004fca00078e0200 */
[----:B------:R1:W-:Y:S02]  /*24b0*/  ST.E desc[UR6][R4.64], R3 ;  /* 0x0000000304007985 */ /* 0x0003e4000c101906 */
.L_x_3278:
[----:B------:R-:W-:Y:S05]  /*24c0*/  BSYNC B0 ;  /* 0x0000000000007941 */ /* 0x000fea0003800000 */
.L_x_3277:
[----:B------:R2:W-:Y:S02]  /*24d0*/  ATOM.E.ADD.F16x2.RN.STRONG.GPU P0, RZ, desc[UR6][R4.64+0x4], R31 ;  /* 0x0000041f04ff79a2 */ /* 0x0005e4000810e1c6 */
[----:B--2---:R-:W-:Y:S05]  /*24e0*/  @P0 EXIT ;  /* 0x000000000000094d */ /* 0x004fea0003800000 */
[----:B------:R-:W2:Y:S02]  /*24f0*/  QSPC.E.S P0, RZ, [R4+0x4] ;  /* 0x0000040004ff73aa */ /* 0x000ea40000000500 */
[----:B--2---:R-:W-:Y:S05]  /*2500*/  @!P0 BRA `(.L_x_3281) ;  /* 0x0000000000208947 */ /* 0x004fea0003800000 */
[----:B------:R-:W-:-:S05]  /*2510*/  IMAD.MOV.U32 R2, RZ, RZ, R4 ;  /* 0x000000ffff027224 */ /* 0x000fca00078e0004 */
[----:B------:R-:W-:-:S07]  /*2520*/  MOV R0, R2 ;  /* 0x0000000200007202 */ /* 0x000fce0000000f00 */
.L_x_3282:
[----:B------:R-:W1:Y:S02]  /*2530*/  LDS R2, [R0+0x4] ;  /* 0x0000040000027984 */ /* 0x000e640000000800 */
[----:B-1----:R-:W-:-:S10]  /*2540*/  HFMA2.MMA R3, R2, 1, 1, R31 ;  /* 0x3c003c0002037835 */ /* 0x002fd4000000001f */
[----:B------:R-:W1:Y:S02]  /*2550*/  ATOMS.CAST.SPIN R3, [R0+0x4], R2, R3 ;  /* 0x000004020003738d */ /* 0x000e640001800003 */
[----:B-1----:R-:W-:-:S13]  /*2560*/  ISETP.EQ.U32.AND P0, PT, R3, 0x1, PT ;  /* 0x000000010300780c */ /* 0x002fda0003f02070 */
[----:B------:R-:W-:Y:S05]  /*2570*/  @!P0 BRA `(.L_x_3282) ;  /* 0xfffffffc00ec8947 */ /* 0x000fea000383ffff */
[----:B------:R-:W-:Y:S05]  /*2580*/  EXIT ;  /* 0x000000000000794d */ /* 0x000fea0003800000 */
.L_x_3281:
[----:B------:R-:W1:Y:S02]  /*2590*/  LD.E R0, desc[UR6][R4.64+0x4] ;  /* 0x0000040604007980 */ /* 0x000e64000c101900 */
[----:B-1----:R-:W-:-:S05]  /*25a0*/  IMAD.IADD R3, R31, 0x1, R0 ;  /* 0x000000011f037824 */ /* 0x002fca00078e0200 */
[----:B------:R-:W-:Y:S01]  /*25b0*/  ST.E desc[UR6][R4.64+0x4], R3 ;  /* 0x0000040304007985 */ /* 0x000fe2000c101906 */
[----:B------:R-:W-:Y:S05]  /*25c0*/  EXIT ;  /* 0x000000000000794d */ /* 0x000fea0003800000 */
.L_x_3283:
        /* <DEDUP_REMOVED lines=11> */
.L_x_3722:


//--------------------- .text._Z23gemm_half_q_half_kernelILi1ELi24ELb1ELb1ELi64EEvPK6__halfPKjS4_S2_PS0_iiiiPKtS7_iiiiiibS2_i --------------------------
	.section	.text._Z23gemm_half_q_half_kernelILi1ELi24ELb1ELb1ELi64EEvPK6__halfPKjS4_S2_PS0_iiiiPKtS7_iiiiiibS2_i,"ax",@progbits
	.align	128
        .global         _Z23gemm_half_q_half_kernelILi1ELi24ELb1ELb1ELi64EEvPK6__halfPKjS4_S2_PS0_iiiiPKtS7_iiiiiibS2_i
        .type           _Z23gemm_half_q_half_kernelILi1ELi24ELb1ELb1ELi64EEvPK6__halfPKjS4_S2_PS0_iiiiPKtS7_iiiiiibS2_i,@function
        .size           _Z23gemm_half_q_half_kernelILi1ELi24ELb1ELb1ELi64EEvPK6__halfPKjS4_S2_PS0_iiiiPKtS7_iiiiiibS2_i,(.L_x_3723 - _Z23gemm_half_q_half_kernelILi1ELi24ELb1ELb1ELi64EEvPK6__halfPKjS4_S2_PS0_iiiiPKtS7_iiiiiibS2_i)
        .other          _Z23gemm_half_q_half_kernelILi1ELi24ELb1ELb1ELi64EEvPK6__halfPKjS4_S2_PS0_iiiiPKtS7_iiiiiibS2_i,@"STO_CUDA_ENTRY STV_DEFAULT"
_Z23gemm_half_q_half_kernelILi1ELi24ELb1ELb1ELi64EEvPK6__halfPKjS4_S2_PS0_iiiiPKtS7_iiiiiibS2_i:
.text._Z23gemm_half_q_half_kernelILi1ELi24ELb1ELb1ELi64EEvPK6__halfPKjS4_S2_PS0_iiiiPKtS7_iiiiiibS2_i:
[----:B------:R-:W0:Y:S08]  /*0000*/  LDC R1, c[0x0][0x28] ;  /* 0x00000a00ff017b82 */ /* 0x000e300000000800 */
[----:B------:R-:W1:Y:S01]  /*0010*/  S2UR UR8, SR_CTAID.Y ;  /* 0x00000000000879c3 */ /* 0x000e620000002600 */
[----:B------:R-:W-:Y:S01]  /*0020*/  PRMT R29, RZ, 0x7610, R29 ;  /* 0x00007610ff1d7816 */ /* 0x000fe2000000001d */
[----:B------:R-:W-:Y:S01]  /*0030*/  ULDC.64 UR6, c[0x0][0x208] ;  /* 0x0000820000067ab9 */ /* 0x000fe20000000a00 */
[----:B0-----:R-:W-:-:S05]  /*0040*/  IADD3 R1, R1, -0x10, RZ ;  /* 0xfffffff001017810 */ /* 0x001fca0007ffe0ff */
        /* <DEDUP_REMOVED lines=11> */
[----:B0-----:R-:W-:-:S04]  /*0100*/  SHF.L.U32 R21, R49, 0x6, RZ ;  /* 0x0000000631157819 */ /* 0x001fc800000006ff */
[CC--:B--2---:R-:W-:Y:S02]  /*0110*/  IADD3 R5, R21.reuse, R8.reuse, RZ ;  /* 0x0000000815057210 */ /* 0x0c4fe40007ffe0ff */
[----:B-1----:R-:W-:Y:S02]  /*0120*/  VIADDMNMX R28, R21, 0x40, R0, PT ;  /* 0x00000040151c7846 */ /* 0x002fe40003800100 */
[----:B---3--:R-:W-:Y:S02]  /*0130*/  LEA R9, R3, R8, 0x6 ;  /* 0x0000000803097211 */ /* 0x008fe400078e30ff */
        /* <DEDUP_REMOVED lines=13> */
[----:B--2---:R-:W-:Y:S02]  /*0210*/  @P0 IADD3 R10, P3, R0, R3, RZ ;  /* 0x00000003000a0210 */ /* 0x004fe40007f7e0ff */
[-C--:B------:R-:W-:Y:S02]  /*0220*/  @!P0 IADD3.X R0, R6, R4.reuse, RZ, P2, !PT ;  /* 0x0000000406008210 */ /* 0x080fe400017fe4ff */
[----:B------:R-:W-:Y:S02]  /*0230*/  @!P0 LEA R6, P2, R5, UR4, 0x1 ;  /* 0x0000000405068c11 */ /* 0x000fe4000f8408ff */
[----:B------:R-:W-:-:S02]  /*0240*/  @P0 IADD3.X R11, RZ, R4, RZ, P3, !PT ;  /* 0x00000004ff0b0210 */ /* 0x000fc40001ffe4ff */
        /* <DEDUP_REMOVED lines=11> */
.L_x_3285:
[----:B------:R-:W-:Y:S05]  /*0300*/  BSYNC B0 ;  /* 0x0000000000007941 */ /* 0x000fea0003800000 */
.L_x_3284:
[----:B------:R-:W-:Y:S01]  /*0310*/  ULDC UR4, c[0x0][0x23c] ;  /* 0x00008f0000047ab9 */ /* 0x000fe20000000800 */
[----:B------:R-:W-:Y:S02]  /*0320*/  SHF.L.U32 R6, R9, 0x2, RZ ;  /* 0x0000000209067819 */ /* 0x000fe400000006ff */
[----:B------:R-:W-:-:S04]  /*0330*/  MOV R35, UR4 ;  /* 0x0000000400237c02 */ /* 0x000fc80008000f00 */
[----:B------:R-:W-:-:S13]  /*0340*/  ISETP.GE.AND P0, PT, R6, R35, PT ;  /* 0x000000230600720c */ /* 0x000fda0003f06270 */
[----:B------:R-:W-:Y:S05]  /*0350*/  @P0 EXIT ;  /* 0x000000000000094d */ /* 0x000fea0003800000 */
[----:B------:R-:W1:Y:S01]  /*0360*/  LDC.64 R2, c[0x0][0x248] ;  /* 0x00009200ff027b82 */ /* 0x000e620000000a00 */
[----:B------:R-:W-:-:S07]  /*0370*/  SHF.L.U32 R9, R49, 0x7, RZ ;  /* 0x0000000731097819 */ /* 0x000fce00000006ff */
        /* <DEDUP_REMOVED lines=17> */
[----:B------:R-:W-:Y:S01]  /*0490*/  HFMA2.MMA R15, -RZ, RZ, 0, 0 ;  /* 0x00000000ff0f7435 */ /* 0x000fe200000001ff */
[----:B------:R-:W-:Y:S02]  /*04a0*/  SHF.L.U32 R7, R6, 0x2, RZ ;  /* 0x0000000206077819 */ /* 0x000fe400000006ff */
[----:B------:R-:W-:Y:S02]  /*04b0*/  LEA.HI R11, R11, R6, RZ, 0x3 ;  /* 0x000000060b0b7211 */ /* 0x000fe400078f18ff */
[----:B------:R-:W-:Y:S02]  /*04c0*/  MOV R17, R21 ;  /* 0x0000001500117202 */ /* 0x000fe40000000f00 */
[----:B------:R-:W-:-:S02]  /*04d0*/  LOP3.LUT R7, R7, 0x10, RZ, 0xc0, !PT ;  /* 0x0000001007077812 */ /* 0x000fc400078ec0ff */
[----:B0-----:R-:W-:-:S07]  /*04e0*/  SHF.R.S32.HI R14, RZ, 0x3, R11 ;  /* 0x00000003ff0e7819 */ /* 0x001fce000001140b */
.L_x_3287:
[----:B-----5:R-:W-:Y:S01]  /*04f0*/  IADD3 R12, R0, R15, RZ ;  /* 0x0000000f000c7210 */ /* 0x020fe20007ffe0ff */
[----:B0-----:R-:W0:Y:S04]  /*0500*/  LDC.64 R10, c[0x0][0x228] ;  /* 0x00008a00ff0a7b82 */ /* 0x001e280000000a00 */
[----:B------:R-:W-:-:S05]  /*0510*/  IMAD R8, R12, R35, RZ ;  /* 0x000000230c087224 */ /* 0x000fca00078e02ff */
[----:B------:R-:W-:-:S04]  /*0520*/  SHF.R.S32.HI R9, RZ, 0x1f, R8 ;  /* 0x0000001fff097819 */ /* 0x000fc80000011408 */
[----:B------:R-:W-:-:S04]  /*0530*/  LEA.HI R9, R9, R8, RZ, 0x3 ;  /* 0x0000000809097211 */ /* 0x000fc800078f18ff */
[----:B------:R-:W-:-:S05]  /*0540*/  LEA.HI.SX32 R9, R9, R14, 0x1d ;  /* 0x0000000e09097211 */ /* 0x000fca00078feaff */
[----:B-1----:R-:W-:-:S06]  /*0550*/  IMAD.WIDE R8, R9, 0x4, R4 ;  /* 0x0000000409087825 */ /* 0x002fcc00078e0204 */
[----:B------:R-:W2:Y:S01]  /*0560*/  LDG.E.CONSTANT R8, desc[UR6][R8.64] ;  /* 0x0000000608087981 */ /* 0x000ea2000c1e9900 */
[----:B0-----:R-:W-:Y:S01]  /*0570*/  IMAD.WIDE R10, R12, 0x2, R10 ;  /* 0x000000020c0a7825 */ /* 0x001fe200078e020a */
[----:B------:R-:W-:-:S05]  /*0580*/  LEA R13, R17, 0x1, 0x1 ;  /* 0x00000001110d7811 */ /* 0x000fca00078e08ff */
[----:B------:R0:W3:Y:S01]  /*0590*/  LDG.E.U16.CONSTANT R10, desc[UR6][R10.64] ;  /* 0x000000060a0a7981 */ /* 0x0000e2000c1e9500 */
[----:B------:R-:W-:-:S06]  /*05a0*/  IMAD.WIDE R12, R13, 0x2, R2 ;  /* 0x000000020d0c7825 */ /* 0x000fcc00078e0202 */
        /* <DEDUP_REMOVED lines=31> */
.L_x_3286:
[----:B01----:R0:W5:Y:S01]  /*07a0*/  LDL.64 R8, [R1] ;  /* 0x0000000001087983 */ /* 0x0031620000100a00 */
[----:B------:R-:W1:Y:S01]  /*07b0*/  LDC R3, c[0x0][0x25c] ;  /* 0x00009700ff037b82 */ /* 0x000e620000000800 */
[----:B------:R-:W-:Y:S01]  /*07c0*/  ULDC UR4, c[0x0][0x258] ;  /* 0x0000960000047ab9 */ /* 0x000fe20000000800 */
[----:B------:R-:W-:Y:S01]  /*07d0*/  HFMA2.MMA R0, -RZ, RZ, 0, 0 ;  /* 0x00000000ff007435 */ /* 0x000fe200000001ff */
[----:B------:R-:W-:Y:S02]  /*07e0*/  ISETP.GT.AND P2, PT, R21, UR4, PT ;  /* 0x0000000415007c0c */ /* 0x000fe4000bf44270 */
[----:B------:R-:W-:-:S03]  /*07f0*/  MOV R2, RZ ;  /* 0x000000ff00027202 */ /* 0x000fc60000000f00 */
[----:B------:R-:W2:Y:S01]  /*0800*/  LDC R4, c[0x0][0x264] ;  /* 0x00009900ff047b82 */ /* 0x000ea20000000800 */
[----:B-1----:R-:W-:-:S07]  /*0810*/  ISETP.GT.AND P3, PT, R21, R3, PT ;  /* 0x000000031500720c */ /* 0x002fce0003f64270 */
[----:B0-----:R-:W-:Y:S06]  /*0820*/  @!P2 BRA `(.L_x_3288) ;  /* 0x00000000001ca947 */ /* 0x001fec0003800000 */
[----:B------:R-:W0:Y:S02]  /*0830*/  LDC R2, c[0x0][0x25c] ;  /* 0x00009700ff027b82 */ /* 0x000e240000000800 */
[----:B0-----:R-:W-:-:S04]  /*0840*/  VIMNMX R2, R21, R2, PT ;  /* 0x0000000215027248 */ /* 0x001fc80003fe0100 */
[----:B------:R-:W-:-:S04]  /*0850*/  IADD3 R2, R2, -UR4, RZ ;  /* 0x8000000402027c10 */ /* 0x000fc8000fffe0ff */
[----:B------:R-:W-:-:S04]  /*0860*/  SHF.R.S32.HI R5, RZ, 0x1f, R2 ;  /* 0x0000001fff057819 */ /* 0x000fc80000011402 */
[----:B------:R-:W-:-:S04]  /*0870*/  LEA.HI R5, R5, R2, RZ, 0x5 ;  /* 0x0000000205057211 */ /* 0x000fc800078f28ff */
[----:B------:R-:W-:-:S05]  /*0880*/  SHF.R.S32.HI R5, RZ, 0x5, R5 ;  /* 0x00000005ff057819 */ /* 0x000fca0000011405 */
[----:B------:R-:W-:-:S07]  /*0890*/  IMAD R2, R5, 0x6, RZ ;  /* 0x0000000605027824 */ /* 0x000fce00078e02ff */
.L_x_3288:
        /* <DEDUP_REMOVED lines=8> */
.L_x_3289:
[----:B------:R-:W-:Y:S01]  /*0920*/  ULDC UR10, c[0x0][0x260] ;  /* 0x00009800000a7ab9 */ /* 0x000fe20000000800 */
[----:B------:R-:W-:Y:S01]  /*0930*/  HFMA2.MMA R3, -RZ, RZ, 0, 0 ;  /* 0x00000000ff037435 */ /* 0x000fe200000001ff */
[C---:B------:R-:W-:Y:S02]  /*0940*/  ISETP.GT.AND P2, PT, R21.reuse, UR10, PT ;  /* 0x0000000a15007c0c */ /* 0x040fe4000bf44270 */
[----:B--2---:R-:W-:Y:S02]  /*0950*/  ISETP.GT.AND P3, PT, R21, R4, PT ;  /* 0x000000041500720c */ /* 0x004fe40003f64270 */
[----:B------:R-:W-:-:S09]  /*0960*/  MOV R5, RZ ;  /* 0x000000ff00057202 */ /* 0x000fd20000000f00 */
        /* <DEDUP_REMOVED lines=8> */
.L_x_3290:
        /* <DEDUP_REMOVED lines=8> */
.L_x_3291:
[----:B------:R-:W-:Y:S01]  /*0a70*/  ULDC UR5, c[0x0][0x268] ;  /* 0x00009a0000057ab9 */ /* 0x000fe20000000800 */
[----:B------:R-:W-:Y:S01]  /*0a80*/  HFMA2.MMA R4, -RZ, RZ, 0, 0 ;  /* 0x00000000ff047435 */ /* 0x000fe200000001ff */
[----:B------:R-:W-:-:S13]  /*0a90*/  ISETP.GT.AND P2, PT, R21, UR5, PT ;  /* 0x0000000515007c0c */ /* 0x000fda000bf44270 */
        /* <DEDUP_REMOVED lines=8> */
.L_x_3292:
[C---:B------:R-:W-:Y:S01]  /*0b20*/  VIMNMX R7, R21.reuse, UR4, PT ;  /* 0x0000000415077c48 */ /* 0x040fe2000bfe0100 */
[----:B------:R-:W0:Y:S01]  /*0b30*/  S2UR UR5, SR_CgaCtaId ;  /* 0x00000000000579c3 */ /* 0x000e220000008800 */
[----:B------:R-:W-:Y:S01]  /*0b40*/  ISETP.GE.OR P0, PT, R21, UR10, P0 ;  /* 0x0000000a15007c0c */ /* 0x000fe20008706670 */
[----:B------:R-:W-:Y:S01]  /*0b50*/  ULDC.64 UR8, c[0x0][0x218] ;  /* 0x0000860000087ab9 */ /* 0x000fe20000000a00 */
[----:B------:R-:W-:Y:S01]  /*0b60*/  SHF.R.S32.HI R10, RZ, 0x1f, R7 ;  /* 0x0000001fff0a7819 */ /* 0x000fe20000011407 */
[----:B------:R-:W-:Y:S01]  /*0b70*/  UMOV UR4, 0x400 ;  /* 0x0000040000047882 */ /* 0x000fe20000000000 */
[----:B-----5:R-:W-:Y:S02]  /*0b80*/  PRMT R31, R8, 0x7610, R8 ;  /* 0x00007610081f7816 */ /* 0x020fe40000000008 */
[----:B------:R-:W-:Y:S02]  /*0b90*/  LEA.HI R10, R10, R7, RZ, 0x5 ;  /* 0x000000070a0a7211 */ /* 0x000fe400078f28ff */
[----:B------:R-:W-:-:S02]  /*0ba0*/  PRMT R30, R9, 0x7610, R9 ;  /* 0x00007610091e7816 */ /* 0x000fc40000000009 */
[----:B------:R-:W-:Y:S02]  /*0bb0*/  SHF.R.S32.HI R7, RZ, 0x5, R10 ;  /* 0x00000005ff077819 */ /* 0x000fe4000001140a */
[----:B------:R-:W-:Y:S02]  /*0bc0*/  MOV R36, RZ ;  /* 0x000000ff00247202 */ /* 0x000fe40000000f00 */
[----:B------:R-:W-:Y:S02]  /*0bd0*/  LEA R2, R7, R2, 0x3 ;  /* 0x0000000207027211 */ /* 0x000fe400078e18ff */
[----:B------:R-:W-:Y:S02]  /*0be0*/  PRMT R34, RZ, 0x5410, RZ ;  /* 0x00005410ff227816 */ /* 0x000fe400000000ff */
[----:B------:R-:W-:Y:S02]  /*0bf0*/  IADD3 R0, R5, R2, R0 ;  /* 0x0000000205007210 */ /* 0x000fe40007ffe000 */
[----:B------:R-:W-:-:S02]  /*0c00*/  PRMT R33, RZ, 0x5410, RZ ;  /* 0x00005410ff217816 */ /* 0x000fc400000000ff */
[----:B------:R-:W-:Y:S01]  /*0c10*/  IADD3 R0, R4, R0, R3 ;  /* 0x0000000004007210 */ /* 0x000fe20007ffe003 */
[----:B0-----:R-:W-:Y:S01]  /*0c20*/  ULEA UR4, UR5, UR4, 0x18 ;  /* 0x0000000405047291 */ /* 0x001fe2000f8ec03f */
[----:B------:R-:W-:-:S03]  /*0c30*/  IADD3 R32, R21, R32, RZ ;  /* 0x0000002015207210 */ /* 0x000fc60007ffe0ff */
[----:B------:R-:W-:Y:S01]  /*0c40*/  IMAD R3, R0, R35, RZ ;  /* 0x0000002300037224 */ /* 0x000fe200078e02ff */
[----:B------:R-:W-:-:S04]  /*0c50*/  SHF.R.S32.HI R0, RZ, 0x1f, R6 ;  /* 0x0000001fff007819 */ /* 0x000fc80000011406 */
[----:B------:R-:W-:-:S04]  /*0c60*/  IADD3 R7, P2, R6, R3, RZ ;  /* 0x0000000306077210 */ /* 0x000fc80007f5e0ff */
[----:B------:R-:W-:Y:S02]  /*0c70*/  LEA.HI.X.SX32 R0, R3, R0, 0x1, P2 ;  /* 0x0000000003007211 */ /* 0x000fe400010f0eff */
[----:B------:R-:W-:-:S04]  /*0c80*/  LEA R6, P2, R7, UR8, 0x2 ;  /* 0x0000000807067c11 */ /* 0x000fc8000f8410ff */
[----:B------:R-:W-:Y:S01]  /*0c90*/  LEA.HI.X R7, R7, UR9, R0, 0x2, P2 ;  /* 0x0000000907077c11 */ /* 0x000fe200090f1400 */
[----:B------:R-:W-:Y:S08]  /*0ca0*/  @P0 BRA `(.L_x_3293) ;  /* 0x0000001400c40947 */ /* 0x000ff00003800000 */
[----:B------:R-:W-:Y:S01]  /*0cb0*/  MOV R36, RZ ;  /* 0x000000ff00247202 */ /* 0x000fe20000000f00 */
[----:B------:R-:W-:Y:S01]  /*0cc0*/  ULDC UR5, c[0x0][0x260] ;  /* 0x0000980000057ab9 */ /* 0x000fe20000000800 */
[----:B------:R-:W-:Y:S01]  /*0cd0*/  PRMT R33, RZ, 0x5410, RZ ;  /* 0x00005410ff217816 */ /* 0x000fe200000000ff */
[----:B------:R-:W-:Y:S01]  /*0ce0*/  ULDC UR8, c[0x0][0x240] ;  /* 0x0000900000087ab9 */ /* 0x000fe20000000800 */
[----:B------:R-:W-:-:S07]  /*0cf0*/  PRMT R34, RZ, 0x5410, RZ ;  /* 0x00005410ff227816 */ /* 0x000fce00000000ff */
.L_x_3295:
[----:B------:R-:W-:Y:S01]  /*0d00*/  ISETP.NE.AND P2, PT, R21, R32, PT ;  /* 0x000000201500720c */ /* 0x000fe20003f45270 */
[----:B------:R-:W0:-:S12]  /*0d10*/  LDC R35, c[0x0][0x23c] ;  /* 0x00008f00ff237b82 */ /* 0x000e180000000800 */
[----:B------:R-:W1:Y:S01]  /*0d20*/  @!P2 LDC.64 R8, c[0x0][0x248] ;  /* 0x00009200ff08ab82 */ /* 0x000e620000000a00 */
[----:B------:R-:W-:Y:S02]  /*0d30*/  @!P2 IADD3 R36, R36, 0x1, RZ ;  /* 0x000000012424a810 */ /* 0x000fe40007ffe0ff */
[----:B------:R-:W-:Y:S02]  /*0d40*/  @!P2 SHF.L.U32 R3, R21, 0x1, RZ ;  /* 0x000000011503a819 */ /* 0x000fe400000006ff */
[----:B------:R-:W-:Y:S02]  /*0d50*/  @!P2 LEA R22, R36, R1, 0x3 ;  /* 0x000000012416a211 */ /* 0x000fe400078e18ff */
[----:B------:R-:W-:Y:S02]  /*0d60*/  MOV R40, R6 ;  /* 0x0000000600287202 */ /* 0x000fe40000000f00 */
[----:B------:R-:W-:Y:S02]  /*0d70*/  MOV R41, R7 ;  /* 0x0000000700297202 */ /* 0x000fe40000000f00 */
[----:B------:R-:W2:Y:S01]  /*0d80*/  @!P2 LDL.64 R22, [R22] ;  /* 0x000000001616a983 */ /* 0x000ea20000100a00 */
[----:B0-----:R-:W-:-:S03]  /*0d90*/  IMAD.WIDE R38, R35, 0x4, R40 ;  /* 0x0000000423267825 */ /* 0x001fc600078e0228 */
[----:B------:R0:W3:Y:S04]  /*0da0*/  LDG.E.128.CONSTANT R24, desc[UR6][R40.64] ;  /* 0x0000000628187981 */ /* 0x0000e8000c1e9d00 */
[----:B------:R4:W5:Y:S01]  /*0db0*/  LDG.E.128.CONSTANT R12, desc[UR6][R38.64] ;  /* 0x00000006260c7981 */ /* 0x000962000c1e9d00 */
[----:B-1----:R-:W-:-:S05]  /*0dc0*/  @!P2 IMAD.WIDE R8, R3, 0x2, R8 ;  /* 0x000000020308a825 */ /* 0x002fca00078e0208 */
[----:B------:R-:W5:Y:S01]  /*0dd0*/  @!P2 LDG.E.U16.CONSTANT R0, desc[UR6][R8.64+0x2] ;  /* 0x000002060800a981 */ /* 0x000f62000c1e9500 */
[----:B------:R-:W-:-:S05]  /*0de0*/  IMAD.WIDE R42, R35, 0x4, R38 ;  /* 0x00000004232a7825 */ /* 0x000fca00078e0226 */
[----:B------:R-:W5:Y:S01]  /*0df0*/  LDG.E.128.CONSTANT R16, desc[UR6][R42.64] ;  /* 0x000000062a107981 */ /* 0x000f62000c1e9d00 */
[----:B------:R-:W-:-:S05]  /*0e00*/  IMAD.WIDE R44, R35, 0x4, R42 ;  /* 0x00000004232c7825 */ /* 0x000fca00078e022a */
[----:B------:R-:W5:Y:S01]  /*0e10*/  LDG.E.128.CONSTANT R4, desc[UR6][R44.64] ;  /* 0x000000062c047981 */ /* 0x000f62000c1e9d00 */
[----:B------:R-:W-:-:S05]  /*0e20*/  IMAD.WIDE R2, R35, 0x4, R44 ;  /* 0x0000000423027825 */ /* 0x000fca00078e022c */
[----:B------:R-:W5:Y:S01]  /*0e30*/  LDG.E.128.CONSTANT R8, desc[UR6][R2.64] ;  /* 0x0000000602087981 */ /* 0x000f62000c1e9d00 */
[----:B------:R-:W-:Y:S02]  /*0e40*/  LEA R20, R49, 0x40, 0x6 ;  /* 0x0000004031147811 */ /* 0x000fe400078e30ff */
[----:B0-----:R-:W-:Y:S02]  /*0e50*/  IADD3 R40, R21, 0x20, RZ ;  /* 0x0000002015287810 */ /* 0x001fe40007ffe0ff */
[----:B----4-:R-:W-:Y:S02]  /*0e60*/  PRMT R38, R29, 0x9910, RZ ;  /* 0x000099101d267816 */ /* 0x010fe400000000ff */
[----:B------:R-:W-:Y:S02]  /*0e70*/  VIMNMX R37, R20, UR8, PT ;  /* 0x0000000814257c48 */ /* 0x000fe4000bfe0100 */
[----:B------:R-:W-:Y:S02]  /*0e80*/  ISETP.EQ.OR P3, PT, R38, RZ, P1 ;  /* 0x000000ff2600720c */ /* 0x000fe40000f62670 */
[----:B------:R-:W-:Y:S01]  /*0e90*/  ISETP.LT.AND P0, PT, R40, R37, PT ;  /* 0x000000252800720c */ /* 0x000fe20003f01270 */
[----:B------:R-:W-:Y:S01]  /*0ea0*/  HFMA2.MMA R48, -RZ, RZ, 0, 0.03125 ;  /* 0x00002800ff307435 */ /* 0x000fe200000001ff */
[----:B--2---:R-:W-:-:S02]  /*0eb0*/  @!P2 PRMT R30, R23, 0x7610, R30 ;  /* 0x00007610171ea816 */ /* 0x004fc4000000001e */
[----:B------:R-:W-:Y:S02]  /*0ec0*/  @!P2 PRMT R31, R22, 0x7610, R31 ;  /* 0x00007610161fa816 */ /* 0x000fe4000000001f */
[----:B------:R-:W-:Y:S02]  /*0ed0*/  @!P2 PRMT R30, R30, 0x7610, R23 ;  /* 0x000076101e1ea816 */ /* 0x000fe40000000017 */
[----:B---3--:R-:W-:Y:S02]  /*0ee0*/  SHF.R.U32.HI R23, RZ, 0xf, R27 ;  /* 0x0000000fff177819 */ /* 0x008fe4000001161b */
[----:B------:R-:W-:Y:S02]  /*0ef0*/  @!P2 PRMT R31, R31, 0x7610, R22 ;  /* 0x000076101f1fa816 */ /* 0x000fe40000000016 */
[----:B------:R-:W-:Y:S02]  /*0f00*/  SHF.R.U32.HI R20, RZ, 0xf, R25 ;  /* 0x0000000fff147819 */ /* 0x000fe40000011619 */
[----:B-----5:R-:W-:-:S02]  /*0f10*/  @!P2 IADD3 R32, R0, R21, RZ ;  /* 0x000000150020a210 */ /* 0x020fc40007ffe0ff */
[----:B------:R-:W-:Y:S02]  /*0f20*/  SHF.R.U32.HI R21, RZ, 0xf, R26 ;  /* 0x0000000fff157819 */ /* 0x000fe4000001161a */
[----:B------:R-:W-:Y:S02]  /*0f30*/  SHF.R.U32.HI R0, RZ, 0xf, R24 ;  /* 0x0000000fff007819 */ /* 0x000fe40000011618 */
[----:B------:R-:W-:Y:S02]  /*0f40*/  LOP3.LUT R22, R21, 0x10001, RZ, 0xc0, !PT ;  /* 0x0001000115167812 */ /* 0x000fe400078ec0ff */
[----:B------:R-:W-:Y:S02]  /*0f50*/  LOP3.LUT R0, R0, 0x10001, RZ, 0xc0, !PT ;  /* 0x0001000100007812 */ /* 0x000fe400078ec0ff */
[----:B------:R-:W-:Y:S02]  /*0f60*/  SHF.R.U32.HI R21, RZ, 0xe, R12 ;  /* 0x0000000eff157819 */ /* 0x000fe4000001160c */
[----:B------:R-:W-:-:S02]  /*0f70*/  LOP3.LUT R38, R23, 0x10001, RZ, 0xc0, !PT ;  /* 0x0001000117267812 */ /* 0x000fc400078ec0ff */
[----:B------:R-:W-:Y:S02]  /*0f80*/  SHF.R.U32.HI R37, RZ, 0xe, R14 ;  /* 0x0000000eff257819 */ /* 0x000fe4000001160e */
[----:B------:R-:W-:Y:S02]  /*0f90*/  SHF.R.U32.HI R39, RZ, 0xe, R15 ;  /* 0x0000000eff277819 */ /* 0x000fe4000001160f */
[----:B------:R-:W-:Y:S02]  /*0fa0*/  LOP3.LUT R20, R20, 0x10001, RZ, 0xc0, !PT ;  /* 0x0001000114147812 */ /* 0x000fe400078ec0ff */
[----:B------:R-:W-:Y:S02]  /*0fb0*/  SHF.R.U32.HI R23, RZ, 0xe, R13 ;  /* 0x0000000eff177819 */ /* 0x000fe4000001160d */
[----:B------:R-:W-:Y:S02]  /*0fc0*/  LOP3.LUT R21, R0, 0x20002, R21, 0xf8, !PT ;  /* 0x0002000200157812 */ /* 0x000fe400078ef815 */
[----:B------:R-:W-:-:S02]  /*0fd0*/  LOP3.LUT R37, R22, 0x20002, R37, 0xf8, !PT ;  /* 0x0002000216257812 */ /* 0x000fc400078ef825 */
[----:B------:R-:W-:Y:S02]  /*0fe0*/  LOP3.LUT R39, R38, 0x20002, R39, 0xf8, !PT ;  /* 0x0002000226277812 */ /* 0x000fe400078ef827 */
[----:B------:R-:W-:Y:S02]  /*0ff0*/  SHF.R.U32.HI R0, RZ, 0xd, R16 ;  /* 0x0000000dff007819 */ /* 0x000fe40000011610 */
[----:B------:R-:W-:Y:S02]  /*1000*/  LOP3.LUT R23, R20, 0x20002, R23, 0xf8, !PT ;  /* 0x0002000214177812 */ /* 0x000fe400078ef817 */
[----:B------:R-:W-:Y:S02]  /*1010*/  SHF.R.U32.HI R22, RZ, 0xd, R18 ;  /* 0x0000000dff167819 */ /* 0x000fe40000011612 */
[----:B------:R-:W-:Y:S02]  /*1020*/  SHF.R.U32.HI R38, RZ, 0xd, R19 ;  /* 0x0000000dff267819 */ /* 0x000fe40000011613 */
[----:B------:R-:W-:-:S02]  /*1030*/  SHF.R.U32.HI R20, RZ, 0xd, R17 ;  /* 0x0000000dff147819 */ /* 0x000fc40000011611 */
[----:B------:R-:W-:Y:S02]  /*1040*/  LOP3.LUT R21, R21, 0x40004, R0, 0xf8, !PT ;  /* 0x0004000415157812 */ /* 0x000fe400078ef800 */
[----:B------:R-:W-:Y:S02]  /*1050*/  LOP3.LUT R37, R37, 0x40004, R22, 0xf8, !PT ;  /* 0x0004000425257812 */ /* 0x000fe400078ef816 */
[----:B------:R-:W-:Y:S02]  /*1060*/  LOP3.LUT R39, R39, 0x40004, R38, 0xf8, !PT ;  /* 0x0004000427277812 */ /* 0x000fe400078ef826 */
[----:B------:R-:W-:Y:S02]  /*1070*/  SHF.R.U32.HI R0, RZ, 0xc, R4 ;  /* 0x0000000cff007819 */ /* 0x000fe40000011604 */
[----:B------:R-:W-:Y:S02]  /*1080*/  LOP3.LUT R23, R23, 0x40004, R20, 0xf8, !PT ;  /* 0x0004000417177812 */ /* 0x000fe400078ef814 */
[----:B------:R-:W-:-:S02]  /*1090*/  SHF.R.U32.HI R22, RZ, 0xc, R6 ;  /* 0x0000000cff167819 */ /* 0x000fc40000011606 */
[----:B------:R-:W-:Y:S02]  /*10a0*/  SHF.R.U32.HI R38, RZ, 0xc, R7 ;  /* 0x0000000cff267819 */ /* 0x000fe40000011607 */
[----:B------:R-:W-:Y:S02]  /*10b0*/  SHF.R.U32.HI R20, RZ, 0xc, R5 ;  /* 0x0000000cff147819 */ /* 0x000fe40000011605 */
[----:B------:R-:W-:Y:S02]  /*10c0*/  LOP3.LUT R0, R21, 0x80008, R0, 0xf8, !PT ;  /* 0x0008000815007812 */ /* 0x000fe400078ef800 */
[----:B------:R-:W-:Y:S02]  /*10d0*/  LOP3.LUT R22, R37, 0x80008, R22, 0xf8, !PT ;  /* 0x0008000825167812 */ /* 0x000fe400078ef816 */
[----:B------:R-:W-:Y:S02]  /*10e0*/  LOP3.LUT R21, R39, 0x80008, R38, 0xf8, !PT ;  /* 0x0008000827157812 */ /* 0x000fe400078ef826 */
[----:B------:R-:W-:-:S02]  /*10f0*/  LOP3.LUT R23, R23, 0x80008, R20, 0xf8, !PT ;  /* 0x0008000817177812 */ /* 0x000fc400078ef814 */
[----:B------:R-:W-:Y:S02]  /*1100*/  SHF.R.U32.HI R39, RZ, 0xb, R8 ;  /* 0x0000000bff277819 */ /* 0x000fe40000011608 */
[----:B------:R-:W-:Y:S02]  /*1110*/  SHF.R.U32.HI R38, RZ, 0xb, R9 ;  /* 0x0000000bff267819 */ /* 0x000fe40000011609 */
[----:B------:R-:W-:Y:S02]  /*1120*/  SHF.R.U32.HI R37, RZ, 0xb, R10 ;  /* 0x0000000bff257819 */ /* 0x000fe4000001160a */
[----:B------:R-:W-:Y:S02]  /*1130*/  SHF.R.U32.HI R20, RZ, 0xb, R11 ;  /* 0x0000000bff147819 */ /* 0x000fe4000001160b */
[----:B------:R-:W-:Y:S02]  /*1140*/  LOP3.LUT R39, R0, 0x100010, R39, 0xf8, !PT ;  /* 0x0010001000277812 */ /* 0x000fe400078ef827 */
[----:B------:R-:W-:-:S02]  /*1150*/  LOP3.LUT R38, R23, 0x100010, R38, 0xf8, !PT ;  /* 0x0010001017267812 */ /* 0x000fc400078ef826 */
        /* <DEDUP_REMOVED lines=48> */
[----:B------:R-:W-:-:S02]  /*1460*/  HFMA2 R41, R43, R48.H0_H0, -48, -48 ;  /* 0xd200d2002b297431 */ /* 0x000fc40000040030 */
[-C--:B------:R-:W-:Y:S02]  /*1470*/  HFMA2 R42, R45, R48.reuse.H0_H0, -48, -48 ;  /* 0xd200d2002d2a7431 */ /* 0x080fe40000040030 */
        /* <DEDUP_REMOVED lines=10> */
[----:B------:R-:W-:-:S02]  /*1520*/  HFMA2 R47, R65, R48.H0_H0, -48, -48 ;  /* 0xd200d200412f7431 */ /* 0x000fc40000040030 */
        /* <DEDUP_REMOVED lines=25> */
[----:B------:R-:W-:Y:S01]  /*16c0*/  LOP3.LUT R27, R27, 0x1f001f, RZ, 0xc0, !PT ;  /* 0x001f001f1b1b7812 */ /* 0x000fe200078ec0ff */
[----:B------:R-:W-:Y:S01]  /*16d0*/  HADD2 R26, R26, -1040, -1040 ;  /* 0xe410e4101a1a7430 */ /* 0x000fe20000000000 */
        /* <DEDUP_REMOVED lines=10> */
[----:B------:R-:W-:Y:S01]  /*1780*/  HADD2 R59, R27, -1040, -1040 ;  /* 0xe410e4101b3b7430 */ /* 0x000fe20000000000 */
[----:B------:R-:W-:Y:S01]  /*1790*/  HFMA2.MMA R62, R61, R21, R62 ;  /* 0x000000153d3e7235 */ /* 0x000fe2000000003e */
[----:B------:R-:W-:Y:S01]  /*17a0*/  HADD2 R21, R24, -1040, -1040 ;  /* 0xe410e41018157430 */ /* 0x000fe20000000000 */
[----:B------:R-:W-:Y:S01]  /*17b0*/  LOP3.LUT R38, R38, 0x64006400, RZ, 0xfc, !PT ;  /* 0x6400640026267812 */ /* 0x000fe200078efcff */
[----:B------:R-:W-:Y:S01]  /*17c0*/  HADD2 R24, R25, -1040, -1040 ;  /* 0xe410e41019187430 */ /* 0x000fe20000000000 */
[----:B------:R-:W-:Y:S01]  /*17d0*/  LOP3.LUT R0, R0, 0x64006400, RZ, 0xfc, !PT ;  /* 0x6400640000007812 */ /* 0x000fe200078efcff */
[-C--:B------:R-:W-:Y:S01]  /*17e0*/  HFMA2 R58, R59, R22.reuse, R20 ;  /* 0x000000163b3a7231 */ /* 0x080fe20000000014 */
[-C--:B------:R-:W-:Y:S01]  /*17f0*/  HFMA2.MMA R63, R26, R22.reuse, R63 ;  /* 0x000000161a3f7235 */ /* 0x080fe2000000003f */
[----:B------:R-:W-:Y:S01]  /*1800*/  HFMA2 R67, R24, R22, R67 ;  /* 0x0000001618437231 */ /* 0x000fe20000000043 */
[----:B------:R-:W-:Y:S01]  /*1810*/  LOP3.LUT R20, R12, 0x1f001f, RZ, 0xc0, !PT ;  /* 0x001f001f0c147812 */ /* 0x000fe200078ec0ff */
[----:B------:R-:W0:Y:S01]  /*1820*/  LDS.128 R24, [UR4+0x10] ;  /* 0x00001004ff187984 */ /* 0x000e220008000c00 */
[----:B------:R-:W-:Y:S01]  /*1830*/  HFMA2.MMA R21, R21, R22, R62 ;  /* 0x0000001615157235 */ /* 0x000fe2000000003e */
        /* <DEDUP_REMOVED lines=9> */
[----:B------:R-:W-:Y:S01]  /*18d0*/  LOP3.LUT R13, R13, 0x1f001f, RZ, 0xc0, !PT ;  /* 0x001f001f0d0d7812 */ /* 0x000fe200078ec0ff */
[----:B------:R-:W-:Y:S01]  /*18e0*/  HFMA2.MMA R21, R20, R23, R21 ;  /* 0x0000001714157235 */ /* 0x000fe20000000015 */
[----:B------:R-:W-:Y:S01]  /*18f0*/  LOP3.LUT R20, R14, 0x1f001f, RZ, 0xc0, !PT ;  /* 0x001f001f0e147812 */ /* 0x000fe200078ec0ff */
[----:B------:R-:W-:Y:S01]  /*1900*/  HFMA2 R59, R22, R23, R67 ;  /* 0x00000017163b7231 */ /* 0x000fe20000000043 */
[----:B------:R-:W-:-:S02]  /*1910*/  LOP3.LUT R22, R15, 0x1f001f, RZ, 0xc0, !PT ;  /* 0x001f001f0f167812 */ /* 0x000fc400078ec0ff */
[----:B------:R-:W-:Y:S02]  /*1920*/  LOP3.LUT R20, R20, 0x64006400, RZ, 0xfc, !PT ;  /* 0x6400640014147812 */ /* 0x000fe400078efcff */
[----:B------:R-:W-:Y:S02]  /*1930*/  SHF.R.U32.HI R15, RZ, 0xa, R15 ;  /* 0x0000000aff0f7819 */ /* 0x000fe4000001160f */
[----:B------:R-:W-:Y:S01]  /*1940*/  LOP3.LUT R22, R22, 0x64006400, RZ, 0xfc, !PT ;  /* 0x6400640016167812 */ /* 0x000fe200078efcff */
[----:B------:R-:W-:Y:S01]  /*1950*/  HADD2 R20, R20, -1040, -1040 ;  /* 0xe410e41014147430 */ /* 0x000fe20000000000 */
[----:B------:R-:W-:Y:S02]  /*1960*/  LOP3.LUT R15, R15, 0x1f001f, RZ, 0xc0, !PT ;  /* 0x001f001f0f0f7812 */ /* 0x000fe400078ec0ff */
[----:B------:R-:W-:Y:S01]  /*1970*/  SHF.R.U32.HI R14, RZ, 0xa, R14 ;  /* 0x0000000aff0e7819 */ /* 0x000fe2000001160e */
        /* <DEDUP_REMOVED lines=10> */
[-C--:B0-----:R-:W-:Y:S01]  /*1a20*/  HFMA2.MMA R57, R57, R24.reuse, R21 ;  /* 0x0000001839397235 */ /* 0x081fe20000000015 */
[-C--:B------:R-:W-:Y:S01]  /*1a30*/  HFMA2 R59, R56, R24.reuse, R59 ;  /* 0x00000018383b7231 */ /* 0x080fe2000000003b */
[----:B------:R-:W-:Y:S01]  /*1a40*/  HFMA2.MMA R20, R55, R24, R20 ;  /* 0x0000001837147235 */ /* 0x000fe20000000014 */
[----:B------:R-:W-:Y:S01]  /*1a50*/  HFMA2 R24, R54, R24, R58 ;  /* 0x0000001836187231 */ /* 0x000fe2000000003a */
[----:B------:R-:W-:Y:S01]  /*1a60*/  LOP3.LUT R21, R16, 0x1f001f, RZ, 0xc0, !PT ;  /* 0x001f001f10157812 */ /* 0x000fe200078ec0ff */
[----:B------:R-:W-:Y:S01]  /*1a70*/  HADD2 R54, R13, -1040, -1040 ;  /* 0xe410e4100d367430 */ /* 0x000fe20000000000 */
[----:B------:R-:W-:Y:S01]  /*1a80*/  SHF.R.U32.HI R22, RZ, 0xa, R16 ;  /* 0x0000000aff167819 */ /* 0x000fe20000011610 */
[----:B------:R-:W-:Y:S01]  /*1a90*/  HADD2 R55, R14, -1040, -1040 ;  /* 0xe410e4100e377430 */ /* 0x000fe20000000000 */
[-C--:B------:R-:W-:Y:S01]  /*1aa0*/  HFMA2.MMA R58, R12, R25.reuse, R57 ;  /* 0x000000190c3a7235 */ /* 0x080fe20000000039 */
[-C--:B------:R-:W-:Y:S01]  /*1ab0*/  HFMA2 R57, R15, R25.reuse, R24 ;  /* 0x000000190f397231 */ /* 0x080fe20000000018 */
[----:B------:R-:W-:Y:S01]  /*1ac0*/  LOP3.LUT R16, R17, 0x1f001f, RZ, 0xc0, !PT ;  /* 0x001f001f11107812 */ /* 0x000fe200078ec0ff */
[----:B------:R-:W0:Y:S01]  /*1ad0*/  LDS.128 R12, [UR4+0x20] ;  /* 0x00002004ff0c7984 */ /* 0x000e220008000c00 */
[----:B------:R-:W-:Y:S01]  /*1ae0*/  SHF.R.U32.HI R23, RZ, 0xa, R17 ;  /* 0x0000000aff177819 */ /* 0x000fe20000011611 */
[----:B------:R-:W-:Y:S01]  /*1af0*/  HFMA2 R59, R54, R25, R59 ;  /* 0x00000019363b7231 */ /* 0x000fe2000000003b */
[----:B------:R-:W-:Y:S01]  /*1b00*/  LOP3.LUT R17, R18, 0x1f001f, RZ, 0xc0, !PT ;  /* 0x001f001f12117812 */ /* 0x000fe200078ec0ff */
[----:B------:R-:W-:Y:S01]  /*1b10*/  HFMA2.MMA R55, R55, R25, R20 ;  /* 0x0000001937377235 */ /* 0x000fe20000000014 */
[----:B------:R-:W-:-:S02]  /*1b20*/  LOP3.LUT R21, R21, 0x64006400, RZ, 0xfc, !PT ;  /* 0x6400640015157812 */ /* 0x000fc400078efcff */
[----:B------:R-:W-:Y:S02]  /*1b30*/  LOP3.LUT R17, R17, 0x64006400, RZ, 0xfc, !PT ;  /* 0x6400640011117812 */ /* 0x000fe400078efcff */
[----:B------:R-:W-:Y:S02]  /*1b40*/  LOP3.LUT R54, R4, 0x1f001f, RZ, 0xc0, !PT ;  /* 0x001f001f04367812 */ /* 0x000fe400078ec0ff */
[----:B------:R-:W-:Y:S01]  /*1b50*/  SHF.R.U32.HI R20, RZ, 0xa, R4 ;  /* 0x0000000aff147819 */ /* 0x000fe20000011604 */
[----:B------:R-:W-:Y:S01]  /*1b60*/  HADD2 R62, R17, -1040, -1040 ;  /* 0xe410e410113e7430 */ /* 0x000fe20000000000 */
[----:B------:R-:W-:Y:S02]  /*1b70*/  LOP3.LUT R4, R5, 0x1f001f, RZ, 0xc0, !PT ;  /* 0x001f001f05047812 */ /* 0x000fe400078ec0ff */
[----:B------:R-:W-:Y:S02]  /*1b80*/  SHF.R.U32.HI R24, RZ, 0xa, R5 ;  /* 0x0000000aff187819 */ /* 0x000fe40000011605 */
[----:B------:R-:W-:Y:S01]  /*1b90*/  LOP3.LUT R5, R6, 0x1f001f, RZ, 0xc0, !PT ;  /* 0x001f001f06057812 */ /* 0x000fe200078ec0ff */
[----:B------:R-:W-:Y:S01]  /*1ba0*/  HFMA2.MMA R55, R62, R26, R55 ;  /* 0x0000001a3e377235 */ /* 0x000fe20000000037 */
[----:B------:R-:W-:-:S02]  /*1bb0*/  SHF.R.U32.HI R25, RZ, 0xa, R6 ;  /* 0x0000000aff197819 */ /* 0x000fc40000011606 */
[----:B------:R-:W-:Y:S02]  /*1bc0*/  LOP3.LUT R60, R16, 0x64006400, RZ, 0xfc, !PT ;  /* 0x64006400103c7812 */ /* 0x000fe400078efcff */
[----:B------:R-:W-:Y:S02]  /*1bd0*/  LOP3.LUT R6, R7, 0x1f001f, RZ, 0xc0, !PT ;  /* 0x001f001f07067812 */ /* 0x000fe400078ec0ff */
[----:B------:R-:W-:Y:S01]  /*1be0*/  SHF.R.U32.HI R16, RZ, 0xa, R7 ;  /* 0x0000000aff107819 */ /* 0x000fe20000011607 */
[----:B------:R-:W-:Y:S01]  /*1bf0*/  HADD2 R7, R21, -1040, -1040 ;  /* 0xe410e41015077430 */ /* 0x000fe20000000000 */
[----:B------:R-:W-:Y:S01]  /*1c00*/  SHF.R.U32.HI R56, RZ, 0xa, R18 ;  /* 0x0000000aff387819 */ /* 0x000fe20000011612 */
[----:B------:R-:W-:Y:S01]  /*1c10*/  HADD2 R60, R60, -1040, -1040 ;  /* 0xe410e4103c3c7430 */ /* 0x000fe20000000000 */
[----:B------:R-:W-:Y:S01]  /*1c20*/  LOP3.LUT R18, R19, 0x1f001f, RZ, 0xc0, !PT ;  /* 0x001f001f13127812 */ /* 0x000fe200078ec0ff */
[----:B------:R-:W-:Y:S01]  /*1c30*/  HFMA2.MMA R55, R52, R27, R55 ;  /* 0x0000001b34377235 */ /* 0x000fe20000000037 */
[----:B------:R-:W-:Y:S01]  /*1c40*/  SHF.R.U32.HI R19, RZ, 0xa, R19 ;  /* 0x0000000aff137819 */ /* 0x000fe20000011613 */
[----:B------:R-:W-:Y:S01]  /*1c50*/  HFMA2.MMA R7, R7, R26, R58 ;  /* 0x0000001a07077235 */ /* 0x000fe2000000003a */
[----:B------:R-:W-:Y:S01]  /*1c60*/  LOP3.LUT R18, R18, 0x64006400, RZ, 0xfc, !PT ;  /* 0x6400640012127812 */ /* 0x000fe200078efcff */
[----:B------:R-:W-:Y:S01]  /*1c70*/  HFMA2 R59, R60, R26, R59 ;  /* 0x0000001a3c3b7231 */ /* 0x000fe2000000003b */
[----:B------:R-:W-:-:S02]  /*1c80*/  LOP3.LUT R22, R22, 0x1f001f, RZ, 0xc0, !PT ;  /* 0x001f001f16167812 */ /* 0x000fc400078ec0ff */
[----:B------:R-:W-:Y:S01]  /*1c90*/  LOP3.LUT R56, R56, 0x1f001f, RZ, 0xc0, !PT ;  /* 0x001f001f38387812 */ /* 0x000fe200078ec0ff */
[----:B------:R-:W-:Y:S01]  /*1ca0*/  HADD2 R18, R18, -1040, -1040 ;  /* 0xe410e41012127430 */ /* 0x000fe20000000000 */
[----:B------:R-:W-:Y:S01]  /*1cb0*/  LOP3.LUT R23, R23, 0x1f001f, RZ, 0xc0, !PT ;  /* 0x001f001f17177812 */ /* 0x000fe200078ec0ff */
[----:B------:R-:W-:Y:S01]  /*1cc0*/  HFMA2.MMA R7, R50, R27, R7 ;  /* 0x0000001b32077235 */ /* 0x000fe20000000007 */
[----:B------:R-:W-:Y:S01]  /*1cd0*/  LOP3.LUT R19, R19, 0x1f001f, RZ, 0xc0, !PT ;  /* 0x001f001f13137812 */ /* 0x000fe200078ec0ff */
[----:B------:R-:W-:Y:S01]  /*1ce0*/  HFMA2 R57, R18, R26, R57 ;  /* 0x0000001a12397231 */ /* 0x000fe20000000039 */
[----:B------:R-:W-:Y:S01]  /*1cf0*/  LOP3.LUT R22, R22, 0x64006400, RZ, 0xfc, !PT ;  /* 0x6400640016167812 */ /* 0x000fe200078efcff */
[-C--:B------:R-:W-:Y:S01]  /*1d00*/  HFMA2 R50, R51, R27.reuse, R59 ;  /* 0x0000001b33327231 */ /* 0x080fe2000000003b */
        /* <DEDUP_REMOVED lines=16> */
[----:B------:R-:W-:-:S02]  /*1e10*/  LOP3.LUT R22, R5, 0x64006400, RZ, 0xfc, !PT ;  /* 0x6400640005167812 */ /* 0x000fc400078efcff */
[----:B------:R-:W-:Y:S01]  /*1e20*/  LOP3.LUT R23, R6, 0x64006400, RZ, 0xfc, !PT ;  /* 0x6400640006177812 */ /* 0x000fe200078efcff */
[----:B------:R-:W-:Y:S01]  /*1e30*/  HADD2 R27, R12, -1040, -1040 ;  /* 0xe410e4100c1b7430 */ /* 0x000fe20000000000 */
[----:B------:R-:W0:Y:S01]  /*1e40*/  LDS.128 R4, [UR4+0x30] ;  /* 0x00003004ff047984 */ /* 0x000e220008000c00 */
        /* <DEDUP_REMOVED lines=9> */
[-C--:B------:R-:W-:Y:S01]  /*1ee0*/  HFMA2.MMA R19, R41, R14.reuse, R19 ;  /* 0x0000000e29137235 */ /* 0x080fe20000000013 */
[----:B------:R-:W-:Y:S01]  /*1ef0*/  LOP3.LUT R17, R8, 0x1f001f, RZ, 0xc0, !PT ;  /* 0x001f001f08117812 */ /* 0x000fe200078ec0ff */
[----:B------:R-:W-:Y:S01]  /*1f00*/  HADD2 R20, R20, -1040, -1040 ;  /* 0xe410e41014147430 */ /* 0x000fe20000000000 */
[----:B------:R-:W-:Y:S01]  /*1f10*/  LOP3.LUT R21, R10, 0x1f001f, RZ, 0xc0, !PT ;  /* 0x001f001f0a157812 */ /* 0x000fe200078ec0ff */
[----:B------:R-:W-:Y:S01]  /*1f20*/  HADD2 R12, R25, -1040, -1040 ;  /* 0xe410e410190c7430 */ /* 0x000fe20000000000 */
[----:B------:R-:W-:Y:S01]  /*1f30*/  HFMA2.MMA R55, R43, R14, R55 ;  /* 0x0000000e2b377235 */ /* 0x000fe20000000037 */
[----:B------:R-:W-:Y:S01]  /*1f40*/  LOP3.LUT R17, R17, 0x64006400, RZ, 0xfc, !PT ;  /* 0x6400640011117812 */ /* 0x000fe200078efcff */
[-C--:B------:R-:W-:Y:S01]  /*1f50*/  HFMA2 R50, R42, R14.reuse, R50 ;  /* 0x0000000e2a327231 */ /* 0x080fe20000000032 */
[----:B------:R-:W-:Y:S01]  /*1f60*/  LOP3.LUT R16, R16, 0x1f001f, RZ, 0xc0, !PT ;  /* 0x001f001f10107812 */ /* 0x000fe200078ec0ff */
[-C--:B------:R-:W-:Y:S01]  /*1f70*/  HFMA2.MMA R19, R20, R15.reuse, R19 ;  /* 0x0000000f14137235 */ /* 0x080fe20000000013 */
[----:B------:R-:W-:Y:S01]  /*1f80*/  LOP3.LUT R21, R21, 0x64006400, RZ, 0xfc, !PT ;  /* 0x6400640015157812 */ /* 0x000fe200078efcff */
[----:B------:R-:W-:Y:S01]  /*1f90*/  HFMA2 R57, R44, R14, R57 ;  /* 0x0000000e2c397231 */ /* 0x000fe20000000039 */
[----:B------:R-:W-:Y:S01]  /*1fa0*/  LOP3.LUT R24, R24, 0x1f001f, RZ, 0xc0, !PT ;  /* 0x001f001f18187812 */ /* 0x000fe200078ec0ff */
[----:B------:R-:W-:Y:S01]  /*1fb0*/  HFMA2.MMA R55, R12, R15, R55 ;  /* 0x0000000f0c377235 */ /* 0x000fe20000000037 */
[----:B------:R-:W-:Y:S01]  /*1fc0*/  HADD2 R12, R17, -1040, -1040 ;  /* 0xe410e410110c7430 */ /* 0x000fe20000000000 */
[----:B------:R-:W-:Y:S01]  /*1fd0*/  LOP3.LUT R26, R11, 0x1f001f, RZ, 0xc0, !PT ;  /* 0x001f001f0b1a7812 */ /* 0x000fe200078ec0ff */
[----:B------:R-:W-:Y:S01]  /*1fe0*/  HADD2 R14, R21, -1040, -1040 ;  /* 0xe410e410150e7430 */ /* 0x000fe20000000000 */
[----:B------:R-:W-:-:S02]  /*1ff0*/  LOP3.LUT R16, R16, 0x64006400, RZ, 0xfc, !PT ;  /* 0x6400640010107812 */ /* 0x000fc400078efcff */
[----:B------:R-:W-:Y:S02]  /*2000*/  SHF.R.U32.HI R8, RZ, 0xa, R8 ;  /* 0x0000000aff087819 */ /* 0x000fe40000011608 */
[----:B------:R-:W-:Y:S01]  /*2010*/  LOP3.LUT R24, R24, 0x64006400, RZ, 0xfc, !PT ;  /* 0x6400640018187812 */ /* 0x000fe200078efcff */
[----:B------:R-:W-:Y:S01]  /*2020*/  HADD2 R16, R16, -1040, -1040 ;  /* 0xe410e41010107430 */ /* 0x000fe20000000000 */
[----:B------:R-:W-:Y:S02]  /*2030*/  LOP3.LUT R18, R9, 0x1f001f, RZ, 0xc0, !PT ;  /* 0x001f001f09127812 */ /* 0x000fe400078ec0ff */
[----:B------:R-:W-:Y:S01]  /*2040*/  SHF.R.U32.HI R10, RZ, 0xa, R10 ;  /* 0x0000000aff0a7819 */ /* 0x000fe2000001160a */
[----:B------:R-:W-:Y:S01]  /*2050*/  HADD2 R13, R24, -1040, -1040 ;  /* 0xe410e410180d7430 */ /* 0x000fe20000000000 */
[----:B------:R-:W-:Y:S01]  /*2060*/  SHF.R.U32.HI R11, RZ, 0xa, R11 ;  /* 0x0000000aff0b7819 */ /* 0x000fe2000001160b */
[-C--:B------:R-:W-:Y:S01]  /*2070*/  HFMA2 R57, R16, R15.reuse, R57 ;  /* 0x0000000f10397231 */ /* 0x080fe20000000039 */
[----:B------:R-:W-:Y:S01]  /*2080*/  LOP3.LUT R26, R26, 0x64006400, RZ, 0xfc, !PT ;  /* 0x640064001a1a7812 */ /* 0x000fe200078efcff */
[-C--:B0-----:R-:W-:Y:S01]  /*2090*/  HFMA2.MMA R19, R12, R4.reuse, R19 ;  /* 0x000000040c137235 */ /* 0x081fe20000000013 */
[----:B------:R-:W-:Y:S01]  /*20a0*/  LOP3.LUT R8, R8, 0x1f001f, RZ, 0xc0, !PT ;  /* 0x001f001f08087812 */ /* 0x000fe200078ec0ff */
[----:B------:R-:W-:Y:S01]  /*20b0*/  HFMA2.MMA R55, R14, R4, R55 ;  /* 0x000000040e377235 */ /* 0x000fe20000000037 */
[----:B------:R-:W-:Y:S01]  /*20c0*/  SHF.R.U32.HI R9, RZ, 0xa, R9 ;  /* 0x0000000aff097819 */ /* 0x000fe20000011609 */
[----:B------:R-:W-:Y:S01]  /*20d0*/  HADD2 R26, R26, -1040, -1040 ;  /* 0xe410e4101a1a7430 */ /* 0x000fe20000000000 */
[----:B------:R-:W-:Y:S01]  /*20e0*/  LOP3.LUT R18, R18, 0x64006400, RZ, 0xfc, !PT ;  /* 0x6400640012127812 */ /* 0x000fe200078efcff */
[----:B------:R-:W-:Y:S01]  /*20f0*/  HFMA2 R50, R13, R15, R50 ;  /* 0x0000000f0d327231 */ /* 0x000fe20000000032 */
[----:B------:R-:W-:Y:S01]  /*2100*/  LOP3.LUT R10, R10, 0x1f001f, RZ, 0xc0, !PT ;  /* 0x001f001f0a0a7812 */ /* 0x000fe200078ec0ff */
[-C--:B------:R-:W-:Y:S01]  /*2110*/  HFMA2.MMA R19, R45, R5.reuse, R19 ;  /* 0x000000052d137235 */ /* 0x080fe20000000013 */
[----:B------:R-:W-:Y:S01]  /*2120*/  LOP3.LUT R11, R11, 0x1f001f, RZ, 0xc0, !PT ;  /* 0x001f001f0b0b7812 */ /* 0x000fe200078ec0ff */
[----:B------:R-:W-:Y:S01]  /*2130*/  HADD2 R13, R18, -1040, -1040 ;  /* 0xe410e410120d7430 */ /* 0x000fe20000000000 */
[----:B------:R-:W-:Y:S01]  /*2140*/  LOP3.LUT R8, R8, 0x64006400, RZ, 0xfc, !PT ;  /* 0x6400640008087812 */ /* 0x000fe200078efcff */
[-C--:B------:R-:W-:Y:S01]  /*2150*/  HFMA2 R57, R26, R4.reuse, R57 ;  /* 0x000000041a397231 */ /* 0x080fe20000000039 */
[----:B------:R-:W-:Y:S01]  /*2160*/  LOP3.LUT R9, R9, 0x1f001f, RZ, 0xc0, !PT ;  /* 0x001f001f09097812 */ /* 0x000fe200078ec0ff */
[----:B------:R-:W-:Y:S01]  /*2170*/  HFMA2.MMA R55, R47, R5, R55 ;  /* 0x000000052f377235 */ /* 0x000fe20000000037 */
[----:B------:R-:W-:Y:S01]  /*2180*/  LOP3.LUT R10, R10, 0x64006400, RZ, 0xfc, !PT ;  /* 0x640064000a0a7812 */ /* 0x000fe200078efcff */
[----:B------:R-:W-:Y:S01]  /*2190*/  HADD2 R8, R8, -1040, -1040 ;  /* 0xe410e41008087430 */ /* 0x000fe20000000000 */
[----:B------:R-:W-:Y:S01]  /*21a0*/  LOP3.LUT R11, R11, 0x64006400, RZ, 0xfc, !PT ;  /* 0x640064000b0b7812 */ /* 0x000fe200078efcff */
[----:B------:R-:W-:Y:S01]  /*21b0*/  HFMA2 R50, R13, R4, R50 ;  /* 0x000000040d327231 */ /* 0x000fe20000000032 */
[----:B------:R-:W-:Y:S01]  /*21c0*/  LOP3.LUT R9, R9, 0x64006400, RZ, 0xfc, !PT ;  /* 0x6400640009097812 */ /* 0x000fe200078efcff */
[----:B------:R-:W-:-:S02]  /*21d0*/  HFMA2 R57, R48, R5, R57 ;  /* 0x0000000530397231 */ /* 0x000fc40000000039 */
[----:B------:R-:W-:Y:S01]  /*21e0*/  HADD2 R10, R10, -1040, -1040 ;  /* 0xe410e4100a0a7430 */ /* 0x000fe20000000000 */
[-C--:B------:R-:W-:Y:S01]  /*21f0*/  HFMA2.MMA R19, R8, R6.reuse, R19 ;  /* 0x0000000608137235 */ /* 0x080fe20000000013 */
[----:B------:R-:W-:Y:S02]  /*2200*/  HADD2 R4, R11, -1040, -1040 ;  /* 0xe410e4100b047430 */ /* 0x000fe40000000000 */
[----:B------:R-:W-:Y:S02]  /*2210*/  HFMA2 R50, R46, R5, R50 ;  /* 0x000000052e327231 */ /* 0x000fe40000000032 */
[----:B------:R-:W-:Y:S01]  /*2220*/  HADD2 R9, R9, -1040, -1040 ;  /* 0xe410e41009097430 */ /* 0x000fe20000000000 */
[----:B------:R-:W-:Y:S01]  /*2230*/  HFMA2.MMA R55, R10, R6, R55 ;  /* 0x000000060a377235 */ /* 0x000fe20000000037 */
[----:B------:R-:W-:Y:S02]  /*2240*/  HFMA2 R57, R4, R6, R57 ;  /* 0x0000000604397231 */ /* 0x000fe40000000039 */
[----:B------:R-:W-:-:S02]  /*2250*/  HADD2 R4, R39, -1040, -1040 ;  /* 0xe410e41027047430 */ /* 0x000fc40000000000 */
[----:B------:R-:W-:Y:S02]  /*2260*/  HFMA2 R50, R9, R6, R50 ;  /* 0x0000000609327231 */ /* 0x000fe40000000032 */
[----:B------:R-:W-:Y:S02]  /*2270*/  HADD2 R6, R37, -1040, -1040 ;  /* 0xe410e41025067430 */ /* 0x000fe40000000000 */
[-C--:B------:R-:W-:Y:S01]  /*2280*/  HFMA2.MMA R19, R4, R7.reuse, R19 ;  /* 0x0000000704137235 */ /* 0x080fe20000000013 */
[----:B------:R-:W-:Y:S02]  /*2290*/  HADD2 R5, R38, -1040, -1040 ;  /* 0xe410e41026057430 */ /* 0x000fe40000000000 */
[-C--:B------:R-:W-:Y:S01]  /*22a0*/  HFMA2 R57, R0, R7.reuse, R57 ;  /* 0x0000000700397231 */ /* 0x080fe20000000039 */
[----:B------:R-:W-:Y:S01]  /*22b0*/  HFMA2.MMA R55, R6, R7, R55 ;  /* 0x0000000706377235 */ /* 0x000fe20000000037 */
[----:B------:R-:W-:Y:S02]  /*22c0*/  HFMA2 R50, R5, R7, R50 ;  /* 0x0000000705327231 */ /* 0x000fe40000000032 */
[----:B------:R-:W-:-:S02]  /*22d0*/  HADD2 R57, R57.H0_H0, R57.H1_H1 ;  /* 0x3000003939397230 */ /* 0x000fc40000000800 */
[----:B------:R-:W-:Y:S02]  /*22e0*/  HADD2 R50, R50.H0_H0, R50.H1_H1 ;  /* 0x3000003232327230 */ /* 0x000fe40000000800 */
[----:B------:R-:W-:-:S03]  /*22f0*/  HADD2 R19, R19.H0_H0, R19.H1_H1 ;  /* 0x3000001313137230 */ /* 0x000fc60000000800 */
[----:B------:R-:W-:Y:S02]  /*2300*/  HADD2 R55, R55.H0_H0, R55.H1_H1 ;  /* 0x3000003737377230 */ /* 0x000fe40000000800 */
[----:B------:R-:W-:-:S03]  /*2310*/  PRMT R19, R19, 0x5410, R50 ;  /* 0x0000541013137816 */ /* 0x000fc60000000032 */
[----:B------:R-:W-:-:S03]  /*2320*/  PRMT R55, R55, 0x5410, R57 ;  /* 0x0000541037377816 */ /* 0x000fc60000000039 */
[----:B------:R-:W-:Y:S02]  /*2330*/  HFMA2.MMA R34, R19, R31, R34 ;  /* 0x0000001f13227235 */ /* 0x000fe40000000022 */
[----:B------:R-:W-:-:S09]  /*2340*/  HFMA2 R33, R55, R30, R33 ;  /* 0x0000001e37217231 */ /* 0x000fd20000000021 */
.L_x_3294:
[----:B------:R-:W-:Y:S01]  /*2350*/  ISETP.GE.AND P2, PT, R40, UR5, PT ;  /* 0x0000000528007c0c */ /* 0x000fe2000bf46270 */
[----:B------:R-:W-:Y:S01]  /*2360*/  IMAD.WIDE R2, R35, 0x4, R2 ;  /* 0x0000000423027825 */ /* 0x000fe200078e0202 */
[----:B------:R-:W-:Y:S01]  /*2370*/  UIADD3 UR4, UR4, 0x40, URZ ;  /* 0x0000004004047890 */ /* 0x000fe2000fffe03f */
[----:B------:R-:W-:Y:S02]  /*2380*/  MOV R21, R40 ;  /* 0x0000002800157202 */ /* 0x000fe40000000f00 */
[----:B------:R-:W-:Y:S02]  /*2390*/  MOV R6, R2 ;  /* 0x0000000200067202 */ /* 0x000fe40000000f00 */
[----:B------:R-:W-:-:S06]  /*23a0*/  MOV R7, R3 ;  /* 0x0000000300077202 */ /* 0x000fcc0000000f00 */
[----:B------:R-:W-:Y:S05]  /*23b0*/  @!P2 BRA P0, `(.L_x_3295) ;  /* 0xffffffe80050a947 */ /* 0x000fea000003ffff */
.L_x_3293:
[----:B------:R-:W-:Y:S01]  /*23c0*/  ISETP.GE.AND P0, PT, R21, R28, PT ;  /* 0x0000001c1500720c */ /* 0x000fe20003f06270 */
[----:B------:R-:W-:-:S03]  /*23d0*/  ULDC UR5, c[0x0][0x264] ;  /* 0x0000990000057ab9 */ /* 0x000fc60000000800 */
[----:B------:R-:W-:-:S13]  /*23e0*/  ISETP.GE.OR P0, PT, R21, UR5, P0 ;  /* 0x0000000515007c0c */ /* 0x000fda0008706670 */
[----:B------:R-:W-:Y:S05]  /*23f0*/  @P0 BRA `(.L_x_3296) ;  /* 0x0000002400800947 */ /* 0x000fea0003800000 */
[----:B------:R-:W-:Y:S01]  /*2400*/  SHF.R.S32.HI R0, RZ, 0x1f, R35 ;  /* 0x0000001fff007819 */ /* 0x000fe20000011423 */
[----:B------:R-:W-:Y:S01]  /*2410*/  ULDC UR5, c[0x0][0x264] ;  /* 0x0000990000057ab9 */ /* 0x000fe20000000800 */
[C---:B------:R-:W-:Y:S02]  /*2420*/  SHF.L.U32 R15, R35.reuse, 0x4, RZ ;  /* 0x00000004230f7819 */ /* 0x040fe400000006ff */
[----:B------:R-:W-:-:S07]  /*2430*/  SHF.L.U64.HI R35, R35, 0x4, R0 ;  /* 0x0000000423237819 */ /* 0x000fce0000010200 */
.L_x_3301:
        /* <DEDUP_REMOVED lines=13> */
[----:B------:R-:W-:Y:S06]  /*2510*/  @P1 BRA `(.L_x_3297) ;  /* 0x00000024001c1947 */ /* 0x000fec0003800000 */
[----:B------:R-:W0:Y:S01]  /*2520*/  LDC R17, c[0x0][0x23c] ;  /* 0x00008f00ff117b82 */ /* 0x000e220000000800 */
[----:B------:R-:W-:Y:S02]  /*2530*/  PRMT R0, R29, 0x9910, RZ ;  /* 0x000099101d007816 */ /* 0x000fe400000000ff */
[----:B------:R-:W-:Y:S02]  /*2540*/  MOV R5, 0x2c00 ;  /* 0x00002c0000057802 */ /* 0x000fe40000000f00 */
[----:B------:R-:W-:Y:S01]  /*2550*/  ISETP.NE.AND P0, PT, R0, RZ, PT ;  /* 0x000000ff0000720c */ /* 0x000fe20003f05270 */
[----:B0-----:R-:W-:-:S04]  /*2560*/  IMAD.WIDE R18, R17, 0x4, R6 ;  /* 0x0000000411127825 */ /* 0x001fc800078e0206 */
[----:B------:R-:W-:-:S08]  /*2570*/  IMAD.WIDE R12, R17, 0x4, R18 ;  /* 0x00000004110c7825 */ /* 0x000fd000078e0212 */
[----:B------:R-:W-:Y:S05]  /*2580*/  @!P0 BRA `(.L_x_3298) ;  /* 0x00000008003c8947 */ /* 0x000fea0003800000 */
[----:B------:R-:W2:Y:S04]  /*2590*/  LDG.E.128.CONSTANT R8, desc[UR6][R6.64] ;  /* 0x0000000606087981 */ /* 0x000ea8000c1e9d00 */
[----:B------:R-:W0:Y:S02]  /*25a0*/  LDS.64 R22, [UR4] ;  /* 0x00000004ff167984 */ /* 0x000e240008000a00 */
[--C-:B0-----:R-:W-:Y:S02]  /*25b0*/  HADD2.F32 R3, -RZ, R22.reuse.H0_H0 ;  /* 0x20000016ff037230 */ /* 0x101fe40000004100 */
[----:B------:R-:W-:Y:S02]  /*25c0*/  HADD2.F32 R22, -RZ, R22.H1_H1 ;  /* 0x30000016ff167230 */ /* 0x000fe40000004100 */
[----:B------:R-:W-:-:S02]  /*25d0*/  HADD2.F32 R20, -RZ, R23.H0_H0 ;  /* 0x20000017ff147230 */ /* 0x000fc40000004100 */
[----:B------:R-:W-:Y:S01]  /*25e0*/  HADD2.F32 R23, -RZ, R23.H1_H1 ;  /* 0x30000017ff177230 */ /* 0x000fe20000004100 */
[----:B--2---:R-:W-:Y:S02]  /*25f0*/  LOP3.LUT R0, R8, 0xf000f, RZ, 0xc0, !PT ;  /* 0x000f000f08007812 */ /* 0x004fe400078ec0ff */
[----:B------:R-:W-:Y:S02]  /*2600*/  LOP3.LUT R2, R9, 0xf000f, RZ, 0xc0, !PT ;  /* 0x000f000f09027812 */ /* 0x000fe400078ec0ff */
[----:B------:R-:W-:Y:S02]  /*2610*/  LOP3.LUT R4, R10, 0xf000f, RZ, 0xc0, !PT ;  /* 0x000f000f0a047812 */ /* 0x000fe400078ec0ff */
[----:B------:R-:W-:Y:S02]  /*2620*/  LOP3.LUT R25, R8, 0xf000f0, RZ, 0xc0, !PT ;  /* 0x00f000f008197812 */ /* 0x000fe400078ec0ff */
[----:B------:R-:W-:Y:S02]  /*2630*/  SHF.R.U32.HI R16, RZ, 0x8, R8 ;  /* 0x00000008ff107819 */ /* 0x000fe40000011608 */
[----:B------:R-:W-:-:S02]  /*2640*/  LOP3.LUT R8, R11, 0xf000f, RZ, 0xc0, !PT ;  /* 0x000f000f0b087812 */ /* 0x000fc400078ec0ff */
[----:B------:R-:W-:Y:S02]  /*2650*/  LOP3.LUT R0, R0, 0x64006400, RZ, 0xfc, !PT ;  /* 0x6400640000007812 */ /* 0x000fe400078efcff */
[----:B------:R-:W-:Y:S02]  /*2660*/  LOP3.LUT R2, R2, 0x64006400, RZ, 0xfc, !PT ;  /* 0x6400640002027812 */ /* 0x000fe400078efcff */
[----:B------:R-:W-:Y:S01]  /*2670*/  LOP3.LUT R4, R4, 0x64006400, RZ, 0xfc, !PT ;  /* 0x6400640004047812 */ /* 0x000fe200078efcff */
[----:B------:R-:W-:Y:S01]  /*2680*/  HADD2 R37, R0, -1032, -1032 ;  /* 0xe408e40800257430 */ /* 0x000fe20000000000 */
[----:B------:R-:W-:Y:S01]  /*2690*/  LOP3.LUT R8, R8, 0x64006400, RZ, 0xfc, !PT ;  /* 0x6400640008087812 */ /* 0x000fe200078efcff */
[----:B------:R-:W-:Y:S01]  /*26a0*/  HADD2 R40, R2, -1032, -1032 ;  /* 0xe408e40802287430 */ /* 0x000fe20000000000 */
[----:B------:R-:W-:Y:S01]  /*26b0*/  LOP3.LUT R26, R9, 0xf000f0, RZ, 0xc0, !PT ;  /* 0x00f000f0091a7812 */ /* 0x000fe200078ec0ff */
[----:B------:R-:W-:Y:S02]  /*26c0*/  HADD2 R41, R4, -1032, -1032 ;  /* 0xe408e40804297430 */ /* 0x000fe40000000000 */
[----:B------:R-:W-:-:S02]  /*26d0*/  HADD2.F32 R0, -RZ, R37.H0_H0 ;  /* 0x20000025ff007230 */ /* 0x000fc40000004100 */
[----:B------:R-:W-:Y:S02]  /*26e0*/  HADD2 R42, R8, -1032, -1032 ;  /* 0xe408e408082a7430 */ /* 0x000fe40000000000 */
[----:B------:R-:W-:Y:S01]  /*26f0*/  HADD2.F32 R38, -RZ, R40.H0_H0 ;  /* 0x20000028ff267230 */ /* 0x000fe20000004100 */
[----:B------:R-:W-:Y:S01]  /*2700*/  SHF.R.U32.HI R14, RZ, 0x8, R9 ;  /* 0x00000008ff0e7819 */ /* 0x000fe20000011609 */
[----:B------:R-:W-:Y:S01]  /*2710*/  HADD2.F32 R2, -RZ, R41.H0_H0 ;  /* 0x20000029ff027230 */ /* 0x000fe20000004100 */
[----:B------:R-:W0:Y:S01]  /*2720*/  LDS.64 R8, [UR4+0x8] ;  /* 0x00000804ff087984 */ /* 0x000e220008000a00 */
[----:B------:R-:W-:Y:S02]  /*2730*/  HADD2.F32 R4, -RZ, R42.H0_H0 ;  /* 0x2000002aff047230 */ /* 0x000fe40000004100 */
[----:B------:R-:W-:Y:S01]  /*2740*/  FFMA.FTZ R0, R0, R3, RZ ;  /* 0x0000000300007223 */ /* 0x000fe200000100ff */
[----:B------:R-:W-:Y:S02]  /*2750*/  HADD2.F32 R37, -RZ, R37.H1_H1 ;  /* 0x30000025ff257230 */ /* 0x000fe40000004100 */
[C---:B------:R-:W-:Y:S01]  /*2760*/  FFMA.FTZ R39, R3.reuse, R38, RZ ;  /* 0x0000002603277223 */ /* 0x040fe200000100ff */
[----:B------:R-:W-:Y:S01]  /*2770*/  HADD2.F32 R41, -RZ, R41.H1_H1 ;  /* 0x30000029ff297230 */ /* 0x000fe20000004100 */
[----:B------:R-:W-:Y:S01]  /*2780*/  LOP3.LUT R27, R10, 0xf000f0, RZ, 0xc0, !PT ;  /* 0x00f000f00a1b7812 */ /* 0x000fe200078ec0ff */
[C---:B------:R-:W-:Y:S01]  /*2790*/  FFMA.FTZ R38, R3.reuse, R2, RZ ;  /* 0x0000000203267223 */ /* 0x040fe200000100ff */
[----:B------:R-:W-:Y:S01]  /*27a0*/  LOP3.LUT R26, R26, 0x64006400, RZ, 0xfc, !PT ;  /* 0x640064001a1a7812 */ /* 0x000fe200078efcff */
[----:B------:R-:W-:Y:S01]  /*27b0*/  FFMA.FTZ R43, R3, R4, RZ ;  /* 0x00000004032b7223 */ /* 0x000fe200000100ff */
[----:B------:R-:W-:Y:S01]  /*27c0*/  LOP3.LUT R24, R11, 0xf000f0, RZ, 0xc0, !PT ;  /* 0x00f000f00b187812 */ /* 0x000fe200078ec0ff */
[----:B------:R-:W-:Y:S01]  /*27d0*/  FFMA.FTZ R37, R37, R22, R0 ;  /* 0x0000001625257223 */ /* 0x000fe20000010000 */
[----:B------:R-:W-:Y:S01]  /*27e0*/  HADD2.F32 R3, -RZ, R40.H1_H1 ;  /* 0x30000028ff037230 */ /* 0x000fe20000004100 */
[----:B------:R-:W-:Y:S01]  /*27f0*/  LOP3.LUT R0, R25, 0x64006400, RZ, 0xfc, !PT ;  /* 0x6400640019007812 */ /* 0x000fe200078efcff */
[----:B------:R-:W-:Y:S01]  /*2800*/  FFMA.FTZ R41, R22, R41, R38 ;  /* 0x0000002916297223 */ /* 0x000fe20000010026 */
[----:B------:R-:W-:Y:S01]  /*2810*/  LOP3.LUT R2, R27, 0x64006400, RZ, 0xfc, !PT ;  /* 0x640064001b027812 */ /* 0x000fe200078efcff */
[-C--:B------:R-:W-:Y:S01]  /*2820*/  HFMA2 R38, R26, R5.reuse.H0_H0, -72, -72 ;  /* 0xd480d4801a267431 */ /* 0x080fe20000040005 */
[----:B------:R-:W-:Y:S01]  /*2830*/  LOP3.LUT R24, R24, 0x64006400, RZ, 0xfc, !PT ;  /* 0x6400640018187812 */ /* 0x000fe200078efcff */
[----:B------:R-:W-:Y:S01]  /*2840*/  FFMA.FTZ R3, R22, R3, R39 ;  /* 0x0000000316037223 */ /* 0x000fe20000010027 */
[----:B------:R-:W-:-:S02]  /*2850*/  HFMA2 R27, R0, R5.H0_H0, -72, -72 ;  /* 0xd480d480001b7431 */ /* 0x000fc40000040005 */
[----:B------:R-:W-:Y:S02]  /*2860*/  HADD2.F32 R25, -RZ, R42.H1_H1 ;  /* 0x3000002aff197230 */ /* 0x000fe40000004100 */
[-C--:B------:R-:W-:Y:S02]  /*2870*/  HFMA2 R39, R2, R5.reuse.H0_H0, -72, -72 ;  /* 0xd480d48002277431 */ /* 0x080fe40000040005 */
[----:B------:R-:W-:Y:S02]  /*2880*/  HADD2.F32 R2, -RZ, R38.H0_H0 ;  /* 0x20000026ff027230 */ /* 0x000fe40000004100 */
[----:B------:R-:W-:Y:S02]  /*2890*/  HFMA2 R24, R24, R5.H0_H0, -72, -72 ;  /* 0xd480d48018187431 */ /* 0x000fe40000040005 */
[----:B------:R-:W-:Y:S02]  /*28a0*/  HADD2.F32 R0, -RZ, R27.H0_H0 ;  /* 0x2000001bff007230 */ /* 0x000fe40000004100 */
[----:B------:R-:W-:Y:S01]  /*28b0*/  FFMA.FTZ R25, R22, R25, R43 ;  /* 0x0000001916197223 */ /* 0x000fe2000001002b */
[----:B------:R-:W-:-:S02]  /*28c0*/  HADD2.F32 R26, -RZ, R39.H0_H0 ;  /* 0x20000027ff1a7230 */ /* 0x000fc40000004100 */
        /* <DEDUP_REMOVED lines=8> */
[C---:B------:R-:W-:Y:S01]  /*2950*/  FFMA.FTZ R25, R23.reuse, R2, R4 ;  /* 0x0000000217197223 */ /* 0x040fe20000010004 */
[----:B------:R-:W-:Y:S01]  /*2960*/  HADD2.F32 R24, -RZ, R24.H1_H1 ;  /* 0x30000018ff187230 */ /* 0x000fe20000004100 */
[----:B------:R-:W-:Y:S01]  /*2970*/  SHF.R.U32.HI R10, RZ, 0x8, R10 ;  /* 0x00000008ff0a7819 */ /* 0x000fe2000001160a */
[----:B------:R-:W-:Y:S01]  /*2980*/  FFMA.FTZ R37, R0, R23, R37 ;  /* 0x0000001700257223 */ /* 0x000fe20000010025 */
[----:B------:R-:W-:Y:S01]  /*2990*/  LOP3.LUT R2, R14, 0xf000f, RZ, 0xc0, !PT ;  /* 0x000f000f0e027812 */ /* 0x000fe200078ec0ff */
[C---:B------:R-:W-:Y:S01]  /*29a0*/  FFMA.FTZ R41, R23.reuse, R22, R41 ;  /* 0x0000001617297223 */ /* 0x040fe20000010029 */
[----:B------:R-:W-:Y:S01]  /*29b0*/  SHF.R.U32.HI R11, RZ, 0x8, R11 ;  /* 0x00000008ff0b7819 */ /* 0x000fe2000001160b */
[----:B------:R-:W-:Y:S01]  /*29c0*/  FFMA.FTZ R23, R23, R24, R3 ;  /* 0x0000001817177223 */ /* 0x000fe20000010003 */
[----:B------:R-:W-:Y:S01]  /*29d0*/  LOP3.LUT R0, R16, 0xf000f, RZ, 0xc0, !PT ;  /* 0x000f000f10007812 */ /* 0x000fe200078ec0ff */
[--C-:B0-----:R-:W-:Y:S01]  /*29e0*/  HADD2.F32 R20, -RZ, R8.reuse.H0_H0 ;  /* 0x20000008ff147230 */ /* 0x101fe20000004100 */
[----:B------:R-:W-:Y:S01]  /*29f0*/  LOP3.LUT R3, R10, 0xf000f, RZ, 0xc0, !PT ;  /* 0x000f000f0a037812 */ /* 0x000fe200078ec0ff */
[----:B------:R-:W-:Y:S01]  /*2a00*/  HADD2.F32 R8, -RZ, R8.H1_H1 ;  /* 0x30000008ff087230 */ /* 0x000fe20000004100 */
[----:B------:R-:W-:-:S02]  /*2a10*/  LOP3.LUT R2, R2, 0x64006400, RZ, 0xfc, !PT ;  /* 0x6400640002027812 */ /* 0x000fc400078efcff */
[----:B------:R-:W-:Y:S02]  /*2a20*/  LOP3.LUT R4, R11, 0xf000f, RZ, 0xc0, !PT ;  /* 0x000f000f0b047812 */ /* 0x000fe400078ec0ff */
[----:B------:R-:W-:Y:S01]  /*2a30*/  LOP3.LUT R0, R0, 0x64006400, RZ, 0xfc, !PT ;  /* 0x6400640000007812 */ /* 0x000fe200078efcff */
[----:B------:R-:W-:Y:S01]  /*2a40*/  HADD2 R26, R2, -1032, -1032 ;  /* 0xe408e408021a7430 */ /* 0x000fe20000000000 */
[----:B------:R-:W-:Y:S02]  /*2a50*/  LOP3.LUT R3, R3, 0x64006400, RZ, 0xfc, !PT ;  /* 0x6400640003037812 */ /* 0x000fe400078efcff */
[----:B------:R-:W-:Y:S01]  /*2a60*/  LOP3.LUT R4, R4, 0x64006400, RZ, 0xfc, !PT ;  /* 0x6400640004047812 */ /* 0x000fe200078efcff */
[----:B------:R-:W-:Y:S01]  /*2a70*/  HADD2 R24, R0, -1032, -1032 ;  /* 0xe408e40800187430 */ /* 0x000fe20000000000 */
[----:B------:R-:W-:Y:S01]  /*2a80*/  LOP3.LUT R16, R16, 0xf000f0, RZ, 0xc0, !PT ;  /* 0x00f000f010107812 */ /* 0x000fe200078ec0ff */
[----:B------:R-:W-:Y:S02]  /*2a90*/  HADD2 R27, R3, -1032, -1032 ;  /* 0xe408e408031b7430 */ /* 0x000fe40000000000 */
[----:B------:R-:W-:-:S02]  /*2aa0*/  HADD2.F32 R3, -RZ, R26.H0_H0 ;  /* 0x2000001aff037230 */ /* 0x000fc40000004100 */
[----:B------:R-:W-:Y:S02]  /*2ab0*/  HADD2 R38, R4, -1032, -1032 ;  /* 0xe408e40804267430 */ /* 0x000fe40000000000 */
[----:B------:R-:W-:Y:S01]  /*2ac0*/  HADD2.F32 R2, -RZ, R24.H0_H0 ;  /* 0x20000018ff027230 */ /* 0x000fe20000004100 */
[----:B------:R-:W-:Y:S01]  /*2ad0*/  LOP3.LUT R14, R14, 0xf000f0, RZ, 0xc0, !PT ;  /* 0x00f000f00e0e7812 */ /* 0x000fe200078ec0ff */
[--C-:B------:R-:W-:Y:S02]  /*2ae0*/  HADD2.F32 R4, -RZ, R27.reuse.H0_H0 ;  /* 0x2000001bff047230 */ /* 0x100fe40000004100 */
[----:B------:R-:W-:Y:S01]  /*2af0*/  FFMA.FTZ R25, R20, R3, R25 ;  /* 0x0000000314197223 */ /* 0x000fe20000010019 */
[----:B------:R-:W-:Y:S02]  /*2b00*/  HADD2.F32 R22, -RZ, R38.H0_H0 ;  /* 0x20000026ff167230 */ /* 0x000fe40000004100 */
[----:B------:R-:W-:Y:S01]  /*2b10*/  FFMA.FTZ R2, R2, R20, R37 ;  /* 0x0000001402027223 */ /* 0x000fe20000010025 */
[----:B------:R-:W-:Y:S01]  /*2b20*/  HADD2.F32 R3, -RZ, R24.H1_H1 ;  /* 0x30000018ff037230 */ /* 0x000fe20000004100 */
[----:B------:R-:W-:Y:S01]  /*2b30*/  LOP3.LUT R10, R10, 0xf000f0, RZ, 0xc0, !PT ;  /* 0x00f000f00a0a7812 */ /* 0x000fe200078ec0ff */
[C---:B------:R-:W-:Y:S01]  /*2b40*/  FFMA.FTZ R4, R20.reuse, R4, R41 ;  /* 0x0000000414047223 */ /* 0x040fe20000010029 */
[----:B------:R-:W-:Y:S01]  /*2b50*/  LOP3.LUT R11, R11, 0xf000f0, RZ, 0xc0, !PT ;  /* 0x00f000f00b0b7812 */ /* 0x000fe200078ec0ff */
[----:B------:R-:W-:Y:S01]  /*2b60*/  FFMA.FTZ R37, R20, R22, R23 ;  /* 0x0000001614257223 */ /* 0x000fe20000010017 */
[----:B------:R-:W-:Y:S01]  /*2b70*/  LOP3.LUT R16, R16, 0x64006400, RZ, 0xfc, !PT ;  /* 0x6400640010107812 */ /* 0x000fe200078efcff */
[----:B------:R-:W-:Y:S01]  /*2b80*/  FFMA.FTZ R3, R3, R8, R2 ;  /* 0x0000000803037223 */ /* 0x000fe20000010002 */
[----:B------:R-:W-:Y:S01]  /*2b90*/  LOP3.LUT R14, R14, 0x64006400, RZ, 0xfc, !PT ;  /* 0x640064000e0e7812 */ /* 0x000fe200078efcff */
[----:B------:R-:W-:Y:S01]  /*2ba0*/  HADD2.F32 R23, -RZ, R26.H1_H1 ;  /* 0x3000001aff177230 */ /* 0x000fe20000004100 */
[----:B------:R-:W-:Y:S01]  /*2bb0*/  LOP3.LUT R10, R10, 0x64006400, RZ, 0xfc, !PT ;  /* 0x640064000a0a7812 */ /* 0x000fe200078efcff */
[----:B------:R-:W-:Y:S01]  /*2bc0*/  HADD2.F32 R27, -RZ, R27.H1_H1 ;  /* 0x3000001bff1b7230 */ /* 0x000fe20000004100 */
[----:B------:R-:W-:Y:S01]  /*2bd0*/  LOP3.LUT R2, R11, 0x64006400, RZ, 0xfc, !PT ;  /* 0x640064000b027812 */ /* 0x000fe200078efcff */
[----:B------:R-:W-:-:S02]  /*2be0*/  HFMA2 R20, R16, R5.H0_H0, -72, -72 ;  /* 0xd480d48010147431 */ /* 0x000fc40000040005 */
[C---:B------:R-:W-:Y:S01]  /*2bf0*/  FFMA.FTZ R23, R8.reuse, R23, R25 ;  /* 0x0000001708177223 */ /* 0x040fe20000010019 */
[-C--:B------:R-:W-:Y:S02]  /*2c00*/  HFMA2 R14, R14, R5.reuse.H0_H0, -72, -72 ;  /* 0xd480d4800e0e7431 */ /* 0x080fe40000040005 */
[----:B------:R-:W-:Y:S01]  /*2c10*/  FFMA.FTZ R27, R8, R27, R4 ;  /* 0x0000001b081b7223 */ /* 0x000fe20000010004 */
[-C--:B------:R-:W-:Y:S02]  /*2c20*/  HFMA2 R22, R10, R5.reuse.H0_H0, -72, -72 ;  /* 0xd480d4800a167431 */ /* 0x080fe40000040005 */
[----:B------:R-:W-:Y:S02]  /*2c30*/  HADD2.F32 R25, -RZ, R38.H1_H1 ;  /* 0x30000026ff197230 */ /* 0x000fe40000004100 */
[----:B------:R-:W-:Y:S02]  /*2c40*/  HFMA2 R24, R2, R5.H0_H0, -72, -72 ;  /* 0xd480d48002187431 */ /* 0x000fe40000040005 */
[----:B------:R-:W-:-:S02]  /*2c50*/  HADD2.F32 R0, -RZ, R9.H0_H0 ;  /* 0x20000009ff007230 */ /* 0x000fc40000004100 */
        /* <DEDUP_REMOVED lines=34> */
.L_x_3298:
[----:B------:R-:W-:Y:S05]  /*2e80*/  @!P0 BRA `(.L_x_3299) ;  /* 0x00000008003c8947 */ /* 0x000fea0003800000 */
[----:B------:R0:W2:Y:S04]  /*2e90*/  LDG.E.128.CONSTANT R8, desc[UR6][R18.64] ;  /* 0x0000000612087981 */ /* 0x0000a8000c1e9d00 */
[----:B------:R-:W1:Y:S02]  /*2ea0*/  LDS.64 R22, [UR4+0x10] ;  /* 0x00001004ff167984 */ /* 0x000e640008000a00 */
[--C-:B-1----:R-:W-:Y:S02]  /*2eb0*/  HADD2.F32 R3, -RZ, R22.reuse.H0_H0 ;  /* 0x20000016ff037230 */ /* 0x102fe40000004100 */
[----:B------:R-:W-:Y:S02]  /*2ec0*/  HADD2.F32 R22, -RZ, R22.H1_H1 ;  /* 0x30000016ff167230 */ /* 0x000fe40000004100 */
[----:B0-----:R-:W-:-:S02]  /*2ed0*/  HADD2.F32 R18, -RZ, R23.H0_H0 ;  /* 0x20000017ff127230 */ /* 0x001fc40000004100 */
[----:B------:R-:W-:Y:S01]  /*2ee0*/  HADD2.F32 R23, -RZ, R23.H1_H1 ;  /* 0x30000017ff177230 */ /* 0x000fe20000004100 */
[C---:B--2---:R-:W-:Y:S02]  /*2ef0*/  LOP3.LUT R0, R8.reuse, 0xf000f, RZ, 0xc0, !PT ;  /* 0x000f000f08007812 */ /* 0x044fe400078ec0ff */
[----:B------:R-:W-:Y:S02]  /*2f00*/  LOP3.LUT R20, R8, 0xf000f0, RZ, 0xc0, !PT ;  /* 0x00f000f008147812 */ /* 0x000fe400078ec0ff */
[----:B------:R-:W-:Y:S02]  /*2f10*/  LOP3.LUT R0, R0, 0x64006400, RZ, 0xfc, !PT ;  /* 0x6400640000007812 */ /* 0x000fe400078efcff */
[----:B------:R-:W-:Y:S02]  /*2f20*/  SHF.R.U32.HI R16, RZ, 0x8, R8 ;  /* 0x00000008ff107819 */ /* 0x000fe40000011608 */
[----:B------:R-:W-:Y:S01]  /*2f30*/  LOP3.LUT R2, R9, 0xf000f, RZ, 0xc0, !PT ;  /* 0x000f000f09027812 */ /* 0x000fe200078ec0ff */
[----:B------:R-:W-:Y:S01]  /*2f40*/  HADD2 R27, R0, -1032, -1032 ;  /* 0xe408e408001b7430 */ /* 0x000fe20000000000 */
[----:B------:R-:W-:-:S02]  /*2f50*/  LOP3.LUT R4, R10, 0xf000f, RZ, 0xc0, !PT ;  /* 0x000f000f0a047812 */ /* 0x000fc400078ec0ff */
[----:B------:R-:W-:Y:S02]  /*2f60*/  LOP3.LUT R8, R11, 0xf000f, RZ, 0xc0, !PT ;  /* 0x000f000f0b087812 */ /* 0x000fe400078ec0ff */
[----:B------:R-:W-:Y:S01]  /*2f70*/  LOP3.LUT R2, R2, 0x64006400, RZ, 0xfc, !PT ;  /* 0x6400640002027812 */ /* 0x000fe200078efcff */
[--C-:B------:R-:W-:Y:S01]  /*2f80*/  HADD2.F32 R0, -RZ, R27.reuse.H0_H0 ;  /* 0x2000001bff007230 */ /* 0x100fe20000004100 */
[----:B------:R-:W-:Y:S01]  /*2f90*/  LOP3.LUT R4, R4, 0x64006400, RZ, 0xfc, !PT ;  /* 0x6400640004047812 */ /* 0x000fe200078efcff */
[----:B------:R-:W-:Y:S01]  /*2fa0*/  HADD2.F32 R27, -RZ, R27.H1_H1 ;  /* 0x3000001bff1b7230 */ /* 0x000fe20000004100 */
[----:B------:R-:W-:Y:S01]  /*2fb0*/  LOP3.LUT R8, R8, 0x64006400, RZ, 0xfc, !PT ;  /* 0x6400640008087812 */ /* 0x000fe200078efcff */
[----:B------:R-:W-:Y:S02]  /*2fc0*/  HADD2 R38, R2, -1032, -1032 ;  /* 0xe408e40802267430 */ /* 0x000fe40000000000 */
[----:B------:R-:W-:Y:S01]  /*2fd0*/  FFMA.FTZ R0, R0, R3, RZ ;  /* 0x0000000300007223 */ /* 0x000fe200000100ff */
[----:B------:R-:W-:Y:S01]  /*2fe0*/  HADD2 R39, R4, -1032, -1032 ;  /* 0xe408e40804277430 */ /* 0x000fe20000000000 */
[----:B------:R-:W-:Y:S01]  /*2ff0*/  LOP3.LUT R24, R9, 0xf000f0, RZ, 0xc0, !PT ;  /* 0x00f000f009187812 */ /* 0x000fe200078ec0ff */
[----:B------:R-:W-:Y:S01]  /*3000*/  HADD2 R40, R8, -1032, -1032 ;  /* 0xe408e40808287430 */ /* 0x000fe20000000000 */
[----:B------:R-:W-:Y:S01]  /*3010*/  SHF.R.U32.HI R14, RZ, 0x8, R9 ;  /* 0x00000008ff0e7819 */ /* 0x000fe20000011609 */
[----:B------:R-:W-:Y:S01]  /*3020*/  HADD2.F32 R26, -RZ, R38.H0_H0 ;  /* 0x20000026ff1a7230 */ /* 0x000fe20000004100 */
[----:B------:R-:W-:Y:S01]  /*3030*/  LOP3.LUT R25, R10, 0xf000f0, RZ, 0xc0, !PT ;  /* 0x00f000f00a197812 */ /* 0x000fe200078ec0ff */
[----:B------:R-:W0:Y:S01]  /*3040*/  LDS.64 R8, [UR4+0x18] ;  /* 0x00001804ff087984 */ /* 0x000e220008000a00 */
[----:B------:R-:W-:-:S02]  /*3050*/  HADD2.F32 R2, -RZ, R39.H0_H0 ;  /* 0x20000027ff027230 */ /* 0x000fc40000004100 */
[----:B------:R-:W-:Y:S01]  /*3060*/  FFMA.FTZ R27, R27, R22, R0 ;  /* 0x000000161b1b7223 */ /* 0x000fe20000010000 */
[----:B------:R-:W-:Y:S01]  /*3070*/  HADD2.F32 R4, -RZ, R40.H0_H0 ;  /* 0x20000028ff047230 */ /* 0x000fe20000004100 */
[----:B------:R-:W-:Y:S01]  /*3080*/  LOP3.LUT R24, R24, 0x64006400, RZ, 0xfc, !PT ;  /* 0x6400640018187812 */ /* 0x000fe200078efcff */
[----:B------:R-:W-:Y:S01]  /*3090*/  FFMA.FTZ R37, R3, R26, RZ ;  /* 0x0000001a03257223 */ /* 0x000fe200000100ff */
[----:B------:R-:W-:Y:S01]  /*30a0*/  LOP3.LUT R0, R25, 0x64006400, RZ, 0xfc, !PT ;  /* 0x6400640019007812 */ /* 0x000fe200078efcff */
[C---:B------:R-:W-:Y:S01]  /*30b0*/  FFMA.FTZ R2, R3.reuse, R2, RZ ;  /* 0x0000000203027223 */ /* 0x040fe200000100ff */
[----:B------:R-:W-:Y:S01]  /*30c0*/  LOP3.LUT R20, R20, 0x64006400, RZ, 0xfc, !PT ;  /* 0x6400640014147812 */ /* 0x000fe200078efcff */
[----:B------:R-:W-:Y:S01]  /*30d0*/  FFMA.FTZ R41, R3, R4, RZ ;  /* 0x0000000403297223 */ /* 0x000fe200000100ff */
[----:B------:R-:W-:Y:S01]  /*30e0*/  LOP3.LUT R19, R11, 0xf000f0, RZ, 0xc0, !PT ;  /* 0x00f000f00b137812 */ /* 0x000fe200078ec0ff */
[----:B------:R-:W-:Y:S02]  /*30f0*/  HADD2.F32 R3, -RZ, R38.H1_H1 ;  /* 0x30000026ff037230 */ /* 0x000fe40000004100 */
[----:B------:R-:W-:-:S02]  /*3100*/  HFMA2 R24, R24, R5.H0_H0, -72, -72 ;  /* 0xd480d48018187431 */ /* 0x000fc40000040005 */
[----:B------:R-:W-:Y:S02]  /*3110*/  HADD2.F32 R39, -RZ, R39.H1_H1 ;  /* 0x30000027ff277230 */ /* 0x000fe40000004100 */
[-C--:B------:R-:W-:Y:S01]  /*3120*/  HFMA2 R26, R0, R5.reuse.H0_H0, -72, -72 ;  /* 0xd480d480001a7431 */ /* 0x080fe20000040005 */
[----:B------:R-:W-:Y:S01]  /*3130*/  LOP3.LUT R0, R19, 0x64006400, RZ, 0xfc, !PT ;  /* 0x6400640013007812 */ /* 0x000fe200078efcff */
[-C--:B------:R-:W-:Y:S02]  /*3140*/  HFMA2 R25, R20, R5.reuse.H0_H0, -72, -72 ;  /* 0xd480d48014197431 */ /* 0x080fe40000040005 */
[C---:B------:R-:W-:Y:S01]  /*3150*/  FFMA.FTZ R3, R22.reuse, R3, R37 ;  /* 0x0000000316037223 */ /* 0x040fe20000010025 */
[----:B------:R-:W-:Y:S01]  /*3160*/  FFMA.FTZ R39, R22, R39, R2 ;  /* 0x0000002716277223 */ /* 0x000fe20000010002 */
[----:B------:R-:W-:Y:S02]  /*3170*/  HADD2.F32 R4, -RZ, R24.H0_H0 ;  /* 0x20000018ff047230 */ /* 0x000fe40000004100 */
[----:B------:R-:W-:-:S02]  /*3180*/  HFMA2 R37, R0, R5.H0_H0, -72, -72 ;  /* 0xd480d48000257431 */ /* 0x000fc40000040005 */
[----:B------:R-:W-:Y:S01]  /*3190*/  HADD2.F32 R2, -RZ, R25.H0_H0 ;  /* 0x20000019ff027230 */ /* 0x000fe20000004100 */
[----:B------:R-:W-:Y:S01]  /*31a0*/  SHF.R.U32.HI R10, RZ, 0x8, R10 ;  /* 0x00000008ff0a7819 */ /* 0x000fe2000001160a */
[----:B------:R-:W-:Y:S02]  /*31b0*/  HADD2.F32 R19, -RZ, R40.H1_H1 ;  /* 0x30000028ff137230 */ /* 0x000fe40000004100 */
[----:B------:R-:W-:Y:S01]  /*31c0*/  FFMA.FTZ R4, R18, R4, R3 ;  /* 0x0000000412047223 */ /* 0x000fe20000010003 */
[----:B------:R-:W-:Y:S02]  /*31d0*/  HADD2.F32 R3, -RZ, R37.H0_H0 ;  /* 0x20000025ff037230 */ /* 0x000fe40000004100 */
[----:B------:R-:W-:Y:S01]  /*31e0*/  FFMA.FTZ R27, R2, R18, R27 ;  /* 0x00000012021b7223 */ /* 0x000fe2000001001b */
[----:B------:R-:W-:Y:S02]  /*31f0*/  HADD2.F32 R2, -RZ, R24.H1_H1 ;  /* 0x30000018ff027230 */ /* 0x000fe40000004100 */
[----:B------:R-:W-:Y:S01]  /*3200*/  FFMA.FTZ R19, R22, R19, R41 ;  /* 0x0000001316137223 */ /* 0x000fe20000010029 */
[----:B------:R-:W-:Y:S01]  /*3210*/  HADD2.F32 R0, -RZ, R25.H1_H1 ;  /* 0x30000019ff007230 */ /* 0x000fe20000004100 */
[----:B------:R-:W-:Y:S01]  /*3220*/  SHF.R.U32.HI R11, RZ, 0x8, R11 ;  /* 0x00000008ff0b7819 */ /* 0x000fe2000001160b */
[----:B------:R-:W-:-:S02]  /*3230*/  HADD2.F32 R22, -RZ, R37.H1_H1 ;  /* 0x30000025ff167230 */ /* 0x000fc40000004100 */
[----:B------:R-:W-:Y:S01]  /*3240*/  FFMA.FTZ R3, R18, R3, R19 ;  /* 0x0000000312037223 */ /* 0x000fe20000010013 */
[C---:B------:R-:W-:Y:S01]  /*3250*/  FFMA.FTZ R19, R23.reuse, R2, R4 ;  /* 0x0000000217137223 */ /* 0x040fe20000010004 */
[----:B------:R-:W-:Y:S01]  /*3260*/  LOP3.LUT R2, R14, 0xf000f, RZ, 0xc0, !PT ;  /* 0x000f000f0e027812 */ /* 0x000fe200078ec0ff */
[----:B------:R-:W-:Y:S01]  /*3270*/  FFMA.FTZ R27, R0, R23, R27 ;  /* 0x00000017001b7223 */ /* 0x000fe2000001001b */
[----:B------:R-:W-:Y:S01]  /*3280*/  LOP3.LUT R0, R16, 0xf000f, RZ, 0xc0, !PT ;  /* 0x000f000f10007812 */ /* 0x000fe200078ec0ff */
[----:B------:R-:W-:Y:S01]  /*3290*/  FFMA.FTZ R25, R23, R22, R3 ;  /* 0x0000001617197223 */ /* 0x000fe20000010003 */
[----:B------:R-:W-:Y:S01]  /*32a0*/  LOP3.LUT R3, R10, 0xf000f, RZ, 0xc0, !PT ;  /* 0x000f000f0a037812 */ /* 0x000fe200078ec0ff */
[----:B------:R-:W-:Y:S01]  /*32b0*/  HADD2.F32 R20, -RZ, R26.H0_H0 ;  /* 0x2000001aff147230 */ /* 0x000fe20000004100 */
[----:B------:R-:W-:Y:S02]  /*32c0*/  LOP3.LUT R2, R2, 0x64006400, RZ, 0xfc, !PT ;  /* 0x6400640002027812 */ /* 0x000fe400078efcff */
[----:B------:R-:W-:-:S02]  /*32d0*/  LOP3.LUT R0, R0, 0x64006400, RZ, 0xfc, !PT ;  /* 0x6400640000007812 */ /* 0x000fc400078efcff */
[----:B------:R-:W-:Y:S01]  /*32e0*/  LOP3.LUT R4, R11, 0xf000f, RZ, 0xc0, !PT ;  /* 0x000f000f0b047812 */ /* 0x000fe200078ec0ff */
[----:B------:R-:W-:Y:S01]  /*32f0*/  HADD2 R24, R2, -1032, -1032 ;  /* 0xe408e40802187430 */ /* 0x000fe20000000000 */
[----:B------:R-:W-:Y:S01]  /*3300*/  LOP3.LUT R3, R3, 0x64006400, RZ, 0xfc, !PT ;  /* 0x6400640003037812 */ /* 0x000fe200078efcff */
[----:B------:R-:W-:Y:S01]  /*3310*/  FFMA.FTZ R39, R18, R20, R39 ;  /* 0x0000001412277223 */ /* 0x000fe20000010027 */
[----:B------:R-:W-:Y:S01]  /*3320*/  LOP3.LUT R4, R4, 0x64006400, RZ, 0xfc, !PT ;  /* 0x6400640004047812 */ /* 0x000fe200078efcff */
[----:B------:R-:W-:Y:S02]  /*3330*/  HADD2 R22, R0, -1032, -1032 ;  /* 0xe408e40800167430 */ /* 0x000fe40000000000 */
[----:B------:R-:W-:Y:S02]  /*3340*/  HADD2.F32 R20, -RZ, R26.H1_H1 ;  /* 0x3000001aff147230 */ /* 0x000fe40000004100 */
[----:B------:R-:W-:Y:S02]  /*3350*/  HADD2 R26, R3, -1032, -1032 ;  /* 0xe408e408031a7430 */ /* 0x000fe40000000000 */
[----:B0-----:R-:W-:-:S02]  /*3360*/  HADD2.F32 R18, -RZ, R8.H0_H0 ;  /* 0x20000008ff127230 */ /* 0x001fc40000004100 */
[----:B------:R-:W-:Y:S02]  /*3370*/  HADD2 R37, R4, -1032, -1032 ;  /* 0xe408e40804257430 */ /* 0x000fe40000000000 */
[----:B------:R-:W-:Y:S02]  /*3380*/  HADD2.F32 R3, -RZ, R24.H0_H0 ;  /* 0x20000018ff037230 */ /* 0x000fe40000004100 */
[----:B------:R-:W-:Y:S01]  /*3390*/  FFMA.FTZ R39, R23, R20, R39 ;  /* 0x0000001417277223 */ /* 0x000fe20000010027 */
[----:B------:R-:W-:Y:S01]  /*33a0*/  HADD2.F32 R2, -RZ, R22.H0_H0 ;  /* 0x20000016ff027230 */ /* 0x000fe20000004100 */
[----:B------:R-:W-:Y:S01]  /*33b0*/  LOP3.LUT R16, R16, 0xf000f0, RZ, 0xc0, !PT ;  /* 0x00f000f010107812 */ /* 0x000fe200078ec0ff */
[----:B------:R-:W-:Y:S02]  /*33c0*/  HADD2.F32 R8, -RZ, R8.H1_H1 ;  /* 0x30000008ff087230 */ /* 0x000fe40000004100 */
[----:B------:R-:W-:Y:S01]  /*33d0*/  FFMA.FTZ R23, R18, R3, R19 ;  /* 0x0000000312177223 */ /* 0x000fe20000010013 */
[----:B------:R-:W-:-:S02]  /*33e0*/  HADD2.F32 R3, -RZ, R22.H1_H1 ;  /* 0x30000016ff037230 */ /* 0x000fc40000004100 */
[----:B------:R-:W-:Y:S01]  /*33f0*/  FFMA.FTZ R2, R2, R18, R27 ;  /* 0x0000001202027223 */ /* 0x000fe2000001001b */
[----:B------:R-:W-:Y:S01]  /*3400*/  HADD2.F32 R20, -RZ, R37.H0_H0 ;  /* 0x20000025ff147230 */ /* 0x000fe20000004100 */
[----:B------:R-:W-:Y:S01]  /*3410*/  LOP3.LUT R14, R14, 0xf000f0, RZ, 0xc0, !PT ;  /* 0x00f000f00e0e7812 */ /* 0x000fe200078ec0ff */
[----:B------:R-:W-:Y:S01]  /*3420*/  HADD2.F32 R4, -RZ, R26.H0_H0 ;  /* 0x2000001aff047230 */ /* 0x000fe20000004100 */
[----:B------:R-:W-:Y:S01]  /*3430*/  LOP3.LUT R10, R10, 0xf000f0, RZ, 0xc0, !PT ;  /* 0x00f000f00a0a7812 */ /* 0x000fe200078ec0ff */
[----:B------:R-:W-:Y:S01]  /*3440*/  FFMA.FTZ R3, R3, R8, R2 ;  /* 0x0000000803037223 */ /* 0x000fe20000010002 */
[----:B------:R-:W-:Y:S01]  /*3450*/  LOP3.LUT R11, R11, 0xf000f0, RZ, 0xc0, !PT ;  /* 0x00f000f00b0b7812 */ /* 0x000fe200078ec0ff */
[----:B------:R-:W-:Y:S01]  /*3460*/  FFMA.FTZ R27, R18, R20, R25 ;  /* 0x00000014121b7223 */ /* 0x000fe20000010019 */
[----:B------:R-:W-:Y:S01]  /*3470*/  LOP3.LUT R16, R16, 0x64006400, RZ, 0xfc, !PT ;  /* 0x6400640010107812 */ /* 0x000fe200078efcff */
[----:B------:R-:W-:Y:S01]  /*3480*/  HADD2.F32 R19, -RZ, R24.H1_H1 ;  /* 0x30000018ff137230 */ /* 0x000fe20000004100 */
[----:B------:R-:W-:Y:S01]  /*3490*/  LOP3.LUT R14, R14, 0x64006400, RZ, 0xfc, !PT ;  /* 0x640064000e0e7812 */ /* 0x000fe200078efcff */
[----:B------:R-:W-:Y:S01]  /*34a0*/  FFMA.FTZ R4, R18, R4, R39 ;  /* 0x0000000412047223 */ /* 0x000fe20000010027 */
        /* <DEDUP_REMOVED lines=45> */
.L_x_3299:
[----:B------:R-:W-:Y:S05]  /*3780*/  @!P0 BRA `(.L_x_3300) ;  /* 0x00000008003c8947 */ /* 0x000fea0003800000 */
[----:B------:R-:W2:Y:S04]  /*3790*/  LDG.E.128.CONSTANT R8, desc[UR6][R12.64] ;  /* 0x000000060c087981 */ /* 0x000ea8000c1e9d00 */
[----:B------:R-:W0:Y:S02]  /*37a0*/  LDS.64 R18, [UR4+0x20] ;  /* 0x00002004ff127984 */ /* 0x000e240008000a00 */
[--C-:B0-----:R-:W-:Y:S02]  /*37b0*/  HADD2.F32 R3, -RZ, R18.reuse.H0_H0 ;  /* 0x20000012ff037230 */ /* 0x101fe40000004100 */
[----:B------:R-:W-:Y:S02]  /*37c0*/  HADD2.F32 R20, -RZ, R18.H1_H1 ;  /* 0x30000012ff147230 */ /* 0x000fe40000004100 */
[----:B------:R-:W-:-:S02]  /*37d0*/  HADD2.F32 R18, -RZ, R19.H0_H0 ;  /* 0x20000013ff127230 */ /* 0x000fc40000004100 */
[----:B------:R-:W-:Y:S01]  /*37e0*/  HADD2.F32 R19, -RZ, R19.H1_H1 ;  /* 0x30000013ff137230 */ /* 0x000fe20000004100 */
[C---:B--2---:R-:W-:Y:S02]  /*37f0*/  LOP3.LUT R0, R8.reuse, 0xf000f, RZ, 0xc0, !PT ;  /* 0x000f000f08007812 */ /* 0x044fe400078ec0ff */
[----:B------:R-:W-:Y:S02]  /*3800*/  LOP3.LUT R22, R8, 0xf000f0, RZ, 0xc0, !PT ;  /* 0x00f000f008167812 */ /* 0x000fe400078ec0ff */
[----:B------:R-:W-:Y:S02]  /*3810*/  SHF.R.U32.HI R16, RZ, 0x8, R8 ;  /* 0x00000008ff107819 */ /* 0x000fe40000011608 */
        /* <DEDUP_REMOVED lines=15> */
[----:B------:R-:W-:Y:S02]  /*3910*/  HADD2.F32 R2, -RZ, R39.H0_H0 ;  /* 0x20000027ff027230 */ /* 0x000fe40000004100 */
[----:B------:R-:W-:Y:S01]  /*3920*/  FFMA.FTZ R0, R0, R3, RZ ;  /* 0x0000000300007223 */ /* 0x000fe200000100ff */
[----:B------:R-:W-:Y:S01]  /*3930*/  HADD2.F32 R4, -RZ, R40.H0_H0 ;  /* 0x20000028ff047230 */ /* 0x000fe20000004100 */
[----:B------:R-:W0:Y:S01]  /*3940*/  LDS.64 R8, [UR4+0x28] ;  /* 0x00002804ff087984 */ /* 0x000e220008000a00 */
[----:B------:R-:W-:Y:S02]  /*3950*/  HADD2.F32 R27, -RZ, R27.H1_H1 ;  /* 0x3000001bff1b7230 */ /* 0x000fe40000004100 */
[C---:B------:R-:W-:Y:S01]  /*3960*/  FFMA.FTZ R37, R3.reuse, R26, RZ ;  /* 0x0000001a03257223 */ /* 0x040fe200000100ff */
[C---:B------:R-:W-:Y:S01]  /*3970*/  FFMA.FTZ R2, R3.reuse, R2, RZ ;  /* 0x0000000203027223 */ /* 0x040fe200000100ff */
[----:B------:R-:W-:Y:S01]  /*3980*/  FFMA.FTZ R41, R3, R4, RZ ;  /* 0x0000000403297223 */ /* 0x000fe200000100ff */
[----:B------:R-:W-:-:S02]  /*3990*/  HADD2.F32 R3, -RZ, R38.H1_H1 ;  /* 0x30000026ff037230 */ /* 0x000fc40000004100 */
[----:B------:R-:W-:Y:S01]  /*39a0*/  FFMA.FTZ R27, R27, R20, R0 ;  /* 0x000000141b1b7223 */ /* 0x000fe20000010000 */
[----:B------:R-:W-:Y:S01]  /*39b0*/  LOP3.LUT R0, R23, 0x64006400, RZ, 0xfc, !PT ;  /* 0x6400640017007812 */ /* 0x000fe200078efcff */
[----:B------:R-:W-:Y:S01]  /*39c0*/  HADD2.F32 R39, -RZ, R39.H1_H1 ;  /* 0x30000027ff277230 */ /* 0x000fe20000004100 */
[----:B------:R-:W-:Y:S01]  /*39d0*/  LOP3.LUT R24, R10, 0xf000f0, RZ, 0xc0, !PT ;  /* 0x00f000f00a187812 */ /* 0x000fe200078ec0ff */
[----:B------:R-:W-:Y:S01]  /*39e0*/  FFMA.FTZ R3, R20, R3, R37 ;  /* 0x0000000314037223 */ /* 0x000fe20000010025 */
[----:B------:R-:W-:Y:S01]  /*39f0*/  LOP3.LUT R22, R22, 0x64006400, RZ, 0xfc, !PT ;  /* 0x6400640016167812 */ /* 0x000fe200078efcff */
[-C--:B------:R-:W-:Y:S01]  /*3a00*/  HFMA2 R37, R0, R5.reuse.H0_H0, -72, -72 ;  /* 0xd480d48000257431 */ /* 0x080fe20000040005 */
[----:B------:R-:W-:Y:S01]  /*3a10*/  LOP3.LUT R25, R11, 0xf000f0, RZ, 0xc0, !PT ;  /* 0x00f000f00b197812 */ /* 0x000fe200078ec0ff */
[----:B------:R-:W-:Y:S01]  /*3a20*/  FFMA.FTZ R39, R20, R39, R2 ;  /* 0x0000002714277223 */ /* 0x000fe20000010002 */
[----:B------:R-:W-:Y:S01]  /*3a30*/  LOP3.LUT R24, R24, 0x64006400, RZ, 0xfc, !PT ;  /* 0x6400640018187812 */ /* 0x000fe200078efcff */
[-C--:B------:R-:W-:Y:S01]  /*3a40*/  HFMA2 R26, R22, R5.reuse.H0_H0, -72, -72 ;  /* 0xd480d480161a7431 */ /* 0x080fe20000040005 */
[----:B------:R-:W-:Y:S01]  /*3a50*/  LOP3.LUT R0, R25, 0x64006400, RZ, 0xfc, !PT ;  /* 0x6400640019007812 */ /* 0x000fe200078efcff */
[----:B------:R-:W-:Y:S01]  /*3a60*/  HADD2.F32 R4, -RZ, R37.H0_H0 ;  /* 0x20000025ff047230 */ /* 0x000fe20000004100 */
[----:B------:R-:W-:Y:S01]  /*3a70*/  SHF.R.U32.HI R10, RZ, 0x8, R10 ;  /* 0x00000008ff0a7819 */ /* 0x000fe2000001160a */
[----:B------:R-:W-:-:S02]  /*3a80*/  HFMA2 R24, R24, R5.H0_H0, -72, -72 ;  /* 0xd480d48018187431 */ /* 0x000fc40000040005 */
[----:B------:R-:W-:Y:S02]  /*3a90*/  HADD2.F32 R2, -RZ, R26.H0_H0 ;  /* 0x2000001aff027230 */ /* 0x000fe40000004100 */
[----:B------:R-:W-:Y:S02]  /*3aa0*/  HFMA2 R25, R0, R5.H0_H0, -72, -72 ;  /* 0xd480d48000197431 */ /* 0x000fe40000040005 */
[----:B------:R-:W-:Y:S02]  /*3ab0*/  HADD2.F32 R23, -RZ, R40.H1_H1 ;  /* 0x30000028ff177230 */ /* 0x000fe40000004100 */
        /* <DEDUP_REMOVED lines=10> */
[C---:B------:R-:W-:Y:S01]  /*3b60*/  FFMA.FTZ R23, R19.reuse, R2, R4 ;  /* 0x0000000213177223 */ /* 0x040fe20000010004 */
[----:B------:R-:W-:Y:S01]  /*3b70*/  HADD2.F32 R22, -RZ, R25.H1_H1 ;  /* 0x30000019ff167230 */ /* 0x000fe20000004100 */
[----:B------:R-:W-:Y:S01]  /*3b80*/  LOP3.LUT R2, R14, 0xf000f, RZ, 0xc0, !PT ;  /* 0x000f000f0e027812 */ /* 0x000fe200078ec0ff */
[----:B------:R-:W-:Y:S01]  /*3b90*/  FFMA.FTZ R27, R0, R19, R27 ;  /* 0x00000013001b7223 */ /* 0x000fe2000001001b */
[----:B------:R-:W-:Y:S01]  /*3ba0*/  SHF.R.U32.HI R11, RZ, 0x8, R11 ;  /* 0x00000008ff0b7819 */ /* 0x000fe2000001160b */
[C---:B------:R-:W-:Y:S01]  /*3bb0*/  FFMA.FTZ R39, R19.reuse, R20, R39 ;  /* 0x0000001413277223 */ /* 0x040fe20000010027 */
[----:B------:R-:W-:Y:S01]  /*3bc0*/  LOP3.LUT R0, R16, 0xf000f, RZ, 0xc0, !PT ;  /* 0x000f000f10007812 */ /* 0x000fe200078ec0ff */
[----:B------:R-:W-:Y:S01]  /*3bd0*/  FFMA.FTZ R19, R19, R22, R3 ;  /* 0x0000001613137223 */ /* 0x000fe20000010003 */
[----:B------:R-:W-:Y:S01]  /*3be0*/  LOP3.LUT R3, R10, 0xf000f, RZ, 0xc0, !PT ;  /* 0x000f000f0a037812 */ /* 0x000fe200078ec0ff */
[--C-:B0-----:R-:W-:Y:S01]  /*3bf0*/  HADD2.F32 R18, -RZ, R8.reuse.H0_H0 ;  /* 0x20000008ff127230 */ /* 0x101fe20000004100 */
[----:B------:R-:W-:Y:S01]  /*3c00*/  LOP3.LUT R2, R2, 0x64006400, RZ, 0xfc, !PT ;  /* 0x6400640002027812 */ /* 0x000fe200078efcff */
[----:B------:R-:W-:Y:S01]  /*3c10*/  HADD2.F32 R8, -RZ, R8.H1_H1 ;  /* 0x30000008ff087230 */ /* 0x000fe20000004100 */
[----:B------:R-:W-:-:S02]  /*3c20*/  LOP3.LUT R4, R11, 0xf000f, RZ, 0xc0, !PT ;  /* 0x000f000f0b047812 */ /* 0x000fc400078ec0ff */
[----:B------:R-:W-:Y:S01]  /*3c30*/  LOP3.LUT R0, R0, 0x64006400, RZ, 0xfc, !PT ;  /* 0x6400640000007812 */ /* 0x000fe200078efcff */
[----:B------:R-:W-:Y:S01]  /*3c40*/  HADD2 R24, R2, -1032, -1032 ;  /* 0xe408e40802187430 */ /* 0x000fe20000000000 */
[----:B------:R-:W-:Y:S02]  /*3c50*/  LOP3.LUT R3, R3, 0x64006400, RZ, 0xfc, !PT ;  /* 0x6400640003037812 */ /* 0x000fe400078efcff */
[----:B------:R-:W-:Y:S01]  /*3c60*/  LOP3.LUT R4, R4, 0x64006400, RZ, 0xfc, !PT ;  /* 0x6400640004047812 */ /* 0x000fe200078efcff */
[----:B------:R-:W-:Y:S01]  /*3c70*/  HADD2 R22, R0, -1032, -1032 ;  /* 0xe408e40800167430 */ /* 0x000fe20000000000 */
[----:B------:R-:W-:Y:S01]  /*3c80*/  LOP3.LUT R16, R16, 0xf000f0, RZ, 0xc0, !PT ;  /* 0x00f000f010107812 */ /* 0x000fe200078ec0ff */
[----:B------:R-:W-:Y:S02]  /*3c90*/  HADD2 R25, R3, -1032, -1032 ;  /* 0xe408e40803197430 */ /* 0x000fe40000000000 */
[----:B------:R-:W-:Y:S02]  /*3ca0*/  HADD2.F32 R3, -RZ, R24.H0_H0 ;  /* 0x20000018ff037230 */ /* 0x000fe40000004100 */
[----:B------:R-:W-:-:S02]  /*3cb0*/  HADD2 R26, R4, -1032, -1032 ;  /* 0xe408e408041a7430 */ /* 0x000fc40000000000 */
        /* <DEDUP_REMOVED lines=60> */
.L_x_3300:
[----:B------:R-:W-:Y:S05]  /*4080*/  @!P0 BRA `(.L_x_3297) ;  /* 0x0000000800408947 */ /* 0x000fea0003800000 */
[----:B------:R-:W-:Y:S02]  /*4090*/  IMAD.WIDE R8, R17, 0x4, R12 ;  /* 0x0000000411087825 */ /* 0x000fe400078e020c */
[----:B------:R-:W0:Y:S04]  /*40a0*/  LDS.64 R12, [UR4+0x30] ;  /* 0x00003004ff0c7984 */ /* 0x000e280008000a00 */
[----:B------:R-:W2:Y:S01]  /*40b0*/  LDG.E.128.CONSTANT R8, desc[UR6][R8.64] ;  /* 0x0000000608087981 */ /* 0x000ea2000c1e9d00 */
[--C-:B0-----:R-:W-:Y:S02]  /*40c0*/  HADD2.F32 R3, -RZ, R12.reuse.H0_H0 ;  /* 0x2000000cff037230 */ /* 0x101fe40000004100 */
[----:B------:R-:W-:Y:S01]  /*40d0*/  HADD2.F32 R12, -RZ, R12.H1_H1 ;  /* 0x3000000cff0c7230 */ /* 0x000fe20000004100 */
[----:B--2---:R-:W-:-:S02]  /*40e0*/  LOP3.LUT R2, R9, 0xf000f, RZ, 0xc0, !PT ;  /* 0x000f000f09027812 */ /* 0x004fc400078ec0ff */
[----:B------:R-:W-:Y:S02]  /*40f0*/  LOP3.LUT R4, R10, 0xf000f, RZ, 0xc0, !PT ;  /* 0x000f000f0a047812 */ /* 0x000fe400078ec0ff */
[----:B------:R-:W-:Y:S02]  /*4100*/  LOP3.LUT R2, R2, 0x64006400, RZ, 0xfc, !PT ;  /* 0x6400640002027812 */ /* 0x000fe400078efcff */
[C---:B------:R-:W-:Y:S02]  /*4110*/  LOP3.LUT R0, R8.reuse, 0xf000f, RZ, 0xc0, !PT ;  /* 0x000f000f08007812 */ /* 0x040fe400078ec0ff */
[----:B------:R-:W-:Y:S01]  /*4120*/  LOP3.LUT R18, R8, 0xf000f0, RZ, 0xc0, !PT ;  /* 0x00f000f008127812 */ /* 0x000fe200078ec0ff */
[----:B------:R-:W-:Y:S01]  /*4130*/  HADD2 R23, R2, -1032, -1032 ;  /* 0xe408e40802177430 */ /* 0x000fe20000000000 */
[----:B------:R-:W-:Y:S02]  /*4140*/  SHF.R.U32.HI R17, RZ, 0x8, R8 ;  /* 0x00000008ff117819 */ /* 0x000fe40000011608 */
[----:B------:R-:W-:-:S02]  /*4150*/  LOP3.LUT R4, R4, 0x64006400, RZ, 0xfc, !PT ;  /* 0x6400640004047812 */ /* 0x000fc400078efcff */
[----:B------:R-:W-:Y:S01]  /*4160*/  LOP3.LUT R8, R11, 0xf000f, RZ, 0xc0, !PT ;  /* 0x000f000f0b087812 */ /* 0x000fe200078ec0ff */
[--C-:B------:R-:W-:Y:S01]  /*4170*/  HADD2.F32 R24, -RZ, R23.reuse.H0_H0 ;  /* 0x20000017ff187230 */ /* 0x100fe20000004100 */
[----:B------:R-:W-:Y:S01]  /*4180*/  LOP3.LUT R0, R0, 0x64006400, RZ, 0xfc, !PT ;  /* 0x6400640000007812 */ /* 0x000fe200078efcff */
[----:B------:R-:W-:Y:S01]  /*4190*/  HADD2 R38, R4, -1032, -1032 ;  /* 0xe408e40804267430 */ /* 0x000fe20000000000 */
[----:B------:R-:W-:Y:S01]  /*41a0*/  LOP3.LUT R8, R8, 0x64006400, RZ, 0xfc, !PT ;  /* 0x6400640008087812 */ /* 0x000fe200078efcff */
[----:B------:R-:W-:Y:S02]  /*41b0*/  HADD2.F32 R23, -RZ, R23.H1_H1 ;  /* 0x30000017ff177230 */ /* 0x000fe40000004100 */
[----:B------:R-:W-:Y:S01]  /*41c0*/  FFMA.FTZ R25, R3, R24, RZ ;  /* 0x0000001803197223 */ /* 0x000fe200000100ff */
[----:B------:R-:W-:Y:S02]  /*41d0*/  HADD2 R26, R0, -1032, -1032 ;  /* 0xe408e408001a7430 */ /* 0x000fe40000000000 */
[----:B------:R-:W-:-:S02]  /*41e0*/  HADD2.F32 R2, -RZ, R38.H0_H0 ;  /* 0x20000026ff027230 */ /* 0x000fc40000004100 */
[----:B------:R-:W-:Y:S01]  /*41f0*/  HADD2 R39, R8, -1032, -1032 ;  /* 0xe408e40808277430 */ /* 0x000fe20000000000 */
[----:B------:R-:W-:Y:S01]  /*4200*/  LOP3.LUT R19, R9, 0xf000f0, RZ, 0xc0, !PT ;  /* 0x00f000f009137812 */ /* 0x000fe200078ec0ff */
[----:B------:R-:W-:Y:S01]  /*4210*/  HADD2.F32 R0, -RZ, R26.H0_H0 ;  /* 0x2000001aff007230 */ /* 0x000fe20000004100 */
[----:B------:R-:W-:Y:S02]  /*4220*/  SHF.R.U32.HI R16, RZ, 0x8, R9 ;  /* 0x00000008ff107819 */ /* 0x000fe40000011609 */
[--C-:B------:R-:W-:Y:S01]  /*4230*/  HADD2.F32 R4, -RZ, R39.reuse.H0_H0 ;  /* 0x20000027ff047230 */ /* 0x100fe20000004100 */
[----:B------:R-:W-:Y:S01]  /*4240*/  LOP3.LUT R20, R10, 0xf000f0, RZ, 0xc0, !PT ;  /* 0x00f000f00a147812 */ /* 0x000fe200078ec0ff */
[----:B------:R-:W0:Y:S01]  /*4250*/  LDS.64 R8, [UR4+0x38] ;  /* 0x00003804ff087984 */ /* 0x000e220008000a00 */
[C---:B------:R-:W-:Y:S01]  /*4260*/  FFMA.FTZ R27, R3.reuse, R2, RZ ;  /* 0x00000002031b7223 */ /* 0x040fe200000100ff */
[----:B------:R-:W-:Y:S01]  /*4270*/  FFMA.FTZ R2, R12, R23, R25 ;  /* 0x000000170c027223 */ /* 0x000fe20000010019 */
[----:B------:R-:W-:Y:S01]  /*4280*/  FFMA.FTZ R24, R0, R3, RZ ;  /* 0x0000000300187223 */ /* 0x000fe200000100ff */
[----:B------:R-:W-:Y:S01]  /*4290*/  HADD2.F32 R23, -RZ, R38.H1_H1 ;  /* 0x30000026ff177230 */ /* 0x000fe20000004100 */
[----:B------:R-:W-:Y:S01]  /*42a0*/  LOP3.LUT R20, R20, 0x64006400, RZ, 0xfc, !PT ;  /* 0x6400640014147812 */ /* 0x000fe200078efcff */
[----:B------:R-:W-:Y:S01]  /*42b0*/  FFMA.FTZ R37, R3, R4, RZ ;  /* 0x0000000403257223 */ /* 0x000fe200000100ff */
[----:B------:R-:W-:Y:S01]  /*42c0*/  LOP3.LUT R0, R19, 0x64006400, RZ, 0xfc, !PT ;  /* 0x6400640013007812 */ /* 0x000fe200078efcff */
[----:B------:R-:W-:Y:S01]  /*42d0*/  HADD2.F32 R3, -RZ, R26.H1_H1 ;  /* 0x3000001aff037230 */ /* 0x000fe20000004100 */
[----:B------:R-:W-:Y:S01]  /*42e0*/  LOP3.LUT R22, R11, 0xf000f0, RZ, 0xc0, !PT ;  /* 0x00f000f00b167812 */ /* 0x000fe200078ec0ff */
[----:B------:R-:W-:Y:S01]  /*42f0*/  FFMA.FTZ R26, R12, R23, R27 ;  /* 0x000000170c1a7223 */ /* 0x000fe2000001001b */
[----:B------:R-:W-:Y:S01]  /*4300*/  LOP3.LUT R18, R18, 0x64006400, RZ, 0xfc, !PT ;  /* 0x6400640012127812 */ /* 0x000fe200078efcff */
[-C--:B------:R-:W-:Y:S01]  /*4310*/  HFMA2 R20, R20, R5.reuse.H0_H0, -72, -72 ;  /* 0xd480d48014147431 */ /* 0x080fe20000040005 */
[----:B------:R-:W-:Y:S01]  /*4320*/  LOP3.LUT R22, R22, 0x64006400, RZ, 0xfc, !PT ;  /* 0x6400640016167812 */ /* 0x000fe200078efcff */
[-C--:B------:R-:W-:Y:S01]  /*4330*/  HFMA2 R27, R0, R5.reuse.H0_H0, -72, -72 ;  /* 0xd480d480001b7431 */ /* 0x080fe20000040005 */
[----:B------:R-:W-:Y:S01]  /*4340*/  SHF.R.U32.HI R14, RZ, 0x8, R10 ;  /* 0x00000008ff0e7819 */ /* 0x000fe2000001160a */
[----:B------:R-:W-:Y:S01]  /*4350*/  HFMA2 R25, R18, R5.H0_H0, -72, -72 ;  /* 0xd480d48012197431 */ /* 0x000fe20000040005 */
[----:B------:R-:W-:Y:S01]  /*4360*/  SHF.R.U32.HI R10, RZ, 0x8, R11 ;  /* 0x00000008ff0a7819 */ /* 0x000fe2000001160b */
[----:B------:R-:W-:-:S02]  /*4370*/  HADD2.F32 R23, -RZ, R39.H1_H1 ;  /* 0x30000027ff177230 */ /* 0x000fc40000004100 */
[----:B------:R-:W-:Y:S02]  /*4380*/  HFMA2 R22, R22, R5.H0_H0, -72, -72 ;  /* 0xd480d48016167431 */ /* 0x000fe40000040005 */
[----:B------:R-:W-:Y:S02]  /*4390*/  HADD2.F32 R11, -RZ, R13.H0_H0 ;  /* 0x2000000dff0b7230 */ /* 0x000fe40000004100 */
[----:B------:R-:W-:Y:S01]  /*43a0*/  FFMA.FTZ R24, R3, R12, R24 ;  /* 0x0000000c03187223 */ /* 0x000fe20000010018 */
[----:B------:R-:W-:Y:S02]  /*43b0*/  HADD2.F32 R19, -RZ, R20.H0_H0 ;  /* 0x20000014ff137230 */ /* 0x000fe40000004100 */
[----:B------:R-:W-:Y:S01]  /*43c0*/  FFMA.FTZ R18, R12, R23, R37 ;  /* 0x000000170c127223 */ /* 0x000fe20000010025 */
[----:B------:R-:W-:Y:S02]  /*43d0*/  HADD2.F32 R0, -RZ, R27.H0_H0 ;  /* 0x2000001bff007230 */ /* 0x000fe40000004100 */
[----:B------:R-:W-:-:S02]  /*43e0*/  HADD2.F32 R3, -RZ, R25.H0_H0 ;  /* 0x20000019ff037230 */ /* 0x000fc40000004100 */
[C---:B------:R-:W-:Y:S01]  /*43f0*/  FFMA.FTZ R23, R11.reuse, R19, R26 ;  /* 0x000000130b177223 */ /* 0x040fe2000001001a */
[----:B------:R-:W-:Y:S02]  /*4400*/  HADD2.F32 R19, -RZ, R22.H0_H0 ;  /* 0x20000016ff137230 */ /* 0x000fe40000004100 */
[----:B------:R-:W-:Y:S01]  /*4410*/  FFMA.FTZ R4, R11, R0, R2 ;  /* 0x000000000b047223 */ /* 0x000fe20000010002 */
[----:B------:R-:W-:Y:S02]  /*4420*/  HADD2.F32 R13, -RZ, R13.H1_H1 ;  /* 0x3000000dff0d7230 */ /* 0x000fe40000004100 */
[----:B------:R-:W-:Y:S01]  /*4430*/  FFMA.FTZ R3, R3, R11, R24 ;  /* 0x0000000b03037223 */ /* 0x000fe20000010018 */
[----:B------:R-:W-:Y:S02]  /*4440*/  HADD2.F32 R0, -RZ, R25.H1_H1 ;  /* 0x30000019ff007230 */ /* 0x000fe40000004100 */
[----:B------:R-:W-:Y:S01]  /*4450*/  FFMA.FTZ R25, R11, R19, R18 ;  /* 0x000000130b197223 */ /* 0x000fe20000010012 */
[----:B------:R-:W-:-:S02]  /*4460*/  HADD2.F32 R2, -RZ, R27.H1_H1 ;  /* 0x3000001bff027230 */ /* 0x000fc40000004100 */
[----:B------:R-:W-:Y:S02]  /*4470*/  HADD2.F32 R12, -RZ, R20.H1_H1 ;  /* 0x30000014ff0c7230 */ /* 0x000fe40000004100 */
[----:B------:R-:W-:Y:S01]  /*4480*/  FFMA.FTZ R11, R0, R13, R3 ;  /* 0x0000000d000b7223 */ /* 0x000fe20000010003 */
[----:B------:R-:W-:Y:S01]  /*4490*/  LOP3.LUT R0, R17, 0xf000f, RZ, 0xc0, !PT ;  /* 0x000f000f11007812 */ /* 0x000fe200078ec0ff */
[----:B------:R-:W-:Y:S02]  /*44a0*/  HADD2.F32 R20, -RZ, R22.H1_H1 ;  /* 0x30000016ff147230 */ /* 0x000fe40000004100 */
[C---:B------:R-:W-:Y:S01]  /*44b0*/  FFMA.FTZ R19, R13.reuse, R2, R4 ;  /* 0x000000020d137223 */ /* 0x040fe20000010004 */
[----:B------:R-:W-:Y:S01]  /*44c0*/  LOP3.LUT R2, R16, 0xf000f, RZ, 0xc0, !PT ;  /* 0x000f000f10027812 */ /* 0x000fe200078ec0ff */
[C---:B------:R-:W-:Y:S01]  /*44d0*/  FFMA.FTZ R23, R13.reuse, R12, R23 ;  /* 0x0000000c0d177223 */ /* 0x040fe20000010017 */
[----:B------:R-:W-:Y:S01]  /*44e0*/  LOP3.LUT R0, R0, 0x64006400, RZ, 0xfc, !PT ;  /* 0x6400640000007812 */ /* 0x000fe200078efcff */
[----:B------:R-:W-:Y:S01]  /*44f0*/  FFMA.FTZ R25, R13, R20, R25 ;  /* 0x000000140d197223 */ /* 0x000fe20000010019 */
[----:B------:R-:W-:Y:S01]  /*4500*/  LOP3.LUT R3, R14, 0xf000f, RZ, 0xc0, !PT ;  /* 0x000f000f0e037812 */ /* 0x000fe200078ec0ff */
[--C-:B0-----:R-:W-:Y:S01]  /*4510*/  HADD2.F32 R12, -RZ, R8.reuse.H0_H0 ;  /* 0x20000008ff0c7230 */ /* 0x101fe20000004100 */
[----:B------:R-:W-:Y:S01]  /*4520*/  LOP3.LUT R2, R2, 0x64006400, RZ, 0xfc, !PT ;  /* 0x6400640002027812 */ /* 0x000fe200078efcff */
[----:B------:R-:W-:Y:S01]  /*4530*/  HADD2 R20, R0, -1032, -1032 ;  /* 0xe408e40800147430 */ /* 0x000fe20000000000 */
[----:B------:R-:W-:Y:S01]  /*4540*/  LOP3.LUT R4, R10, 0xf000f, RZ, 0xc0, !PT ;  /* 0x000f000f0a047812 */ /* 0x000fe200078ec0ff */
[----:B------:R-:W-:Y:S01]  /*4550*/  HADD2.F32 R13, -RZ, R8.H1_H1 ;  /* 0x30000008ff0d7230 */ /* 0x000fe20000004100 */
[----:B------:R-:W-:Y:S01]  /*4560*/  LOP3.LUT R3, R3, 0x64006400, RZ, 0xfc, !PT ;  /* 0x6400640003037812 */ /* 0x000fe200078efcff */
[----:B------:R-:W-:-:S02]  /*4570*/  HADD2 R22, R2, -1032, -1032 ;  /* 0xe408e40802167430 */ /* 0x000fc40000000000 */
[--C-:B------:R-:W-:Y:S01]  /*4580*/  HADD2.F32 R2, -RZ, R20.reuse.H0_H0 ;  /* 0x20000014ff027230 */ /* 0x100fe20000004100 */
[----:B------:R-:W-:Y:S01]  /*4590*/  LOP3.LUT R4, R4, 0x64006400, RZ, 0xfc, !PT ;  /* 0x6400640004047812 */ /* 0x000fe200078efcff */
[----:B------:R-:W-:Y:S02]  /*45a0*/  HADD2.F32 R0, -RZ, R9.H0_H0 ;  /* 0x20000009ff007230 */ /* 0x000fe40000004100 */
[----:B------:R-:W-:Y:S01]  /*45b0*/  HADD2 R24, R3, -1032, -1032 ;  /* 0xe408e40803187430 */ /* 0x000fe20000000000 */
[----:B------:R-:W-:Y:S01]  /*45c0*/  LOP3.LUT R16, R16, 0xf000f0, RZ, 0xc0, !PT ;  /* 0x00f000f010107812 */ /* 0x000fe200078ec0ff */
[----:B------:R-:W-:Y:S01]  /*45d0*/  FFMA.FTZ R11, R2, R12, R11 ;  /* 0x0000000c020b7223 */ /* 0x000fe2000001000b */
[----:B------:R-:W-:Y:S02]  /*45e0*/  HADD2.F32 R2, -RZ, R20.H1_H1 ;  /* 0x30000014ff027230 */ /* 0x000fe40000004100 */
[----:B------:R-:W-:Y:S02]  /*45f0*/  HADD2 R26, R4, -1032, -1032 ;  /* 0xe408e408041a7430 */ /* 0x000fe40000000000 */
[----:B------:R-:W-:Y:S01]  /*4600*/  HADD2.F32 R4, -RZ, R24.H0_H0 ;  /* 0x20000018ff047230 */ /* 0x000fe20000004100 */
[----:B------:R-:W-:Y:S01]  /*4610*/  LOP3.LUT R17, R17, 0xf000f0, RZ, 0xc0, !PT ;  /* 0x00f000f011117812 */ /* 0x000fe200078ec0ff */
[----:B------:R-:W-:-:S02]  /*4620*/  HADD2.F32 R3, -RZ, R22.H0_H0 ;  /* 0x20000016ff037230 */ /* 0x000fc40000004100 */
[----:B------:R-:W-:Y:S01]  /*4630*/  FFMA.FTZ R11, R2, R13, R11 ;  /* 0x0000000d020b7223 */ /* 0x000fe2000001000b */
[----:B------:R-:W-:Y:S01]  /*4640*/  LOP3.LUT R16, R16, 0x64006400, RZ, 0xfc, !PT ;  /* 0x6400640010107812 */ /* 0x000fe200078efcff */
[----:B------:R-:W-:Y:S01]  /*4650*/  HADD2.F32 R18, -RZ, R26.H0_H0 ;  /* 0x2000001aff127230 */ /* 0x000fe20000004100 */
[----:B------:R-:W-:Y:S01]  /*4660*/  LOP3.LUT R2, R17, 0x64006400, RZ, 0xfc, !PT ;  /* 0x6400640011027812 */ /* 0x000fe200078efcff */
[----:B------:R-:W-:Y:S01]  /*4670*/  FFMA.FTZ R23, R12, R4, R23 ;  /* 0x000000040c177223 */ /* 0x000fe20000010017 */
[----:B------:R-:W-:Y:S01]  /*4680*/  LOP3.LUT R14, R14, 0xf000f0, RZ, 0xc0, !PT ;  /* 0x00f000f00e0e7812 */ /* 0x000fe200078ec0ff */
[----:B------:R-:W-:Y:S01]  /*4690*/  HADD2.F32 R4, -RZ, R22.H1_H1 ;  /* 0x30000016ff047230 */ /* 0x000fe20000004100 */
[----:B------:R-:W-:Y:S01]  /*46a0*/  LOP3.LUT R10, R10, 0xf000f0, RZ, 0xc0, !PT ;  /* 0x00f000f00a0a7812 */ /* 0x000fe200078ec0ff */
[----:B------:R-:W-:Y:S01]  /*46b0*/  FFMA.FTZ R8, R12, R3, R19 ;  /* 0x000000030c087223 */ /* 0x000fe20000010013 */
[-C--:B------:R-:W-:Y:S01]  /*46c0*/  HFMA2 R16, R16, R5.reuse.H0_H0, -72, -72 ;  /* 0xd480d48010107431 */ /* 0x080fe20000040005 */
[----:B------:R-:W-:Y:S01]  /*46d0*/  LOP3.LUT R14, R14, 0x64006400, RZ, 0xfc, !PT ;  /* 0x640064000e0e7812 */ /* 0x000fe200078efcff */
[----:B------:R-:W-:Y:S01]  /*46e0*/  HFMA2 R17, R2, R5.H0_H0, -72, -72 ;  /* 0xd480d48002117431 */ /* 0x000fe20000040005 */
[----:B------:R-:W-:Y:S01]  /*46f0*/  LOP3.LUT R10, R10, 0x64006400, RZ, 0xfc, !PT ;  /* 0x640064000a0a7812 */ /* 0x000fe200078efcff */
[----:B------:R-:W-:Y:S01]  /*4700*/  FFMA.FTZ R18, R12, R18, R25 ;  /* 0x000000120c127223 */ /* 0x000fe20000010019 */
[----:B------:R-:W-:-:S02]  /*4710*/  HADD2.F32 R12, -RZ, R24.H1_H1 ;  /* 0x30000018ff0c7230 */ /* 0x000fc40000004100 */
[C---:B------:R-:W-:Y:S01]  /*4720*/  FFMA.FTZ R3, R13.reuse, R4, R8 ;  /* 0x000000040d037223 */ /* 0x040fe20000010008 */
[----:B------:R-:W-:Y:S02]  /*4730*/  HADD2.F32 R8, -RZ, R26.H1_H1 ;  /* 0x3000001aff087230 */ /* 0x000fe40000004100 */
[-C--:B------:R-:W-:Y:S02]  /*4740*/  HFMA2 R14, R14, R5.reuse.H0_H0, -72, -72 ;  /* 0xd480d4800e0e7431 */ /* 0x080fe40000040005 */
[----:B------:R-:W-:Y:S02]  /*4750*/  HADD2.F32 R4, -RZ, R16.H0_H0 ;  /* 0x20000010ff047230 */ /* 0x000fe40000004100 */
[----:B------:R-:W-:Y:S02]  /*4760*/  HFMA2 R5, R10, R5.H0_H0, -72, -72 ;  /* 0xd480d4800a057431 */ /* 0x000fe40000040005 */
[----:B------:R-:W-:Y:S02]  /*4770*/  HADD2.F32 R2, -RZ, R17.H0_H0 ;  /* 0x20000011ff027230 */ /* 0x000fe40000004100 */
[C---:B------:R-:W-:Y:S01]  /*4780*/  FFMA.FTZ R23, R13.reuse, R12, R23 ;  /* 0x0000000c0d177223 */ /* 0x040fe20000010017 */
[----:B------:R-:W-:Y:S01]  /*4790*/  FFMA.FTZ R13, R13, R8, R18 ;  /* 0x000000080d0d7223 */ /* 0x000fe20000010012 */
        /* <DEDUP_REMOVED lines=8> */
[----:B------:R-:W-:Y:S02]  /*4820*/  HADD2.F32 R4, -RZ, R16.H1_H1 ;  /* 0x30000010ff047230 */ /* 0x000fe40000004100 */
[----:B------:R-:W-:-:S02]  /*4830*/  HADD2.F32 R10, -RZ, R14.H1_H1 ;  /* 0x3000000eff0a7230 */ /* 0x000fc40000004100 */
[----:B------:R-:W-:Y:S01]  /*4840*/  FFMA.FTZ R2, R2, R9, R11 ;  /* 0x0000000902027223 */ /* 0x000fe2000001000b */
[----:B------:R-:W-:Y:S02]  /*4850*/  HADD2.F32 R0, -RZ, R5.H1_H1 ;  /* 0x30000005ff007230 */ /* 0x000fe40000004100 */
[C---:B------:R-:W-:Y:S01]  /*4860*/  FFMA.FTZ R4, R9.reuse, R4, R8 ;  /* 0x0000000409047223 */ /* 0x040fe20000010008 */
[--C-:B------:R-:W-:Y:S02]  /*4870*/  HADD2.F32 R5, -RZ, R31.reuse.H0_H0 ;  /* 0x2000001fff057230 */ /* 0x100fe40000004100 */
[C---:B------:R-:W-:Y:S01]  /*4880*/  FFMA.FTZ R3, R9.reuse, R10, R3 ;  /* 0x0000000a09037223 */ /* 0x040fe20000010003 */
        /* <DEDUP_REMOVED lines=16> */
.L_x_3297:
[----:B------:R-:W-:Y:S01]  /*4990*/  IADD3 R21, R21, 0x20, RZ ;  /* 0x0000002015157810 */ /* 0x000fe20007ffe0ff */
[----:B------:R-:W-:Y:S01]  /*49a0*/  UIADD3 UR4, UR4, 0x40, URZ ;  /* 0x0000004004047890 */ /* 0x000fe2000fffe03f */
[----:B------:R-:W-:Y:S02]  /*49b0*/  IADD3 R6, P2, R6, R15, RZ ;  /* 0x0000000f06067210 */ /* 0x000fe40007f5e0ff */
[C---:B------:R-:W-:Y:S02]  /*49c0*/  ISETP.GE.AND P0, PT, R21.reuse, UR5, PT ;  /* 0x0000000515007c0c */ /* 0x040fe4000bf06270 */
[----:B------:R-:W-:Y:S02]  /*49d0*/  ISETP.LT.AND P3, PT, R21, R28, PT ;  /* 0x0000001c1500720c */ /* 0x000fe40003f61270 */
[----:B------:R-:W-:-:S11]  /*49e0*/  IADD3.X R7, R7, R35, RZ, P2, !PT ;  /* 0x0000002307077210 */ /* 0x000fd600017fe4ff */
[----:B------:R-:W-:Y:S05]  /*49f0*/  @!P0 BRA P3, `(.L_x_3301) ;  /* 0xffffffd800908947 */ /* 0x000fea000183ffff */
.L_x_3296:
[----:B------:R-:W-:Y:S05]  /*4a00*/  @P1 EXIT ;  /* 0x000000000000194d */ /* 0x000fea0003800000 */
[----:B------:R-:W0:Y:S01]  /*4a10*/  S2R R0, SR_CTAID.X ;  /* 0x0000000000007919 */ /* 0x000e220000002500 */
[----:B------:R-:W1:Y:S01]  /*4a20*/  S2UR UR4, SR_CTAID.Y ;  /* 0x00000000000479c3 */ /* 0x000e620000002600 */
[----:B------:R-:W-:Y:S01]  /*4a30*/  HMUL2 R9, R34, R29.H0_H0 ;  /* 0x2000001d22097232 */ /* 0x000fe20000000000 */
[----:B------:R-:W0:Y:S06]  /*4a40*/  S2R R5, SR_TID.X ;  /* 0x0000000000057919 */ /* 0x000e2c0000002100 */
[----:B------:R-:W1:Y:S08]  /*4a50*/  LDC R7, c[0x0][0x23c] ;  /* 0x00008f00ff077b82 */ /* 0x000e700000000800 */
[----:B------:R-:W2:Y:S01]  /*4a60*/  LDC.64 R2, c[0x0][0x230] ;  /* 0x00008c00ff027b82 */ /* 0x000ea20000000a00 */
[----:B0-----:R-:W-:-:S04]  /*4a70*/  LEA R0, R0, R5, 0x6 ;  /* 0x0000000500007211 */ /* 0x001fc800078e30ff */
[----:B------:R-:W-:-:S05]  /*4a80*/  SHF.L.U32 R0, R0, 0x2, RZ ;  /* 0x0000000200007819 */ /* 0x000fca00000006ff */
        /* <DEDUP_REMOVED lines=10> */
.L_x_3305:
[----:B------:R-:W0:Y:S02]  /*4b30*/  LDS R6, [R2] ;  /* 0x0000000002067984 */ /* 0x000e240000000800 */
[----:B0-----:R-:W-:-:S10]  /*4b40*/  HFMA2.MMA R7, R6, 1, 1, R9 ;  /* 0x3c003c0006077835 */ /* 0x001fd40000000009 */
[----:B------:R-:W0:Y:S02]  /*4b50*/  ATOMS.CAST.SPIN R7, [R2], R6, R7 ;  /* 0x000000060207738d */ /* 0x000e240001800007 */
[----:B0-----:R-:W-:-:S13]  /*4b60*/  ISETP.EQ.U32.AND P0, PT, R7, 0x1, PT ;  /* 0x000000010700780c */ /* 0x001fda0003f02070 */
[----:B------:R-:W-:Y:S05]  /*4b70*/  @!P0 BRA `(.L_x_3305) ;  /* 0xfffffffc00ec8947 */ /* 0x000fea000383ffff */
[----:B------:R-:W-:Y:S05]  /*4b80*/  BRA `(.L_x_3303) ;  /* 0x00000000000c7947 */ /* 0x000fea0003800000 */
.L_x_3304:
[----:B------:R-:W2:Y:S02]  /*4b90*/  LD.E R0, desc[UR6][R4.64] ;  /* 0x0000000604007980 */ /* 0x000ea4000c101900 */
[----:B--2---:R-:W-:-:S05]  /*4ba0*/  IADD3 R3, R9, R0, RZ ;  /* 0x0000000009037210 */ /* 0x004fca0007ffe0ff */
[----:B------:R0:W-:Y:S02]  /*4bb0*/  ST.E desc[UR6][R4.64], R3 ;  /* 0x0000000304007985 */ /* 0x0001e4000c101906 */
.L_x_3303:
[----:B------:R-:W-:Y:S05]  /*4bc0*/  BSYNC B0 ;  /* 0x0000000000007941 */ /* 0x000fea0003800000 */
.L_x_3302:
[----:B------:R1:W-:Y:S02]  /*4bd0*/  ATOM.E.ADD.F16x2.RN.STRONG.GPU P0, RZ, desc[UR6][R4.64+0x4], R29 ;  /* 0x0000041d04ff79a2 */ /* 0x0003e4000810e1c6 */
[----:B-1----:R-:W-:Y:S05]  /*4be0*/  @P0 EXIT ;  /* 0x000000000000094d */ /* 0x002fea0003800000 */
[----:B------:R-:W1:Y:S02]  /*4bf0*/  QSPC.E.S P0, RZ, [R4+0x4] ;  /* 0x0000040004ff73aa */ /* 0x000e640000000500 */
[----:B-1----:R-:W-:Y:S05]  /*4c00*/  @!P0 BRA `(.L_x_3306) ;  /* 0x0000000000208947 */ /* 0x002fea0003800000 */
[----:B------:R-:W-:-:S04]  /*4c10*/  MOV R2, R4 ;  /* 0x0000000400027202 */ /* 0x000fc80000000f00 */
[----:B------:R-:W-:-:S07]  /*4c20*/  MOV R2, R2 ;  /* 0x0000000200027202 */ /* 0x000fce0000000f00 */
.L_x_3307:
[----:B0-----:R-:W0:Y:S02]  /*4c30*/  LDS R4, [R2+0x4] ;  /* 0x0000040002047984 */ /* 0x001e240000000800 */
[----:B0-----:R-:W-:-:S06]  /*4c40*/  HADD2 R5, R4, R29 ;  /* 0x0000001d04057230 */ /* 0x001fcc0000000000 */
[----:B------:R-:W0:Y:S02]  /*4c50*/  ATOMS.CAST.SPIN R5, [R2+0x4], R4, R5 ;  /* 0x000004040205738d */ /* 0x000e240001800005 */
[----:B0-----:R-:W-:-:S13]  /*4c60*/  ISETP.EQ.U32.AND P0, PT, R5, 0x1, PT ;  /* 0x000000010500780c */ /* 0x001fda0003f02070 */
[----:B------:R-:W-:Y:S05]  /*4c70*/  @!P0 BRA `(.L_x_3307) ;  /* 0xfffffffc00ec8947 */ /* 0x000fea000383ffff */
[----:B------:R-:W-:Y:S05]  /*4c80*/  EXIT ;  /* 0x000000000000794d */ /* 0x000fea0003800000 */
.L_x_3306:
[----:B------:R-:W0:Y:S02]  /*4c90*/  LD.E R0, desc[UR6][R4.64+0x4] ;  /* 0x0000040604007980 */ /* 0x000e24000c101900 */
[----:B0-----:R-:W-:-:S05]  /*4ca0*/  IADD3 R3, R29, R0, RZ ;  /* 0x000000001d037210 */ /* 0x001fca0007ffe0ff */
[----:B------:R-:W-:Y:S01]  /*4cb0*/  ST.E desc[UR6][R4.64+0x4], R3 ;  /* 0x0000040304007985 */ /* 0x000fe2000c101906 */
[----:B------:R-:W-:Y:S05]  /*4cc0*/  EXIT ;  /* 0x000000000000794d */ /* 0x000fea0003800000 */
.L_x_3308:
        /* <DEDUP_REMOVED lines=11> */
.L_x_3723:


//--------------------- .text._Z23gemm_half_q_half_kernelILi1ELi8ELb1ELb1ELi64EEvPK6__halfPKjS4_S2_PS0_iiiiPKtS7_iiiiiibS2_i --------------------------
	.section	.text._Z23gemm_half_q_half_kernelILi1ELi8ELb1ELb1ELi64EEvPK6__halfPKjS4_S2_PS0_iiiiPKtS7_iiiiiibS2_i,"ax",@progbits
	.align	128
        .global         _Z23gemm_half_q_half_kernelILi1ELi8ELb1ELb1ELi64EEvPK6__halfPKjS4_S2_PS0_iiiiPKtS7_iiiiiibS2_i
        .type           _Z23gemm_half_q_half_kernelILi1ELi8ELb1ELb1ELi64EEvPK6__halfPKjS4_S2_PS0_iiiiPKtS7_iiiiiibS2_i,@function
        .size           _Z23gemm_half_q_half_kernelILi1ELi8ELb1ELb1ELi64EEvPK6__halfPKjS4_S2_PS0_iiiiPKtS7_iiiiiibS2_i,(.L_x_3724 - _Z23gemm_half_q_half_kernelILi1ELi8ELb1ELb1ELi64EEvPK6__halfPKjS4_S2_PS0_iiiiPKtS7_iiiiiibS2_i)
        .other          _Z23gemm_half_q_half_kernelILi1ELi8ELb1ELb1ELi64EEvPK6__halfPKjS4_S2_PS0_iiiiPKtS7_iiiiiibS2_i,@"STO_CUDA_ENTRY STV_DEFAULT"
_Z23gemm_half_q_half_kernelILi1ELi8ELb1ELb1ELi64EEvPK6__halfPKjS4_S2_PS0_iiiiPKtS7_iiiiiibS2_i:
.text._Z23gemm_half_q_half_kernelILi1ELi8ELb1ELb1ELi64EEvPK6__halfPKjS4_S2_PS0_iiiiPKtS7_iiiiiibS2_i:
        /* <DEDUP_REMOVED lines=48> */
.L_x_3310:
[----:B------:R-:W-:Y:S05]  /*0300*/  BSYNC B0 ;  /* 0x0000000000007941 */ /* 0x000fea0003800000 */
.L_x_3309:
[----:B------:R-:W-:Y:S01]  /*0310*/  ULDC UR4, c[0x0][0x23c] ;  /* 0x00008f0000047ab9 */ /* 0x000fe20000000800 */
[----:B------:R-:W-:Y:S02]  /*0320*/  SHF.L.U32 R18, R3, 0x2, RZ ;  /* 0x0000000203127819 */ /* 0x000fe400000006ff */
[----:B------:R-:W-:-:S04]  /*0330*/  MOV R23, UR4 ;  /* 0x0000000400177c02 */ /* 0x000fc80008000f00 */
[----:B------:R-:W-:-:S13]  /*0340*/  ISETP.GE.AND P0, PT, R18, R23, PT ;  /* 0x000000171200720c */ /* 0x000fda0003f06270 */
[----:B------:R-:W-:Y:S05]  /*0350*/  @P0 EXIT ;  /* 0x000000000000094d */ /* 0x000fea0003800000 */
[----:B0-----:R-:W0:Y:S01]  /*0360*/  LDC.U8 R0, c[0x0][0x270] ;  /* 0x00009c00ff007b82 */ /* 0x001e220000000000 */
[----:B------:R-:W-:-:S07]  /*0370*/  SHF.L.U32 R5, R2, 0x7, RZ ;  /* 0x0000000702057819 */ /* 0x000fce00000006ff */
[----:B------:R-:W1:Y:S08]  /*0380*/  LDC.64 R8, c[0x0][0x248] ;  /* 0x00009200ff087b82 */ /* 0x000e700000000a00 */
[----:B------:R-:W2:Y:S01]  /*0390*/  LDC R16, c[0x0][0x25c] ;  /* 0x00009700ff107b82 */ /* 0x000ea20000000800 */
[----:B0-----:R-:W-:-:S04]  /*03a0*/  PRMT R0, R0, 0x8880, RZ ;  /* 0x0000888000007816 */ /* 0x001fc800000000ff */
[----:B------:R-:W-:-:S03]  /*03b0*/  ISETP.NE.AND P0, PT, R0, RZ, PT ;  /* 0x000000ff0000720c */ /* 0x000fc60003f05270 */
[----:B------:R-:W0:Y:S01]  /*03c0*/  LDC R0, c[0x0][0x264] ;  /* 0x00009900ff007b82 */ /* 0x000e220000000800 */
[----:B------:R-:W-:Y:S01]  /*03d0*/  ISETP.NE.OR P0, PT, R2, RZ, !P0 ;  /* 0x000000ff0200720c */ /* 0x000fe20004705670 */
[----:B-1----:R-:W-:-:S03]  /*03e0*/  IMAD.WIDE R4, R5, 0x2, R8 ;  /* 0x0000000205047825 */ /* 0x002fc600078e0208 */
[----:B------:R-:W-:Y:S02]  /*03f0*/  ISETP.LE.OR P2, PT, R15, UR8, P0 ;  /* 0x000000080f007c0c */ /* 0x000fe40008743670 */
[----:B------:R-:W-:-:S11]  /*0400*/  ISETP.GE.AND P0, PT, R11, R12, PT ;  /* 0x0000000c0b00720c */ /* 0x000fd60003f06270 */
[----:B------:R-:W1:Y:S01]  /*0410*/  @!P2 LDC.64 R6, c[0x0][0x230] ;  /* 0x00008c00ff06ab82 */ /* 0x000e620000000a00 */
[----:B------:R-:W-:-:S04]  /*0420*/  @!P2 IMAD R3, R23, UR8, R18 ;  /* 0x000000081703ac24 */ /* 0x000fc8000f8e0212 */
[----:B-1----:R-:W-:-:S05]  /*0430*/  @!P2 IMAD.WIDE R6, R3, 0x2, R6 ;  /* 0x000000020306a825 */ /* 0x002fca00078e0206 */
[----:B------:R1:W-:Y:S01]  /*0440*/  @!P2 STG.E.64 desc[UR6][R6.64], RZ ;  /* 0x000000ff0600a986 */ /* 0x0003e2000c101b06 */
[----:B------:R-:W-:Y:S06]  /*0450*/  BAR.SYNC.DEFER_BLOCKING 0x0 ;  /* 0x0000000000007b1d */ /* 0x000fec0000010000 */
[----:B0-2---:R-:W-:Y:S05]  /*0460*/  @P0 BRA `(.L_x_3311) ;  /* 0x0000000000d00947 */ /* 0x005fea0003800000 */
[----:B------:R0:W5:Y:S01]  /*0470*/  LDG.E.U16.CONSTANT R13, desc[UR6][R4.64] ;  /* 0x00000006040d7981 */ /* 0x000162000c1e9500 */
[----:B-1----:R-:W1:Y:S01]  /*0480*/  LDC.64 R6, c[0x0][0x220] ;  /* 0x00008800ff067b82 */ /* 0x002e620000000a00 */
[----:B------:R-:W-:Y:S01]  /*0490*/  SHF.R.S32.HI R15, RZ, 0x1f, R18 ;  /* 0x0000001fff0f7819 */ /* 0x000fe20000011412 */
[----:B------:R-:W-:Y:S01]  /*04a0*/  HFMA2.MMA R22, -RZ, RZ, 0, 0 ;  /* 0x00000000ff167435 */ /* 0x000fe200000001ff */
[----:B------:R-:W-:Y:S02]  /*04b0*/  SHF.L.U32 R19, R18, 0x2, RZ ;  /* 0x0000000212137819 */ /* 0x000fe400000006ff */
[----:B------:R-:W-:Y:S02]  /*04c0*/  LEA.HI R15, R15, R18, RZ, 0x3 ;  /* 0x000000120f0f7211 */ /* 0x000fe400078f18ff */
[----:B------:R-:W-:Y:S01]  /*04d0*/  MOV R17, R11 ;  /* 0x0000000b00117202 */ /* 0x000fe20000000f00 */
[----:B------:R-:W2:Y:S01]  /*04e0*/  LDC.64 R2, c[0x0][0x228] ;  /* 0x00008a00ff027b82 */ /* 0x000ea20000000a00 */
[----:B------:R-:W-:-:S02]  /*04f0*/  LOP3.LUT R19, R19, 0x10, RZ, 0xc0, !PT ;  /* 0x0000001013137812 */ /* 0x000fc400078ec0ff */
[----:B0-----:R-:W-:-:S07]  /*0500*/  SHF.R.S32.HI R26, RZ, 0x3, R15 ;  /* 0x00000003ff1a7819 */ /* 0x001fce000001140f */
.L_x_3312:
[----:B-----5:R-:W-:-:S05]  /*0510*/  IADD3 R24, R13, R22, RZ ;  /* 0x000000160d187210 */ /* 0x020fca0007ffe0ff */
        /* <DEDUP_REMOVED lines=8> */
[----:B------:R-:W2:Y:S01]  /*05a0*/  LDG.E.U16.CONSTANT R24, desc[UR6][R24.64] ;  /* 0x0000000618187981 */ /* 0x000ea2000c1e9500 */
[----:B------:R-:W-:-:S05]  /*05b0*/  IMAD.WIDE R14, R15, 0x2, R8 ;  /* 0x000000020f0e7825 */ /* 0x000fca00078e0208 */
[----:B------:R-:W4:Y:S01]  /*05c0*/  LDG.E.U16.CONSTANT R28, desc[UR6][R14.64] ;  /* 0x000000060e1c7981 */ /* 0x000f22000c1e9500 */
        /* <DEDUP_REMOVED lines=17> */
[----:B------:R-:W-:Y:S01]  /*06e0*/  I2F.F16 R29, R29 ;  /* 0x0000001d001d7306 */ /* 0x000fe20000200c00 */
[C---:B------:R-:W-:Y:S02]  /*06f0*/  LEA R20, R22.reuse, R1, 0x3 ;  /* 0x0000000116147211 */ /* 0x040fe400078e18ff */
[----:B------:R-:W-:Y:S02]  /*0700*/  ISETP.GE.AND P2, PT, R17, R12, PT ;  /* 0x0000000c1100720c */ /* 0x000fe40003f46270 */
[----:B------:R-:W-:-:S03]  /*0710*/  IADD3 R22, R22, 0x1, RZ ;  /* 0x0000000116167810 */ /* 0x000fc60007ffe0ff */
[----:B------:R-:W0:Y:S08]  /*0720*/  I2F.F16 R30, R30 ;  /* 0x0000001e001e7306 */ /* 0x000e300000200c00 */
[----:B------:R-:W-:Y:S01]  /*0730*/  I2F.F16 R14, R21 ;  /* 0x00000015000e7306 */ /* 0x000fe20000200c00 */
[----:B0-----:R-:W-:-:S07]  /*0740*/  PRMT R29, R29, 0x5410, R30 ;  /* 0x000054101d1d7816 */ /* 0x001fce000000001e */
[----:B------:R-:W0:Y:S02]  /*0750*/  I2F.F16 R27, R27 ;  /* 0x0000001b001b7306 */ /* 0x000e240000200c00 */
[----:B0-----:R-:W-:Y:S01]  /*0760*/  PRMT R15, R27, 0x5410, R14 ;  /* 0x000054101b0f7816 */ /* 0x001fe2000000000e */
[----:B--2---:R-:W-:-:S04]  /*0770*/  HMUL2 R14, R29, R24.H0_H0 ;  /* 0x200000181d0e7232 */ /* 0x004fc80000000000 */
[----:B------:R-:W-:-:S05]  /*0780*/  HMUL2 R15, R15, R24.H0_H0 ;  /* 0x200000180f0f7232 */ /* 0x000fca0000000000 */
[----:B------:R0:W-:Y:S01]  /*0790*/  STL.64 [R20], R14 ;  /* 0x0000000e14007387 */ /* 0x0001e20000100a00 */
[----:B------:R-:W-:Y:S05]  /*07a0*/  @!P2 BRA `(.L_x_3312) ;  /* 0xfffffffc0058a947 */ /* 0x000fea000383ffff */
.L_x_3311:
[----:B------:R-:W-:Y:S01]  /*07b0*/  ULDC UR4, c[0x0][0x258] ;  /* 0x0000960000047ab9 */ /* 0x000fe20000000800 */
[C---:B------:R-:W-:Y:S02]  /*07c0*/  ISETP.GT.AND P3, PT, R11.reuse, R16, PT ;  /* 0x000000100b00720c */ /* 0x040fe40003f64270 */
[----:B------:R-:W-:Y:S02]  /*07d0*/  CS2R R2, SRZ ;  /* 0x0000000000027805 */ /* 0x000fe4000001ff00 */
[----:B------:R-:W-:-:S13]  /*07e0*/  ISETP.GT.AND P2, PT, R11, UR4, PT ;  /* 0x000000040b007c0c */ /* 0x000fda000bf44270 */
[----:B------:R-:W-:Y:S05]  /*07f0*/  @!P2 BRA `(.L_x_3313) ;  /* 0x00000000001ca947 */ /* 0x000fea0003800000 */
[----:B-1----:R-:W1:Y:S02]  /*0800*/  LDC R6, c[0x0][0x25c] ;  /* 0x00009700ff067b82 */ /* 0x002e640000000800 */
[----:B-1----:R-:W-:-:S04]  /*0810*/  VIMNMX R3, R11, R6, PT ;  /* 0x000000060b037248 */ /* 0x002fc80003fe0100 */
[----:B------:R-:W-:-:S04]  /*0820*/  IADD3 R3, R3, -UR4, RZ ;  /* 0x8000000403037c10 */ /* 0x000fc8000fffe0ff */
[----:B------:R-:W-:-:S04]  /*0830*/  SHF.R.S32.HI R6, RZ, 0x1f, R3 ;  /* 0x0000001fff067819 */ /* 0x000fc80000011403 */
[----:B------:R-:W-:-:S04]  /*0840*/  LEA.HI R6, R6, R3, RZ, 0x5 ;  /* 0x0000000306067211 */ /* 0x000fc800078f28ff */
[----:B------:R-:W-:-:S05]  /*0850*/  SHF.R.S32.HI R6, RZ, 0x5, R6 ;  /* 0x00000005ff067819 */ /* 0x000fca0000011406 */
[----:B------:R-:W-:-:S07]  /*0860*/  IMAD R3, R6, 0x6, RZ ;  /* 0x0000000606037824 */ /* 0x000fce00078e02ff */
.L_x_3313:
[----:B------:R-:W-:Y:S05]  /*0870*/  @!P3 BRA `(.L_x_3314) ;  /* 0x00000000001cb947 */ /* 0x000fea0003800000 */
[----:B------:R-:W1:Y:S02]  /*0880*/  LDC R2, c[0x0][0x260] ;  /* 0x00009800ff027b82 */ /* 0x000e640000000800 */
[----:B-1----:R-:W-:-:S04]  /*0890*/  VIMNMX R7, R11, R2, PT ;  /* 0x000000020b077248 */ /* 0x002fc80003fe0100 */
[----:B------:R-:W-:-:S04]  /*08a0*/  IADD3 R7, R7, -R16, RZ ;  /* 0x8000001007077210 */ /* 0x000fc80007ffe0ff */
[----:B------:R-:W-:-:S04]  /*08b0*/  SHF.R.S32.HI R2, RZ, 0x1f, R7 ;  /* 0x0000001fff027819 */ /* 0x000fc80000011407 */
[----:B------:R-:W-:-:S04]  /*08c0*/  LEA.HI R2, R2, R7, RZ, 0x5 ;  /* 0x0000000702027211 */ /* 0x000fc800078f28ff */
[----:B------:R-:W-:-:S04]  /*08d0*/  SHF.R.S32.HI R2, RZ, 0x5, R2 ;  /* 0x00000005ff027819 */ /* 0x000fc80000011402 */
[----:B------:R-:W-:-:S07]  /*08e0*/  LEA R2, R2, R2, 0x2 ;  /* 0x0000000202027211 */ /* 0x000fce00078e10ff */
.L_x_3314:
[----:B------:R-:W-:Y:S01]  /*08f0*/  ULDC UR5, c[0x0][0x260] ;  /* 0x0000980000057ab9 */ /* 0x000fe20000000800 */
[C---:B------:R-:W-:Y:S02]  /*0900*/  ISETP.GT.AND P3, PT, R11.reuse, R0, PT ;  /* 0x000000000b00720c */ /* 0x040fe40003f64270 */
[----:B-1----:R-:W-:Y:S02]  /*0910*/  CS2R R6, SRZ ;  /* 0x0000000000067805 */ /* 0x002fe4000001ff00 */
[----:B------:R-:W-:-:S13]  /*0920*/  ISETP.GT.AND P2, PT, R11, UR5, PT ;  /* 0x000000050b007c0c */ /* 0x000fda000bf44270 */
        /* <DEDUP_REMOVED lines=8> */
.L_x_3315:
        /* <DEDUP_REMOVED lines=8> */
.L_x_3316:
[----:B------:R-:W-:Y:S01]  /*0a30*/  ULDC UR5, c[0x0][0x268] ;  /* 0x00009a0000057ab9 */ /* 0x000fe20000000800 */
[----:B------:R-:W-:Y:S01]  /*0a40*/  HFMA2.MMA R9, -RZ, RZ, 0, 0 ;  /* 0x00000000ff097435 */ /* 0x000fe200000001ff */
        /* <DEDUP_REMOVED lines=9> */
.L_x_3317:
[C---:B------:R-:W-:Y:S02]  /*0ae0*/  VIMNMX R8, R11.reuse, UR4, PT ;  /* 0x000000040b087c48 */ /* 0x040fe4000bfe0100 */
[----:B------:R-:W-:Y:S02]  /*0af0*/  ISETP.GE.OR P0, PT, R11, R0, P0 ;  /* 0x000000000b00720c */ /* 0x000fe40000706670 */
[----:B------:R-:W-:Y:S02]  /*0b00*/  SHF.R.S32.HI R13, RZ, 0x1f, R8 ;  /* 0x0000001fff0d7819 */ /* 0x000fe40000011408 */
[----:B------:R-:W-:Y:S02]  /*0b10*/  PRMT R17, RZ, 0x5410, RZ ;  /* 0x00005410ff117816 */ /* 0x000fe400000000ff */
[----:B------:R-:W-:-:S04]  /*0b20*/  LEA.HI R13, R13, R8, RZ, 0x5 ;  /* 0x000000080d0d7211 */ /* 0x000fc800078f28ff */
[----:B------:R-:W-:Y:S02]  /*0b30*/  SHF.R.S32.HI R8, RZ, 0x5, R13 ;  /* 0x00000005ff087819 */ /* 0x000fe4000001140d */
[----:B------:R-:W-:Y:S02]  /*0b40*/  PRMT R13, RZ, 0x5410, RZ ;  /* 0x00005410ff0d7816 */ /* 0x000fe400000000ff */
[----:B------:R-:W-:-:S04]  /*0b50*/  LEA R3, R8, R3, 0x3 ;  /* 0x0000000308037211 */ /* 0x000fc800078e18ff */
[----:B------:R-:W-:-:S04]  /*0b60*/  IADD3 R2, R7, R3, R2 ;  /* 0x0000000307027210 */ /* 0x000fc80007ffe002 */
[----:B------:R-:W-:Y:S01]  /*0b70*/  IADD3 R0, R9, R2, R6 ;  /* 0x0000000209007210 */ /* 0x000fe20007ffe006 */
[----:B------:R-:W-:Y:S06]  /*0b80*/  @P0 BRA `(.L_x_3318) ;  /* 0x0000002400c40947 */ /* 0x000fec0003800000 */
[----:B------:R-:W2:Y:S04]  /*0b90*/  LDL.64 R6, [R1] ;  /* 0x0000000001067983 */ /* 0x000ea80000100a00 */
[----:B------:R1:W3:Y:S01]  /*0ba0*/  LDG.E.U16.CONSTANT R16, desc[UR6][R4.64+0x2] ;  /* 0x0000020604107981 */ /* 0x0002e2000c1e9500 */
[----:B------:R-:W4:Y:S01]  /*0bb0*/  S2UR UR5, SR_CgaCtaId ;  /* 0x00000000000579c3 */ /* 0x000f220000008800 */
[----:B------:R-:W-:Y:S01]  /*0bc0*/  IMAD R0, R0, R23, RZ ;  /* 0x0000001700007224 */ /* 0x000fe200078e02ff */
[----:B------:R-:W-:Y:S01]  /*0bd0*/  ULDC.64 UR8, c[0x0][0x218] ;  /* 0x0000860000087ab9 */ /* 0x000fe20000000a00 */
[----:B------:R-:W-:Y:S01]  /*0be0*/  UMOV UR4, 0x400 ;  /* 0x0000040000047882 */ /* 0x000fe20000000000 */
[----:B0-----:R-:W-:Y:S02]  /*0bf0*/  MOV R14, RZ ;  /* 0x000000ff000e7202 */ /* 0x001fe40000000f00 */
[----:B------:R-:W-:-:S02]  /*0c00*/  SHF.R.S32.HI R2, RZ, 0x1f, R0 ;  /* 0x0000001fff027819 */ /* 0x000fc40000011400 */
[C---:B------:R-:W-:Y:S02]  /*0c10*/  IADD3 R0, P0, R18.reuse, R0, RZ ;  /* 0x0000000012007210 */ /* 0x040fe40007f1e0ff */
[----:B-1----:R-:W-:Y:S02]  /*0c20*/  SHF.R.S32.HI R4, RZ, 0x1f, R23 ;  /* 0x0000001fff047819 */ /* 0x002fe40000011417 */
[----:B------:R-:W-:Y:S02]  /*0c30*/  LEA.HI.X.SX32 R3, R18, R2, 0x1, P0 ;  /* 0x0000000212037211 */ /* 0x000fe400000f0eff */
[C---:B------:R-:W-:Y:S02]  /*0c40*/  LEA R2, P0, R0.reuse, UR8, 0x2 ;  /* 0x0000000800027c11 */ /* 0x040fe4000f8010ff */
[----:B------:R-:W-:Y:S02]  /*0c50*/  PRMT R13, RZ, 0x5410, RZ ;  /* 0x00005410ff0d7816 */ /* 0x000fe400000000ff */
[----:B------:R-:W-:-:S02]  /*0c60*/  LEA.HI.X R3, R0, UR9, R3, 0x2, P0 ;  /* 0x0000000900037c11 */ /* 0x000fc400080f1403 */
[----:B------:R-:W-:Y:S02]  /*0c70*/  PRMT R17, RZ, 0x5410, RZ ;  /* 0x00005410ff117816 */ /* 0x000fe400000000ff */
[----:B------:R-:W-:Y:S01]  /*0c80*/  SHF.L.U64.HI R15, R23, 0x4, R4 ;  /* 0x00000004170f7819 */ /* 0x000fe20000010204 */
[----:B----4-:R-:W-:-:S03]  /*0c90*/  ULEA UR4, UR5, UR4, 0x18 ;  /* 0x0000000405047291 */ /* 0x010fc6000f8ec03f */
[----:B------:R-:W-:Y:S01]  /*0ca0*/  ULDC UR5, c[0x0][0x264] ;  /* 0x0000990000057ab9 */ /* 0x000fe20000000800 */
[----:B--2---:R-:W-:Y:S02]  /*0cb0*/  PRMT R0, R6, 0x7610, R6 ;  /* 0x0000761006007816 */ /* 0x004fe40000000006 */
[----:B------:R-:W-:Y:S02]  /*0cc0*/  PRMT R22, R7, 0x7610, R7 ;  /* 0x0000761007167816 */ /* 0x000fe40000000007 */
[----:B---3--:R-:W-:-:S07]  /*0cd0*/  IADD3 R16, R11, R16, RZ ;  /* 0x000000100b107210 */ /* 0x008fce0007ffe0ff */
.L_x_3323:
        /* <DEDUP_REMOVED lines=14> */
[----:B------:R-:W-:Y:S01]  /*0dc0*/  PRMT R4, R10, 0x9910, RZ ;  /* 0x000099100a047816 */ /* 0x000fe200000000ff */
[----:B------:R-:W-:-:S03]  /*0dd0*/  HFMA2.MMA R24, -RZ, RZ, 0, 0.0625 ;  /* 0x00002c00ff187435 */ /* 0x000fc600000001ff */
[----:B------:R-:W-:-:S13]  /*0de0*/  ISETP.NE.AND P0, PT, R4, RZ, PT ;  /* 0x000000ff0400720c */ /* 0x000fda0003f05270 */
[----:B------:R-:W-:Y:S05]  /*0df0*/  @!P0 BRA `(.L_x_3320) ;  /* 0x00000008003c8947 */ /* 0x000fea0003800000 */
[----:B------:R-:W2:Y:S04]  /*0e00*/  LDG.E.128.CONSTANT R4, desc[UR6][R2.64] ;  /* 0x0000000602047981 */ /* 0x000ea8000c1e9d00 */
[----:B------:R-:W0:Y:S01]  /*0e10*/  LDS.64 R8, [UR4] ;  /* 0x00000004ff087984 */ /* 0x000e220008000a00 */
[----:B--2---:R-:W-:Y:S02]  /*0e20*/  LOP3.LUT R18, R4, 0xf000f, RZ, 0xc0, !PT ;  /* 0x000f000f04127812 */ /* 0x004fe400078ec0ff */
        /* <DEDUP_REMOVED lines=8> */
[----:B------:R-:W-:Y:S02]  /*0eb0*/  HADD2 R19, R19, -1032, -1032 ;  /* 0xe408e40813137430 */ /* 0x000fe40000000000 */
[--C-:B------:R-:W-:Y:S01]  /*0ec0*/  HADD2.F32 R18, -RZ, R23.reuse.H0_H0 ;  /* 0x20000017ff127230 */ /* 0x100fe20000004100 */
[----:B------:R-:W-:Y:S01]  /*0ed0*/  LOP3.LUT R29, R5, 0xf000f0, RZ, 0xc0, !PT ;  /* 0x00f000f0051d7812 */ /* 0x000fe200078ec0ff */
[----:B------:R-:W-:-:S02]  /*0ee0*/  HADD2.F32 R30, -RZ, R23.H1_H1 ;  /* 0x30000017ff1e7230 */ /* 0x000fc40000004100 */
[----:B------:R-:W-:Y:S02]  /*0ef0*/  HADD2 R23, R20, -1032, -1032 ;  /* 0xe408e40814177430 */ /* 0x000fe40000000000 */
[--C-:B------:R-:W-:Y:S02]  /*0f00*/  HADD2.F32 R34, -RZ, R19.reuse.H0_H0 ;  /* 0x20000013ff227230 */ /* 0x100fe40000004100 */
[----:B------:R-:W-:Y:S02]  /*0f10*/  HADD2 R25, R21, -1032, -1032 ;  /* 0xe408e40815197430 */ /* 0x000fe40000000000 */
[----:B------:R-:W-:Y:S01]  /*0f20*/  HADD2.F32 R32, -RZ, R19.H1_H1 ;  /* 0x30000013ff207230 */ /* 0x000fe20000004100 */
[----:B------:R-:W-:Y:S01]  /*0f30*/  LOP3.LUT R29, R29, 0x64006400, RZ, 0xfc, !PT ;  /* 0x640064001d1d7812 */ /* 0x000fe200078efcff */
[----:B0-----:R-:W-:Y:S01]  /*0f40*/  HADD2.F32 R19, -RZ, R8.H0_H0 ;  /* 0x20000008ff137230 */ /* 0x001fe20000004100 */
[----:B------:R-:W-:Y:S01]  /*0f50*/  SHF.R.U32.HI R5, RZ, 0x8, R5 ;  /* 0x00000008ff057819 */ /* 0x000fe20000011605 */
[----:B------:R-:W-:-:S02]  /*0f60*/  HADD2.F32 R20, -RZ, R23.H0_H0 ;  /* 0x20000017ff147230 */ /* 0x000fc40000004100 */
[----:B------:R-:W-:Y:S02]  /*0f70*/  HADD2.F32 R26, -RZ, R25.H0_H0 ;  /* 0x20000019ff1a7230 */ /* 0x000fe40000004100 */
[----:B------:R-:W-:Y:S01]  /*0f80*/  FFMA.FTZ R21, R18, R19, RZ ;  /* 0x0000001312157223 */ /* 0x000fe200000100ff */
[----:B------:R-:W-:Y:S02]  /*0f90*/  HADD2.F32 R28, -RZ, R23.H1_H1 ;  /* 0x30000017ff1c7230 */ /* 0x000fe40000004100 */
[C---:B------:R-:W-:Y:S01]  /*0fa0*/  FFMA.FTZ R27, R19.reuse, R20, RZ ;  /* 0x00000014131b7223 */ /* 0x040fe200000100ff */
[----:B------:R-:W-:Y:S02]  /*0fb0*/  HADD2.F32 R23, -RZ, R8.H1_H1 ;  /* 0x30000008ff177230 */ /* 0x000fe40000004100 */
[C---:B------:R-:W-:Y:S01]  /*0fc0*/  FFMA.FTZ R8, R19.reuse, R34, RZ ;  /* 0x0000002213087223 */ /* 0x040fe200000100ff */
[----:B------:R-:W-:Y:S02]  /*0fd0*/  FFMA.FTZ R26, R19, R26, RZ ;  /* 0x0000001a131a7223 */ /* 0x000fe400000100ff */
[----:B------:R-:W0:Y:S01]  /*0fe0*/  LDS.64 R18, [UR4+0x8] ;  /* 0x00000804ff127984 */ /* 0x000e220008000a00 */
[----:B------:R-:W-:Y:S01]  /*0ff0*/  FFMA.FTZ R20, R30, R23, R21 ;  /* 0x000000171e147223 */ /* 0x000fe20000010015 */
[C---:B------:R-:W-:Y:S01]  /*1000*/  FFMA.FTZ R21, R23.reuse, R28, R27 ;  /* 0x0000001c17157223 */ /* 0x040fe2000001001b */
[----:B------:R-:W-:Y:S01]  /*1010*/  LOP3.LUT R30, R6, 0xf000f0, RZ, 0xc0, !PT ;  /* 0x00f000f0061e7812 */ /* 0x000fe200078ec0ff */
[----:B------:R-:W-:Y:S01]  /*1020*/  HADD2.F32 R27, -RZ, R25.H1_H1 ;  /* 0x30000019ff1b7230 */ /* 0x000fe20000004100 */
[----:B------:R-:W-:Y:S01]  /*1030*/  LOP3.LUT R25, R4, 0xf000f0, RZ, 0xc0, !PT ;  /* 0x00f000f004197812 */ /* 0x000fe200078ec0ff */
[----:B------:R-:W-:Y:S01]  /*1040*/  FFMA.FTZ R8, R23, R32, R8 ;  /* 0x0000002017087223 */ /* 0x000fe20000010008 */
[----:B------:R-:W-:-:S02]  /*1050*/  LOP3.LUT R28, R7, 0xf000f0, RZ, 0xc0, !PT ;  /* 0x00f000f0071c7812 */ /* 0x000fc400078ec0ff */
[----:B------:R-:W-:Y:S01]  /*1060*/  LOP3.LUT R31, R30, 0x64006400, RZ, 0xfc, !PT ;  /* 0x640064001e1f7812 */ /* 0x000fe200078efcff */
[----:B------:R-:W-:Y:S01]  /*1070*/  FFMA.FTZ R27, R23, R27, R26 ;  /* 0x0000001b171b7223 */ /* 0x000fe2000001001a */
[----:B------:R-:W-:Y:S01]  /*1080*/  LOP3.LUT R25, R25, 0x64006400, RZ, 0xfc, !PT ;  /* 0x6400640019197812 */ /* 0x000fe200078efcff */
[-C--:B------:R-:W-:Y:S01]  /*1090*/  HFMA2 R26, R29, R24.reuse.H0_H0, -72, -72 ;  /* 0xd480d4801d1a7431 */ /* 0x080fe20000040018 */
[----:B------:R-:W-:Y:S01]  /*10a0*/  LOP3.LUT R23, R28, 0x64006400, RZ, 0xfc, !PT ;  /* 0x640064001c177812 */ /* 0x000fe200078efcff */
[-C--:B------:R-:W-:Y:S02]  /*10b0*/  HFMA2 R28, R31, R24.reuse.H0_H0, -72, -72 ;  /* 0xd480d4801f1c7431 */ /* 0x080fe40000040018 */
[----:B------:R-:W-:Y:S02]  /*10c0*/  HADD2.F32 R29, -RZ, R9.H0_H0 ;  /* 0x20000009ff1d7230 */ /* 0x000fe40000004100 */
[----:B------:R-:W-:Y:S02]  /*10d0*/  HFMA2 R25, R25, R24.H0_H0, -72, -72 ;  /* 0xd480d48019197431 */ /* 0x000fe40000040018 */
[----:B------:R-:W-:-:S02]  /*10e0*/  HADD2.F32 R31, -RZ, R26.H0_H0 ;  /* 0x2000001aff1f7230 */ /* 0x000fc40000004100 */
[----:B------:R-:W-:Y:S02]  /*10f0*/  HFMA2 R23, R23, R24.H0_H0, -72, -72 ;  /* 0xd480d48017177431 */ /* 0x000fe40000040018 */
[----:B------:R-:W-:Y:S01]  /*1100*/  HADD2.F32 R30, -RZ, R28.H0_H0 ;  /* 0x2000001cff1e7230 */ /* 0x000fe20000004100 */
[----:B------:R-:W-:Y:S01]  /*1110*/  SHF.R.U32.HI R4, RZ, 0x8, R4 ;  /* 0x00000008ff047819 */ /* 0x000fe20000011604 */
[----:B------:R-:W-:Y:S02]  /*1120*/  HADD2.F32 R33, -RZ, R25.H0_H0 ;  /* 0x20000019ff217230 */ /* 0x000fe40000004100 */
[C---:B------:R-:W-:Y:S01]  /*1130*/  FFMA.FTZ R8, R29.reuse, R31, R8 ;  /* 0x0000001f1d087223 */ /* 0x040fe20000010008 */
[----:B------:R-:W-:Y:S02]  /*1140*/  HADD2.F32 R9, -RZ, R9.H1_H1 ;  /* 0x30000009ff097230 */ /* 0x000fe40000004100 */
[----:B------:R-:W-:Y:S01]  /*1150*/  FFMA.FTZ R32, R29, R30, R21 ;  /* 0x0000001e1d207223 */ /* 0x000fe20000010015 */
[----:B------:R-:W-:-:S02]  /*1160*/  HADD2.F32 R21, -RZ, R25.H1_H1 ;  /* 0x30000019ff157230 */ /* 0x000fc40000004100 */
[----:B------:R-:W-:Y:S01]  /*1170*/  FFMA.FTZ R20, R33, R29, R20 ;  /* 0x0000001d21147223 */ /* 0x000fe20000010014 */
[----:B------:R-:W-:Y:S01]  /*1180*/  HADD2.F32 R26, -RZ, R26.H1_H1 ;  /* 0x3000001aff1a7230 */ /* 0x000fe20000004100 */
[----:B------:R-:W-:Y:S01]  /*1190*/  LOP3.LUT R25, R4, 0xf000f, RZ, 0xc0, !PT ;  /* 0x000f000f04197812 */ /* 0x000fe200078ec0ff */
[--C-:B------:R-:W-:Y:S01]  /*11a0*/  HADD2.F32 R34, -RZ, R23.reuse.H0_H0 ;  /* 0x20000017ff227230 */ /* 0x100fe20000004100 */
[----:B------:R-:W-:Y:S01]  /*11b0*/  SHF.R.U32.HI R6, RZ, 0x8, R6 ;  /* 0x00000008ff067819 */ /* 0x000fe20000011606 */
[----:B------:R-:W-:Y:S01]  /*11c0*/  FFMA.FTZ R30, R21, R9, R20 ;  /* 0x00000009151e7223 */ /* 0x000fe20000010014 */
[----:B------:R-:W-:Y:S01]  /*11d0*/  SHF.R.U32.HI R7, RZ, 0x8, R7 ;  /* 0x00000008ff077819 */ /* 0x000fe20000011607 */
[----:B------:R-:W-:Y:S01]  /*11e0*/  FFMA.FTZ R20, R9, R26, R8 ;  /* 0x0000001a09147223 */ /* 0x000fe20000010008 */
[----:B------:R-:W-:Y:S01]  /*11f0*/  HADD2.F32 R31, -RZ, R28.H1_H1 ;  /* 0x3000001cff1f7230 */ /* 0x000fe20000004100 */
[----:B------:R-:W-:Y:S01]  /*1200*/  LOP3.LUT R8, R25, 0x64006400, RZ, 0xfc, !PT ;  /* 0x6400640019087812 */ /* 0x000fe200078efcff */
[----:B------:R-:W-:Y:S01]  /*1210*/  FFMA.FTZ R28, R29, R34, R27 ;  /* 0x000000221d1c7223 */ /* 0x000fe2000001001b */
[----:B------:R-:W-:Y:S01]  /*1220*/  LOP3.LUT R26, R5, 0xf000f, RZ, 0xc0, !PT ;  /* 0x000f000f051a7812 */ /* 0x000fe200078ec0ff */
[----:B------:R-:W-:Y:S01]  /*1230*/  HADD2.F32 R25, -RZ, R23.H1_H1 ;  /* 0x30000017ff197230 */ /* 0x000fe20000004100 */
[----:B------:R-:W-:Y:S01]  /*1240*/  LOP3.LUT R27, R6, 0xf000f, RZ, 0xc0, !PT ;  /* 0x000f000f061b7812 */ /* 0x000fe200078ec0ff */
[----:B------:R-:W-:Y:S01]  /*1250*/  HADD2 R8, R8, -1032, -1032 ;  /* 0xe408e40808087430 */ /* 0x000fe20000000000 */
[----:B------:R-:W-:Y:S01]  /*1260*/  LOP3.LUT R29, R7, 0xf000f, RZ, 0xc0, !PT ;  /* 0x000f000f071d7812 */ /* 0x000fe200078ec0ff */
[----:B------:R-:W-:Y:S01]  /*1270*/  FFMA.FTZ R21, R9, R31, R32 ;  /* 0x0000001f09157223 */ /* 0x000fe20000010020 */
[----:B------:R-:W-:Y:S01]  /*1280*/  LOP3.LUT R26, R26, 0x64006400, RZ, 0xfc, !PT ;  /* 0x640064001a1a7812 */ /* 0x000fe200078efcff */
[----:B0-----:R-:W-:Y:S01]  /*1290*/  HADD2.F32 R23, -RZ, R18.H0_H0 ;  /* 0x20000012ff177230 */ /* 0x001fe20000004100 */
[----:B------:R-:W-:Y:S01]  /*12a0*/  LOP3.LUT R27, R27, 0x64006400, RZ, 0xfc, !PT ;  /* 0x640064001b1b7812 */ /* 0x000fe200078efcff */
[----:B------:R-:W-:Y:S01]  /*12b0*/  FFMA.FTZ R28, R9, R25, R28 ;  /* 0x00000019091c7223 */ /* 0x000fe2000001001c */
[----:B------:R-:W-:Y:S01]  /*12c0*/  LOP3.LUT R31, R29, 0x64006400, RZ, 0xfc, !PT ;  /* 0x640064001d1f7812 */ /* 0x000fe200078efcff */
[----:B------:R-:W-:-:S02]  /*12d0*/  HADD2.F32 R29, -RZ, R8.H0_H0 ;  /* 0x20000008ff1d7230 */ /* 0x000fc40000004100 */
[----:B------:R-:W-:Y:S02]  /*12e0*/  HADD2 R26, R26, -1032, -1032 ;  /* 0xe408e4081a1a7430 */ /* 0x000fe40000000000 */
[----:B------:R-:W-:Y:S02]  /*12f0*/  HADD2.F32 R18, -RZ, R18.H1_H1 ;  /* 0x30000012ff127230 */ /* 0x000fe40000004100 */
[----:B------:R-:W-:Y:S02]  /*1300*/  HADD2 R25, R27, -1032, -1032 ;  /* 0xe408e4081b197430 */ /* 0x000fe40000000000 */
[----:B------:R-:W-:Y:S02]  /*1310*/  HADD2.F32 R8, -RZ, R8.H1_H1 ;  /* 0x30000008ff087230 */ /* 0x000fe40000004100 */
[----:B------:R-:W-:Y:S02]  /*1320*/  HADD2 R9, R31, -1032, -1032 ;  /* 0xe408e4081f097430 */ /* 0x000fe40000000000 */
[----:B------:R-:W-:Y:S01]  /*1330*/  FFMA.FTZ R29, R29, R23, R30 ;  /* 0x000000171d1d7223 */ /* 0x000fe2000001001e */
[----:B------:R-:W-:Y:S01]  /*1340*/  HADD2.F32 R31, -RZ, R26.H0_H0 ;  /* 0x2000001aff1f7230 */ /* 0x000fe20000004100 */
[----:B------:R-:W-:Y:S01]  /*1350*/  LOP3.LUT R7, R7, 0xf000f0, RZ, 0xc0, !PT ;  /* 0x00f000f007077812 */ /* 0x000fe200078ec0ff */
[----:B------:R-:W-:-:S02]  /*1360*/  HADD2.F32 R30, -RZ, R25.H0_H0 ;  /* 0x20000019ff1e7230 */ /* 0x000fc40000004100 */
[----:B------:R-:W-:Y:S02]  /*1370*/  HADD2.F32 R33, -RZ, R9.H0_H0 ;  /* 0x20000009ff217230 */ /* 0x000fe40000004100 */
[C---:B------:R-:W-:Y:S01]  /*1380*/  FFMA.FTZ R31, R23.reuse, R31, R20 ;  /* 0x0000001f171f7223 */ /* 0x040fe20000010014 */
[----:B------:R-:W-:Y:S01]  /*1390*/  LOP3.LUT R20, R4, 0xf000f0, RZ, 0xc0, !PT ;  /* 0x00f000f004147812 */ /* 0x000fe200078ec0ff */
[C---:B------:R-:W-:Y:S01]  /*13a0*/  FFMA.FTZ R21, R23.reuse, R30, R21 ;  /* 0x0000001e17157223 */ /* 0x040fe20000010015 */
[----:B------:R-:W-:Y:S02]  /*13b0*/  HADD2.F32 R26, -RZ, R26.H1_H1 ;  /* 0x3000001aff1a7230 */ /* 0x000fe40000004100 */
[----:B------:R-:W-:Y:S01]  /*13c0*/  FFMA.FTZ R23, R23, R33, R28 ;  /* 0x0000002117177223 */ /* 0x000fe2000001001c */
[----:B------:R-:W-:Y:S01]  /*13d0*/  HADD2.F32 R28, -RZ, R25.H1_H1 ;  /* 0x30000019ff1c7230 */ /* 0x000fe20000004100 */
[----:B------:R-:W-:Y:S01]  /*13e0*/  LOP3.LUT R25, R5, 0xf000f0, RZ, 0xc0, !PT ;  /* 0x00f000f005197812 */ /* 0x000fe200078ec0ff */
[----:B------:R-:W-:Y:S01]  /*13f0*/  FFMA.FTZ R4, R8, R18, R29 ;  /* 0x0000001208047223 */ /* 0x000fe2000001001d */
[----:B------:R-:W-:Y:S01]  /*1400*/  LOP3.LUT R5, R20, 0x64006400, RZ, 0xfc, !PT ;  /* 0x6400640014057812 */ /* 0x000fe200078efcff */
[----:B------:R-:W-:-:S02]  /*1410*/  HADD2.F32 R27, -RZ, R19.H0_H0 ;  /* 0x20000013ff1b7230 */ /* 0x000fc40000004100 */
[----:B------:R-:W-:Y:S01]  /*1420*/  FFMA.FTZ R20, R18, R28, R21 ;  /* 0x0000001c12147223 */ /* 0x000fe20000010015 */
[----:B------:R-:W-:Y:S01]  /*1430*/  LOP3.LUT R21, R6, 0xf000f0, RZ, 0xc0, !PT ;  /* 0x00f000f006157812 */ /* 0x000fe200078ec0ff */
[----:B------:R-:W-:Y:S01]  /*1440*/  HADD2.F32 R28, -RZ, R9.H1_H1 ;  /* 0x30000009ff1c7230 */ /* 0x000fe20000004100 */
[----:B------:R-:W-:Y:S01]  /*1450*/  LOP3.LUT R25, R25, 0x64006400, RZ, 0xfc, !PT ;  /* 0x6400640019197812 */ /* 0x000fe200078efcff */
[-C--:B------:R-:W-:Y:S01]  /*1460*/  HFMA2 R6, R5, R24.reuse.H0_H0, -72, -72 ;  /* 0xd480d48005067431 */ /* 0x080fe20000040018 */
[----:B------:R-:W-:Y:S01]  /*1470*/  LOP3.LUT R21, R21, 0x64006400, RZ, 0xfc, !PT ;  /* 0x6400640015157812 */ /* 0x000fe200078efcff */
[----:B------:R-:W-:Y:S01]  /*1480*/  FFMA.FTZ R8, R18, R26, R31 ;  /* 0x0000001a12087223 */ /* 0x000fe2000001001f */
[----:B------:R-:W-:Y:S01]  /*1490*/  LOP3.LUT R7, R7, 0x64006400, RZ, 0xfc, !PT ;  /* 0x6400640007077812 */ /* 0x000fe200078efcff */
[----:B------:R-:W-:Y:S02]  /*14a0*/  HFMA2 R5, R25, R24.H0_H0, -72, -72 ;  /* 0xd480d48019057431 */ /* 0x000fe40000040018 */
[----:B------:R-:W-:-:S02]  /*14b0*/  HADD2.F32 R25, -RZ, R6.H0_H0 ;  /* 0x20000006ff197230 */ /* 0x000fc40000004100 */
[-C--:B------:R-:W-:Y:S02]  /*14c0*/  HFMA2 R9, R21, R24.reuse.H0_H0, -72, -72 ;  /* 0xd480d48015097431 */ /* 0x080fe40000040018 */
[----:B------:R-:W-:Y:S01]  /*14d0*/  FFMA.FTZ R28, R18, R28, R23 ;  /* 0x0000001c121c7223 */ /* 0x000fe20000010017 */
[----:B------:R-:W-:Y:S02]  /*14e0*/  HFMA2 R7, R7, R24.H0_H0, -72, -72 ;  /* 0xd480d48007077431 */ /* 0x000fe40000040018 */
[----:B------:R-:W-:Y:S02]  /*14f0*/  HADD2.F32 R26, -RZ, R5.H0_H0 ;  /* 0x20000005ff1a7230 */ /* 0x000fe40000004100 */
[----:B------:R-:W-:Y:S01]  /*1500*/  FFMA.FTZ R25, R25, R27, R4 ;  /* 0x0000001b19197223 */ /* 0x000fe20000010004 */
[----:B------:R-:W-:Y:S02]  /*1510*/  HADD2.F32 R18, -RZ, R9.H0_H0 ;  /* 0x20000009ff127230 */ /* 0x000fe40000004100 */
[----:B------:R-:W-:-:S02]  /*1520*/  HADD2.F32 R19, -RZ, R19.H1_H1 ;  /* 0x30000013ff137230 */ /* 0x000fc40000004100 */
[C---:B------:R-:W-:Y:S01]  /*1530*/  FFMA.FTZ R8, R27.reuse, R26, R8 ;  /* 0x0000001a1b087223 */ /* 0x040fe20000010008 */
[----:B------:R-:W-:Y:S02]  /*1540*/  HADD2.F32 R4, -RZ, R5.H1_H1 ;  /* 0x30000005ff047230 */ /* 0x000fe40000004100 */
[----:B------:R-:W-:Y:S01]  /*1550*/  FFMA.FTZ R5, R27, R18, R20 ;  /* 0x000000121b057223 */ /* 0x000fe20000010014 */
[----:B------:R-:W-:Y:S02]  /*1560*/  HADD2.F32 R26, -RZ, R9.H1_H1 ;  /* 0x30000009ff1a7230 */ /* 0x000fe40000004100 */
[--C-:B------:R-:W-:Y:S02]  /*1570*/  HADD2.F32 R21, -RZ, R7.reuse.H0_H0 ;  /* 0x20000007ff157230 */ /* 0x100fe40000004100 */
[C---:B------:R-:W-:Y:S01]  /*1580*/  FFMA.FTZ R4, R19.reuse, R4, R8 ;  /* 0x0000000413047223 */ /* 0x040fe20000010008 */
[----:B------:R-:W-:Y:S02]  /*1590*/  HADD2.F32 R6, -RZ, R6.H1_H1 ;  /* 0x30000006ff067230 */ /* 0x000fe40000004100 */
[----:B------:R-:W-:Y:S01]  /*15a0*/  FFMA.FTZ R26, R19, R26, R5 ;  /* 0x0000001a131a7223 */ /* 0x000fe20000010005 */
[----:B------:R-:W-:-:S02]  /*15b0*/  HADD2.F32 R8, -RZ, R7.H1_H1 ;  /* 0x30000007ff087230 */ /* 0x000fc40000004100 */
[----:B------:R-:W-:Y:S01]  /*15c0*/  FFMA.FTZ R28, R27, R21, R28 ;  /* 0x000000151b1c7223 */ /* 0x000fe2000001001c */
[--C-:B------:R-:W-:Y:S02]  /*15d0*/  HADD2.F32 R5, -RZ, R0.reuse.H0_H0 ;  /* 0x20000000ff057230 */ /* 0x100fe40000004100 */
[----:B------:R-:W-:Y:S01]  /*15e0*/  FFMA.FTZ R6, R6, R19, R25 ;  /* 0x0000001306067223 */ /* 0x000fe20000010019 */
        /* <DEDUP_REMOVED lines=16> */
.L_x_3320:
[----:B------:R-:W0:Y:S02]  /*16f0*/  LDC R23, c[0x0][0x23c] ;  /* 0x00008f00ff177b82 */ /* 0x000e240000000800 */
[----:B0-----:R-:W-:-:S04]  /*1700*/  IMAD.WIDE R4, R23, 0x4, R2 ;  /* 0x0000000417047825 */ /* 0x001fc800078e0202 */
[----:B------:R-:W-:Y:S01]  /*1710*/  IMAD.WIDE R8, R23, 0x4, R4 ;  /* 0x0000000417087825 */ /* 0x000fe200078e0204 */
[----:B------:R-:W-:Y:S06]  /*1720*/  @!P0 BRA `(.L_x_3321) ;  /* 0x00000008003c8947 */ /* 0x000fec0003800000 */
[----:B------:R-:W2:Y:S04]  /*1730*/  LDG.E.128.CONSTANT R4, desc[UR6][R4.64] ;  /* 0x0000000604047981 */ /* 0x000ea8000c1e9d00 */
[----:B------:R-:W0:Y:S01]  /*1740*/  LDS.64 R18, [UR4+0x10] ;  /* 0x00001004ff127984 */ /* 0x000e220008000a00 */
[----:B--2---:R-:W-:Y:S02]  /*1750*/  LOP3.LUT R20, R4, 0xf000f, RZ, 0xc0, !PT ;  /* 0x000f000f04147812 */ /* 0x004fe400078ec0ff */
        /* <DEDUP_REMOVED lines=8> */
[----:B------:R-:W-:Y:S02]  /*17e0*/  HADD2 R28, R21, -1032, -1032 ;  /* 0xe408e408151c7430 */ /* 0x000fe40000000000 */
[----:B------:R-:W-:Y:S02]  /*17f0*/  HADD2 R30, R25, -1032, -1032 ;  /* 0xe408e408191e7430 */ /* 0x000fe40000000000 */
[----:B------:R-:W-:-:S02]  /*1800*/  HADD2.F32 R25, -RZ, R20.H0_H0 ;  /* 0x20000014ff197230 */ /* 0x000fc40000004100 */
[----:B------:R-:W-:Y:S02]  /*1810*/  HADD2 R26, R26, -1032, -1032 ;  /* 0xe408e4081a1a7430 */ /* 0x000fe40000000000 */
[----:B------:R-:W-:Y:S02]  /*1820*/  HADD2.F32 R29, -RZ, R20.H1_H1 ;  /* 0x30000014ff1d7230 */ /* 0x000fe40000004100 */
[----:B0-----:R-:W-:Y:S02]  /*1830*/  HADD2.F32 R20, -RZ, R18.H0_H0 ;  /* 0x20000012ff147230 */ /* 0x001fe40000004100 */
[----:B------:R-:W-:Y:S02]  /*1840*/  HADD2.F32 R31, -RZ, R28.H0_H0 ;  /* 0x2000001cff1f7230 */ /* 0x000fe40000004100 */
[----:B------:R-:W-:Y:S02]  /*1850*/  HADD2.F32 R27, -RZ, R30.H0_H0 ;  /* 0x2000001eff1b7230 */ /* 0x000fe40000004100 */
[----:B------:R-:W-:Y:S01]  /*1860*/  FFMA.FTZ R32, R25, R20, RZ ;  /* 0x0000001419207223 */ /* 0x000fe200000100ff */
[----:B------:R-:W-:-:S02]  /*1870*/  HADD2.F32 R21, -RZ, R26.H0_H0 ;  /* 0x2000001aff157230 */ /* 0x000fc40000004100 */
[C---:B------:R-:W-:Y:S01]  /*1880*/  FFMA.FTZ R25, R20.reuse, R31, RZ ;  /* 0x0000001f14197223 */ /* 0x040fe200000100ff */
[----:B------:R-:W-:Y:S02]  /*1890*/  HADD2.F32 R18, -RZ, R18.H1_H1 ;  /* 0x30000012ff127230 */ /* 0x000fe40000004100 */
[C---:B------:R-:W-:Y:S01]  /*18a0*/  FFMA.FTZ R27, R20.reuse, R27, RZ ;  /* 0x0000001b141b7223 */ /* 0x040fe200000100ff */
[----:B------:R-:W-:Y:S02]  /*18b0*/  HADD2.F32 R28, -RZ, R28.H1_H1 ;  /* 0x3000001cff1c7230 */ /* 0x000fe40000004100 */
[----:B------:R-:W-:Y:S01]  /*18c0*/  FFMA.FTZ R21, R20, R21, RZ ;  /* 0x0000001514157223 */ /* 0x000fe200000100ff */
[----:B------:R-:W-:Y:S01]  /*18d0*/  HADD2.F32 R30, -RZ, R30.H1_H1 ;  /* 0x3000001eff1e7230 */ /* 0x000fe20000004100 */
[----:B------:R-:W-:Y:S01]  /*18e0*/  LOP3.LUT R20, R4, 0xf000f0, RZ, 0xc0, !PT ;  /* 0x00f000f004147812 */ /* 0x000fe200078ec0ff */
[----:B------:R-:W-:Y:S02]  /*18f0*/  HADD2.F32 R26, -RZ, R26.H1_H1 ;  /* 0x3000001aff1a7230 */ /* 0x000fe40000004100 */
[----:B------:R-:W-:Y:S01]  /*1900*/  FFMA.FTZ R32, R29, R18, R32 ;  /* 0x000000121d207223 */ /* 0x000fe20000010020 */
[C---:B------:R-:W-:Y:S01]  /*1910*/  FFMA.FTZ R28, R18.reuse, R28, R25 ;  /* 0x0000001c121c7223 */ /* 0x040fe20000010019 */
[----:B------:R-:W-:Y:S01]  /*1920*/  FFMA.FTZ R30, R18, R30, R27 ;  /* 0x0000001e121e7223 */ /* 0x000fe2000001001b */
[----:B------:R-:W-:Y:S01]  /*1930*/  LOP3.LUT R29, R20, 0x64006400, RZ, 0xfc, !PT ;  /* 0x64006400141d7812 */ /* 0x000fe200078efcff */
[----:B------:R-:W-:Y:S01]  /*1940*/  FFMA.FTZ R18, R18, R26, R21 ;  /* 0x0000001a12127223 */ /* 0x000fe20000010015 */
[----:B------:R-:W-:Y:S01]  /*1950*/  LOP3.LUT R25, R5, 0xf000f0, RZ, 0xc0, !PT ;  /* 0x00f000f005197812 */ /* 0x000fe200078ec0ff */
[----:B------:R-:W0:Y:S01]  /*1960*/  LDS.64 R20, [UR4+0x18] ;  /* 0x00001804ff147984 */ /* 0x000e220008000a00 */
[----:B------:R-:W-:Y:S01]  /*1970*/  LOP3.LUT R26, R6, 0xf000f0, RZ, 0xc0, !PT ;  /* 0x00f000f0061a7812 */ /* 0x000fe200078ec0ff */
[----:B------:R-:W-:Y:S01]  /*1980*/  HFMA2 R29, R29, R24.H0_H0, -72, -72 ;  /* 0xd480d4801d1d7431 */ /* 0x000fe20000040018 */
[----:B------:R-:W-:Y:S01]  /*1990*/  LOP3.LUT R27, R25, 0x64006400, RZ, 0xfc, !PT ;  /* 0x64006400191b7812 */ /* 0x000fe200078efcff */
[--C-:B------:R-:W-:Y:S01]  /*19a0*/  HADD2.F32 R25, -RZ, R19.reuse.H0_H0 ;  /* 0x20000013ff197230 */ /* 0x100fe20000004100 */
[----:B------:R-:W-:Y:S01]  /*19b0*/  LOP3.LUT R31, R26, 0x64006400, RZ, 0xfc, !PT ;  /* 0x640064001a1f7812 */ /* 0x000fe200078efcff */
[----:B------:R-:W-:Y:S01]  /*19c0*/  HADD2.F32 R19, -RZ, R19.H1_H1 ;  /* 0x30000013ff137230 */ /* 0x000fe20000004100 */
[----:B------:R-:W-:Y:S01]  /*19d0*/  SHF.R.U32.HI R4, RZ, 0x8, R4 ;  /* 0x00000008ff047819 */ /* 0x000fe20000011604 */
[----:B------:R-:W-:-:S02]  /*19e0*/  HADD2.F32 R33, -RZ, R29.H0_H0 ;  /* 0x2000001dff217230 */ /* 0x000fc40000004100 */
[-C--:B------:R-:W-:Y:S02]  /*19f0*/  HFMA2 R27, R27, R24.reuse.H0_H0, -72, -72 ;  /* 0xd480d4801b1b7431 */ /* 0x080fe40000040018 */
[----:B------:R-:W-:Y:S02]  /*1a00*/  HADD2.F32 R29, -RZ, R29.H1_H1 ;  /* 0x3000001dff1d7230 */ /* 0x000fe40000004100 */
[----:B------:R-:W-:Y:S01]  /*1a10*/  HFMA2 R26, R31, R24.H0_H0, -72, -72 ;  /* 0xd480d4801f1a7431 */ /* 0x000fe20000040018 */
[----:B------:R-:W-:Y:S01]  /*1a20*/  SHF.R.U32.HI R5, RZ, 0x8, R5 ;  /* 0x00000008ff057819 */ /* 0x000fe20000011605 */
[----:B------:R-:W-:Y:S01]  /*1a30*/  FFMA.FTZ R32, R33, R25, R32 ;  /* 0x0000001921207223 */ /* 0x000fe20000010020 */
[----:B------:R-:W-:Y:S01]  /*1a40*/  HADD2.F32 R33, -RZ, R27.H0_H0 ;  /* 0x2000001bff217230 */ /* 0x000fe20000004100 */
[----:B------:R-:W-:Y:S01]  /*1a50*/  SHF.R.U32.HI R6, RZ, 0x8, R6 ;  /* 0x00000008ff067819 */ /* 0x000fe20000011606 */
[----:B------:R-:W-:-:S03]  /*1a60*/  HADD2.F32 R31, -RZ, R26.H0_H0 ;  /* 0x2000001aff1f7230 */ /* 0x000fc60000004100 */
[C---:B------:R-:W-:Y:S01]  /*1a70*/  FFMA.FTZ R28, R25.reuse, R33, R28 ;  /* 0x00000021191c7223 */ /* 0x040fe2000001001c */
[----:B------:R-:W-:Y:S01]  /*1a80*/  HADD2.F32 R33, -RZ, R27.H1_H1 ;  /* 0x3000001bff217230 */ /* 0x000fe20000004100 */
[C---:B------:R-:W-:Y:S01]  /*1a90*/  LOP3.LUT R27, R4.reuse, 0xf000f, RZ, 0xc0, !PT ;  /* 0x000f000f041b7812 */ /* 0x040fe200078ec0ff */
[----:B------:R-:W-:Y:S01]  /*1aa0*/  FFMA.FTZ R30, R25, R31, R30 ;  /* 0x0000001f191e7223 */ /* 0x000fe2000001001e */
[----:B------:R-:W-:Y:S01]  /*1ab0*/  FFMA.FTZ R31, R29, R19, R32 ;  /* 0x000000131d1f7223 */ /* 0x000fe20000010020 */
[----:B------:R-:W-:Y:S01]  /*1ac0*/  HADD2.F32 R32, -RZ, R26.H1_H1 ;  /* 0x3000001aff207230 */ /* 0x000fe20000004100 */
[----:B------:R-:W-:Y:S01]  /*1ad0*/  LOP3.LUT R27, R27, 0x64006400, RZ, 0xfc, !PT ;  /* 0x640064001b1b7812 */ /* 0x000fe200078efcff */
[----:B------:R-:W-:Y:S01]  /*1ae0*/  FFMA.FTZ R33, R19, R33, R28 ;  /* 0x0000002113217223 */ /* 0x000fe2000001001c */
[----:B------:R-:W-:Y:S02]  /*1af0*/  LOP3.LUT R28, R5, 0xf000f, RZ, 0xc0, !PT ;  /* 0x000f000f051c7812 */ /* 0x000fe400078ec0ff */
[----:B------:R-:W-:Y:S01]  /*1b00*/  LOP3.LUT R4, R4, 0xf000f0, RZ, 0xc0, !PT ;  /* 0x00f000f004047812 */ /* 0x000fe200078ec0ff */
[----:B------:R-:W-:Y:S01]  /*1b10*/  HADD2 R26, R27, -1032, -1032 ;  /* 0xe408e4081b1a7430 */ /* 0x000fe20000000000 */
[----:B------:R-:W-:Y:S01]  /*1b20*/  LOP3.LUT R29, R28, 0x64006400, RZ, 0xfc, !PT ;  /* 0x640064001c1d7812 */ /* 0x000fe200078efcff */
[----:B------:R-:W-:-:S03]  /*1b30*/  FFMA.FTZ R27, R19, R32, R30 ;  /* 0x00000020131b7223 */ /* 0x000fc6000001001e */
[----:B------:R-:W-:Y:S02]  /*1b40*/  HADD2.F32 R30, -RZ, R26.H0_H0 ;  /* 0x2000001aff1e7230 */ /* 0x000fe40000004100 */
[----:B------:R-:W-:Y:S02]  /*1b50*/  HADD2 R29, R29, -1032, -1032 ;  /* 0xe408e4081d1d7430 */ /* 0x000fe40000000000 */
[----:B0-----:R-:W-:-:S03]  /*1b60*/  HADD2.F32 R28, -RZ, R20.H0_H0 ;  /* 0x20000014ff1c7230 */ /* 0x001fc60000004100 */
[--C-:B------:R-:W-:Y:S02]  /*1b70*/  HADD2.F32 R32, -RZ, R29.reuse.H0_H0 ;  /* 0x2000001dff207230 */ /* 0x100fe40000004100 */
[----:B------:R-:W-:Y:S02]  /*1b80*/  HADD2.F32 R20, -RZ, R20.H1_H1 ;  /* 0x30000014ff147230 */ /* 0x000fe40000004100 */
[----:B------:R-:W-:Y:S01]  /*1b90*/  FFMA.FTZ R30, R30, R28, R31 ;  /* 0x0000001c1e1e7223 */ /* 0x000fe2000001001f */
[----:B------:R-:W-:Y:S01]  /*1ba0*/  LOP3.LUT R31, R7, 0xf000f0, RZ, 0xc0, !PT ;  /* 0x00f000f0071f7812 */ /* 0x000fe200078ec0ff */
[----:B------:R-:W-:Y:S01]  /*1bb0*/  FFMA.FTZ R33, R28, R32, R33 ;  /* 0x000000201c217223 */ /* 0x000fe20000010021 */
[----:B------:R-:W-:Y:S01]  /*1bc0*/  SHF.R.U32.HI R7, RZ, 0x8, R7 ;  /* 0x00000008ff077819 */ /* 0x000fe20000011607 */
[----:B------:R-:W-:Y:S01]  /*1bd0*/  HADD2.F32 R29, -RZ, R29.H1_H1 ;  /* 0x3000001dff1d7230 */ /* 0x000fe20000004100 */
[----:B------:R-:W-:Y:S02]  /*1be0*/  LOP3.LUT R35, R31, 0x64006400, RZ, 0xfc, !PT ;  /* 0x640064001f237812 */ /* 0x000fe400078efcff */
[----:B------:R-:W-:-:S02]  /*1bf0*/  LOP3.LUT R31, R6, 0xf000f, RZ, 0xc0, !PT ;  /* 0x000f000f061f7812 */ /* 0x000fc400078ec0ff */
[----:B------:R-:W-:Y:S01]  /*1c00*/  FFMA.FTZ R33, R20, R29, R33 ;  /* 0x0000001d14217223 */ /* 0x000fe20000010021 */
[----:B------:R-:W-:Y:S02]  /*1c10*/  LOP3.LUT R6, R6, 0xf000f0, RZ, 0xc0, !PT ;  /* 0x00f000f006067812 */ /* 0x000fe400078ec0ff */
[----:B------:R-:W-:Y:S01]  /*1c20*/  LOP3.LUT R32, R31, 0x64006400, RZ, 0xfc, !PT ;  /* 0x640064001f207812 */ /* 0x000fe200078efcff */
[----:B------:R-:W-:-:S04]  /*1c30*/  HFMA2 R31, R35, R24.H0_H0, -72, -72 ;  /* 0xd480d480231f7431 */ /* 0x000fc80000040018 */
[----:B------:R-:W-:Y:S02]  /*1c40*/  HADD2 R32, R32, -1032, -1032 ;  /* 0xe408e40820207430 */ /* 0x000fe40000000000 */
[--C-:B------:R-:W-:Y:S02]  /*1c50*/  HADD2.F32 R34, -RZ, R31.reuse.H0_H0 ;  /* 0x2000001fff227230 */ /* 0x100fe40000004100 */
[----:B------:R-:W-:-:S03]  /*1c60*/  HADD2.F32 R31, -RZ, R31.H1_H1 ;  /* 0x3000001fff1f7230 */ /* 0x000fc60000004100 */
[----:B------:R-:W-:Y:S01]  /*1c70*/  FFMA.FTZ R18, R25, R34, R18 ;  /* 0x0000002219127223 */ /* 0x000fe20000010012 */
[--C-:B------:R-:W-:Y:S02]  /*1c80*/  HADD2.F32 R25, -RZ, R32.reuse.H0_H0 ;  /* 0x20000020ff197230 */ /* 0x100fe40000004100 */
[----:B------:R-:W-:Y:S02]  /*1c90*/  HADD2.F32 R32, -RZ, R32.H1_H1 ;  /* 0x30000020ff207230 */ /* 0x000fe40000004100 */
[----:B------:R-:W-:Y:S01]  /*1ca0*/  FFMA.FTZ R19, R19, R31, R18 ;  /* 0x0000001f13137223 */ /* 0x000fe20000010012 */
[--C-:B------:R-:W-:Y:S02]  /*1cb0*/  HADD2.F32 R18, -RZ, R21.reuse.H0_H0 ;  /* 0x20000015ff127230 */ /* 0x100fe40000004100 */
[----:B------:R-:W-:Y:S01]  /*1cc0*/  FFMA.FTZ R27, R28, R25, R27 ;  /* 0x000000191c1b7223 */ /* 0x000fe2000001001b */
[----:B------:R-:W-:Y:S01]  /*1cd0*/  HADD2.F32 R25, -RZ, R26.H1_H1 ;  /* 0x3000001aff197230 */ /* 0x000fe20000004100 */
[----:B------:R-:W-:Y:S01]  /*1ce0*/  LOP3.LUT R26, R7, 0xf000f, RZ, 0xc0, !PT ;  /* 0x000f000f071a7812 */ /* 0x000fe200078ec0ff */
[----:B------:R-:W-:-:S02]  /*1cf0*/  HADD2.F32 R21, -RZ, R21.H1_H1 ;  /* 0x30000015ff157230 */ /* 0x000fc40000004100 */
[----:B------:R-:W-:Y:S01]  /*1d00*/  FFMA.FTZ R27, R20, R32, R27 ;  /* 0x00000020141b7223 */ /* 0x000fe2000001001b */
[----:B------:R-:W-:Y:S01]  /*1d10*/  LOP3.LUT R26, R26, 0x64006400, RZ, 0xfc, !PT ;  /* 0x640064001a1a7812 */ /* 0x000fe200078efcff */
[----:B------:R-:W-:-:S04]  /*1d20*/  FFMA.FTZ R30, R25, R20, R30 ;  /* 0x00000014191e7223 */ /* 0x000fc8000001001e */
[----:B------:R-:W-:Y:S01]  /*1d30*/  HADD2 R25, R26, -1032, -1032 ;  /* 0xe408e4081a197430 */ /* 0x000fe20000000000 */
[----:B------:R-:W-:Y:S02]  /*1d40*/  LOP3.LUT R26, R5, 0xf000f0, RZ, 0xc0, !PT ;  /* 0x00f000f0051a7812 */ /* 0x000fe400078ec0ff */
[----:B------:R-:W-:Y:S02]  /*1d50*/  LOP3.LUT R5, R4, 0x64006400, RZ, 0xfc, !PT ;  /* 0x6400640004057812 */ /* 0x000fe400078efcff */
[----:B------:R-:W-:-:S03]  /*1d60*/  HADD2.F32 R29, -RZ, R25.H0_H0 ;  /* 0x20000019ff1d7230 */ /* 0x000fc60000004100 */
[-C--:B------:R-:W-:Y:S02]  /*1d70*/  HFMA2 R4, R5, R24.reuse.H0_H0, -72, -72 ;  /* 0xd480d48005047431 */ /* 0x080fe40000040018 */
[----:B------:R-:W-:Y:S01]  /*1d80*/  FFMA.FTZ R19, R28, R29, R19 ;  /* 0x0000001d1c137223 */ /* 0x000fe20000010013 */
[----:B------:R-:W-:Y:S01]  /*1d90*/  LOP3.LUT R29, R26, 0x64006400, RZ, 0xfc, !PT ;  /* 0x640064001a1d7812 */ /* 0x000fe200078efcff */
[----:B------:R-:W-:Y:S01]  /*1da0*/  HADD2.F32 R28, -RZ, R25.H1_H1 ;  /* 0x30000019ff1c7230 */ /* 0x000fe20000004100 */
[----:B------:R-:W-:Y:S01]  /*1db0*/  LOP3.LUT R26, R7, 0xf000f0, RZ, 0xc0, !PT ;  /* 0x00f000f0071a7812 */ /* 0x000fe200078ec0ff */
[----:B------:R-:W-:Y:S01]  /*1dc0*/  HADD2.F32 R25, -RZ, R4.H0_H0 ;  /* 0x20000004ff197230 */ /* 0x000fe20000004100 */
[----:B------:R-:W-:Y:S01]  /*1dd0*/  LOP3.LUT R7, R6, 0x64006400, RZ, 0xfc, !PT ;  /* 0x6400640006077812 */ /* 0x000fe200078efcff */
[-C--:B------:R-:W-:Y:S01]  /*1de0*/  HFMA2 R5, R29, R24.reuse.H0_H0, -72, -72 ;  /* 0xd480d4801d057431 */ /* 0x080fe20000040018 */
[----:B------:R-:W-:Y:S01]  /*1df0*/  LOP3.LUT R29, R26, 0x64006400, RZ, 0xfc, !PT ;  /* 0x640064001a1d7812 */ /* 0x000fe200078efcff */
[----:B------:R-:W-:Y:S01]  /*1e00*/  FFMA.FTZ R19, R20, R28, R19 ;  /* 0x0000001c14137223 */ /* 0x000fe20000010013 */
[----:B------:R-:W-:Y:S01]  /*1e10*/  FFMA.FTZ R30, R25, R18, R30 ;  /* 0x00000012191e7223 */ /* 0x000fe2000001001e */
[----:B------:R-:W-:-:S02]  /*1e20*/  HFMA2 R7, R7, R24.H0_H0, -72, -72 ;  /* 0xd480d48007077431 */ /* 0x000fc40000040018 */
[----:B------:R-:W-:Y:S02]  /*1e30*/  HADD2.F32 R26, -RZ, R5.H0_H0 ;  /* 0x20000005ff1a7230 */ /* 0x000fe40000004100 */
[----:B------:R-:W-:Y:S02]  /*1e40*/  HFMA2 R6, R29, R24.H0_H0, -72, -72 ;  /* 0xd480d4801d067431 */ /* 0x000fe40000040018 */
[----:B------:R-:W-:Y:S02]  /*1e50*/  HADD2.F32 R25, -RZ, R4.H1_H1 ;  /* 0x30000004ff197230 */ /* 0x000fe40000004100 */
        /* <DEDUP_REMOVED lines=28> */
.L_x_3321:
[----:B------:R-:W-:Y:S05]  /*2020*/  @!P0 BRA `(.L_x_3322) ;  /* 0x00000008003c8947 */ /* 0x000fea0003800000 */
        /* <DEDUP_REMOVED lines=143> */
.L_x_3322:
[----:B------:R-:W-:Y:S05]  /*2920*/  @!P0 BRA `(.L_x_3319) ;  /* 0x0000000800408947 */ /* 0x000fea0003800000 */
[----:B------:R-:W-:Y:S02]  /*2930*/  IMAD.WIDE R4, R23, 0x4, R8 ;  /* 0x0000000417047825 */ /* 0x000fe400078e0208 */
[----:B------:R-:W0:Y:S04]  /*2940*/  LDS.64 R8, [UR4+0x30] ;  /* 0x00003004ff087984 */ /* 0x000e280008000a00 */
[----:B------:R-:W2:Y:S02]  /*2950*/  LDG.E.128.CONSTANT R4, desc[UR6][R4.64] ;  /* 0x0000000604047981 */ /* 0x000ea4000c1e9d00 */
[----:B--2---:R-:W-:Y:S02]  /*2960*/  LOP3.LUT R19, R5, 0xf000f, RZ, 0xc0, !PT ;  /* 0x000f000f05137812 */ /* 0x004fe400078ec0ff */
        /* <DEDUP_REMOVED lines=9> */
[----:B------:R-:W-:-:S02]  /*2a00*/  HADD2.F32 R30, -RZ, R19.H0_H0 ;  /* 0x20000013ff1e7230 */ /* 0x000fc40000004100 */
[----:B------:R-:W-:Y:S02]  /*2a10*/  HADD2.F32 R29, -RZ, R19.H1_H1 ;  /* 0x30000013ff1d7230 */ /* 0x000fe40000004100 */
[----:B------:R-:W-:Y:S02]  /*2a20*/  HADD2 R28, R21, -1032, -1032 ;  /* 0xe408e408151c7430 */ /* 0x000fe40000000000 */
[----:B0-----:R-:W-:Y:S02]  /*2a30*/  HADD2.F32 R19, -RZ, R8.H0_H0 ;  /* 0x20000008ff137230 */ /* 0x001fe40000004100 */
[----:B------:R-:W-:Y:S02]  /*2a40*/  HADD2 R25, R20, -1032, -1032 ;  /* 0xe408e40814197430 */ /* 0x000fe40000000000 */
[--C-:B------:R-:W-:Y:S02]  /*2a50*/  HADD2.F32 R18, -RZ, R26.reuse.H0_H0 ;  /* 0x2000001aff127230 */ /* 0x100fe40000004100 */
[----:B------:R-:W-:-:S02]  /*2a60*/  HADD2.F32 R31, -RZ, R26.H1_H1 ;  /* 0x3000001aff1f7230 */ /* 0x000fc40000004100 */
[C---:B------:R-:W-:Y:S01]  /*2a70*/  FFMA.FTZ R33, R19.reuse, R30, RZ ;  /* 0x0000001e13217223 */ /* 0x040fe200000100ff */
[----:B------:R-:W-:Y:S02]  /*2a80*/  HADD2.F32 R26, -RZ, R28.H0_H0 ;  /* 0x2000001cff1a7230 */ /* 0x000fe40000004100 */
[----:B------:R-:W-:Y:S01]  /*2a90*/  FFMA.FTZ R18, R18, R19, RZ ;  /* 0x0000001312127223 */ /* 0x000fe200000100ff */
[--C-:B------:R-:W-:Y:S02]  /*2aa0*/  HADD2.F32 R20, -RZ, R25.reuse.H0_H0 ;  /* 0x20000019ff147230 */ /* 0x100fe40000004100 */
[----:B------:R-:W-:Y:S02]  /*2ab0*/  HADD2.F32 R8, -RZ, R8.H1_H1 ;  /* 0x30000008ff087230 */ /* 0x000fe40000004100 */
[C---:B------:R-:W-:Y:S01]  /*2ac0*/  FFMA.FTZ R21, R19.reuse, R26, RZ ;  /* 0x0000001a13157223 */ /* 0x040fe200000100ff */
[----:B------:R-:W-:Y:S02]  /*2ad0*/  HADD2.F32 R30, -RZ, R25.H1_H1 ;  /* 0x30000019ff1e7230 */ /* 0x000fe40000004100 */
[----:B------:R-:W-:Y:S01]  /*2ae0*/  FFMA.FTZ R27, R19, R20, RZ ;  /* 0x00000014131b7223 */ /* 0x000fe200000100ff */
[----:B------:R-:W-:Y:S01]  /*2af0*/  LOP3.LUT R20, R4, 0xf000f0, RZ, 0xc0, !PT ;  /* 0x00f000f004147812 */ /* 0x000fe200078ec0ff */
[----:B------:R-:W-:Y:S01]  /*2b00*/  FFMA.FTZ R26, R31, R8, R18 ;  /* 0x000000081f1a7223 */ /* 0x000fe20000010012 */
[----:B------:R-:W-:Y:S01]  /*2b10*/  HADD2.F32 R28, -RZ, R28.H1_H1 ;  /* 0x3000001cff1c7230 */ /* 0x000fe20000004100 */
[----:B------:R-:W0:Y:S01]  /*2b20*/  LDS.64 R18, [UR4+0x38] ;  /* 0x00003804ff127984 */ /* 0x000e220008000a00 */
[----:B------:R-:W-:Y:S01]  /*2b30*/  LOP3.LUT R25, R5, 0xf000f0, RZ, 0xc0, !PT ;  /* 0x00f000f005197812 */ /* 0x000fe200078ec0ff */
[----:B------:R-:W-:Y:S01]  /*2b40*/  FFMA.FTZ R30, R8, R30, R27 ;  /* 0x0000001e081e7223 */ /* 0x000fe2000001001b */
[----:B------:R-:W-:Y:S01]  /*2b50*/  LOP3.LUT R27, R20, 0x64006400, RZ, 0xfc, !PT ;  /* 0x64006400141b7812 */ /* 0x000fe200078efcff */
[C---:B------:R-:W-:Y:S01]  /*2b60*/  FFMA.FTZ R34, R8.reuse, R29, R33 ;  /* 0x0000001d08227223 */ /* 0x040fe20000010021 */
[----:B------:R-:W-:Y:S01]  /*2b70*/  LOP3.LUT R20, R7, 0xf000f0, RZ, 0xc0, !PT ;  /* 0x00f000f007147812 */ /* 0x000fe200078ec0ff */
[----:B------:R-:W-:Y:S01]  /*2b80*/  FFMA.FTZ R28, R8, R28, R21 ;  /* 0x0000001c081c7223 */ /* 0x000fe20000010015 */
[----:B------:R-:W-:Y:S01]  /*2b90*/  LOP3.LUT R25, R25, 0x64006400, RZ, 0xfc, !PT ;  /* 0x6400640019197812 */ /* 0x000fe200078efcff */
[-C--:B------:R-:W-:Y:S01]  /*2ba0*/  HFMA2 R27, R27, R24.reuse.H0_H0, -72, -72 ;  /* 0xd480d4801b1b7431 */ /* 0x080fe20000040018 */
[----:B------:R-:W-:Y:S01]  /*2bb0*/  LOP3.LUT R8, R6, 0xf000f0, RZ, 0xc0, !PT ;  /* 0x00f000f006087812 */ /* 0x000fe200078ec0ff */
[----:B------:R-:W-:Y:S01]  /*2bc0*/  HADD2.F32 R29, -RZ, R9.H0_H0 ;  /* 0x20000009ff1d7230 */ /* 0x000fe20000004100 */
        /* <DEDUP_REMOVED lines=8> */
[----:B------:R-:W-:Y:S01]  /*2c50*/  FFMA.FTZ R21, R21, R29, R26 ;  /* 0x0000001d15157223 */ /* 0x000fe2000001001a */
[----:B------:R-:W-:Y:S01]  /*2c60*/  HADD2.F32 R26, -RZ, R9.H1_H1 ;  /* 0x30000009ff1a7230 */ /* 0x000fe20000004100 */
[----:B------:R-:W-:Y:S01]  /*2c70*/  SHF.R.U32.HI R5, RZ, 0x8, R5 ;  /* 0x00000008ff057819 */ /* 0x000fe20000011605 */
[----:B------:R-:W-:Y:S02]  /*2c80*/  HADD2.F32 R31, -RZ, R8.H0_H0 ;  /* 0x20000008ff1f7230 */ /* 0x000fe40000004100 */
[----:B------:R-:W-:Y:S01]  /*2c90*/  FFMA.FTZ R25, R29, R33, R34 ;  /* 0x000000211d197223 */ /* 0x000fe20000010022 */
[----:B------:R-:W-:Y:S01]  /*2ca0*/  HADD2.F32 R33, -RZ, R20.H0_H0 ;  /* 0x20000014ff217230 */ /* 0x000fe20000004100 */
[----:B------:R-:W-:Y:S01]  /*2cb0*/  SHF.R.U32.HI R6, RZ, 0x8, R6 ;  /* 0x00000008ff067819 */ /* 0x000fe20000011606 */
[----:B------:R-:W-:-:S02]  /*2cc0*/  HADD2.F32 R32, -RZ, R32.H1_H1 ;  /* 0x30000020ff207230 */ /* 0x000fc40000004100 */
[C---:B------:R-:W-:Y:S01]  /*2cd0*/  FFMA.FTZ R9, R29.reuse, R31, R28 ;  /* 0x0000001f1d097223 */ /* 0x040fe2000001001c */
[----:B------:R-:W-:Y:S01]  /*2ce0*/  LOP3.LUT R28, R4, 0xf000f, RZ, 0xc0, !PT ;  /* 0x000f000f041c7812 */ /* 0x000fe200078ec0ff */
[----:B------:R-:W-:Y:S01]  /*2cf0*/  FFMA.FTZ R33, R29, R33, R30 ;  /* 0x000000211d217223 */ /* 0x000fe2000001001e */
[----:B------:R-:W-:Y:S02]  /*2d00*/  HADD2.F32 R30, -RZ, R27.H1_H1 ;  /* 0x3000001bff1e7230 */ /* 0x000fe40000004100 */
[----:B------:R-:W-:Y:S01]  /*2d10*/  FFMA.FTZ R25, R26, R32, R25 ;  /* 0x000000201a197223 */ /* 0x000fe20000010019 */
[----:B------:R-:W-:Y:S01]  /*2d20*/  LOP3.LUT R28, R28, 0x64006400, RZ, 0xfc, !PT ;  /* 0x640064001c1c7812 */ /* 0x000fe200078efcff */
[----:B------:R-:W-:Y:S01]  /*2d30*/  HADD2.F32 R20, -RZ, R20.H1_H1 ;  /* 0x30000014ff147230 */ /* 0x000fe20000004100 */
[----:B------:R-:W-:Y:S01]  /*2d40*/  LOP3.LUT R4, R4, 0xf000f0, RZ, 0xc0, !PT ;  /* 0x00f000f004047812 */ /* 0x000fe200078ec0ff */
[----:B------:R-:W-:Y:S01]  /*2d50*/  FFMA.FTZ R29, R30, R26, R21 ;  /* 0x0000001a1e1d7223 */ /* 0x000fe20000010015 */
[----:B------:R-:W-:Y:S01]  /*2d60*/  LOP3.LUT R21, R5, 0xf000f, RZ, 0xc0, !PT ;  /* 0x000f000f05157812 */ /* 0x000fe200078ec0ff */
[----:B------:R-:W-:Y:S01]  /*2d70*/  HADD2 R28, R28, -1032, -1032 ;  /* 0xe408e4081c1c7430 */ /* 0x000fe20000000000 */
[----:B------:R-:W-:Y:S01]  /*2d80*/  LOP3.LUT R30, R6, 0xf000f, RZ, 0xc0, !PT ;  /* 0x000f000f061e7812 */ /* 0x000fe200078ec0ff */
[----:B------:R-:W-:Y:S01]  /*2d90*/  FFMA.FTZ R33, R26, R20, R33 ;  /* 0x000000141a217223 */ /* 0x000fe20000010021 */
[----:B0-----:R-:W-:Y:S01]  /*2da0*/  HADD2.F32 R20, -RZ, R18.H0_H0 ;  /* 0x20000012ff147230 */ /* 0x001fe20000004100 */
[----:B------:R-:W-:Y:S01]  /*2db0*/  LOP3.LUT R27, R21, 0x64006400, RZ, 0xfc, !PT ;  /* 0x64006400151b7812 */ /* 0x000fe200078efcff */
[----:B------:R-:W-:Y:S01]  /*2dc0*/  HADD2.F32 R32, -RZ, R28.H0_H0 ;  /* 0x2000001cff207230 */ /* 0x000fe20000004100 */
[----:B------:R-:W-:Y:S01]  /*2dd0*/  LOP3.LUT R30, R30, 0x64006400, RZ, 0xfc, !PT ;  /* 0x640064001e1e7812 */ /* 0x000fe200078efcff */
[----:B------:R-:W-:Y:S01]  /*2de0*/  HADD2.F32 R31, -RZ, R8.H1_H1 ;  /* 0x30000008ff1f7230 */ /* 0x000fe20000004100 */
[----:B------:R-:W-:Y:S01]  /*2df0*/  SHF.R.U32.HI R21, RZ, 0x8, R7 ;  /* 0x00000008ff157819 */ /* 0x000fe20000011607 */
[----:B------:R-:W-:-:S02]  /*2e00*/  HADD2 R27, R27, -1032, -1032 ;  /* 0xe408e4081b1b7430 */ /* 0x000fc40000000000 */
[----:B------:R-:W-:Y:S01]  /*2e10*/  FFMA.FTZ R7, R32, R20, R29 ;  /* 0x0000001420077223 */ /* 0x000fe2000001001d */
[----:B------:R-:W-:Y:S01]  /*2e20*/  HADD2 R8, R30, -1032, -1032 ;  /* 0xe408e4081e087430 */ /* 0x000fe20000000000 */
[----:B------:R-:W-:Y:S01]  /*2e30*/  LOP3.LUT R29, R21, 0xf000f, RZ, 0xc0, !PT ;  /* 0x000f000f151d7812 */ /* 0x000fe200078ec0ff */
[----:B------:R-:W-:Y:S01]  /*2e40*/  FFMA.FTZ R9, R26, R31, R9 ;  /* 0x0000001f1a097223 */ /* 0x000fe20000010009 */
[----:B------:R-:W-:Y:S01]  /*2e50*/  HADD2.F32 R30, -RZ, R27.H0_H0 ;  /* 0x2000001bff1e7230 */ /* 0x000fe20000004100 */
[----:B------:R-:W-:Y:S01]  /*2e60*/  LOP3.LUT R6, R6, 0xf000f0, RZ, 0xc0, !PT ;  /* 0x00f000f006067812 */ /* 0x000fe200078ec0ff */
[----:B------:R-:W-:Y:S01]  /*2e70*/  HADD2.F32 R18, -RZ, R18.H1_H1 ;  /* 0x30000012ff127230 */ /* 0x000fe20000004100 */
[----:B------:R-:W-:Y:S01]  /*2e80*/  LOP3.LUT R26, R29, 0x64006400, RZ, 0xfc, !PT ;  /* 0x640064001d1a7812 */ /* 0x000fe200078efcff */
[--C-:B------:R-:W-:Y:S02]  /*2e90*/  HADD2.F32 R29, -RZ, R8.reuse.H0_H0 ;  /* 0x20000008ff1d7230 */ /* 0x100fe40000004100 */
[----:B------:R-:W-:Y:S01]  /*2ea0*/  FFMA.FTZ R25, R20, R30, R25 ;  /* 0x0000001e14197223 */ /* 0x000fe20000010019 */
[----:B------:R-:W-:-:S02]  /*2eb0*/  HADD2.F32 R8, -RZ, R8.H1_H1 ;  /* 0x30000008ff087230 */ /* 0x000fc40000004100 */
[----:B------:R-:W-:Y:S02]  /*2ec0*/  HADD2.F32 R30, -RZ, R28.H1_H1 ;  /* 0x3000001cff1e7230 */ /* 0x000fe40000004100 */
[----:B------:R-:W-:Y:S01]  /*2ed0*/  FFMA.FTZ R33, R20, R29, R33 ;  /* 0x0000001d14217223 */ /* 0x000fe20000010021 */
[----:B------:R-:W-:Y:S01]  /*2ee0*/  HADD2.F32 R29, -RZ, R27.H1_H1 ;  /* 0x3000001bff1d7230 */ /* 0x000fe20000004100 */
[----:B------:R-:W-:Y:S01]  /*2ef0*/  LOP3.LUT R27, R5, 0xf000f0, RZ, 0xc0, !PT ;  /* 0x00f000f0051b7812 */ /* 0x000fe200078ec0ff */
[----:B------:R-:W-:Y:S01]  /*2f00*/  HADD2 R26, R26, -1032, -1032 ;  /* 0xe408e4081a1a7430 */ /* 0x000fe20000000000 */
[----:B------:R-:W-:Y:S01]  /*2f10*/  LOP3.LUT R5, R4, 0x64006400, RZ, 0xfc, !PT ;  /* 0x6400640004057812 */ /* 0x000fe200078efcff */
[----:B------:R-:W-:Y:S01]  /*2f20*/  FFMA.FTZ R33, R18, R8, R33 ;  /* 0x0000000812217223 */ /* 0x000fe20000010021 */
[----:B------:R-:W-:Y:S01]  /*2f30*/  LOP3.LUT R27, R27, 0x64006400, RZ, 0xfc, !PT ;  /* 0x640064001b1b7812 */ /* 0x000fe200078efcff */
[----:B------:R-:W-:Y:S01]  /*2f40*/  FFMA.FTZ R7, R30, R18, R7 ;  /* 0x000000121e077223 */ /* 0x000fe20000010007 */
[----:B------:R-:W-:Y:S01]  /*2f50*/  LOP3.LUT R8, R21, 0xf000f0, RZ, 0xc0, !PT ;  /* 0x00f000f015087812 */ /* 0x000fe200078ec0ff */
[----:B------:R-:W-:-:S02]  /*2f60*/  HADD2.F32 R30, -RZ, R26.H0_H0 ;  /* 0x2000001aff1e7230 */ /* 0x000fc40000004100 */
[-C--:B------:R-:W-:Y:S01]  /*2f70*/  HFMA2 R5, R5, R24.reuse.H0_H0, -72, -72 ;  /* 0xd480d48005057431 */ /* 0x080fe20000040018 */
[----:B------:R-:W-:Y:S01]  /*2f80*/  LOP3.LUT R21, R6, 0x64006400, RZ, 0xfc, !PT ;  /* 0x6400640006157812 */ /* 0x000fe200078efcff */
[-C--:B------:R-:W-:Y:S01]  /*2f90*/  HFMA2 R4, R27, R24.reuse.H0_H0, -72, -72 ;  /* 0xd480d4801b047431 */ /* 0x080fe20000040018 */
[----:B------:R-:W-:Y:S01]  /*2fa0*/  LOP3.LUT R27, R8, 0x64006400, RZ, 0xfc, !PT ;  /* 0x64006400081b7812 */ /* 0x000fe200078efcff */
[----:B------:R-:W-:Y:S02]  /*2fb0*/  HADD2.F32 R26, -RZ, R26.H1_H1 ;  /* 0x3000001aff1a7230 */ /* 0x000fe40000004100 */
[----:B------:R-:W-:Y:S01]  /*2fc0*/  FFMA.FTZ R9, R20, R30, R9 ;  /* 0x0000001e14097223 */ /* 0x000fe20000010009 */
[----:B------:R-:W-:Y:S02]  /*2fd0*/  HADD2.F32 R28, -RZ, R19.H0_H0 ;  /* 0x20000013ff1c7230 */ /* 0x000fe40000004100 */
[----:B------:R-:W-:Y:S02]  /*2fe0*/  HFMA2 R6, R21, R24.H0_H0, -72, -72 ;  /* 0xd480d48015067431 */ /* 0x000fe40000040018 */
[----:B------:R-:W-:-:S02]  /*2ff0*/  HADD2.F32 R8, -RZ, R5.H0_H0 ;  /* 0x20000005ff087230 */ /* 0x000fc40000004100 */
[----:B------:R-:W-:Y:S02]  /*3000*/  HFMA2 R24, R27, R24.H0_H0, -72, -72 ;  /* 0xd480d4801b187431 */ /* 0x000fe40000040018 */
[----:B------:R-:W-:Y:S02]  /*3010*/  HADD2.F32 R20, -RZ, R4.H0_H0 ;  /* 0x20000004ff147230 */ /* 0x000fe40000004100 */
[C---:B------:R-:W-:Y:S01]  /*3020*/  FFMA.FTZ R21, R18.reuse, R26, R9 ;  /* 0x0000001a12157223 */ /* 0x040fe20000010009 */
[----:B------:R-:W-:Y:S01]  /*3030*/  FFMA.FTZ R25, R18, R29, R25 ;  /* 0x0000001d12197223 */ /* 0x000fe20000010019 */
[----:B------:R-:W-:Y:S01]  /*3040*/  FFMA.FTZ R7, R8, R28, R7 ;  /* 0x0000001c08077223 */ /* 0x000fe20000010007 */
[----:B------:R-:W-:Y:S02]  /*3050*/  HADD2.F32 R9, -RZ, R6.H0_H0 ;  /* 0x20000006ff097230 */ /* 0x000fe40000004100 */
[----:B------:R-:W-:Y:S02]  /*3060*/  HADD2.F32 R19, -RZ, R19.H1_H1 ;  /* 0x30000013ff137230 */ /* 0x000fe40000004100 */
[----:B------:R-:W-:Y:S01]  /*3070*/  FFMA.FTZ R20, R28, R20, R25 ;  /* 0x000000141c147223 */ /* 0x000fe20000010019 */
[----:B------:R-:W-:-:S02]  /*3080*/  HADD2.F32 R8, -RZ, R5.H1_H1 ;  /* 0x30000005ff087230 */ /* 0x000fc40000004100 */
[----:B------:R-:W-:Y:S01]  /*3090*/  FFMA.FTZ R9, R28, R9, R33 ;  /* 0x000000091c097223 */ /* 0x000fe20000010021 */
        /* <DEDUP_REMOVED lines=25> */
.L_x_3319:
[----:B------:R-:W-:Y:S01]  /*3230*/  IADD3 R11, R11, 0x20, RZ ;  /* 0x000000200b0b7810 */ /* 0x000fe20007ffe0ff */
[----:B------:R-:W-:Y:S01]  /*3240*/  UIADD3 UR4, UR4, 0x40, URZ ;  /* 0x0000004004047890 */ /* 0x000fe2000fffe03f */
[----:B------:R-:W-:Y:S02]  /*3250*/  LEA R2, P2, R23, R2, 0x4 ;  /* 0x0000000217027211 */ /* 0x000fe400078420ff */
[C---:B------:R-:W-:Y:S02]  /*3260*/  ISETP.GE.AND P0, PT, R11.reuse, UR5, PT ;  /* 0x000000050b007c0c */ /* 0x040fe4000bf06270 */
[----:B------:R-:W-:Y:S02]  /*3270*/  ISETP.LT.AND P3, PT, R11, R12, PT ;  /* 0x0000000c0b00720c */ /* 0x000fe40003f61270 */
[----:B------:R-:W-:-:S11]  /*3280*/  IADD3.X R3, R3, R15, RZ, P2, !PT ;  /* 0x0000000f03037210 */ /* 0x000fd600017fe4ff */
[----:B------:R-:W-:Y:S05]  /*3290*/  @!P0 BRA P3, `(.L_x_3323) ;  /* 0xffffffd800908947 */ /* 0x000fea000183ffff */
.L_x_3318:
[----:B------:R-:W-:Y:S05]  /*32a0*/  @P1 EXIT ;  /* 0x000000000000194d */ /* 0x000fea0003800000 */
[----:B------:R-:W1:Y:S01]  /*32b0*/  S2R R0, SR_CTAID.X ;  /* 0x0000000000007919 */ /* 0x000e620000002500 */
[----:B------:R-:W2:Y:S01]  /*32c0*/  S2UR UR4, SR_CTAID.Y ;  /* 0x00000000000479c3 */ /* 0x000ea20000002600 */
[----:B------:R-:W-:Y:S01]  /*32d0*/  HMUL2 R17, R17, R10.H0_H0 ;  /* 0x2000000a11117232 */ /* 0x000fe20000000000 */
[----:B------:R-:W1:Y:S06]  /*32e0*/  S2R R5, SR_TID.X ;  /* 0x0000000000057919 */ /* 0x000e6c0000002100 */
[----:B------:R-:W2:Y:S08]  /*32f0*/  LDC R7, c[0x0][0x23c] ;  /* 0x00008f00ff077b82 */ /* 0x000eb00000000800 */
[----:B------:R-:W3:Y:S01]  /*3300*/  LDC.64 R2, c[0x0][0x230] ;  /* 0x00008c00ff027b82 */ /* 0x000ee20000000a00 */
[----:B-1----:R-:W-:-:S04]  /*3310*/  LEA R0, R0, R5, 0x6 ;  /* 0x0000000500007211 */ /* 0x002fc800078e30ff */
[----:B------:R-:W-:-:S05]  /*3320*/  SHF.L.U32 R0, R0, 0x2, RZ ;  /* 0x0000000200007819 */ /* 0x000fca00000006ff */
        /* <DEDUP_REMOVED lines=10> */
.L_x_3327:
[----:B------:R-:W1:Y:S02]  /*33d0*/  LDS R6, [R2] ;  /* 0x0000000002067984 */ /* 0x000e640000000800 */
[----:B-1----:R-:W-:-:S10]  /*33e0*/  HFMA2.MMA R7, R6, 1, 1, R17 ;  /* 0x3c003c0006077835 */ /* 0x002fd40000000011 */
[----:B------:R-:W1:Y:S02]  /*33f0*/  ATOMS.CAST.SPIN R7, [R2], R6, R7 ;  /* 0x000000060207738d */ /* 0x000e640001800007 */
[----:B-1----:R-:W-:-:S13]  /*3400*/  ISETP.EQ.U32.AND P0, PT, R7, 0x1, PT ;  /* 0x000000010700780c */ /* 0x002fda0003f02070 */
[----:B------:R-:W-:Y:S05]  /*3410*/  @!P0 BRA `(.L_x_3327) ;  /* 0xfffffffc00ec8947 */ /* 0x000fea000383ffff */
[----:B------:R-:W-:Y:S05]  /*3420*/  BRA `(.L_x_3325) ;  /* 0x00000000000c7947 */ /* 0x000fea0003800000 */
.L_x_3326:
[----:B------:R-:W2:Y:S02]  /*3430*/  LD.E R0, desc[UR6][R4.64] ;  /* 0x0000000604007980 */ /* 0x000ea4000c101900 */
[----:B--2---:R-:W-:-:S05]  /*3440*/  IADD3 R3, R17, R0, RZ ;  /* 0x0000000011037210 */ /* 0x004fca0007ffe0ff */
[----:B------:R1:W-:Y:S02]  /*3450*/  ST.E desc[UR6][R4.64], R3 ;  /* 0x0000000304007985 */ /* 0x0003e4000c101906 */
.L_x_3325:
[----:B------:R-:W-:Y:S05]  /*3460*/  BSYNC B0 ;  /* 0x0000000000007941 */ /* 0x000fea0003800000 */
.L_x_3324:
[----:B------:R2:W-:Y:S02]  /*3470*/  ATOM.E.ADD.F16x2.RN.STRONG.GPU P0, RZ, desc[UR6][R4.64+0x4], R13 ;  /* 0x0000040d04ff79a2 */ /* 0x0005e4000810e1c6 */
[----:B--2---:R-:W-:Y:S05]  /*3480*/  @P0 EXIT ;  /* 0x000000000000094d */ /* 0x004fea0003800000 */
[----:B------:R-:W2:Y:S02]  /*3490*/  QSPC.E.S P0, RZ, [R4+0x4] ;  /* 0x0000040004ff73aa */ /* 0x000ea40000000500 */
[----:B--2---:R-:W-:Y:S05]  /*34a0*/  @!P0 BRA `(.L_x_3328) ;  /* 0x0000000000208947 */ /* 0x004fea0003800000 */
[----:B------:R-:W-:-:S04]  /*34b0*/  MOV R2, R4 ;  /* 0x0000000400027202 */ /* 0x000fc80000000f00 */
[----:B------:R-:W-:-:S07]  /*34c0*/  MOV R2, R2 ;  /* 0x0000000200027202 */ /* 0x000fce0000000f00 */
.L_x_3329:
[----:B-1----:R-:W1:Y:S02]  /*34d0*/  LDS R4, [R2+0x4] ;  /* 0x0000040002047984 */ /* 0x002e640000000800 */
[----:B-1----:R-:W-:-:S06]  /*34e0*/  HADD2 R5, R4, R13 ;  /* 0x0000000d04057230 */ /* 0x002fcc0000000000 */
[----:B------:R-:W1:Y:S02]  /*34f0*/  ATOMS.CAST.SPIN R5, [R2+0x4], R4, R5 ;  /* 0x000004040205738d */ /* 0x000e640001800005 */
[----:B-1----:R-:W-:-:S13]  /*3500*/  ISETP.EQ.U32.AND P0, PT, R5, 0x1, PT ;  /* 0x000000010500780c */ /* 0x002fda0003f02070 */
[----:B------:R-:W-:Y:S05]  /*3510*/  @!P0 BRA `(.L_x_3329) ;  /* 0xfffffffc00ec8947 */ /* 0x000fea000383ffff */
[----:B------:R-:W-:Y:S05]  /*3520*/  EXIT ;  /* 0x000000000000794d */ /* 0x000fea0003800000 */
.L_x_3328:
[----:B------:R-:W1:Y:S02]  /*3530*/  LD.E R0, desc[UR6][R4.64+0x4] ;  /* 0x0000040604007980 */ /* 0x000e64000c101900 */
[----:B-1----:R-:W-:-:S05]  /*3540*/  IADD3 R3, R13, R0, RZ ;  /* 0x000000000d037210 */ /* 0x002fca0007ffe0ff */
[----:B------:R-:W-:Y:S01]  /*3550*/  ST.E desc[UR6][R4.64+0x4], R3 ;  /* 0x0000040304007985 */ /* 0x000fe2000c101906 */
[----:B------:R-:W-:Y:S05]  /*3560*/  EXIT ;  /* 0x000000000000794d */ /* 0x000fea0003800000 */
.L_x_3330:
        /* <DEDUP_REMOVED lines=9> */
.L_x_3724:


//--------------------- .text._Z23gemm_half_q_half_kernelILi1ELi12ELb1ELb1ELi64EEvPK6__halfPKjS4_S2_PS0_iiiiPKtS7_iiiiiibS2_i --------------------------
	.section	.text._Z23gemm_half_q_half_kernelILi1ELi12ELb1ELb1ELi64EEvPK6__halfPKjS4_S2_PS0_iiiiPKtS7_iiiiiibS2_i,"ax",@progbits
	.align	128
        .global         _Z23gemm_half_q_half_kernelILi1ELi12ELb1ELb1ELi64EEvPK6__halfPKjS4_S2_PS0_iiiiPKtS7_iiiiiibS2_i
        .type           _Z23gemm_half_q_half_kernelILi1ELi12ELb1ELb1ELi64EEvPK6__halfPKjS4_S2_PS0_iiiiPKtS7_iiiiiibS2_i,@function
        .size           _Z23gemm_half_q_half_kernelILi1ELi12ELb1ELb1ELi64EEvPK6__halfPKjS4_S2_PS0_iiiiPKtS7_iiiiiibS2_i,(.L_x_3725 - _Z23gemm_half_q_half_kernelILi1ELi12ELb1ELb1ELi64EEvPK6__halfPKjS4_S2_PS0_iiiiPKtS7_iiiiiibS2_i)
        .other          _Z23gemm_half_q_half_kernelILi1ELi12ELb1ELb1ELi64EEvPK6__halfPKjS4_S2_PS0_iiiiPKtS7_iiiiiibS2_i,@"STO_CUDA_ENTRY STV_DEFAULT"
_Z23gemm_half_q_half_kernelILi1ELi12ELb1ELb1ELi64EEvPK6__halfPKjS4_S2_PS0_iiiiPKtS7_iiiiiibS2_i:
.text._Z23gemm_half_q_half_kernelILi1ELi12ELb1ELb1ELi64EEvPK6__halfPKjS4_S2_PS0_iiiiPKtS7_iiiiiibS2_i:
        /* <DEDUP_REMOVED lines=48> */
.L_x_3332:
[----:B------:R-:W-:Y:S05]  /*0300*/  BSYNC B0 ;  /* 0x0000000000007941 */ /* 0x000fea0003800000 */
.L_x_3331:
[----:B------:R-:W-:Y:S01]  /*0310*/  ULDC UR4, c[0x0][0x23c] ;  /* 0x00008f0000047ab9 */ /* 0x000fe20000000800 */
[----:B------:R-:W-:Y:S02]  /*0320*/  SHF.L.U32 R10, R10, 0x2, RZ ;  /* 0x000000020a0a7819 */ /* 0x000fe400000006ff */
[----:B0-----:R-:W-:-:S04]  /*0330*/  MOV R5, UR4 ;  /* 0x0000000400057c02 */ /* 0x001fc80008000f00 */
[----:B------:R-:W-:-:S13]  /*0340*/  ISETP.GE.AND P0, PT, R10, R5, PT ;  /* 0x000000050a00720c */ /* 0x000fda0003f06270 */
[----:B------:R-:W-:Y:S05]  /*0350*/  @P0 EXIT ;  /* 0x000000000000094d */ /* 0x000fea0003800000 */
[----:B------:R-:W0:Y:S01]  /*0360*/  LDC.64 R2, c[0x0][0x248] ;  /* 0x00009200ff027b82 */ /* 0x000e220000000a00 */
[----:B------:R-:W-:-:S07]  /*0370*/  SHF.L.U32 R13, R11, 0x7, RZ ;  /* 0x000000070b0d7819 */ /* 0x000fce00000006ff */
[----:B------:R-:W1:Y:S01]  /*0380*/  LDC.U8 R0, c[0x0][0x270] ;  /* 0x00009c00ff007b82 */ /* 0x000e620000000000 */
[----:B0-----:R-:W-:-:S05]  /*0390*/  IMAD.WIDE R12, R13, 0x2, R2 ;  /* 0x000000020d0c7825 */ /* 0x001fca00078e0202 */
[----:B------:R0:W5:Y:S01]  /*03a0*/  LDG.E.U16.CONSTANT R24, desc[UR6][R12.64+0x2] ;  /* 0x000002060c187981 */ /* 0x000162000c1e9500 */
[----:B-1----:R-:W-:-:S04]  /*03b0*/  PRMT R0, R0, 0x8880, RZ ;  /* 0x0000888000007816 */ /* 0x002fc800000000ff */
[----:B------:R-:W-:-:S04]  /*03c0*/  ISETP.NE.AND P0, PT, R0, RZ, PT ;  /* 0x000000ff0000720c */ /* 0x000fc80003f05270 */
[----:B------:R-:W-:-:S04]  /*03d0*/  ISETP.NE.OR P0, PT, R11, RZ, !P0 ;  /* 0x000000ff0b00720c */ /* 0x000fc80004705670 */
[----:B------:R-:W-:Y:S02]  /*03e0*/  ISETP.LE.OR P2, PT, R14, UR8, P0 ;  /* 0x000000080e007c0c */ /* 0x000fe40008743670 */
[----:B------:R-:W-:-:S11]  /*03f0*/  ISETP.GE.AND P0, PT, R45, R22, PT ;  /* 0x000000162d00720c */ /* 0x000fd60003f06270 */
[----:B------:R-:W1:Y:S01]  /*0400*/  @!P2 LDC.64 R6, c[0x0][0x230] ;  /* 0x00008c00ff06ab82 */ /* 0x000e620000000a00 */
[----:B------:R-:W-:-:S04]  /*0410*/  @!P2 IMAD R9, R5, UR8, R10 ;  /* 0x000000080509ac24 */ /* 0x000fc8000f8e020a */
[----:B-1----:R-:W-:-:S05]  /*0420*/  @!P2 IMAD.WIDE R6, R9, 0x2, R6 ;  /* 0x000000020906a825 */ /* 0x002fca00078e0206 */
[----:B------:R0:W-:Y:S01]  /*0430*/  @!P2 STG.E.64 desc[UR6][R6.64], RZ ;  /* 0x000000ff0600a986 */ /* 0x0001e2000c101b06 */
[----:B------:R-:W-:Y:S06]  /*0440*/  BAR.SYNC.DEFER_BLOCKING 0x0 ;  /* 0x0000000000007b1d */ /* 0x000fec0000010000 */
[----:B------:R-:W-:Y:S05]  /*0450*/  @P0 BRA `(.L_x_3333) ;  /* 0x0000000000d00947 */ /* 0x000fea0003800000 */
[----:B------:R1:W5:Y:S01]  /*0460*/  LDG.E.U16.CONSTANT R0, desc[UR6][R12.64] ;  /* 0x000000060c007981 */ /* 0x000362000c1e9500 */
[----:B0-----:R-:W0:Y:S01]  /*0470*/  LDC.64 R6, c[0x0][0x220] ;  /* 0x00008800ff067b82 */ /* 0x001e220000000a00 */
[----:B------:R-:W-:Y:S01]  /*0480*/  SHF.R.S32.HI R11, RZ, 0x1f, R10 ;  /* 0x0000001fff0b7819 */ /* 0x000fe2000001140a */
[----:B------:R-:W-:Y:S01]  /*0490*/  HFMA2.MMA R18, -RZ, RZ, 0, 0 ;  /* 0x00000000ff127435 */ /* 0x000fe200000001ff */
[----:B------:R-:W-:Y:S02]  /*04a0*/  SHF.L.U32 R4, R10, 0x2, RZ ;  /* 0x000000020a047819 */ /* 0x000fe400000006ff */
[----:B------:R-:W-:Y:S02]  /*04b0*/  LEA.HI R11, R11, R10, RZ, 0x3 ;  /* 0x0000000a0b0b7211 */ /* 0x000fe400078f18ff */
[----:B------:R-:W-:Y:S01]  /*04c0*/  MOV R19, R45 ;  /* 0x0000002d00137202 */ /* 0x000fe20000000f00 */
[----:B------:R-:W2:Y:S01]  /*04d0*/  LDC.64 R8, c[0x0][0x228] ;  /* 0x00008a00ff087b82 */ /* 0x000ea20000000a00 */
[----:B------:R-:W-:-:S02]  /*04e0*/  LOP3.LUT R4, R4, 0x10, RZ, 0xc0, !PT ;  /* 0x0000001004047812 */ /* 0x000fc400078ec0ff */
[----:B-1----:R-:W-:-:S07]  /*04f0*/  SHF.R.S32.HI R11, RZ, 0x3, R11 ;  /* 0x00000003ff0b7819 */ /* 0x002fce000001140b */
.L_x_3334:
[----:B-1---5:R-:W-:-:S05]  /*0500*/  IADD3 R14, R0, R18, RZ ;  /* 0x00000012000e7210 */ /* 0x022fca0007ffe0ff */
[----:B------:R-:W-:-:S05]  /*0510*/  IMAD R12, R14, R5, RZ ;  /* 0x000000050e0c7224 */ /* 0x000fca00078e02ff */
[----:B------:R-:W-:-:S04]  /*0520*/  SHF.R.S32.HI R13, RZ, 0x1f, R12 ;  /* 0x0000001fff0d7819 */ /* 0x000fc8000001140c */
[----:B------:R-:W-:-:S04]  /*0530*/  LEA.HI R12, R13, R12, RZ, 0x3 ;  /* 0x0000000c0d0c7211 */ /* 0x000fc800078f18ff */
[----:B------:R-:W-:-:S05]  /*0540*/  LEA.HI.SX32 R13, R12, R11, 0x1d ;  /* 0x0000000b0c0d7211 */ /* 0x000fca00078feaff */
[----:B0-----:R-:W-:-:S06]  /*0550*/  IMAD.WIDE R12, R13, 0x4, R6 ;  /* 0x000000040d0c7825 */ /* 0x001fcc00078e0206 */
        /* <DEDUP_REMOVED lines=20> */
[----:B----4-:R-:W-:Y:S01]  /*06a0*/  IADD3 R19, R26, R19, RZ ;  /* 0x000000131a137210 */ /* 0x010fe20007ffe0ff */
[----:B------:R-:W-:-:S02]  /*06b0*/  IMAD R20, R20, R20, RZ ;  /* 0x0000001414147224 */ /* 0x000fc400078e02ff */
[----:B------:R-:W-:Y:S01]  /*06c0*/  IMAD R25, R25, R25, RZ ;  /* 0x0000001919197224 */ /* 0x000fe200078e02ff */
[----:B------:R-:W-:Y:S01]  /*06d0*/  I2F.F16 R21, R21 ;  /* 0x0000001500157306 */ /* 0x000fe20000200c00 */
[----:B------:R-:W-:-:S07]  /*06e0*/  ISETP.GE.AND P2, PT, R19, R22, PT ;  /* 0x000000161300720c */ /* 0x000fce0003f46270 */
[----:B------:R-:W0:Y:S08]  /*06f0*/  I2F.F16 R16, R25 ;  /* 0x0000001900107306 */ /* 0x000e300000200c00 */
[----:B------:R-:W-:Y:S01]  /*0700*/  I2F.F16 R15, R15 ;  /* 0x0000000f000f7306 */ /* 0x000fe20000200c00 */
[----:B0-----:R-:W-:-:S07]  /*0710*/  PRMT R21, R21, 0x5410, R16 ;  /* 0x0000541015157816 */ /* 0x001fce0000000010 */
[----:B------:R-:W0:Y:S01]  /*0720*/  I2F.F16 R20, R20 ;  /* 0x0000001400147306 */ /* 0x000e220000200c00 */
[----:B--2---:R-:W-:Y:S01]  /*0730*/  HMUL2 R12, R21, R14.H0_H0 ;  /* 0x2000000e150c7232 */ /* 0x004fe20000000000 */
[----:B0-----:R-:W-:-:S05]  /*0740*/  PRMT R13, R20, 0x5410, R15 ;  /* 0x00005410140d7816 */ /* 0x001fca000000000f */
[----:B------:R-:W-:Y:S01]  /*0750*/  HMUL2 R13, R13, R14.H0_H0 ;  /* 0x2000000e0d0d7232 */ /* 0x000fe20000000000 */
[C---:B------:R-:W-:Y:S02]  /*0760*/  LEA R14, R18.reuse, R1, 0x3 ;  /* 0x00000001120e7211 */ /* 0x040fe400078e18ff */
[----:B------:R-:W-:-:S03]  /*0770*/  IADD3 R18, R18, 0x1, RZ ;  /* 0x0000000112127810 */ /* 0x000fc60007ffe0ff */
[----:B------:R1:W-:Y:S01]  /*0780*/  STL.64 [R14], R12 ;  /* 0x0000000c0e007387 */ /* 0x0003e20000100a00 */
[----:B------:R-:W-:Y:S05]  /*0790*/  @!P2 BRA `(.L_x_3334) ;  /* 0xfffffffc0058a947 */ /* 0x000fea000383ffff */
.L_x_3333:
[----:B0-----:R0:W5:Y:S01]  /*07a0*/  LDL.64 R6, [R1] ;  /* 0x0000000001067983 */ /* 0x0011620000100a00 */
[----:B------:R-:W2:Y:S01]  /*07b0*/  LDC R3, c[0x0][0x25c] ;  /* 0x00009700ff037b82 */ /* 0x000ea20000000800 */
[----:B------:R-:W-:Y:S01]  /*07c0*/  ULDC UR4, c[0x0][0x258] ;  /* 0x0000960000047ab9 */ /* 0x000fe20000000800 */
[----:B------:R-:W-:Y:S01]  /*07d0*/  HFMA2.MMA R0, -RZ, RZ, 0, 0 ;  /* 0x00000000ff007435 */ /* 0x000fe200000001ff */
[----:B------:R-:W-:Y:S02]  /*07e0*/  ISETP.GT.AND P2, PT, R45, UR4, PT ;  /* 0x000000042d007c0c */ /* 0x000fe4000bf44270 */
[----:B------:R-:W-:-:S03]  /*07f0*/  MOV R2, RZ ;  /* 0x000000ff00027202 */ /* 0x000fc60000000f00 */
[----:B------:R-:W3:Y:S01]  /*0800*/  LDC R4, c[0x0][0x264] ;  /* 0x00009900ff047b82 */ /* 0x000ee20000000800 */
[----:B--2---:R-:W-:-:S07]  /*0810*/  ISETP.GT.AND P3, PT, R45, R3, PT ;  /* 0x000000032d00720c */ /* 0x004fce0003f64270 */
        /* <DEDUP_REMOVED lines=8> */
.L_x_3335:
        /* <DEDUP_REMOVED lines=8> */
.L_x_3336:
[----:B------:R-:W-:Y:S01]  /*0920*/  ULDC UR5, c[0x0][0x260] ;  /* 0x0000980000057ab9 */ /* 0x000fe20000000800 */
[----:B------:R-:W-:Y:S01]  /*0930*/  HFMA2.MMA R3, -RZ, RZ, 0, 0 ;  /* 0x00000000ff037435 */ /* 0x000fe200000001ff */
[C---:B------:R-:W-:Y:S02]  /*0940*/  ISETP.GT.AND P2, PT, R45.reuse, UR5, PT ;  /* 0x000000052d007c0c */ /* 0x040fe4000bf44270 */
[----:B---3--:R-:W-:Y:S02]  /*0950*/  ISETP.GT.AND P3, PT, R45, R4, PT ;  /* 0x000000042d00720c */ /* 0x008fe40003f64270 */
        /* <DEDUP_REMOVED lines=9> */
.L_x_3337:
        /* <DEDUP_REMOVED lines=8> */
.L_x_3338:
        /* <DEDUP_REMOVED lines=11> */
.L_x_3339:
[C---:B------:R-:W-:Y:S01]  /*0b20*/  VIMNMX R11, R45.reuse, UR4, PT ;  /* 0x000000042d0b7c48 */ /* 0x040fe2000bfe0100 */
[----:B------:R-:W0:Y:S01]  /*0b30*/  S2UR UR5, SR_CgaCtaId ;  /* 0x00000000000579c3 */ /* 0x000e220000008800 */
[----:B------:R-:W-:Y:S01]  /*0b40*/  ISETP.GE.OR P0, PT, R45, R4, P0 ;  /* 0x000000042d00720c */ /* 0x000fe20000706670 */
[----:B------:R-:W-:Y:S01]  /*0b50*/  ULDC.64 UR8, c[0x0][0x218] ;  /* 0x0000860000087ab9 */ /* 0x000fe20000000a00 */
[----:B-1----:R-:W-:Y:S01]  /*0b60*/  SHF.R.S32.HI R12, RZ, 0x1f, R11 ;  /* 0x0000001fff0c7819 */ /* 0x002fe2000001140b */
        /* <DEDUP_REMOVED lines=20> */
[----:B------:R-:W-:Y:S01]  /*0cb0*/  SHF.R.S32.HI R0, RZ, 0x1f, R5 ;  /* 0x0000001fff007819 */ /* 0x000fe20000011405 */
[----:B------:R-:W-:Y:S01]  /*0cc0*/  ULDC UR5, c[0x0][0x264] ;  /* 0x0000990000057ab9 */ /* 0x000fe20000000800 */
[----:B------:R-:W-:Y:S02]  /*0cd0*/  MOV R28, RZ ;  /* 0x000000ff001c7202 */ /* 0x000fe40000000f00 */
[----:B------:R-:W-:Y:S02]  /*0ce0*/  PRMT R25, RZ, 0x5410, RZ ;  /* 0x00005410ff197816 */ /* 0x000fe400000000ff */
[----:B------:R-:W-:Y:S02]  /*0cf0*/  PRMT R26, RZ, 0x5410, RZ ;  /* 0x00005410ff1a7816 */ /* 0x000fe400000000ff */
[----:B------:R-:W-:-:S07]  /*0d00*/  SHF.L.U64.HI R11, R5, 0x4, R0 ;  /* 0x00000004050b7819 */ /* 0x000fce0000010200 */
.L_x_3345:
        /* <DEDUP_REMOVED lines=15> */
[----:B------:R-:W-:Y:S06]  /*0e00*/  @P1 BRA `(.L_x_3341) ;  /* 0x00000024001c1947 */ /* 0x000fec0003800000 */
[----:B------:R-:W0:Y:S01]  /*0e10*/  LDC R5, c[0x0][0x23c] ;  /* 0x00008f00ff057b82 */ /* 0x000e220000000800 */
[----:B------:R-:W-:Y:S01]  /*0e20*/  PRMT R0, R23, 0x9910, RZ ;  /* 0x0000991017007816 */ /* 0x000fe200000000ff */
[----:B------:R-:W-:-:S03]  /*0e30*/  HFMA2.MMA R10, -RZ, RZ, 0, 0.0625 ;  /* 0x00002c00ff0a7435 */ /* 0x000fc600000001ff */
        /* <DEDUP_REMOVED lines=25> */
[----:B------:R-:W-:Y:S01]  /*0fd0*/  HADD2 R42, R12, -1032, -1032 ;  /* 0xe408e4080c2a7430 */ /* 0x000fe20000000000 */
[----:B------:R-:W-:Y:S01]  /*0fe0*/  SHF.R.U32.HI R18, RZ, 0x8, R13 ;  /* 0x00000008ff127819 */ /* 0x000fe2000001160d */
[----:B------:R-:W-:Y:S01]  /*0ff0*/  HADD2.F32 R36, -RZ, R40.H0_H0 ;  /* 0x20000028ff247230 */ /* 0x000fe20000004100 */
[----:B------:R-:W0:Y:S01]  /*1000*/  LDS.64 R12, [UR4+0x8] ;  /* 0x00000804ff0c7984 */ /* 0x000e220008000a00 */
[--C-:B------:R-:W-:Y:S01]  /*1010*/  HADD2.F32 R2, -RZ, R41.reuse.H0_H0 ;  /* 0x20000029ff027230 */ /* 0x100fe20000004100 */
[----:B------:R-:W-:Y:S01]  /*1020*/  LOP3.LUT R30, R14, 0xf000f0, RZ, 0xc0, !PT ;  /* 0x00f000f00e1e7812 */ /* 0x000fe200078ec0ff */
[----:B------:R-:W-:Y:S02]  /*1030*/  HADD2.F32 R4, -RZ, R42.H0_H0 ;  /* 0x2000002aff047230 */ /* 0x000fe40000004100 */
[----:B------:R-:W-:Y:S01]  /*1040*/  FFMA.FTZ R33, R0, R3, RZ ;  /* 0x0000000300217223 */ /* 0x000fe200000100ff */
[----:B------:R-:W-:Y:S02]  /*1050*/  HADD2.F32 R32, -RZ, R32.H1_H1 ;  /* 0x30000020ff207230 */ /* 0x000fe40000004100 */
[C---:B------:R-:W-:Y:S01]  /*1060*/  FFMA.FTZ R36, R3.reuse, R36, RZ ;  /* 0x0000002403247223 */ /* 0x040fe200000100ff */
[C---:B------:R-:W-:Y:S01]  /*1070*/  FFMA.FTZ R39, R3.reuse, R2, RZ ;  /* 0x0000000203277223 */ /* 0x040fe200000100ff */
[----:B------:R-:W-:Y:S01]  /*1080*/  FFMA.FTZ R38, R3, R4, RZ ;  /* 0x0000000403267223 */ /* 0x000fe200000100ff */
[----:B------:R-:W-:Y:S01]  /*1090*/  HADD2.F32 R0, -RZ, R40.H1_H1 ;  /* 0x30000028ff007230 */ /* 0x000fe20000004100 */
[----:B------:R-:W-:Y:S01]  /*10a0*/  LOP3.LUT R3, R30, 0x64006400, RZ, 0xfc, !PT ;  /* 0x640064001e037812 */ /* 0x000fe200078efcff */
[----:B------:R-:W-:Y:S01]  /*10b0*/  FFMA.FTZ R32, R32, R35, R33 ;  /* 0x0000002320207223 */ /* 0x000fe20000010021 */
[----:B------:R-:W-:Y:S01]  /*10c0*/  LOP3.LUT R29, R29, 0x64006400, RZ, 0xfc, !PT ;  /* 0x640064001d1d7812 */ /* 0x000fe200078efcff */
[----:B------:R-:W-:-:S02]  /*10d0*/  HADD2.F32 R2, -RZ, R41.H1_H1 ;  /* 0x30000029ff027230 */ /* 0x000fc40000004100 */
[----:B------:R-:W-:Y:S01]  /*10e0*/  FFMA.FTZ R33, R35, R0, R36 ;  /* 0x0000000023217223 */ /* 0x000fe20000010024 */
[----:B------:R-:W-:Y:S01]  /*10f0*/  LOP3.LUT R31, R15, 0xf000f0, RZ, 0xc0, !PT ;  /* 0x00f000f00f1f7812 */ /* 0x000fe200078ec0ff */
[-C--:B------:R-:W-:Y:S01]  /*1100*/  HFMA2 R36, R3, R10.reuse.H0_H0, -72, -72 ;  /* 0xd480d48003247431 */ /* 0x080fe2000004000a */
[----:B------:R-:W-:Y:S01]  /*1110*/  LOP3.LUT R27, R27, 0x64006400, RZ, 0xfc, !PT ;  /* 0x640064001b1b7812 */ /* 0x000fe200078efcff */
[-C--:B------:R-:W-:Y:S02]  /*1120*/  HFMA2 R29, R29, R10.reuse.H0_H0, -72, -72 ;  /* 0xd480d4801d1d7431 */ /* 0x080fe4000004000a */
[----:B------:R-:W-:Y:S01]  /*1130*/  FFMA.FTZ R39, R35, R2, R39 ;  /* 0x0000000223277223 */ /* 0x000fe20000010027 */
[----:B------:R-:W-:Y:S01]  /*1140*/  LOP3.LUT R31, R31, 0x64006400, RZ, 0xfc, !PT ;  /* 0x640064001f1f7812 */ /* 0x000fe200078efcff */
[----:B------:R-:W-:Y:S02]  /*1150*/  HADD2.F32 R2, -RZ, R36.H0_H0 ;  /* 0x20000024ff027230 */ /* 0x000fe40000004100 */
[----:B------:R-:W-:-:S02]  /*1160*/  HFMA2 R30, R27, R10.H0_H0, -72, -72 ;  /* 0xd480d4801b1e7431 */ /* 0x000fc4000004000a */
[----:B------:R-:W-:Y:S01]  /*1170*/  HADD2.F32 R4, -RZ, R42.H1_H1 ;  /* 0x3000002aff047230 */ /* 0x000fe20000004100 */
[----:B------:R-:W-:Y:S01]  /*1180*/  SHF.R.U32.HI R14, RZ, 0x8, R14 ;  /* 0x00000008ff0e7819 */ /* 0x000fe2000001160e */
[--C-:B------:R-:W-:Y:S02]  /*1190*/  HADD2.F32 R0, -RZ, R29.reuse.H0_H0 ;  /* 0x2000001dff007230 */ /* 0x100fe40000004100 */
[----:B------:R-:W-:Y:S02]  /*11a0*/  HFMA2 R31, R31, R10.H0_H0, -72, -72 ;  /* 0xd480d4801f1f7431 */ /* 0x000fe4000004000a */
[----:B------:R-:W-:Y:S01]  /*11b0*/  FFMA.FTZ R39, R34, R2, R39 ;  /* 0x0000000222277223 */ /* 0x000fe20000010027 */
[----:B------:R-:W-:Y:S02]  /*11c0*/  HADD2.F32 R3, -RZ, R30.H0_H0 ;  /* 0x2000001eff037230 */ /* 0x000fe40000004100 */
[----:B------:R-:W-:Y:S01]  /*11d0*/  FFMA.FTZ R35, R35, R4, R38 ;  /* 0x0000000423237223 */ /* 0x000fe20000010026 */
[----:B------:R-:W-:-:S02]  /*11e0*/  HADD2.F32 R2, -RZ, R29.H1_H1 ;  /* 0x3000001dff027230 */ /* 0x000fc40000004100 */
[----:B------:R-:W-:Y:S01]  /*11f0*/  FFMA.FTZ R4, R34, R0, R33 ;  /* 0x0000000022047223 */ /* 0x000fe20000010021 */
[--C-:B------:R-:W-:Y:S02]  /*1200*/  HADD2.F32 R27, -RZ, R31.reuse.H0_H0 ;  /* 0x2000001fff1b7230 */ /* 0x100fe40000004100 */
[----:B------:R-:W-:Y:S01]  /*1210*/  FFMA.FTZ R3, R3, R34, R32 ;  /* 0x0000002203037223 */ /* 0x000fe20000010020 */
[----:B------:R-:W-:Y:S02]  /*1220*/  HADD2.F32 R0, -RZ, R30.H1_H1 ;  /* 0x3000001eff007230 */ /* 0x000fe40000004100 */
[----:B------:R-:W-:Y:S01]  /*1230*/  FFMA.FTZ R30, R37, R2, R4 ;  /* 0x00000002251e7223 */ /* 0x000fe20000010004 */
[----:B------:R-:W-:Y:S01]  /*1240*/  LOP3.LUT R2, R18, 0xf000f, RZ, 0xc0, !PT ;  /* 0x000f000f12027812 */ /* 0x000fe200078ec0ff */
[----:B------:R-:W-:Y:S01]  /*1250*/  FFMA.FTZ R35, R34, R27, R35 ;  /* 0x0000001b22237223 */ /* 0x000fe20000010023 */
[----:B------:R-:W-:Y:S01]  /*1260*/  SHF.R.U32.HI R15, RZ, 0x8, R15 ;  /* 0x00000008ff0f7819 */ /* 0x000fe2000001160f */
[----:B------:R-:W-:Y:S01]  /*1270*/  FFMA.FTZ R27, R0, R37, R3 ;  /* 0x00000025001b7223 */ /* 0x000fe20000010003 */
[----:B------:R-:W-:Y:S01]  /*1280*/  LOP3.LUT R3, R14, 0xf000f, RZ, 0xc0, !PT ;  /* 0x000f000f0e037812 */ /* 0x000fe200078ec0ff */
[----:B------:R-:W-:Y:S01]  /*1290*/  HADD2.F32 R32, -RZ, R36.H1_H1 ;  /* 0x30000024ff207230 */ /* 0x000fe20000004100 */
[----:B------:R-:W-:Y:S01]  /*12a0*/  LOP3.LUT R2, R2, 0x64006400, RZ, 0xfc, !PT ;  /* 0x6400640002027812 */ /* 0x000fe200078efcff */
[----:B------:R-:W-:Y:S01]  /*12b0*/  HADD2.F32 R36, -RZ, R31.H1_H1 ;  /* 0x3000001fff247230 */ /* 0x000fe20000004100 */
[----:B------:R-:W-:Y:S01]  /*12c0*/  LOP3.LUT R0, R19, 0xf000f, RZ, 0xc0, !PT ;  /* 0x000f000f13007812 */ /* 0x000fe200078ec0ff */
[--C-:B0-----:R-:W-:Y:S01]  /*12d0*/  HADD2.F32 R29, -RZ, R12.reuse.H0_H0 ;  /* 0x2000000cff1d7230 */ /* 0x101fe20000004100 */
[----:B------:R-:W-:Y:S01]  /*12e0*/  LOP3.LUT R4, R15, 0xf000f, RZ, 0xc0, !PT ;  /* 0x000f000f0f047812 */ /* 0x000fe200078ec0ff */
[----:B------:R-:W-:Y:S01]  /*12f0*/  HADD2 R34, R2, -1032, -1032 ;  /* 0xe408e40802227430 */ /* 0x000fe20000000000 */
[----:B------:R-:W-:Y:S01]  /*1300*/  LOP3.LUT R3, R3, 0x64006400, RZ, 0xfc, !PT ;  /* 0x6400640003037812 */ /* 0x000fe200078efcff */
[----:B------:R-:W-:Y:S01]  /*1310*/  FFMA.FTZ R32, R37, R32, R39 ;  /* 0x0000002025207223 */ /* 0x000fe20000010027 */
[----:B------:R-:W-:Y:S01]  /*1320*/  LOP3.LUT R0, R0, 0x64006400, RZ, 0xfc, !PT ;  /* 0x6400640000007812 */ /* 0x000fe200078efcff */
[----:B------:R-:W-:Y:S01]  /*1330*/  HADD2.F32 R31, -RZ, R12.H1_H1 ;  /* 0x3000000cff1f7230 */ /* 0x000fe20000004100 */
[----:B------:R-:W-:Y:S01]  /*1340*/  LOP3.LUT R4, R4, 0x64006400, RZ, 0xfc, !PT ;  /* 0x6400640004047812 */ /* 0x000fe200078efcff */
[----:B------:R-:W-:-:S02]  /*1350*/  HADD2 R38, R3, -1032, -1032 ;  /* 0xe408e40803267430 */ /* 0x000fc40000000000 */
[----:B------:R-:W-:Y:S02]  /*1360*/  HADD2.F32 R3, -RZ, R34.H0_H0 ;  /* 0x20000022ff037230 */ /* 0x000fe40000004100 */
[----:B------:R-:W-:Y:S01]  /*1370*/  HADD2 R12, R0, -1032, -1032 ;  /* 0xe408e408000c7430 */ /* 0x000fe20000000000 */
[----:B------:R-:W-:Y:S01]  /*1380*/  LOP3.LUT R18, R18, 0xf000f0, RZ, 0xc0, !PT ;  /* 0x00f000f012127812 */ /* 0x000fe200078ec0ff */
[----:B------:R-:W-:Y:S02]  /*1390*/  HADD2 R39, R4, -1032, -1032 ;  /* 0xe408e40804277430 */ /* 0x000fe40000000000 */
[----:B------:R-:W-:Y:S01]  /*13a0*/  FFMA.FTZ R36, R37, R36, R35 ;  /* 0x0000002425247223 */ /* 0x000fe20000010023 */
[----:B------:R-:W-:Y:S02]  /*13b0*/  HADD2.F32 R35, -RZ, R38.H0_H0 ;  /* 0x20000026ff237230 */ /* 0x000fe40000004100 */
[----:B------:R-:W-:Y:S01]  /*13c0*/  FFMA.FTZ R30, R29, R3, R30 ;  /* 0x000000031d1e7223 */ /* 0x000fe2000001001e */
[--C-:B------:R-:W-:Y:S01]  /*13d0*/  HADD2.F32 R0, -RZ, R12.reuse.H0_H0 ;  /* 0x2000000cff007230 */ /* 0x100fe20000004100 */
[----:B------:R-:W-:Y:S01]  /*13e0*/  LOP3.LUT R19, R19, 0xf000f0, RZ, 0xc0, !PT ;  /* 0x00f000f013137812 */ /* 0x000fe200078ec0ff */
[----:B------:R-:W-:Y:S01]  /*13f0*/  HADD2.F32 R37, -RZ, R39.H0_H0 ;  /* 0x20000027ff257230 */ /* 0x000fe20000004100 */
[----:B------:R-:W-:Y:S01]  /*1400*/  LOP3.LUT R3, R18, 0x64006400, RZ, 0xfc, !PT ;  /* 0x6400640012037812 */ /* 0x000fe200078efcff */
[C---:B------:R-:W-:Y:S01]  /*1410*/  FFMA.FTZ R35, R29.reuse, R35, R32 ;  /* 0x000000231d237223 */ /* 0x040fe20000010020 */
[----:B------:R-:W-:Y:S01]  /*1420*/  LOP3.LUT R14, R14, 0xf000f0, RZ, 0xc0, !PT ;  /* 0x00f000f00e0e7812 */ /* 0x000fe200078ec0ff */
[----:B------:R-:W-:Y:S01]  /*1430*/  FFMA.FTZ R27, R0, R29, R27 ;  /* 0x0000001d001b7223 */ /* 0x000fe2000001001b */
[----:B------:R-:W-:Y:S01]  /*1440*/  FFMA.FTZ R36, R29, R37, R36 ;  /* 0x000000251d247223 */ /* 0x000fe20000010024 */
[----:B------:R-:W-:Y:S01]  /*1450*/  LOP3.LUT R19, R19, 0x64006400, RZ, 0xfc, !PT ;  /* 0x6400640013137812 */ /* 0x000fe200078efcff */
[----:B------:R-:W-:Y:S01]  /*1460*/  HFMA2 R29, R3, R10.H0_H0, -72, -72 ;  /* 0xd480d480031d7431 */ /* 0x000fe2000004000a */
[----:B------:R-:W-:Y:S01]  /*1470*/  LOP3.LUT R15, R15, 0xf000f0, RZ, 0xc0, !PT ;  /* 0x00f000f00f0f7812 */ /* 0x000fe200078ec0ff */
[----:B------:R-:W-:Y:S01]  /*1480*/  HADD2.F32 R0, -RZ, R12.H1_H1 ;  /* 0x3000000cff007230 */ /* 0x000fe20000004100 */
[----:B------:R-:W-:Y:S01]  /*1490*/  LOP3.LUT R3, R14, 0x64006400, RZ, 0xfc, !PT ;  /* 0x640064000e037812 */ /* 0x000fe200078efcff */
[----:B------:R-:W-:-:S02]  /*14a0*/  HADD2.F32 R12, -RZ, R38.H1_H1 ;  /* 0x30000026ff0c7230 */ /* 0x000fc40000004100 */
[-C--:B------:R-:W-:Y:S01]  /*14b0*/  HFMA2 R19, R19, R10.reuse.H0_H0, -72, -72 ;  /* 0xd480d48013137431 */ /* 0x080fe2000004000a */
[----:B------:R-:W-:Y:S01]  /*14c0*/  LOP3.LUT R15, R15, 0x64006400, RZ, 0xfc, !PT ;  /* 0x640064000f0f7812 */ /* 0x000fe200078efcff */
[----:B------:R-:W-:Y:S02]  /*14d0*/  HADD2.F32 R4, -RZ, R34.H1_H1 ;  /* 0x30000022ff047230 */ /* 0x000fe40000004100 */
[----:B------:R-:W-:Y:S02]  /*14e0*/  HFMA2 R14, R3, R10.H0_H0, -72, -72 ;  /* 0xd480d480030e7431 */ /* 0x000fe4000004000a */
[--C-:B------:R-:W-:Y:S02]  /*14f0*/  HADD2.F32 R2, -RZ, R13.reuse.H0_H0 ;  /* 0x2000000dff027230 */ /* 0x100fe40000004100 */
[----:B------:R-:W-:Y:S01]  /*1500*/  FFMA.FTZ R0, R0, R31, R27 ;  /* 0x0000001f00007223 */ /* 0x000fe2000001001b */
[----:B------:R-:W-:Y:S02]  /*1510*/  HADD2.F32 R33, -RZ, R13.H1_H1 ;  /* 0x3000000dff217230 */ /* 0x000fe40000004100 */
[----:B------:R-:W-:Y:S01]  /*1520*/  FFMA.FTZ R35, R31, R12, R35 ;  /* 0x0000000c1f237223 */ /* 0x000fe20000010023 */
[----:B------:R-:W-:-:S02]  /*1530*/  HADD2.F32 R13, -RZ, R19.H0_H0 ;  /* 0x20000013ff0d7230 */ /* 0x000fc40000004100 */
[----:B------:R-:W-:Y:S02]  /*1540*/  HFMA2 R15, R15, R10.H0_H0, -72, -72 ;  /* 0xd480d4800f0f7431 */ /* 0x000fe4000004000a */
[----:B------:R-:W-:Y:S01]  /*1550*/  FFMA.FTZ R27, R31, R4, R30 ;  /* 0x000000041f1b7223 */ /* 0x000fe2000001001e */
[----:B------:R-:W-:Y:S02]  /*1560*/  HADD2.F32 R12, -RZ, R39.H1_H1 ;  /* 0x30000027ff0c7230 */ /* 0x000fe40000004100 */
        /* <DEDUP_REMOVED lines=13> */
[C---:B------:R-:W-:Y:S01]  /*1640*/  FFMA.FTZ R14, R33.reuse, R14, R3 ;  /* 0x0000000e210e7223 */ /* 0x040fe20000010003 */
        /* <DEDUP_REMOVED lines=18> */
.L_x_3342:
[----:B------:R-:W-:Y:S05]  /*1770*/  @!P0 BRA `(.L_x_3343) ;  /* 0x00000008003c8947 */ /* 0x000fea0003800000 */
[----:B------:R-:W2:Y:S04]  /*1780*/  LDG.E.128.CONSTANT R16, desc[UR6][R16.64] ;  /* 0x0000000610107981 */ /* 0x000ea8000c1e9d00 */
[----:B------:R-:W0:Y:S02]  /*1790*/  LDS.64 R32, [UR4+0x10] ;  /* 0x00001004ff207984 */ /* 0x000e240008000a00 */
        /* <DEDUP_REMOVED lines=8> */
[----:B------:R-:W-:Y:S02]  /*1820*/  LOP3.LUT R0, R0, 0x64006400, RZ, 0xfc, !PT ;  /* 0x6400640000007812 */ /* 0x000fe400078efcff */
[----:B------:R-:W-:-:S02]  /*1830*/  LOP3.LUT R2, R2, 0x64006400, RZ, 0xfc, !PT ;  /* 0x6400640002027812 */ /* 0x000fc400078efcff */
[----:B------:R-:W-:Y:S02]  /*1840*/  LOP3.LUT R29, R17, 0xf000f0, RZ, 0xc0, !PT ;  /* 0x00f000f0111d7812 */ /* 0x000fe400078ec0ff */
[----:B------:R-:W-:Y:S01]  /*1850*/  SHF.R.U32.HI R14, RZ, 0x8, R17 ;  /* 0x00000008ff0e7819 */ /* 0x000fe20000011611 */
[----:B------:R-:W-:Y:S01]  /*1860*/  HADD2 R17, R0, -1032, -1032 ;  /* 0xe408e40800117430 */ /* 0x000fe20000000000 */
[----:B------:R-:W-:Y:S01]  /*1870*/  LOP3.LUT R4, R4, 0x64006400, RZ, 0xfc, !PT ;  /* 0x6400640004047812 */ /* 0x000fe200078efcff */
[----:B------:R-:W-:Y:S01]  /*1880*/  HADD2 R36, R2, -1032, -1032 ;  /* 0xe408e40802247430 */ /* 0x000fe20000000000 */
[----:B------:R-:W-:Y:S02]  /*1890*/  LOP3.LUT R12, R12, 0x64006400, RZ, 0xfc, !PT ;  /* 0x640064000c0c7812 */ /* 0x000fe400078efcff */
[----:B------:R-:W-:Y:S02]  /*18a0*/  HADD2.F32 R0, -RZ, R17.H0_H0 ;  /* 0x20000011ff007230 */ /* 0x000fe40000004100 */
[----:B------:R-:W-:-:S02]  /*18b0*/  HADD2 R37, R4, -1032, -1032 ;  /* 0xe408e40804257430 */ /* 0x000fc40000000000 */
[----:B------:R-:W-:Y:S02]  /*18c0*/  HADD2.F32 R34, -RZ, R36.H0_H0 ;  /* 0x20000024ff227230 */ /* 0x000fe40000004100 */
[----:B------:R-:W-:Y:S02]  /*18d0*/  HADD2 R38, R12, -1032, -1032 ;  /* 0xe408e4080c267430 */ /* 0x000fe40000000000 */
[----:B------:R-:W-:Y:S02]  /*18e0*/  HADD2.F32 R17, -RZ, R17.H1_H1 ;  /* 0x30000011ff117230 */ /* 0x000fe40000004100 */
[----:B------:R-:W-:Y:S01]  /*18f0*/  FFMA.FTZ R0, R0, R3, RZ ;  /* 0x0000000300007223 */ /* 0x000fe200000100ff */
[--C-:B------:R-:W-:Y:S01]  /*1900*/  HADD2.F32 R2, -RZ, R37.reuse.H0_H0 ;  /* 0x20000025ff027230 */ /* 0x100fe20000004100 */
[----:B------:R-:W-:Y:S01]  /*1910*/  LOP3.LUT R30, R18, 0xf000f0, RZ, 0xc0, !PT ;  /* 0x00f000f0121e7812 */ /* 0x000fe200078ec0ff */
[----:B------:R-:W-:Y:S01]  /*1920*/  HADD2.F32 R4, -RZ, R38.H0_H0 ;  /* 0x20000026ff047230 */ /* 0x000fe20000004100 */
[----:B------:R-:W0:Y:S01]  /*1930*/  LDS.64 R12, [UR4+0x18] ;  /* 0x00001804ff0c7984 */ /* 0x000e220008000a00 */
[C---:B------:R-:W-:Y:S01]  /*1940*/  FFMA.FTZ R35, R3.reuse, R34, RZ ;  /* 0x0000002203237223 */ /* 0x040fe200000100ff */
[----:B------:R-:W-:Y:S01]  /*1950*/  FFMA.FTZ R34, R3, R2, RZ ;  /* 0x0000000203227223 */ /* 0x000fe200000100ff */
[----:B------:R-:W-:Y:S01]  /*1960*/  FFMA.FTZ R0, R17, R32, R0 ;  /* 0x0000002011007223 */ /* 0x000fe20000010000 */
[----:B------:R-:W-:Y:S01]  /*1970*/  FFMA.FTZ R39, R3, R4, RZ ;  /* 0x0000000403277223 */ /* 0x000fe200000100ff */
[----:B------:R-:W-:Y:S01]  /*1980*/  LOP3.LUT R27, R16, 0xf000f0, RZ, 0xc0, !PT ;  /* 0x00f000f0101b7812 */ /* 0x000fe200078ec0ff */
[----:B------:R-:W-:Y:S01]  /*1990*/  HADD2.F32 R17, -RZ, R36.H1_H1 ;  /* 0x30000024ff117230 */ /* 0x000fe20000004100 */
[----:B------:R-:W-:Y:S01]  /*19a0*/  LOP3.LUT R3, R30, 0x64006400, RZ, 0xfc, !PT ;  /* 0x640064001e037812 */ /* 0x000fe200078efcff */
[----:B------:R-:W-:Y:S01]  /*19b0*/  HADD2.F32 R37, -RZ, R37.H1_H1 ;  /* 0x30000025ff257230 */ /* 0x000fe20000004100 */
[----:B------:R-:W-:-:S02]  /*19c0*/  SHF.R.U32.HI R15, RZ, 0x8, R16 ;  /* 0x00000008ff0f7819 */ /* 0x000fc40000011610 */
[----:B------:R-:W-:Y:S01]  /*19d0*/  LOP3.LUT R29, R29, 0x64006400, RZ, 0xfc, !PT ;  /* 0x640064001d1d7812 */ /* 0x000fe200078efcff */
[----:B------:R-:W-:Y:S01]  /*19e0*/  FFMA.FTZ R2, R32, R17, R35 ;  /* 0x0000001120027223 */ /* 0x000fe20000010023 */
[----:B------:R-:W-:Y:S01]  /*19f0*/  LOP3.LUT R16, R19, 0xf000f0, RZ, 0xc0, !PT ;  /* 0x00f000f013107812 */ /* 0x000fe200078ec0ff */
[-C--:B------:R-:W-:Y:S01]  /*1a00*/  HFMA2 R36, R3, R10.reuse.H0_H0, -72, -72 ;  /* 0xd480d48003247431 */ /* 0x080fe2000004000a */
[----:B------:R-:W-:Y:S01]  /*1a10*/  LOP3.LUT R27, R27, 0x64006400, RZ, 0xfc, !PT ;  /* 0x640064001b1b7812 */ /* 0x000fe200078efcff */
[-C--:B------:R-:W-:Y:S01]  /*1a20*/  HFMA2 R35, R29, R10.reuse.H0_H0, -72, -72 ;  /* 0xd480d4801d237431 */ /* 0x080fe2000004000a */
[----:B------:R-:W-:Y:S01]  /*1a30*/  LOP3.LUT R3, R16, 0x64006400, RZ, 0xfc, !PT ;  /* 0x6400640010037812 */ /* 0x000fe200078efcff */
[----:B------:R-:W-:Y:S01]  /*1a40*/  FFMA.FTZ R34, R32, R37, R34 ;  /* 0x0000002520227223 */ /* 0x000fe20000010022 */
[----:B------:R-:W-:Y:S02]  /*1a50*/  HADD2.F32 R29, -RZ, R38.H1_H1 ;  /* 0x30000026ff1d7230 */ /* 0x000fe40000004100 */
[----:B------:R-:W-:-:S02]  /*1a60*/  HFMA2 R30, R27, R10.H0_H0, -72, -72 ;  /* 0xd480d4801b1e7431 */ /* 0x000fc4000004000a */
[----:B------:R-:W-:Y:S02]  /*1a70*/  HADD2.F32 R4, -RZ, R35.H0_H0 ;  /* 0x20000023ff047230 */ /* 0x000fe40000004100 */
[----:B------:R-:W-:Y:S02]  /*1a80*/  HFMA2 R37, R3, R10.H0_H0, -72, -72 ;  /* 0xd480d48003257431 */ /* 0x000fe4000004000a */
[----:B------:R-:W-:Y:S02]  /*1a90*/  HADD2.F32 R27, -RZ, R36.H0_H0 ;  /* 0x20000024ff1b7230 */ /* 0x000fe40000004100 */
[----:B------:R-:W-:Y:S01]  /*1aa0*/  FFMA.FTZ R32, R32, R29, R39 ;  /* 0x0000001d20207223 */ /* 0x000fe20000010027 */
[----:B------:R-:W-:Y:S02]  /*1ab0*/  HADD2.F32 R17, -RZ, R30.H0_H0 ;  /* 0x2000001eff117230 */ /* 0x000fe40000004100 */
[----:B------:R-:W-:Y:S01]  /*1ac0*/  FFMA.FTZ R4, R31, R4, R2 ;  /* 0x000000041f047223 */ /* 0x000fe20000010002 */
[----:B------:R-:W-:-:S02]  /*1ad0*/  HADD2.F32 R3, -RZ, R37.H0_H0 ;  /* 0x20000025ff037230 */ /* 0x000fc40000004100 */
[----:B------:R-:W-:Y:S01]  /*1ae0*/  FFMA.FTZ R27, R31, R27, R34 ;  /* 0x0000001b1f1b7223 */ /* 0x000fe20000010022 */
[----:B------:R-:W-:Y:S02]  /*1af0*/  HADD2.F32 R2, -RZ, R35.H1_H1 ;  /* 0x30000023ff027230 */ /* 0x000fe40000004100 */
[----:B------:R-:W-:Y:S01]  /*1b00*/  FFMA.FTZ R17, R17, R31, R0 ;  /* 0x0000001f11117223 */ /* 0x000fe20000010000 */
[----:B------:R-:W-:Y:S02]  /*1b10*/  HADD2.F32 R0, -RZ, R30.H1_H1 ;  /* 0x3000001eff007230 */ /* 0x000fe40000004100 */
[----:B------:R-:W-:Y:S01]  /*1b20*/  FFMA.FTZ R3, R31, R3, R32 ;  /* 0x000000031f037223 */ /* 0x000fe20000010020 */
[----:B------:R-:W-:Y:S02]  /*1b30*/  HADD2.F32 R16, -RZ, R36.H1_H1 ;  /* 0x30000024ff107230 */ /* 0x000fe40000004100 */
[C---:B------:R-:W-:Y:S01]  /*1b40*/  FFMA.FTZ R31, R33.reuse, R2, R4 ;  /* 0x00000002211f7223 */ /* 0x040fe20000010004 */
[----:B------:R-:W-:Y:S01]  /*1b50*/  HADD2.F32 R30, -RZ, R37.H1_H1 ;  /* 0x30000025ff1e7230 */ /* 0x000fe20000004100 */
[----:B------:R-:W-:Y:S01]  /*1b60*/  SHF.R.U32.HI R18, RZ, 0x8, R18 ;  /* 0x00000008ff127819 */ /* 0x000fe20000011612 */
[----:B------:R-:W-:Y:S01]  /*1b70*/  FFMA.FTZ R17, R0, R33, R17 ;  /* 0x0000002100117223 */ /* 0x000fe20000010011 */
[----:B------:R-:W-:Y:S01]  /*1b80*/  LOP3.LUT R2, R14, 0xf000f, RZ, 0xc0, !PT ;  /* 0x000f000f0e027812 */ /* 0x000fe200078ec0ff */
[C---:B------:R-:W-:Y:S01]  /*1b90*/  FFMA.FTZ R35, R33.reuse, R16, R27 ;  /* 0x0000001021237223 */ /* 0x040fe2000001001b */
[----:B------:R-:W-:Y:S01]  /*1ba0*/  FFMA.FTZ R33, R33, R30, R3 ;  /* 0x0000001e21217223 */ /* 0x000fe20000010003 */
[----:B------:R-:W-:Y:S01]  /*1bb0*/  LOP3.LUT R3, R18, 0xf000f, RZ, 0xc0, !PT ;  /* 0x000f000f12037812 */ /* 0x000fe200078ec0ff */
[--C-:B0-----:R-:W-:Y:S01]  /*1bc0*/  HADD2.F32 R16, -RZ, R12.reuse.H0_H0 ;  /* 0x2000000cff107230 */ /* 0x101fe20000004100 */
[----:B------:R-:W-:Y:S01]  /*1bd0*/  LOP3.LUT R2, R2, 0x64006400, RZ, 0xfc, !PT ;  /* 0x6400640002027812 */ /* 0x000fe200078efcff */
[----:B------:R-:W-:Y:S01]  /*1be0*/  HADD2.F32 R27, -RZ, R12.H1_H1 ;  /* 0x3000000cff1b7230 */ /* 0x000fe20000004100 */
[----:B------:R-:W-:Y:S01]  /*1bf0*/  LOP3.LUT R0, R15, 0xf000f, RZ, 0xc0, !PT ;  /* 0x000f000f0f007812 */ /* 0x000fe200078ec0ff */
[--C-:B------:R-:W-:Y:S01]  /*1c00*/  HADD2.F32 R29, -RZ, R13.reuse.H1_H1 ;  /* 0x3000000dff1d7230 */ /* 0x100fe20000004100 */
[----:B------:R-:W-:Y:S01]  /*1c10*/  SHF.R.U32.HI R19, RZ, 0x8, R19 ;  /* 0x00000008ff137819 */ /* 0x000fe20000011613 */
[----:B------:R-:W-:Y:S01]  /*1c20*/  HADD2 R34, R2, -1032, -1032 ;  /* 0xe408e40802227430 */ /* 0x000fe20000000000 */
[----:B------:R-:W-:Y:S01]  /*1c30*/  LOP3.LUT R3, R3, 0x64006400, RZ, 0xfc, !PT ;  /* 0x6400640003037812 */ /* 0x000fe200078efcff */
[----:B------:R-:W-:Y:S01]  /*1c40*/  HADD2.F32 R2, -RZ, R13.H0_H0 ;  /* 0x2000000dff027230 */ /* 0x000fe20000004100 */
[----:B------:R-:W-:-:S02]  /*1c50*/  LOP3.LUT R0, R0, 0x64006400, RZ, 0xfc, !PT ;  /* 0x6400640000007812 */ /* 0x000fc400078efcff */
[----:B------:R-:W-:Y:S01]  /*1c60*/  LOP3.LUT R4, R19, 0xf000f, RZ, 0xc0, !PT ;  /* 0x000f000f13047812 */ /* 0x000fe200078ec0ff */
[----:B------:R-:W-:Y:S02]  /*1c70*/  HADD2 R36, R3, -1032, -1032 ;  /* 0xe408e40803247430 */ /* 0x000fe40000000000 */
[----:B------:R-:W-:Y:S02]  /*1c80*/  HADD2.F32 R3, -RZ, R34.H0_H0 ;  /* 0x20000022ff037230 */ /* 0x000fe40000004100 */
[----:B------:R-:W-:Y:S01]  /*1c90*/  HADD2 R32, R0, -1032, -1032 ;  /* 0xe408e40800207430 */ /* 0x000fe20000000000 */
[----:B------:R-:W-:Y:S02]  /*1ca0*/  LOP3.LUT R4, R4, 0x64006400, RZ, 0xfc, !PT ;  /* 0x6400640004047812 */ /* 0x000fe400078efcff */
[----:B------:R-:W-:Y:S01]  /*1cb0*/  LOP3.LUT R14, R14, 0xf000f0, RZ, 0xc0, !PT ;  /* 0x00f000f00e0e7812 */ /* 0x000fe200078ec0ff */
[----:B------:R-:W-:Y:S01]  /*1cc0*/  FFMA.FTZ R12, R16, R3, R31 ;  /* 0x00000003100c7223 */ /* 0x000fe2000001001f */
[----:B------:R-:W-:Y:S01]  /*1cd0*/  LOP3.LUT R15, R15, 0xf000f0, RZ, 0xc0, !PT ;  /* 0x00f000f00f0f7812 */ /* 0x000fe200078ec0ff */
[----:B------:R-:W-:-:S02]  /*1ce0*/  HADD2 R37, R4, -1032, -1032 ;  /* 0xe408e40804257430 */ /* 0x000fc40000000000 */
[----:B------:R-:W-:Y:S01]  /*1cf0*/  HADD2.F32 R0, -RZ, R32.H0_H0 ;  /* 0x20000020ff007230 */ /* 0x000fe20000004100 */
[----:B------:R-:W-:Y:S01]  /*1d00*/  LOP3.LUT R3, R14, 0x64006400, RZ, 0xfc, !PT ;  /* 0x640064000e037812 */ /* 0x000fe200078efcff */
[----:B------:R-:W-:Y:S01]  /*1d10*/  HADD2.F32 R4, -RZ, R36.H0_H0 ;  /* 0x20000024ff047230 */ /* 0x000fe20000004100 */
[----:B------:R-:W-:Y:S01]  /*1d20*/  LOP3.LUT R15, R15, 0x64006400, RZ, 0xfc, !PT ;  /* 0x640064000f0f7812 */ /* 0x000fe200078efcff */
[----:B------:R-:W-:Y:S01]  /*1d30*/  HADD2.F32 R30, -RZ, R37.H0_H0 ;  /* 0x20000025ff1e7230 */ /* 0x000fe20000004100 */
[----:B------:R-:W-:Y:S01]  /*1d40*/  LOP3.LUT R18, R18, 0xf000f0, RZ, 0xc0, !PT ;  /* 0x00f000f012127812 */ /* 0x000fe200078ec0ff */
[----:B------:R-:W-:Y:S01]  /*1d50*/  FFMA.FTZ R17, R0, R16, R17 ;  /* 0x0000001000117223 */ /* 0x000fe20000010011 */
[----:B------:R-:W-:Y:S01]  /*1d60*/  LOP3.LUT R19, R19, 0xf000f0, RZ, 0xc0, !PT ;  /* 0x00f000f013137812 */ /* 0x000fe200078ec0ff */
[----:B------:R-:W-:Y:S01]  /*1d70*/  FFMA.FTZ R35, R16, R4, R35 ;  /* 0x0000000410237223 */ /* 0x000fe20000010023 */
[----:B------:R-:W-:Y:S02]  /*1d80*/  HADD2.F32 R0, -RZ, R32.H1_H1 ;  /* 0x30000020ff007230 */ /* 0x000fe40000004100 */
[----:B------:R-:W-:-:S02]  /*1d90*/  HFMA2 R14, R3, R10.H0_H0, -72, -72 ;  /* 0xd480d480030e7431 */ /* 0x000fc4000004000a */
[----:B------:R-:W-:Y:S02]  /*1da0*/  HADD2.F32 R4, -RZ, R34.H1_H1 ;  /* 0x30000022ff047230 */ /* 0x000fe40000004100 */
[----:B------:R-:W-:Y:S01]  /*1db0*/  HFMA2 R15, R15, R10.H0_H0, -72, -72 ;  /* 0xd480d4800f0f7431 */ /* 0x000fe2000004000a */
[----:B------:R-:W-:Y:S01]  /*1dc0*/  LOP3.LUT R3, R18, 0x64006400, RZ, 0xfc, !PT ;  /* 0x6400640012037812 */ /* 0x000fe200078efcff */
[----:B------:R-:W-:Y:S01]  /*1dd0*/  FFMA.FTZ R30, R16, R30, R33 ;  /* 0x0000001e101e7223 */ /* 0x000fe20000010021 */
[----:B------:R-:W-:Y:S01]  /*1de0*/  LOP3.LUT R19, R19, 0x64006400, RZ, 0xfc, !PT ;  /* 0x6400640013137812 */ /* 0x000fe200078efcff */
[----:B------:R-:W-:Y:S02]  /*1df0*/  HADD2.F32 R16, -RZ, R36.H1_H1 ;  /* 0x30000024ff107230 */ /* 0x000fe40000004100 */
[----:B------:R-:W-:Y:S01]  /*1e00*/  FFMA.FTZ R0, R0, R27, R17 ;  /* 0x0000001b00007223 */ /* 0x000fe20000010011 */
[----:B------:R-:W-:Y:S01]  /*1e10*/  FFMA.FTZ R17, R27, R4, R12 ;  /* 0x000000041b117223 */ /* 0x000fe2000001000c */
[----:B------:R-:W-:-:S02]  /*1e20*/  HADD2.F32 R13, -RZ, R15.H0_H0 ;  /* 0x2000000fff0d7230 */ /* 0x000fc40000004100 */
[-C--:B------:R-:W-:Y:S02]  /*1e30*/  HFMA2 R18, R3, R10.reuse.H0_H0, -72, -72 ;  /* 0xd480d48003127431 */ /* 0x080fe4000004000a */
[----:B------:R-:W-:Y:S02]  /*1e40*/  HADD2.F32 R12, -RZ, R37.H1_H1 ;  /* 0x30000025ff0c7230 */ /* 0x000fe40000004100 */
[----:B------:R-:W-:Y:S02]  /*1e50*/  HFMA2 R19, R19, R10.H0_H0, -72, -72 ;  /* 0xd480d48013137431 */ /* 0x000fe4000004000a */
[----:B------:R-:W-:Y:S02]  /*1e60*/  HADD2.F32 R4, -RZ, R14.H0_H0 ;  /* 0x2000000eff047230 */ /* 0x000fe40000004100 */
[----:B------:R-:W-:Y:S01]  /*1e70*/  FFMA.FTZ R35, R27, R16, R35 ;  /* 0x000000101b237223 */ /* 0x000fe20000010023 */
[----:B------:R-:W-:Y:S01]  /*1e80*/  FFMA.FTZ R13, R13, R2, R0 ;  /* 0x000000020d0d7223 */ /* 0x000fe20000010000 */
[----:B------:R-:W-:-:S02]  /*1e90*/  HADD2.F32 R3, -RZ, R18.H0_H0 ;  /* 0x20000012ff037230 */ /* 0x000fc40000004100 */
[----:B------:R-:W-:Y:S01]  /*1ea0*/  FFMA.FTZ R27, R27, R12, R30 ;  /* 0x0000000c1b1b7223 */ /* 0x000fe2000001001e */
[----:B------:R-:W-:Y:S02]  /*1eb0*/  HADD2.F32 R16, -RZ, R19.H0_H0 ;  /* 0x20000013ff107230 */ /* 0x000fe40000004100 */
[C---:B------:R-:W-:Y:S01]  /*1ec0*/  FFMA.FTZ R12, R2.reuse, R4, R17 ;  /* 0x00000004020c7223 */ /* 0x040fe20000010011 */
        /* <DEDUP_REMOVED lines=26> */
.L_x_3343:
        /* <DEDUP_REMOVED lines=21> */
[----:B------:R-:W-:Y:S01]  /*21c0*/  SHF.R.U32.HI R16, RZ, 0x8, R13 ;  /* 0x00000008ff107819 */ /* 0x000fe2000001160d */
[----:B------:R-:W-:Y:S01]  /*21d0*/  HADD2 R39, R4, -1032, -1032 ;  /* 0xe408e40804277430 */ /* 0x000fe20000000000 */
[----:B------:R-:W0:Y:S01]  /*21e0*/  LDS.64 R12, [UR4+0x28] ;  /* 0x00002804ff0c7984 */ /* 0x000e220008000a00 */
[----:B------:R-:W-:Y:S01]  /*21f0*/  LOP3.LUT R27, R14, 0xf000f0, RZ, 0xc0, !PT ;  /* 0x00f000f00e1b7812 */ /* 0x000fe200078ec0ff */
[----:B------:R-:W-:Y:S01]  /*2200*/  HADD2.F32 R0, -RZ, R30.H0_H0 ;  /* 0x2000001eff007230 */ /* 0x000fe20000004100 */
[----:B------:R-:W-:Y:S01]  /*2210*/  LOP3.LUT R19, R19, 0x64006400, RZ, 0xfc, !PT ;  /* 0x6400640013137812 */ /* 0x000fe200078efcff */
[----:B------:R-:W-:Y:S01]  /*2220*/  HADD2.F32 R34, -RZ, R38.H0_H0 ;  /* 0x20000026ff227230 */ /* 0x000fe20000004100 */
[----:B------:R-:W-:Y:S01]  /*2230*/  LOP3.LUT R27, R27, 0x64006400, RZ, 0xfc, !PT ;  /* 0x640064001b1b7812 */ /* 0x000fe200078efcff */
[----:B------:R-:W-:-:S02]  /*2240*/  HADD2.F32 R2, -RZ, R39.H0_H0 ;  /* 0x20000027ff027230 */ /* 0x000fc40000004100 */
[----:B------:R-:W-:Y:S01]  /*2250*/  FFMA.FTZ R31, R0, R3, RZ ;  /* 0x00000003001f7223 */ /* 0x000fe200000100ff */
[----:B------:R-:W-:Y:S01]  /*2260*/  HADD2.F32 R4, -RZ, R40.H0_H0 ;  /* 0x20000028ff047230 */ /* 0x000fe20000004100 */
[----:B------:R-:W-:Y:S01]  /*2270*/  LOP3.LUT R29, R15, 0xf000f0, RZ, 0xc0, !PT ;  /* 0x00f000f00f1d7812 */ /* 0x000fe200078ec0ff */
[----:B------:R-:W-:Y:S02]  /*2280*/  HADD2.F32 R30, -RZ, R30.H1_H1 ;  /* 0x3000001eff1e7230 */ /* 0x000fe40000004100 */
[C---:B------:R-:W-:Y:S01]  /*2290*/  FFMA.FTZ R34, R3.reuse, R34, RZ ;  /* 0x0000002203227223 */ /* 0x040fe200000100ff */
[C---:B------:R-:W-:Y:S01]  /*22a0*/  FFMA.FTZ R37, R3.reuse, R2, RZ ;  /* 0x0000000203257223 */ /* 0x040fe200000100ff */
[----:B------:R-:W-:Y:S01]  /*22b0*/  FFMA.FTZ R36, R3, R4, RZ ;  /* 0x0000000403247223 */ /* 0x000fe200000100ff */
[----:B------:R-:W-:Y:S01]  /*22c0*/  HADD2.F32 R0, -RZ, R38.H1_H1 ;  /* 0x30000026ff007230 */ /* 0x000fe20000004100 */
[----:B------:R-:W-:Y:S01]  /*22d0*/  LOP3.LUT R3, R18, 0x64006400, RZ, 0xfc, !PT ;  /* 0x6400640012037812 */ /* 0x000fe200078efcff */
[----:B------:R-:W-:-:S02]  /*22e0*/  HADD2.F32 R2, -RZ, R39.H1_H1 ;  /* 0x30000027ff027230 */ /* 0x000fc40000004100 */
[-C--:B------:R-:W-:Y:S02]  /*22f0*/  HFMA2 R27, R27, R10.reuse.H0_H0, -72, -72 ;  /* 0xd480d4801b1b7431 */ /* 0x080fe4000004000a */
[----:B------:R-:W-:Y:S01]  /*2300*/  FFMA.FTZ R30, R30, R33, R31 ;  /* 0x000000211e1e7223 */ /* 0x000fe2000001001f */
[-C--:B------:R-:W-:Y:S01]  /*2310*/  HFMA2 R19, R19, R10.reuse.H0_H0, -72, -72 ;  /* 0xd480d48013137431 */ /* 0x080fe2000004000a */
[----:B------:R-:W-:Y:S01]  /*2320*/  LOP3.LUT R29, R29, 0x64006400, RZ, 0xfc, !PT ;  /* 0x640064001d1d7812 */ /* 0x000fe200078efcff */
[C---:B------:R-:W-:Y:S01]  /*2330*/  FFMA.FTZ R31, R33.reuse, R0, R34 ;  /* 0x00000000211f7223 */ /* 0x040fe20000010022 */
[----:B------:R-:W-:Y:S01]  /*2340*/  FFMA.FTZ R37, R33, R2, R37 ;  /* 0x0000000221257223 */ /* 0x000fe20000010025 */
[-C--:B------:R-:W-:Y:S02]  /*2350*/  HFMA2 R34, R3, R10.reuse.H0_H0, -72, -72 ;  /* 0xd480d48003227431 */ /* 0x080fe4000004000a */
[----:B------:R-:W-:Y:S02]  /*2360*/  HADD2.F32 R2, -RZ, R27.H0_H0 ;  /* 0x2000001bff027230 */ /* 0x000fe40000004100 */
[----:B------:R-:W-:-:S02]  /*2370*/  HFMA2 R29, R29, R10.H0_H0, -72, -72 ;  /* 0xd480d4801d1d7431 */ /* 0x000fc4000004000a */
[----:B------:R-:W-:Y:S01]  /*2380*/  HADD2.F32 R4, -RZ, R40.H1_H1 ;  /* 0x30000028ff047230 */ /* 0x000fe20000004100 */
[----:B------:R-:W-:Y:S01]  /*2390*/  SHF.R.U32.HI R14, RZ, 0x8, R14 ;  /* 0x00000008ff0e7819 */ /* 0x000fe2000001160e */
[--C-:B------:R-:W-:Y:S02]  /*23a0*/  HADD2.F32 R0, -RZ, R19.reuse.H0_H0 ;  /* 0x20000013ff007230 */ /* 0x100fe40000004100 */
[C---:B------:R-:W-:Y:S01]  /*23b0*/  FFMA.FTZ R37, R32.reuse, R2, R37 ;  /* 0x0000000220257223 */ /* 0x040fe20000010025 */
        /* <DEDUP_REMOVED lines=8> */
[----:B------:R-:W-:Y:S01]  /*2440*/  LOP3.LUT R2, R16, 0xf000f, RZ, 0xc0, !PT ;  /* 0x000f000f10027812 */ /* 0x000fe200078ec0ff */
[----:B------:R-:W-:Y:S01]  /*2450*/  FFMA.FTZ R33, R32, R18, R33 ;  /* 0x0000001220217223 */ /* 0x000fe20000010021 */
[----:B------:R-:W-:Y:S02]  /*2460*/  HADD2.F32 R34, -RZ, R27.H1_H1 ;  /* 0x3000001bff227230 */ /* 0x000fe40000004100 */
[----:B------:R-:W-:Y:S01]  /*2470*/  FFMA.FTZ R18, R0, R35, R3 ;  /* 0x0000002300127223 */ /* 0x000fe20000010003 */
[----:B------:R-:W-:Y:S01]  /*2480*/  LOP3.LUT R0, R17, 0xf000f, RZ, 0xc0, !PT ;  /* 0x000f000f11007812 */ /* 0x000fe200078ec0ff */
[----:B------:R-:W-:Y:S01]  /*2490*/  HADD2.F32 R36, -RZ, R29.H1_H1 ;  /* 0x3000001dff247230 */ /* 0x000fe20000004100 */
[----:B------:R-:W-:Y:S01]  /*24a0*/  LOP3.LUT R2, R2, 0x64006400, RZ, 0xfc, !PT ;  /* 0x6400640002027812 */ /* 0x000fe200078efcff */
[--C-:B0-----:R-:W-:Y:S01]  /*24b0*/  HADD2.F32 R19, -RZ, R12.reuse.H0_H0 ;  /* 0x2000000cff137230 */ /* 0x101fe20000004100 */
[----:B------:R-:W-:Y:S01]  /*24c0*/  LOP3.LUT R3, R14, 0xf000f, RZ, 0xc0, !PT ;  /* 0x000f000f0e037812 */ /* 0x000fe200078ec0ff */
[----:B------:R-:W-:Y:S01]  /*24d0*/  HADD2.F32 R27, -RZ, R12.H1_H1 ;  /* 0x3000000cff1b7230 */ /* 0x000fe20000004100 */
[----:B------:R-:W-:Y:S01]  /*24e0*/  LOP3.LUT R0, R0, 0x64006400, RZ, 0xfc, !PT ;  /* 0x6400640000007812 */ /* 0x000fe200078efcff */
[----:B------:R-:W-:Y:S01]  /*24f0*/  HADD2 R32, R2, -1032, -1032 ;  /* 0xe408e40802207430 */ /* 0x000fe20000000000 */
[----:B------:R-:W-:Y:S01]  /*2500*/  LOP3.LUT R3, R3, 0x64006400, RZ, 0xfc, !PT ;  /* 0x6400640003037812 */ /* 0x000fe200078efcff */
[----:B------:R-:W-:Y:S01]  /*2510*/  FFMA.FTZ R34, R35, R34, R37 ;  /* 0x0000002223227223 */ /* 0x000fe20000010025 */
[----:B------:R-:W-:Y:S01]  /*2520*/  SHF.R.U32.HI R15, RZ, 0x8, R15 ;  /* 0x00000008ff0f7819 */ /* 0x000fe2000001160f */
[----:B------:R-:W-:-:S02]  /*2530*/  HADD2 R12, R0, -1032, -1032 ;  /* 0xe408e408000c7430 */ /* 0x000fc40000000000 */
[----:B------:R-:W-:Y:S01]  /*2540*/  FFMA.FTZ R36, R35, R36, R33 ;  /* 0x0000002423247223 */ /* 0x000fe20000010021 */
[----:B------:R-:W-:Y:S02]  /*2550*/  HADD2.F32 R0, -RZ, R32.H0_H0 ;  /* 0x20000020ff007230 */ /* 0x000fe40000004100 */
[----:B------:R-:W-:Y:S01]  /*2560*/  HADD2 R35, R3, -1032, -1032 ;  /* 0xe408e40803237430 */ /* 0x000fe20000000000 */
[----:B------:R-:W-:Y:S01]  /*2570*/  LOP3.LUT R4, R15, 0xf000f, RZ, 0xc0, !PT ;  /* 0x000f000f0f047812 */ /* 0x000fe200078ec0ff */
[--C-:B------:R-:W-:Y:S01]  /*2580*/  HADD2.F32 R3, -RZ, R12.reuse.H0_H0 ;  /* 0x2000000cff037230 */ /* 0x100fe20000004100 */
[----:B------:R-:W-:Y:S01]  /*2590*/  LOP3.LUT R16, R16, 0xf000f0, RZ, 0xc0, !PT ;  /* 0x00f000f010107812 */ /* 0x000fe200078ec0ff */
[----:B------:R-:W-:Y:S01]  /*25a0*/  FFMA.FTZ R30, R19, R0, R30 ;  /* 0x00000000131e7223 */ /* 0x000fe2000001001e */
[----:B------:R-:W-:Y:S01]  /*25b0*/  HADD2.F32 R0, -RZ, R12.H1_H1 ;  /* 0x3000000cff007230 */ /* 0x000fe20000004100 */
[----:B------:R-:W-:Y:S01]  /*25c0*/  LOP3.LUT R4, R4, 0x64006400, RZ, 0xfc, !PT ;  /* 0x6400640004047812 */ /* 0x000fe200078efcff */
[----:B------:R-:W-:Y:S01]  /*25d0*/  FFMA.FTZ R3, R3, R19, R18 ;  /* 0x0000001303037223 */ /* 0x000fe20000010012 */
[----:B------:R-:W-:Y:S01]  /*25e0*/  LOP3.LUT R17, R17, 0xf000f0, RZ, 0xc0, !PT ;  /* 0x00f000f011117812 */ /* 0x000fe200078ec0ff */
[--C-:B------:R-:W-:Y:S01]  /*25f0*/  HADD2.F32 R31, -RZ, R35.reuse.H0_H0 ;  /* 0x20000023ff1f7230 */ /* 0x100fe20000004100 */
[----:B------:R-:W-:Y:S01]  /*2600*/  LOP3.LUT R14, R14, 0xf000f0, RZ, 0xc0, !PT ;  /* 0x00f000f00e0e7812 */ /* 0x000fe200078ec0ff */
[----:B------:R-:W-:Y:S01]  /*2610*/  FFMA.FTZ R0, R0, R27, R3 ;  /* 0x0000001b00007223 */ /* 0x000fe20000010003 */
[----:B------:R-:W-:Y:S01]  /*2620*/  LOP3.LUT R3, R16, 0x64006400, RZ, 0xfc, !PT ;  /* 0x6400640010037812 */ /* 0x000fe200078efcff */
[----:B------:R-:W-:Y:S01]  /*2630*/  HADD2 R37, R4, -1032, -1032 ;  /* 0xe408e40804257430 */ /* 0x000fe20000000000 */
[----:B------:R-:W-:Y:S01]  /*2640*/  LOP3.LUT R17, R17, 0x64006400, RZ, 0xfc, !PT ;  /* 0x6400640011117812 */ /* 0x000fe200078efcff */
[----:B------:R-:W-:Y:S01]  /*2650*/  HADD2.F32 R12, -RZ, R35.H1_H1 ;  /* 0x30000023ff0c7230 */ /* 0x000fe20000004100 */
[----:B------:R-:W-:Y:S01]  /*2660*/  LOP3.LUT R15, R15, 0xf000f0, RZ, 0xc0, !PT ;  /* 0x00f000f00f0f7812 */ /* 0x000fe200078ec0ff */
[----:B------:R-:W-:-:S02]  /*2670*/  HFMA2 R18, R3, R10.H0_H0, -72, -72 ;  /* 0xd480d48003127431 */ /* 0x000fc4000004000a */
[----:B------:R-:W-:Y:S02]  /*2680*/  HADD2.F32 R33, -RZ, R37.H0_H0 ;  /* 0x20000025ff217230 */ /* 0x000fe40000004100 */
[----:B------:R-:W-:Y:S01]  /*2690*/  HFMA2 R17, R17, R10.H0_H0, -72, -72 ;  /* 0xd480d48011117431 */ /* 0x000fe2000004000a */
[----:B------:R-:W-:Y:S01]  /*26a0*/  LOP3.LUT R3, R14, 0x64006400, RZ, 0xfc, !PT ;  /* 0x640064000e037812 */ /* 0x000fe200078efcff */
[----:B------:R-:W-:Y:S01]  /*26b0*/  FFMA.FTZ R31, R19, R31, R34 ;  /* 0x0000001f131f7223 */ /* 0x000fe20000010022 */
[----:B------:R-:W-:Y:S01]  /*26c0*/  LOP3.LUT R15, R15, 0x64006400, RZ, 0xfc, !PT ;  /* 0x640064000f0f7812 */ /* 0x000fe200078efcff */
[----:B------:R-:W-:Y:S02]  /*26d0*/  HADD2.F32 R4, -RZ, R32.H1_H1 ;  /* 0x30000020ff047230 */ /* 0x000fe40000004100 */
[----:B------:R-:W-:Y:S01]  /*26e0*/  FFMA.FTZ R36, R19, R33, R36 ;  /* 0x0000002113247223 */ /* 0x000fe20000010024 */
[--C-:B------:R-:W-:Y:S02]  /*26f0*/  HADD2.F32 R2, -RZ, R13.reuse.H0_H0 ;  /* 0x2000000dff027230 */ /* 0x100fe40000004100 */
[----:B------:R-:W-:Y:S01]  /*2700*/  FFMA.FTZ R31, R27, R12, R31 ;  /* 0x0000000c1b1f7223 */ /* 0x000fe2000001001f */
[----:B------:R-:W-:-:S02]  /*2710*/  HADD2.F32 R29, -RZ, R13.H1_H1 ;  /* 0x3000000dff1d7230 */ /* 0x000fc40000004100 */
[-C--:B------:R-:W-:Y:S02]  /*2720*/  HFMA2 R14, R3, R10.reuse.H0_H0, -72, -72 ;  /* 0xd480d480030e7431 */ /* 0x080fe4000004000a */
[----:B------:R-:W-:Y:S02]  /*2730*/  HADD2.F32 R13, -RZ, R17.H0_H0 ;  /* 0x20000011ff0d7230 */ /* 0x000fe40000004100 */
[----:B------:R-:W-:Y:S02]  /*2740*/  HFMA2 R15, R15, R10.H0_H0, -72, -72 ;  /* 0xd480d4800f0f7431 */ /* 0x000fe4000004000a */
[----:B------:R-:W-:Y:S01]  /*2750*/  FFMA.FTZ R19, R27, R4, R30 ;  /* 0x000000041b137223 */ /* 0x000fe2000001001e */
[----:B------:R-:W-:Y:S02]  /*2760*/  HADD2.F32 R12, -RZ, R37.H1_H1 ;  /* 0x30000025ff0c7230 */ /* 0x000fe40000004100 */
[----:B------:R-:W-:Y:S02]  /*2770*/  HADD2.F32 R4, -RZ, R18.H0_H0 ;  /* 0x20000012ff047230 */ /* 0x000fe40000004100 */
        /* <DEDUP_REMOVED lines=31> */
.L_x_3344:
[----:B------:R-:W-:Y:S05]  /*2970*/  @!P0 BRA `(.L_x_3341) ;  /* 0x0000000800408947 */ /* 0x000fea0003800000 */
[----:B------:R-:W-:Y:S02]  /*2980*/  IMAD.WIDE R14, R5, 0x4, R8 ;  /* 0x00000004050e7825 */ /* 0x000fe400078e0208 */
[----:B------:R-:W0:Y:S04]  /*2990*/  LDS.64 R8, [UR4+0x30] ;  /* 0x00003004ff087984 */ /* 0x000e280008000a00 */
[----:B------:R-:W2:Y:S01]  /*29a0*/  LDG.E.128.CONSTANT R12, desc[UR6][R14.64] ;  /* 0x000000060e0c7981 */ /* 0x000ea2000c1e9d00 */
[--C-:B0-----:R-:W-:Y:S02]  /*29b0*/  HADD2.F32 R3, -RZ, R8.reuse.H0_H0 ;  /* 0x20000008ff037230 */ /* 0x101fe40000004100 */
[----:B------:R-:W-:Y:S02]  /*29c0*/  HADD2.F32 R29, -RZ, R8.H1_H1 ;  /* 0x30000008ff1d7230 */ /* 0x000fe40000004100 */
[----:B------:R-:W-:-:S02]  /*29d0*/  HADD2.F32 R30, -RZ, R9.H0_H0 ;  /* 0x20000009ff1e7230 */ /* 0x000fc40000004100 */
[----:B------:R-:W-:Y:S02]  /*29e0*/  HADD2.F32 R31, -RZ, R9.H1_H1 ;  /* 0x30000009ff1f7230 */ /* 0x000fe40000004100 */
[----:B------:R-:W0:Y:S01]  /*29f0*/  LDS.64 R8, [UR4+0x38] ;  /* 0x00003804ff087984 */ /* 0x000e220008000a00 */
[C---:B--2---:R-:W-:Y:S02]  /*2a00*/  LOP3.LUT R18, R12.reuse, 0xf000f0, RZ, 0xc0, !PT ;  /* 0x00f000f00c127812 */ /* 0x044fe400078ec0ff */
[----:B------:R-:W-:Y:S02]  /*2a10*/  SHF.R.U32.HI R17, RZ, 0x8, R12 ;  /* 0x00000008ff117819 */ /* 0x000fe4000001160c */
[----:B------:R-:W-:Y:S02]  /*2a20*/  LOP3.LUT R0, R12, 0xf000f, RZ, 0xc0, !PT ;  /* 0x000f000f0c007812 */ /* 0x000fe400078ec0ff */
[----:B------:R-:W-:Y:S02]  /*2a30*/  LOP3.LUT R19, R13, 0xf000f0, RZ, 0xc0, !PT ;  /* 0x00f000f00d137812 */ /* 0x000fe400078ec0ff */
[----:B------:R-:W-:-:S02]  /*2a40*/  SHF.R.U32.HI R16, RZ, 0x8, R13 ;  /* 0x00000008ff107819 */ /* 0x000fc4000001160d */
[----:B------:R-:W-:Y:S02]  /*2a50*/  LOP3.LUT R2, R13, 0xf000f, RZ, 0xc0, !PT ;  /* 0x000f000f0d027812 */ /* 0x000fe400078ec0ff */
[C---:B------:R-:W-:Y:S02]  /*2a60*/  LOP3.LUT R27, R14.reuse, 0xf000f0, RZ, 0xc0, !PT ;  /* 0x00f000f00e1b7812 */ /* 0x040fe400078ec0ff */
        /* <DEDUP_REMOVED lines=12> */
[----:B------:R-:W-:-:S02]  /*2b30*/  HADD2 R37, R4, -1032, -1032 ;  /* 0xe408e40804257430 */ /* 0x000fc40000000000 */
[----:B------:R-:W-:Y:S02]  /*2b40*/  HADD2.F32 R32, -RZ, R33.H0_H0 ;  /* 0x20000021ff207230 */ /* 0x000fe40000004100 */
[----:B------:R-:W-:Y:S02]  /*2b50*/  HADD2 R39, R15, -1032, -1032 ;  /* 0xe408e4080f277430 */ /* 0x000fe40000000000 */
[----:B------:R-:W-:Y:S01]  /*2b60*/  HADD2.F32 R0, -RZ, R35.H0_H0 ;  /* 0x20000023ff007230 */ /* 0x000fe20000004100 */
[----:B------:R-:W-:Y:S01]  /*2b70*/  LOP3.LUT R27, R27, 0x64006400, RZ, 0xfc, !PT ;  /* 0x640064001b1b7812 */ /* 0x000fe200078efcff */
[----:B------:R-:W-:Y:S02]  /*2b80*/  HADD2.F32 R2, -RZ, R37.H0_H0 ;  /* 0x20000025ff027230 */ /* 0x000fe40000004100 */
[----:B------:R-:W-:Y:S01]  /*2b90*/  FFMA.FTZ R32, R3, R32, RZ ;  /* 0x0000002003207223 */ /* 0x000fe200000100ff */
[----:B------:R-:W-:Y:S02]  /*2ba0*/  HADD2.F32 R4, -RZ, R39.H0_H0 ;  /* 0x20000027ff047230 */ /* 0x000fe40000004100 */
[----:B------:R-:W-:Y:S01]  /*2bb0*/  FFMA.FTZ R15, R0, R3, RZ ;  /* 0x00000003000f7223 */ /* 0x000fe200000100ff */
[----:B------:R-:W-:-:S02]  /*2bc0*/  HADD2.F32 R34, -RZ, R33.H1_H1 ;  /* 0x30000021ff227230 */ /* 0x000fc40000004100 */
[C---:B------:R-:W-:Y:S01]  /*2bd0*/  FFMA.FTZ R36, R3.reuse, R2, RZ ;  /* 0x0000000203247223 */ /* 0x040fe200000100ff */
[----:B------:R-:W-:Y:S02]  /*2be0*/  HADD2.F32 R0, -RZ, R35.H1_H1 ;  /* 0x30000023ff007230 */ /* 0x000fe40000004100 */
[----:B------:R-:W-:Y:S01]  /*2bf0*/  FFMA.FTZ R38, R3, R4, RZ ;  /* 0x0000000403267223 */ /* 0x000fe200000100ff */
[----:B------:R-:W-:Y:S01]  /*2c00*/  LOP3.LUT R3, R18, 0x64006400, RZ, 0xfc, !PT ;  /* 0x6400640012037812 */ /* 0x000fe200078efcff */
[----:B------:R-:W-:Y:S02]  /*2c10*/  HADD2.F32 R2, -RZ, R37.H1_H1 ;  /* 0x30000025ff027230 */ /* 0x000fe40000004100 */
[-C--:B------:R-:W-:Y:S02]  /*2c20*/  HFMA2 R19, R19, R10.reuse.H0_H0, -72, -72 ;  /* 0xd480d48013137431 */ /* 0x080fe4000004000a */
[----:B------:R-:W-:Y:S01]  /*2c30*/  FFMA.FTZ R33, R29, R34, R32 ;  /* 0x000000221d217223 */ /* 0x000fe20000010020 */
[----:B------:R-:W-:-:S02]  /*2c40*/  HFMA2 R27, R27, R10.H0_H0, -72, -72 ;  /* 0xd480d4801b1b7431 */ /* 0x000fc4000004000a */
[----:B------:R-:W-:Y:S01]  /*2c50*/  FFMA.FTZ R0, R0, R29, R15 ;  /* 0x0000001d00007223 */ /* 0x000fe2000001000f */
[-C--:B------:R-:W-:Y:S01]  /*2c60*/  HFMA2 R18, R3, R10.reuse.H0_H0, -72, -72 ;  /* 0xd480d48003127431 */ /* 0x080fe2000004000a */
[----:B------:R-:W-:Y:S01]  /*2c70*/  LOP3.LUT R3, R14, 0x64006400, RZ, 0xfc, !PT ;  /* 0x640064000e037812 */ /* 0x000fe200078efcff */
[----:B------:R-:W-:Y:S01]  /*2c80*/  FFMA.FTZ R35, R29, R2, R36 ;  /* 0x000000021d237223 */ /* 0x000fe20000010024 */
[----:B------:R-:W-:Y:S02]  /*2c90*/  HADD2.F32 R4, -RZ, R39.H1_H1 ;  /* 0x30000027ff047230 */ /* 0x000fe40000004100 */
[----:B------:R-:W-:Y:S02]  /*2ca0*/  HADD2.F32 R2, -RZ, R19.H0_H0 ;  /* 0x20000013ff027230 */ /* 0x000fe40000004100 */
[----:B------:R-:W-:Y:S02]  /*2cb0*/  HFMA2 R32, R3, R10.H0_H0, -72, -72 ;  /* 0xd480d48003207431 */ /* 0x000fe4000004000a */
[----:B------:R-:W-:-:S02]  /*2cc0*/  HADD2.F32 R15, -RZ, R18.H0_H0 ;  /* 0x20000012ff0f7230 */ /* 0x000fc40000004100 */
[----:B------:R-:W-:Y:S01]  /*2cd0*/  FFMA.FTZ R29, R29, R4, R38 ;  /* 0x000000041d1d7223 */ /* 0x000fe20000010026 */
[----:B------:R-:W-:Y:S02]  /*2ce0*/  HADD2.F32 R14, -RZ, R27.H0_H0 ;  /* 0x2000001bff0e7230 */ /* 0x000fe40000004100 */
[C---:B------:R-:W-:Y:S01]  /*2cf0*/  FFMA.FTZ R4, R30.reuse, R2, R33 ;  /* 0x000000021e047223 */ /* 0x040fe20000010021 */
[----:B------:R-:W-:Y:S02]  /*2d00*/  HADD2.F32 R3, -RZ, R32.H0_H0 ;  /* 0x20000020ff037230 */ /* 0x000fe40000004100 */
[----:B------:R-:W-:Y:S01]  /*2d10*/  FFMA.FTZ R15, R15, R30, R0 ;  /* 0x0000001e0f0f7223 */ /* 0x000fe20000010000 */
[----:B------:R-:W-:Y:S02]  /*2d20*/  HADD2.F32 R2, -RZ, R19.H1_H1 ;  /* 0x30000013ff027230 */ /* 0x000fe40000004100 */
[----:B------:R-:W-:Y:S01]  /*2d30*/  FFMA.FTZ R35, R30, R14, R35 ;  /* 0x0000000e1e237223 */ /* 0x000fe20000010023 */
[----:B------:R-:W-:-:S02]  /*2d40*/  HADD2.F32 R0, -RZ, R18.H1_H1 ;  /* 0x30000012ff007230 */ /* 0x000fc40000004100 */
[----:B------:R-:W-:Y:S01]  /*2d50*/  FFMA.FTZ R3, R30, R3, R29 ;  /* 0x000000031e037223 */ /* 0x000fe2000001001d */
[----:B------:R-:W-:Y:S02]  /*2d60*/  HADD2.F32 R14, -RZ, R27.H1_H1 ;  /* 0x3000001bff0e7230 */ /* 0x000fe40000004100 */
[----:B------:R-:W-:Y:S01]  /*2d70*/  FFMA.FTZ R29, R31, R2, R4 ;  /* 0x000000021f1d7223 */ /* 0x000fe20000010004 */
[----:B------:R-:W-:Y:S02]  /*2d80*/  HADD2.F32 R18, -RZ, R32.H1_H1 ;  /* 0x30000020ff127230 */ /* 0x000fe40000004100 */
[----:B------:R-:W-:Y:S01]  /*2d90*/  FFMA.FTZ R15, R0, R31, R15 ;  /* 0x0000001f000f7223 */ /* 0x000fe2000001000f */
[----:B------:R-:W-:Y:S01]  /*2da0*/  LOP3.LUT R0, R17, 0xf000f, RZ, 0xc0, !PT ;  /* 0x000f000f11007812 */ /* 0x000fe200078ec0ff */
[C---:B------:R-:W-:Y:S01]  /*2db0*/  FFMA.FTZ R35, R31.reuse, R14, R35 ;  /* 0x0000000e1f237223 */ /* 0x040fe20000010023 */
[----:B------:R-:W-:Y:S01]  /*2dc0*/  LOP3.LUT R2, R16, 0xf000f, RZ, 0xc0, !PT ;  /* 0x000f000f10027812 */ /* 0x000fe200078ec0ff */
[----:B------:R-:W-:Y:S01]  /*2dd0*/  FFMA.FTZ R31, R31, R18, R3 ;  /* 0x000000121f1f7223 */ /* 0x000fe20000010003 */
[----:B------:R-:W-:Y:S01]  /*2de0*/  LOP3.LUT R3, R12, 0xf000f, RZ, 0xc0, !PT ;  /* 0x000f000f0c037812 */ /* 0x000fe200078ec0ff */
[--C-:B0-----:R-:W-:Y:S01]  /*2df0*/  HADD2.F32 R14, -RZ, R8.reuse.H0_H0 ;  /* 0x20000008ff0e7230 */ /* 0x101fe20000004100 */
[----:B------:R-:W-:Y:S01]  /*2e00*/  LOP3.LUT R4, R13, 0xf000f, RZ, 0xc0, !PT ;  /* 0x000f000f0d047812 */ /* 0x000fe200078ec0ff */
[----:B------:R-:W-:Y:S01]  /*2e10*/  HADD2.F32 R19, -RZ, R8.H1_H1 ;  /* 0x30000008ff137230 */ /* 0x000fe20000004100 */
[----:B------:R-:W-:Y:S01]  /*2e20*/  LOP3.LUT R0, R0, 0x64006400, RZ, 0xfc, !PT ;  /* 0x6400640000007812 */ /* 0x000fe200078efcff */
[----:B------:R-:W-:Y:S01]  /*2e30*/  HADD2.F32 R27, -RZ, R9.H1_H1 ;  /* 0x30000009ff1b7230 */ /* 0x000fe20000004100 */
[----:B------:R-:W-:-:S02]  /*2e40*/  LOP3.LUT R2, R2, 0x64006400, RZ, 0xfc, !PT ;  /* 0x6400640002027812 */ /* 0x000fc400078efcff */
[----:B------:R-:W-:Y:S01]  /*2e50*/  LOP3.LUT R3, R3, 0x64006400, RZ, 0xfc, !PT ;  /* 0x6400640003037812 */ /* 0x000fe200078efcff */
[----:B------:R-:W-:Y:S01]  /*2e60*/  HADD2 R30, R0, -1032, -1032 ;  /* 0xe408e408001e7430 */ /* 0x000fe20000000000 */
[----:B------:R-:W-:Y:S01]  /*2e70*/  LOP3.LUT R4, R4, 0x64006400, RZ, 0xfc, !PT ;  /* 0x6400640004047812 */ /* 0x000fe200078efcff */
[----:B------:R-:W-:Y:S01]  /*2e80*/  HADD2 R32, R2, -1032, -1032 ;  /* 0xe408e40802207430 */ /* 0x000fe20000000000 */
[----:B------:R-:W-:Y:S01]  /*2e90*/  LOP3.LUT R16, R16, 0xf000f0, RZ, 0xc0, !PT ;  /* 0x00f000f010107812 */ /* 0x000fe200078ec0ff */
[----:B------:R-:W-:Y:S02]  /*2ea0*/  HADD2 R33, R3, -1032, -1032 ;  /* 0xe408e40803217430 */ /* 0x000fe40000000000 */
[----:B------:R-:W-:Y:S02]  /*2eb0*/  HADD2.F32 R0, -RZ, R30.H0_H0 ;  /* 0x2000001eff007230 */ /* 0x000fe40000004100 */
[----:B------:R-:W-:Y:S02]  /*2ec0*/  HADD2 R34, R4, -1032, -1032 ;  /* 0xe408e40804227430 */ /* 0x000fe40000000000 */
[----:B------:R-:W-:Y:S01]  /*2ed0*/  HADD2.F32 R3, -RZ, R32.H0_H0 ;  /* 0x20000020ff037230 */ /* 0x000fe20000004100 */
[----:B------:R-:W-:Y:S01]  /*2ee0*/  LOP3.LUT R17, R17, 0xf000f0, RZ, 0xc0, !PT ;  /* 0x00f000f011117812 */ /* 0x000fe200078ec0ff */
[----:B------:R-:W-:-:S02]  /*2ef0*/  HADD2.F32 R4, -RZ, R33.H0_H0 ;  /* 0x20000021ff047230 */ /* 0x000fc40000004100 */
[----:B------:R-:W-:Y:S01]  /*2f00*/  FFMA.FTZ R15, R0, R14, R15 ;  /* 0x0000000e000f7223 */ /* 0x000fe2000001000f */
[----:B------:R-:W-:Y:S02]  /*2f10*/  HADD2.F32 R18, -RZ, R34.H0_H0 ;  /* 0x20000022ff127230 */ /* 0x000fe40000004100 */
[----:B------:R-:W-:Y:S01]  /*2f20*/  FFMA.FTZ R8, R14, R3, R29 ;  /* 0x000000030e087223 */ /* 0x000fe2000001001d */
[----:B------:R-:W-:Y:S01]  /*2f30*/  LOP3.LUT R3, R16, 0x64006400, RZ, 0xfc, !PT ;  /* 0x6400640010037812 */ /* 0x000fe200078efcff */
[C---:B------:R-:W-:Y:S01]  /*2f40*/  FFMA.FTZ R35, R14.reuse, R4, R35 ;  /* 0x000000040e237223 */ /* 0x040fe20000010023 */
[----:B------:R-:W-:Y:S01]  /*2f50*/  LOP3.LUT R17, R17, 0x64006400, RZ, 0xfc, !PT ;  /* 0x6400640011117812 */ /* 0x000fe200078efcff */
[----:B------:R-:W-:Y:S01]  /*2f60*/  FFMA.FTZ R18, R14, R18, R31 ;  /* 0x000000120e127223 */ /* 0x000fe2000001001f */
[----:B------:R-:W-:Y:S01]  /*2f70*/  HADD2.F32 R14, -RZ, R33.H1_H1 ;  /* 0x30000021ff0e7230 */ /* 0x000fe20000004100 */
[----:B------:R-:W-:Y:S01]  /*2f80*/  LOP3.LUT R12, R12, 0xf000f0, RZ, 0xc0, !PT ;  /* 0x00f000f00c0c7812 */ /* 0x000fe200078ec0ff */
[----:B------:R-:W-:Y:S01]  /*2f90*/  HADD2.F32 R0, -RZ, R30.H1_H1 ;  /* 0x3000001eff007230 */ /* 0x000fe20000004100 */
[----:B------:R-:W-:Y:S01]  /*2fa0*/  LOP3.LUT R13, R13, 0xf000f0, RZ, 0xc0, !PT ;  /* 0x00f000f00d0d7812 */ /* 0x000fe200078ec0ff */
[----:B------:R-:W-:-:S02]  /*2fb0*/  HADD2.F32 R4, -RZ, R32.H1_H1 ;  /* 0x30000020ff047230 */ /* 0x000fc40000004100 */
[----:B------:R-:W-:Y:S01]  /*2fc0*/  FFMA.FTZ R35, R19, R14, R35 ;  /* 0x0000000e13237223 */ /* 0x000fe20000010023 */
[-C--:B------:R-:W-:Y:S01]  /*2fd0*/  HFMA2 R14, R3, R10.reuse.H0_H0, -72, -72 ;  /* 0xd480d480030e7431 */ /* 0x080fe2000004000a */
[----:B------:R-:W-:Y:S01]  /*2fe0*/  LOP3.LUT R3, R12, 0x64006400, RZ, 0xfc, !PT ;  /* 0x640064000c037812 */ /* 0x000fe200078efcff */
[-C--:B------:R-:W-:Y:S01]  /*2ff0*/  HFMA2 R17, R17, R10.reuse.H0_H0, -72, -72 ;  /* 0xd480d48011117431 */ /* 0x080fe2000004000a */
[----:B------:R-:W-:Y:S01]  /*3000*/  LOP3.LUT R13, R13, 0x64006400, RZ, 0xfc, !PT ;  /* 0x640064000d0d7812 */ /* 0x000fe200078efcff */
[----:B------:R-:W-:Y:S02]  /*3010*/  HADD2.F32 R2, -RZ, R9.H0_H0 ;  /* 0x20000009ff027230 */ /* 0x000fe40000004100 */
[----:B------:R-:W-:Y:S01]  /*3020*/  FFMA.FTZ R0, R0, R19, R15 ;  /* 0x0000001300007223 */ /* 0x000fe2000001000f */
[----:B------:R-:W-:Y:S01]  /*3030*/  FFMA.FTZ R15, R19, R4, R8 ;  /* 0x00000004130f7223 */ /* 0x000fe20000010008 */
[----:B------:R-:W-:Y:S02]  /*3040*/  HADD2.F32 R9, -RZ, R17.H0_H0 ;  /* 0x20000011ff097230 */ /* 0x000fe40000004100 */
[----:B------:R-:W-:-:S02]  /*3050*/  HFMA2 R16, R3, R10.H0_H0, -72, -72 ;  /* 0xd480d48003107431 */ /* 0x000fc4000004000a */
[----:B------:R-:W-:Y:S02]  /*3060*/  HADD2.F32 R8, -RZ, R34.H1_H1 ;  /* 0x30000022ff087230 */ /* 0x000fe40000004100 */
[----:B------:R-:W-:Y:S02]  /*3070*/  HFMA2 R13, R13, R10.H0_H0, -72, -72 ;  /* 0xd480d4800d0d7431 */ /* 0x000fe4000004000a */
        /* <DEDUP_REMOVED lines=32> */
.L_x_3341:
[----:B------:R-:W-:Y:S01]  /*3280*/  IADD3 R45, R45, 0x20, RZ ;  /* 0x000000202d2d7810 */ /* 0x000fe20007ffe0ff */
[----:B------:R-:W-:Y:S01]  /*3290*/  UIADD3 UR4, UR4, 0x40, URZ ;  /* 0x0000004004047890 */ /* 0x000fe2000fffe03f */
[----:B------:R-:W-:Y:S02]  /*32a0*/  LEA R8, P2, R5, R6, 0x4 ;  /* 0x0000000605087211 */ /* 0x000fe400078420ff */
[C---:B------:R-:W-:Y:S02]  /*32b0*/  ISETP.GE.AND P0, PT, R45.reuse, UR5, PT ;  /* 0x000000052d007c0c */ /* 0x040fe4000bf06270 */
[----:B------:R-:W-:Y:S02]  /*32c0*/  ISETP.LT.AND P3, PT, R45, R22, PT ;  /* 0x000000162d00720c */ /* 0x000fe40003f61270 */
[----:B------:R-:W-:-:S11]  /*32d0*/  IADD3.X R9, R7, R11, RZ, P2, !PT ;  /* 0x0000000b07097210 */ /* 0x000fd600017fe4ff */
[----:B------:R-:W-:Y:S05]  /*32e0*/  @!P0 BRA P3, `(.L_x_3345) ;  /* 0xffffffd800888947 */ /* 0x000fea000183ffff */
.L_x_3340:
[----:B------:R-:W-:Y:S01]  /*32f0*/  ISETP.GE.AND P0, PT, R45, R22, PT ;  /* 0x000000162d00720c */ /* 0x000fe20003f06270 */
[----:B------:R-:W-:-:S03]  /*3300*/  ULDC UR5, c[0x0][0x268] ;  /* 0x00009a0000057ab9 */ /* 0x000fc60000000800 */
[----:B------:R-:W-:Y:S01]  /*3310*/  ISETP.GE.OR P0, PT, R45, UR5, P0 ;  /* 0x000000052d007c0c */ /* 0x000fe20008706670 */
[----:B------:R-:W-:-:S12]  /*3320*/  ULDC UR5, c[0x0][0x268] ;  /* 0x00009a0000057ab9 */ /* 0x000fd80000000800 */
[----:B------:R-:W-:Y:S05]  /*3330*/  @P0 BRA `(.L_x_3346) ;  /* 0x0000001400380947 */ /* 0x000fea0003800000 */
.L_x_3348:
[----:B------:R-:W-:Y:S01]  /*3340*/  ISETP.NE.AND P0, PT, R45, R24, PT ;  /* 0x000000182d00720c */ /* 0x000fe20003f05270 */
[----:B------:R-:W0:-:S12]  /*3350*/  LDC R27, c[0x0][0x23c] ;  /* 0x00008f00ff1b7b82 */ /* 0x000e180000000800 */
[----:B------:R-:W1:Y:S01]  /*3360*/  @!P0 LDC.64 R2, c[0x0][0x248] ;  /* 0x00009200ff028b82 */ /* 0x000e620000000a00 */
[----:B------:R-:W-:Y:S02]  /*3370*/  @!P0 LEA R5, R45, 0x1, 0x1 ;  /* 0x000000012d058811 */ /* 0x000fe400078e08ff */
[----:B------:R-:W-:-:S04]  /*3380*/  @!P0 IADD3 R28, R28, 0x1, RZ ;  /* 0x000000011c1c8810 */ /* 0x000fc80007ffe0ff */
[----:B------:R-:W-:-:S06]  /*3390*/  @!P0 LEA R32, R28, R1, 0x3 ;  /* 0x000000011c208211 */ /* 0x000fcc00078e18ff */
[----:B------:R-:W2:Y:S01]  /*33a0*/  @!P0 LDL.64 R32, [R32] ;  /* 0x0000000020208983 */ /* 0x000ea20000100a00 */
[----:B-1----:R-:W-:-:S05]  /*33b0*/  @!P0 IMAD.WIDE R2, R5, 0x2, R2 ;  /* 0x0000000205028825 */ /* 0x002fca00078e0202 */
[----:B------:R1:W3:Y:S02]  /*33c0*/  @!P0 LDG.E.U16.CONSTANT R30, desc[UR6][R2.64] ;  /* 0x00000006021e8981 */ /* 0x0002e4000c1e9500 */
[----:B-1----:R-:W-:Y:S02]  /*33d0*/  MOV R2, R8 ;  /* 0x0000000800027202 */ /* 0x002fe40000000f00 */
[----:B------:R-:W-:-:S03]  /*33e0*/  MOV R3, R9 ;  /* 0x0000000900037202 */ /* 0x000fc60000000f00 */
[C---:B0-----:R-:W-:Y:S02]  /*33f0*/  IMAD.WIDE R16, R27.reuse, 0x4, R2 ;  /* 0x000000041b107825 */ /* 0x041fe400078e0202 */
[----:B------:R0:W4:Y:S04]  /*3400*/  LDG.E.128.CONSTANT R12, desc[UR6][R2.64] ;  /* 0x00000006020c7981 */ /* 0x000128000c1e9d00 */
[----:B------:R-:W5:Y:S01]  /*3410*/  LDG.E.128.CONSTANT R8, desc[UR6][R16.64] ;  /* 0x0000000610087981 */ /* 0x000f62000c1e9d00 */
[----:B------:R-:W-:-:S05]  /*3420*/  IMAD.WIDE R18, R27, 0x4, R16 ;  /* 0x000000041b127825 */ /* 0x000fca00078e0210 */
[----:B------:R4:W5:Y:S01]  /*3430*/  LDG.E.128.CONSTANT R4, desc[UR6][R18.64] ;  /* 0x0000000612047981 */ /* 0x000962000c1e9d00 */
[----:B------:R-:W-:Y:S01]  /*3440*/  PRMT R29, R23, 0x9910, RZ ;  /* 0x00009910171d7816 */ /* 0x000fe200000000ff */
[----:B0-----:R-:W-:-:S03]  /*3450*/  IMAD.WIDE R2, R27, 0x4, R18 ;  /* 0x000000041b027825 */ /* 0x001fc600078e0212 */
[----:B------:R-:W-:Y:S01]  /*3460*/  ISETP.EQ.OR P2, PT, R29, RZ, P1 ;  /* 0x000000ff1d00720c */ /* 0x000fe20000f42670 */
[----:B------:R-:W-:Y:S01]  /*3470*/  HFMA2.MMA R43, -RZ, RZ, 0, 0.125 ;  /* 0x00003000ff2b7435 */ /* 0x000fe200000001ff */
[----:B------:R-:W-:Y:S02]  /*3480*/  MOV R0, 0x2400 ;  /* 0x0000240000007802 */ /* 0x000fe40000000f00 */
[----:B--2---:R-:W-:-:S04]  /*3490*/  @!P0 PRMT R21, R32, 0x7610, R21 ;  /* 0x0000761020158816 */ /* 0x004fc80000000015 */
[----:B------:R-:W-:Y:S02]  /*34a0*/  @!P0 PRMT R21, R21, 0x7610, R32 ;  /* 0x0000761015158816 */ /* 0x000fe40000000020 */
[----:B------:R-:W-:Y:S02]  /*34b0*/  @!P0 PRMT R20, R33, 0x7610, R20 ;  /* 0x0000761021148816 */ /* 0x000fe40000000014 */
[----:B---3--:R-:W-:Y:S02]  /*34c0*/  @!P0 IADD3 R24, R30, R45, RZ ;  /* 0x0000002d1e188210 */ /* 0x008fe40007ffe0ff */
[----:B------:R-:W-:Y:S02]  /*34d0*/  @!P0 PRMT R20, R20, 0x7610, R33 ;  /* 0x0000761014148816 */ /* 0x000fe40000000021 */
[----:B----4-:R-:W-:Y:S02]  /*34e0*/  SHF.R.U32.HI R19, RZ, 0xf, R14 ;  /* 0x0000000fff137819 */ /* 0x010fe4000001160e */
[----:B------:R-:W-:-:S02]  /*34f0*/  SHF.R.U32.HI R17, RZ, 0xf, R13 ;  /* 0x0000000fff117819 */ /* 0x000fc4000001160d */
[----:B------:R-:W-:Y:S02]  /*3500*/  SHF.R.U32.HI R29, RZ, 0xf, R15 ;  /* 0x0000000fff1d7819 */ /* 0x000fe4000001160f */
[----:B------:R-:W-:Y:S02]  /*3510*/  SHF.R.U32.HI R16, RZ, 0xf, R12 ;  /* 0x0000000fff107819 */ /* 0x000fe4000001160c */
[----:B------:R-:W-:Y:S02]  /*3520*/  LOP3.LUT R27, R19, 0x10001, RZ, 0xc0, !PT ;  /* 0x00010001131b7812 */ /* 0x000fe400078ec0ff */
[----:B------:R-:W-:Y:S02]  /*3530*/  LOP3.LUT R18, R17, 0x10001, RZ, 0xc0, !PT ;  /* 0x0001000111127812 */ /* 0x000fe400078ec0ff */
[----:B------:R-:W-:Y:S02]  /*3540*/  LOP3.LUT R29, R29, 0x10001, RZ, 0xc0, !PT ;  /* 0x000100011d1d7812 */ /* 0x000fe400078ec0ff */
[----:B-----5:R-:W-:-:S02]  /*3550*/  SHF.R.U32.HI R19, RZ, 0xe, R9 ;  /* 0x0000000eff137819 */ /* 0x020fc40000011609 */
[----:B------:R-:W-:Y:S02]  /*3560*/  SHF.R.U32.HI R32, RZ, 0xe, R11 ;  /* 0x0000000eff207819 */ /* 0x000fe4000001160b */
[----:B------:R-:W-:Y:S02]  /*3570*/  LOP3.LUT R16, R16, 0x10001, RZ, 0xc0, !PT ;  /* 0x0001000110107812 */ /* 0x000fe400078ec0ff */
[----:B------:R-:W-:Y:S02]  /*3580*/  SHF.R.U32.HI R17, RZ, 0xe, R8 ;  /* 0x0000000eff117819 */ /* 0x000fe40000011608 */
[----:B------:R-:W-:Y:S02]  /*3590*/  SHF.R.U32.HI R30, RZ, 0xe, R10 ;  /* 0x0000000eff1e7819 */ /* 0x000fe4000001160a */
[----:B------:R-:W-:Y:S02]  /*35a0*/  LOP3.LUT R19, R18, 0x20002, R19, 0xf8, !PT ;  /* 0x0002000212137812 */ /* 0x000fe400078ef813 */
[----:B------:R-:W-:-:S02]  /*35b0*/  LOP3.LUT R32, R29, 0x20002, R32, 0xf8, !PT ;  /* 0x000200021d207812 */ /* 0x000fc400078ef820 */
[----:B------:R-:W-:Y:S02]  /*35c0*/  LOP3.LUT R16, R16, 0x20002, R17, 0xf8, !PT ;  /* 0x0002000210107812 */ /* 0x000fe400078ef811 */
[----:B------:R-:W-:Y:S02]  /*35d0*/  LOP3.LUT R18, R27, 0x20002, R30, 0xf8, !PT ;  /* 0x000200021b127812 */ /* 0x000fe400078ef81e */
[----:B------:R-:W-:Y:S02]  /*35e0*/  SHF.R.U32.HI R29, RZ, 0xd, R6 ;  /* 0x0000000dff1d7819 */ /* 0x000fe40000011606 */
[----:B------:R-:W-:Y:S02]  /*35f0*/  SHF.R.U32.HI R31, RZ, 0xd, R4 ;  /* 0x0000000dff1f7819 */ /* 0x000fe40000011604 */
[----:B------:R-:W-:Y:S02]  /*3600*/  LOP3.LUT R17, R13, 0x380038, RZ, 0xc0, !PT ;  /* 0x003800380d117812 */ /* 0x000fe400078ec0ff */
[----:B------:R-:W-:-:S02]  /*3610*/  SHF.R.U32.HI R27, RZ, 0xd, R7 ;  /* 0x0000000dff1b7819 */ /* 0x000fc40000011607 */
[----:B------:R-:W-:Y:S02]  /*3620*/  SHF.R.U32.HI R76, RZ, 0x6, R12 ;  /* 0x00000006ff4c7819 */ /* 0x000fe4000001160c */
[----:B------:R-:W-:Y:S02]  /*3630*/  SHF.R.U32.HI R30, RZ, 0xd, R5 ;  /* 0x0000000dff1e7819 */ /* 0x000fe40000011605 */
[----:B------:R-:W-:Y:S02]  /*3640*/  SHF.R.U32.HI R75, RZ, 0x6, R14 ;  /* 0x00000006ff4b7819 */ /* 0x000fe4000001160e */
[----:B------:R-:W-:Y:S02]  /*3650*/  LOP3.LUT R29, R18, 0x40004, R29, 0xf8, !PT ;  /* 0x00040004121d7812 */ /* 0x000fe400078ef81d */
[----:B------:R-:W-:Y:S02]  /*3660*/  LOP3.LUT R31, R16, 0x40004, R31, 0xf8, !PT ;  /* 0x00040004101f7812 */ /* 0x000fe400078ef81f */
[----:B------:R-:W-:-:S02]  /*3670*/  LOP3.LUT R18, R14, 0x380038, RZ, 0xc0, !PT ;  /* 0x003800380e127812 */ /* 0x000fc400078ec0ff */
[----:B------:R-:W-:Y:S02]  /*3680*/  LOP3.LUT R36, R17, 0x64006400, RZ, 0xfc, !PT ;  /* 0x6400640011247812 */ /* 0x000fe400078efcff */
[----:B------:R-:W-:Y:S02]  /*3690*/  LOP3.LUT R27, R32, 0x40004, R27, 0xf8, !PT ;  /* 0x00040004201b7812 */ /* 0x000fe400078ef81b */
[----:B------:R-:W-:Y:S02]  /*36a0*/  LOP3.LUT R16, R12, 0x380038, RZ, 0xc0, !PT ;  /* 0x003800380c107812 */ /* 0x000fe400078ec0ff */
[----:B------:R-:W-:Y:S02]  /*36b0*/  SHF.R.U32.HI R79, RZ, 0x6, R15 ;  /* 0x00000006ff4f7819 */ /* 0x000fe4000001160f */
[----:B------:R-:W-:Y:S02]  /*36c0*/  LOP3.LUT R17, R76, 0x380038, RZ, 0xc0, !PT ;  /* 0x003800384c117812 */ /* 0x000fe400078ec0ff */
[----:B------:R-:W-:-:S02]  /*36d0*/  LOP3.LUT R30, R19, 0x40004, R30, 0xf8, !PT ;  /* 0x00040004131e7812 */ /* 0x000fc400078ef81e */
        /* <DEDUP_REMOVED lines=28> */
[----:B------:R-:W-:Y:S02]  /*38a0*/  SHF.R.U32.HI R35, RZ, 0x6, R7 ;  /* 0x00000006ff237819 */ /* 0x000fe40000011607 */
        /* <DEDUP_REMOVED lines=19> */
[----:B------:R-:W-:Y:S02]  /*39e0*/  SHF.R.U32.HI R34, RZ, 0x6, R6 ;  /* 0x00000006ff227819 */ /* 0x000fe40000011606 */
        /* <DEDUP_REMOVED lines=52> */
[----:B------:R-:W-:Y:S02]  /*3d30*/  HFMA2 R43, R48, R43.H0_H0, -132, -132 ;  /* 0xd820d820302b7431 */ /* 0x000fe4000004002b */
[-C--:B------:R-:W-:Y:S01]  /*3d40*/  HFMA2 R44, R47, R0.reuse.H0_H0, -20, -20 ;  /* 0xcd00cd002f2c7431 */ /* 0x080fe20000040000 */
[----:B------:R-:W-:Y:S01]  /*3d50*/  IADD3 R45, R45, 0x20, RZ ;  /* 0x000000202d2d7810 */ /* 0x000fe20007ffe0ff */
        /* <DEDUP_REMOVED lines=39> */
[-C--:B0-----:R-:W-:Y:S01]  /*3fd0*/  HFMA2 R83, R13, R16.reuse, RZ.H0_H0 ;  /* 0x000000100d537231 */ /* 0x081fe200000400ff */
[-C--:B------:R-:W-:Y:S01]  /*3fe0*/  HFMA2.MMA R81, R81, R16.reuse, RZ ;  /* 0x0000001051517235 */ /* 0x080fe200000000ff */
[----:B------:R-:W-:Y:S01]  /*3ff0*/  HFMA2 R86, R15, R16, RZ.H0_H0 ;  /* 0x000000100f567231 */ /* 0x000fe200000400ff */
[----:B------:R-:W-:Y:S01]  /*4000*/  HFMA2.MMA R82, R85, R16, RZ ;  /* 0x0000001055527235 */ /* 0x000fe200000000ff */
[----:B------:R-:W0:Y:S01]  /*4010*/  LDS.128 R12, [UR4+0x10] ;  /* 0x00001004ff0c7984 */ /* 0x000e220008000c00 */
[-C--:B------:R-:W-:Y:S01]  /*4020*/  HFMA2 R83, R77, R17.reuse, R83 ;  /* 0x000000114d537231 */ /* 0x080fe20000000053 */
[----:B------:R-:W-:Y:S01]  /*4030*/  LOP3.LUT R16, R4, 0x70007, RZ, 0xc0, !PT ;  /* 0x0007000704107812 */ /* 0x000fe200078ec0ff */
[----:B------:R-:W-:Y:S01]  /*4040*/  HFMA2 R86, R65, R17, R86 ;  /* 0x0000001141567231 */ /* 0x000fe20000000056 */
[----:B------:R-:W-:Y:S01]  /*4050*/  LOP3.LUT R85, R7, 0x70007, RZ, 0xc0, !PT ;  /* 0x0007000707557812 */ /* 0x000fe200078ec0ff */
[-C--:B------:R-:W-:Y:S01]  /*4060*/  HFMA2.MMA R81, R69, R17.reuse, R81 ;  /* 0x0000001145517235 */ /* 0x080fe20000000051 */
[-C--:B------:R-:W-:Y:S01]  /*4070*/  HFMA2 R83, R78, R18.reuse, R83 ;  /* 0x000000124e537231 */ /* 0x080fe20000000053 */
[----:B------:R-:W-:Y:S01]  /*4080*/  HFMA2.MMA R82, R66, R17, R82 ;  /* 0x0000001142527235 */ /* 0x000fe20000000052 */
[----:B------:R-:W-:Y:S01]  /*4090*/  HFMA2 R86, R79, R18, R86 ;  /* 0x000000124f567231 */ /* 0x000fe20000000056 */
[----:B------:R-:W-:Y:S01]  /*40a0*/  LOP3.LUT R10, R10, 0x70007, RZ, 0xc0, !PT ;  /* 0x000700070a0a7812 */ /* 0x000fe200078ec0ff */
[-C--:B------:R-:W-:Y:S01]  /*40b0*/  HFMA2 R83, R73, R19.reuse, R83 ;  /* 0x0000001349537231 */ /* 0x080fe20000000053 */
[----:B------:R-:W-:Y:S01]  /*40c0*/  LOP3.LUT R8, R8, 0x64006400, RZ, 0xfc, !PT ;  /* 0x6400640008087812 */ /* 0x000fe200078efcff */
[----:B------:R-:W-:Y:S01]  /*40d0*/  HFMA2 R86, R71, R19, R86 ;  /* 0x0000001347567231 */ /* 0x000fe20000000056 */
[-C--:B------:R-:W-:Y:S01]  /*40e0*/  HFMA2.MMA R81, R76, R18.reuse, R81 ;  /* 0x000000124c517235 */ /* 0x080fe20000000051 */
[----:B------:R-:W-:Y:S01]  /*40f0*/  LOP3.LUT R9, R9, 0x64006400, RZ, 0xfc, !PT ;  /* 0x6400640009097812 */ /* 0x000fe200078efcff */
[----:B------:R-:W-:Y:S01]  /*4100*/  HFMA2.MMA R82, R75, R18, R82 ;  /* 0x000000124b527235 */ /* 0x000fe20000000052 */
[----:B------:R-:W-:Y:S01]  /*4110*/  LOP3.LUT R10, R10, 0x64006400, RZ, 0xfc, !PT ;  /* 0x640064000a0a7812 */ /* 0x000fe200078efcff */
[----:B------:R-:W-:Y:S01]  /*4120*/  HADD2 R8, R8, -1028, -1028 ;  /* 0xe404e40408087430 */ /* 0x000fe20000000000 */
[----:B------:R-:W-:-:S02]  /*4130*/  LOP3.LUT R11, R11, 0x70007, RZ, 0xc0, !PT ;  /* 0x000700070b0b7812 */ /* 0x000fc400078ec0ff */
[----:B------:R-:W-:Y:S01]  /*4140*/  LOP3.LUT R63, R63, 0x70007, RZ, 0xc0, !PT ;  /* 0x000700073f3f7812 */ /* 0x000fe200078ec0ff */
[-C--:B------:R-:W-:Y:S01]  /*4150*/  HFMA2.MMA R6, R74, R19.reuse, R81 ;  /* 0x000000134a067235 */ /* 0x080fe20000000051 */
[----:B------:R-:W-:Y:S01]  /*4160*/  LOP3.LUT R11, R11, 0x64006400, RZ, 0xfc, !PT ;  /* 0x640064000b0b7812 */ /* 0x000fe200078efcff */
[----:B------:R-:W-:Y:S01]  /*4170*/  HFMA2.MMA R82, R72, R19, R82 ;  /* 0x0000001348527235 */ /* 0x000fe20000000052 */
        /* <DEDUP_REMOVED lines=9> */
[-C--:B0-----:R-:W-:Y:S01]  /*4210*/  HFMA2.MMA R17, R70, R12.reuse, R6 ;  /* 0x0000000c46117235 */ /* 0x081fe20000000006 */
[-C--:B------:R-:W-:Y:S01]  /*4220*/  HFMA2 R83, R68, R12.reuse, R83 ;  /* 0x0000000c44537231 */ /* 0x080fe20000000053 */
[----:B------:R-:W0:Y:S01]  /*4230*/  LDS.128 R4, [UR4+0x20] ;  /* 0x00002004ff047984 */ /* 0x000e220008000c00 */
[----:B------:R-:W-:Y:S01]  /*4240*/  HFMA2.MMA R82, R67, R12, R82 ;  /* 0x0000000c43527235 */ /* 0x000fe20000000052 */
[----:B------:R-:W-:Y:S01]  /*4250*/  HFMA2 R86, R55, R12, R86 ;  /* 0x0000000c37567231 */ /* 0x000fe20000000056 */
[----:B------:R-:W-:Y:S01]  /*4260*/  LOP3.LUT R84, R84, 0x64006400, RZ, 0xfc, !PT ;  /* 0x6400640054547812 */ /* 0x000fe200078efcff */
[----:B------:R-:W-:Y:S01]  /*4270*/  HADD2 R12, R9, -1028, -1028 ;  /* 0xe404e404090c7430 */ /* 0x000fe20000000000 */
[----:B------:R-:W-:Y:S01]  /*4280*/  LOP3.LUT R80, R80, 0x64006400, RZ, 0xfc, !PT ;  /* 0x6400640050507812 */ /* 0x000fe200078efcff */
[----:B------:R-:W-:Y:S01]  /*4290*/  HADD2 R9, R10, -1028, -1028 ;  /* 0xe404e4040a097430 */ /* 0x000fe20000000000 */
[-C--:B------:R-:W-:Y:S01]  /*42a0*/  HFMA2.MMA R17, R8, R13.reuse, R17 ;  /* 0x0000000d08117235 */ /* 0x080fe20000000011 */
[-C--:B------:R-:W-:Y:S01]  /*42b0*/  HFMA2 R83, R12, R13.reuse, R83 ;  /* 0x0000000d0c537231 */ /* 0x080fe20000000053 */
[----:B------:R-:W-:Y:S01]  /*42c0*/  LOP3.LUT R85, R85, 0x64006400, RZ, 0xfc, !PT ;  /* 0x6400640055557812 */ /* 0x000fe200078efcff */
[----:B------:R-:W-:Y:S01]  /*42d0*/  HFMA2 R86, R11, R13, R86 ;  /* 0x0000000d0b567231 */ /* 0x000fe20000000056 */
[----:B------:R-:W-:Y:S01]  /*42e0*/  LOP3.LUT R32, R32, 0x70007, RZ, 0xc0, !PT ;  /* 0x0007000720207812 */ /* 0x000fe200078ec0ff */
[----:B------:R-:W-:Y:S01]  /*42f0*/  HFMA2.MMA R82, R9, R13, R82 ;  /* 0x0000000d09527235 */ /* 0x000fe20000000052 */
[----:B------:R-:W-:Y:S01]  /*4300*/  HADD2 R8, R63, -1028, -1028 ;  /* 0xe404e4043f087430 */ /* 0x000fe20000000000 */
[----:B------:R-:W-:Y:S01]  /*4310*/  LOP3.LUT R34, R34, 0x70007, RZ, 0xc0, !PT ;  /* 0x0007000722227812 */ /* 0x000fe200078ec0ff */
[-C--:B------:R-:W-:Y:S01]  /*4320*/  HFMA2.MMA R17, R64, R14.reuse, R17 ;  /* 0x0000000e40117235 */ /* 0x080fe20000000011 */
[----:B------:R-:W-:Y:S01]  /*4330*/  HADD2 R10, R61, -1028, -1028 ;  /* 0xe404e4043d0a7430 */ /* 0x000fe20000000000 */
[----:B------:R-:W-:Y:S01]  /*4340*/  LOP3.LUT R32, R32, 0x64006400, RZ, 0xfc, !PT ;  /* 0x6400640020207812 */ /* 0x000fe200078efcff */
[----:B------:R-:W-:Y:S01]  /*4350*/  HADD2 R9, R62, -1028, -1028 ;  /* 0xe404e4043e097430 */ /* 0x000fe20000000000 */
[----:B------:R-:W-:Y:S01]  /*4360*/  LOP3.LUT R34, R34, 0x64006400, RZ, 0xfc, !PT ;  /* 0x6400640022227812 */ /* 0x000fe200078efcff */
[-C--:B------:R-:W-:Y:S01]  /*4370*/  HFMA2 R83, R60, R14.reuse, R83 ;  /* 0x0000000e3c537231 */ /* 0x080fe20000000053 */
[----:B------:R-:W-:Y:S01]  /*4380*/  HFMA2.MMA R82, R59, R14, R82 ;  /* 0x0000000e3b527235 */ /* 0x000fe20000000052 */
[----:B------:R-:W-:Y:S01]  /*4390*/  HFMA2 R86, R58, R14, R86 ;  /* 0x0000000e3a567231 */ /* 0x000fe20000000056 */
[-C--:B------:R-:W-:Y:S01]  /*43a0*/  HFMA2.MMA R17, R8, R15.reuse, R17 ;  /* 0x0000000f08117235 */ /* 0x080fe20000000011 */
[----:B------:R-:W-:Y:S01]  /*43b0*/  HADD2 R57, R57, -1028, -1028 ;  /* 0xe404e40439397430 */ /* 0x000fe20000000000 */
[----:B------:R-:W-:Y:S01]  /*43c0*/  LOP3.LUT R35, R35, 0x70007, RZ, 0xc0, !PT ;  /* 0x0007000723237812 */ /* 0x000fe200078ec0ff */
[-C--:B------:R-:W-:Y:S01]  /*43d0*/  HFMA2 R83, R10, R15.reuse, R83 ;  /* 0x0000000f0a537231 */ /* 0x080fe20000000053 */
[----:B------:R-:W-:Y:S01]  /*43e0*/  LOP3.LUT R33, R33, 0x70007, RZ, 0xc0, !PT ;  /* 0x0007000721217812 */ /* 0x000fe200078ec0ff */
[----:B------:R-:W-:Y:S01]  /*43f0*/  HFMA2 R86, R9, R15, R86 ;  /* 0x0000000f09567231 */ /* 0x000fe20000000056 */
[----:B------:R-:W-:Y:S01]  /*4400*/  LOP3.LUT R35, R35, 0x64006400, RZ, 0xfc, !PT ;  /* 0x6400640023237812 */ /* 0x000fe200078efcff */
[----:B------:R-:W1:Y:S01]  /*4410*/  LDS.128 R8, [UR4+0x30] ;  /* 0x00003004ff087984 */ /* 0x000e620008000c00 */
[----:B------:R-:W-:Y:S01]  /*4420*/  HFMA2.MMA R82, R57, R15, R82 ;  /* 0x0000000f39527235 */ /* 0x000fe20000000052 */
        /* <DEDUP_REMOVED lines=13> */
[----:B------:R-:W-:-:S02]  /*4500*/  HFMA2 R83, R44, R5, R83 ;  /* 0x000000052c537231 */ /* 0x000fc40000000053 */
[----:B------:R-:W-:Y:S01]  /*4510*/  HFMA2 R86, R47, R5, R86 ;  /* 0x000000052f567231 */ /* 0x000fe20000000056 */
[-C--:B------:R-:W-:Y:S01]  /*4520*/  HFMA2.MMA R17, R53, R5.reuse, R17 ;  /* 0x0000000535117235 */ /* 0x080fe20000000011 */
[-C--:B------:R-:W-:Y:S01]  /*4530*/  HFMA2 R83, R80, R6.reuse, R83 ;  /* 0x0000000650537231 */ /* 0x080fe20000000053 */
[----:B------:R-:W-:Y:S01]  /*4540*/  HFMA2.MMA R82, R46, R5, R82 ;  /* 0x000000052e527235 */ /* 0x000fe20000000052 */
[----:B------:R-:W-:Y:S02]  /*4550*/  HADD2 R5, R84, -1028, -1028 ;  /* 0xe404e40454057430 */ /* 0x000fe40000000000 */
[----:B------:R-:W-:Y:S02]  /*4560*/  HFMA2 R86, R85, R6, R86 ;  /* 0x0000000655567231 */ /* 0x000fe40000000056 */
[-C--:B------:R-:W-:Y:S01]  /*4570*/  HFMA2 R83, R37, R7.reuse, R83 ;  /* 0x0000000725537231 */ /* 0x080fe20000000053 */
[-C--:B------:R-:W-:Y:S01]  /*4580*/  HFMA2.MMA R17, R16, R6.reuse, R17 ;  /* 0x0000000610117235 */ /* 0x080fe20000000011 */
[----:B------:R-:W-:Y:S01]  /*4590*/  HFMA2 R86, R39, R7, R86 ;  /* 0x0000000727567231 */ /* 0x000fe20000000056 */
[----:B------:R-:W-:Y:S01]  /*45a0*/  HFMA2.MMA R82, R5, R6, R82 ;  /* 0x0000000605527235 */ /* 0x000fe20000000052 */
[----:B------:R-:W-:-:S02]  /*45b0*/  HADD2 R5, R32, -1028, -1028 ;  /* 0xe404e40420057430 */ /* 0x000fc40000000000 */
[----:B------:R-:W-:Y:S02]  /*45c0*/  HADD2 R6, R33, -1028, -1028 ;  /* 0xe404e40421067430 */ /* 0x000fe40000000000 */
[----:B------:R-:W-:Y:S01]  /*45d0*/  HADD2 R29, R29, -1028, -1028 ;  /* 0xe404e4041d1d7430 */ /* 0x000fe20000000000 */
[-C--:B------:R-:W-:Y:S01]  /*45e0*/  HFMA2.MMA R4, R36, R7.reuse, R17 ;  /* 0x0000000724047235 */ /* 0x080fe20000000011 */
[----:B------:R-:W-:Y:S01]  /*45f0*/  HADD2 R30, R30, -1028, -1028 ;  /* 0xe404e4041e1e7430 */ /* 0x000fe20000000000 */
[----:B------:R-:W-:Y:S01]  /*4600*/  HFMA2.MMA R82, R38, R7, R82 ;  /* 0x0000000726527235 */ /* 0x000fe20000000052 */
[----:B------:R-:W-:Y:S02]  /*4610*/  HADD2 R7, R34, -1028, -1028 ;  /* 0xe404e40422077430 */ /* 0x000fe40000000000 */
[----:B------:R-:W-:Y:S02]  /*4620*/  HADD2 R27, R27, -1028, -1028 ;  /* 0xe404e4041b1b7430 */ /* 0x000fe40000000000 */
[-C--:B-1----:R-:W-:Y:S01]  /*4630*/  HFMA2 R86, R35, R8.reuse, R86 ;  /* 0x0000000823567231 */ /* 0x082fe20000000056 */
[-C--:B------:R-:W-:Y:S01]  /*4640*/  HFMA2.MMA R4, R5, R8.reuse, R4 ;  /* 0x0000000805047235 */ /* 0x080fe20000000004 */
[----:B------:R-:W-:Y:S01]  /*4650*/  HFMA2 R83, R6, R8, R83 ;  /* 0x0000000806537231 */ /* 0x000fe20000000053 */
[----:B------:R-:W-:Y:S01]  /*4660*/  HFMA2.MMA R82, R7, R8, R82 ;  /* 0x0000000807527235 */ /* 0x000fe20000000052 */
[----:B------:R-:W-:-:S02]  /*4670*/  HFMA2 R86, R43, R9, R86 ;  /* 0x000000092b567231 */ /* 0x000fc40000000056 */
[----:B------:R-:W-:Y:S02]  /*4680*/  HFMA2 R83, R41, R9, R83 ;  /* 0x0000000929537231 */ /* 0x000fe40000000053 */
[-C--:B------:R-:W-:Y:S01]  /*4690*/  HFMA2 R86, R0, R10.reuse, R86 ;  /* 0x0000000a00567231 */ /* 0x080fe20000000056 */
[-C--:B------:R-:W-:Y:S01]  /*46a0*/  HFMA2.MMA R5, R40, R9.reuse, R4 ;  /* 0x0000000928057235 */ /* 0x080fe20000000004 */
[----:B------:R-:W-:Y:S01]  /*46b0*/  HADD2 R0, R31, -1028, -1028 ;  /* 0xe404e4041f007430 */ /* 0x000fe20000000000 */
        /* <DEDUP_REMOVED lines=16> */
.L_x_3347:
[C---:B------:R-:W-:Y:S01]  /*47c0*/  ISETP.GE.AND P0, PT, R45.reuse, UR5, PT ;  /* 0x000000052d007c0c */ /* 0x040fe2000bf06270 */
[----:B------:R-:W-:Y:S01]  /*47d0*/  UIADD3 UR4, UR4, 0x40, URZ ;  /* 0x0000004004047890 */ /* 0x000fe2000fffe03f */
[----:B------:R-:W-:Y:S02]  /*47e0*/  ISETP.LT.AND P2, PT, R45, R22, PT ;  /* 0x000000162d00720c */ /* 0x000fe40003f41270 */
[----:B------:R-:W-:Y:S02]  /*47f0*/  MOV R8, R2 ;  /* 0x0000000200087202 */ /* 0x000fe40000000f00 */
[----:B------:R-:W-:-:S09]  /*4800*/  MOV R9, R3 ;  /* 0x0000000300097202 */ /* 0x000fd20000000f00 */
[----:B------:R-:W-:Y:S05]  /*4810*/  @!P0 BRA P2, `(.L_x_3348) ;  /* 0xffffffe800c88947 */ /* 0x000fea000103ffff */
.L_x_3346:
        /* <DEDUP_REMOVED lines=19> */
.L_x_3352:
[----:B------:R-:W0:Y:S02]  /*4950*/  LDS R6, [R2] ;  /* 0x0000000002067984 */ /* 0x000e240000000800 */
[----:B0-----:R-:W-:-:S06]  /*4960*/  HADD2 R7, R6, R9 ;  /* 0x0000000906077230 */ /* 0x001fcc0000000000 */
[----:B------:R-:W0:Y:S02]  /*4970*/  ATOMS.CAST.SPIN R7, [R2], R6, R7 ;  /* 0x000000060207738d */ /* 0x000e240001800007 */
[----:B0-----:R-:W-:-:S13]  /*4980*/  ISETP.EQ.U32.AND P0, PT, R7, 0x1, PT ;  /* 0x000000010700780c */ /* 0x001fda0003f02070 */
[----:B------:R-:W-:Y:S05]  /*4990*/  @!P0 BRA `(.L_x_3352) ;  /* 0xfffffffc00ec8947 */ /* 0x000fea000383ffff */
[----:B------:R-:W-:Y:S05]  /*49a0*/  BRA `(.L_x_3350) ;  /* 0x00000000000c7947 */ /* 0x000fea0003800000 */
.L_x_3351:
[----:B------:R-:W2:Y:S02]  /*49b0*/  LD.E R0, desc[UR6][R4.64] ;  /* 0x0000000604007980 */ /* 0x000ea4000c101900 */
[----:B--2---:R-:W-:-:S05]  /*49c0*/  IADD3 R3, R9, R0, RZ ;  /* 0x0000000009037210 */ /* 0x004fca0007ffe0ff */
[----:B------:R0:W-:Y:S02]  /*49d0*/  ST.E desc[UR6][R4.64], R3 ;  /* 0x0000000304007985 */ /* 0x0001e4000c101906 */
.L_x_3350:
[----:B------:R-:W-:Y:S05]  /*49e0*/  BSYNC B0 ;  /* 0x0000000000007941 */ /* 0x000fea0003800000 */
.L_x_3349:
[----:B------:R1:W-:Y:S02]  /*49f0*/  ATOM.E.ADD.F16x2.RN.STRONG.GPU P0, RZ, desc[UR6][R4.64+0x4], R23 ;  /* 0x0000041704ff79a2 */ /* 0x0003e4000810e1c6 */
[----:B-1----:R-:W-:Y:S05]  /*4a00*/  @P0 EXIT ;  /* 0x000000000000094d */ /* 0x002fea0003800000 */
[----:B------:R-:W1:Y:S02]  /*4a10*/  QSPC.E.S P0, RZ, [R4+0x4] ;  /* 0x0000040004ff73aa */ /* 0x000e640000000500 */
[----:B-1----:R-:W-:Y:S05]  /*4a20*/  @!P0 BRA `(.L_x_3353) ;  /* 0x0000000000208947 */ /* 0x002fea0003800000 */
[----:B------:R-:W-:-:S04]  /*4a30*/  MOV R2, R4 ;  /* 0x0000000400027202 */ /* 0x000fc80000000f00 */
[----:B------:R-:W-:-:S07]  /*4a40*/  MOV R2, R2 ;  /* 0x0000000200027202 */ /* 0x000fce0000000f00 */
.L_x_3354:
[----:B0-----:R-:W0:Y:S02]  /*4a50*/  LDS R4, [R2+0x4] ;  /* 0x0000040002047984 */ /* 0x001e240000000800 */
[----:B0-----:R-:W-:-:S10]  /*4a60*/  HFMA2.MMA R5, R4, 1, 1, R23 ;  /* 0x3c003c0004057835 */ /* 0x001fd40000000017 */
[----:B------:R-:W0:Y:S02]  /*4a70*/  ATOMS.CAST.SPIN R5, [R2+0x4], R4, R5 ;  /* 0x000004040205738d */ /* 0x000e240001800005 */
[----:B0-----:R-:W-:-:S13]  /*4a80*/  ISETP.EQ.U32.AND P0, PT, R5, 0x1, PT ;  /* 0x000000010500780c */ /* 0x001fda0003f02070 */
[----:B------:R-:W-:Y:S05]  /*4a90*/  @!P0 BRA `(.L_x_3354) ;  /* 0xfffffffc00ec8947 */ /* 0x000fea000383ffff */
[----:B------:R-:W-:Y:S05]  /*4aa0*/  EXIT ;  /* 0x000000000000794d */ /* 0x000fea0003800000 */
.L_x_3353:
[----:B------:R-:W0:Y:S02]  /*4ab0*/  LD.E R0, desc[UR6][R4.64+0x4] ;  /* 0x0000040604007980 */ /* 0x000e24000c101900 */
[----:B0-----:R-:W-:-:S05]  /*4ac0*/  IADD3 R3, R23, R0, RZ ;  /* 0x0000000017037210 */ /* 0x001fca0007ffe0ff */
[----:B------:R-:W-:Y:S01]  /*4ad0*/  ST.E desc[UR6][R4.64+0x4], R3 ;  /* 0x0000040304007985 */ /* 0x000fe2000c101906 */
[----:B------:R-:W-:Y:S05]  /*4ae0*/  EXIT ;  /* 0x000000000000794d */ /* 0x000fea0003800000 */
.L_x_3355:
        /* <DEDUP_REMOVED lines=9> */
.L_x_3725:


//--------------------- .text._Z23gemm_half_q_half_kernelILi1ELi14ELb1ELb1ELi64EEvPK6__halfPKjS4_S2_PS0_iiiiPKtS7_iiiiiibS2_i --------------------------
	.section	.text._Z23gemm_half_q_half_kernelILi1ELi14ELb1ELb1ELi64EEvPK6__halfPKjS4_S2_PS0_iiiiPKtS7_iiiiiibS2_i,"ax",@progbits
	.align	128
        .global         _Z23gemm_half_q_half_kernelILi1ELi14ELb1ELb1ELi64EEvPK6__halfPKjS4_S2_PS0_iiiiPKtS7_iiiiiibS2_i
        .type           _Z23gemm_half_q_half_kernelILi1ELi14ELb1ELb1ELi64EEvPK6__halfPKjS4_S2_PS0_iiiiPKtS7_iiiiiibS2_i,@function
        .size           _Z23gemm_half_q_half_kernelILi1ELi14ELb1ELb1ELi64EEvPK6__halfPKjS4_S2_PS0_iiiiPKtS7_iiiiiibS2_i,(.L_x_3726 - _Z23gemm_half_q_half_kernelILi1ELi14ELb1ELb1ELi64EEvPK6__halfPKjS4_S2_PS0_iiiiPKtS7_iiiiiibS2_i)
        .other          _Z23gemm_half_q_half_kernelILi1ELi14ELb1ELb1ELi64EEvPK6__halfPKjS4_S2_PS0_iiiiPKtS7_iiiiiibS2_i,@"STO_CUDA_ENTRY STV_DEFAULT"
_Z23gemm_half_q_half_kernelILi1ELi14ELb1ELb1ELi64EEvPK6__halfPKjS4_S2_PS0_iiiiPKtS7_iiiiiibS2_i:
.text._Z23gemm_half_q_half_kernelILi1ELi14ELb1ELb1ELi64EEvPK6__halfPKjS4_S2_PS0_iiiiPKtS7_iiiiiibS2_i:
        /* <DEDUP_REMOVED lines=9> */
[----:B--2---:R-:W-:-:S04]  /*0090*/  PRMT R4, R0, 0x9910, RZ ;  /* 0x0000991000047816 */ /* 0x004fc800000000ff */
[----:B------:R-:W-:-:S13]  /*00a0*/  ISETP.NE.AND P0, PT, R4, RZ, PT ;  /* 0x000000ff0400720c */ /* 0x000fda0003f05270 */
[----:B------:R-:W-:Y:S05]  /*00b0*/  @!P0 EXIT ;  /* 0x000000000000894d */ /* 0x000fea0003800000 */
        /* <DEDUP_REMOVED lines=18> */
[----:B------:R-:W-:-:S03]  /*01e0*/  ULDC.64 UR4, c[0x0][0x210] ;  /* 0x0000840000047ab9 */ /* 0x000fc60000000a00 */
[----:B------:R-:W2:Y:S01]  /*01f0*/  @P0 LDG.E.U16.CONSTANT R4, desc[UR6][R4.64] ;  /* 0x0000000604040981 */ /* 0x000ea2000c1e9500 */
[----:B------:R-:W-:Y:S02]  /*0200*/  SHF.R.S32.HI R6, RZ, 0x1f, R3 ;  /* 0x0000001fff067819 */ /* 0x000fe40000011403 */
[----:B------:R-:W-:-:S04]  /*0210*/  @!P0 IADD3 R7, P2, R8, R3, RZ ;  /* 0x0000000308078210 */ /* 0x000fc80007f5e0ff */
[----:B------:R-:W-:Y:S02]  /*0220*/  @!P0 IADD3.X R12, R9, R6, RZ, P2, !PT ;  /* 0x00000006090c8210 */ /* 0x000fe400017fe4ff */
[----:B------:R-:W-:-:S04]  /*0230*/  @!P0 LEA R8, P2, R7, UR4, 0x1 ;  /* 0x0000000407088c11 */ /* 0x000fc8000f8408ff */
[----:B------:R-:W-:-:S05]  /*0240*/  @!P0 LEA.HI.X R9, R7, UR5, R12, 0x1, P2 ;  /* 0x0000000507098c11 */ /* 0x000fca00090f0c0c */
[----:B------:R-:W3:Y:S01]  /*0250*/  @!P0 LDG.E.U16.CONSTANT R8, desc[UR6][R8.64] ;  /* 0x0000000608088981 */ /* 0x000ee2000c1e9500 */
[----:B--2---:R-:W-:-:S04]  /*0260*/  @P0 IADD3 R3, P3, R3, R4, RZ ;  /* 0x0000000403030210 */ /* 0x004fc80007f7e0ff */
[----:B------:R-:W-:Y:S02]  /*0270*/  @P0 IADD3.X R14, RZ, R6, RZ, P3, !PT ;  /* 0x00000006ff0e0210 */ /* 0x000fe40001ffe4ff */
[----:B------:R-:W-:-:S04]  /*0280*/  @P0 LEA R6, P3, R3, UR4, 0x1 ;  /* 0x0000000403060c11 */ /* 0x000fc8000f8608ff */
[----:B------:R-:W-:-:S05]  /*0290*/  @P0 LEA.HI.X R7, R3, UR5, R14, 0x1, P3 ;  /* 0x0000000503070c11 */ /* 0x000fca00098f0c0e */
[----:B------:R-:W2:Y:S01]  /*02a0*/  @P0 LDG.E.U16.CONSTANT R6, desc[UR6][R6.64] ;  /* 0x0000000606060981 */ /* 0x000ea2000c1e9500 */
[----:B------:R-:W0:Y:S01]  /*02b0*/  S2UR UR5, SR_CgaCtaId ;  /* 0x00000000000579c3 */ /* 0x000e220000008800 */
[----:B------:R-:W-:Y:S02]  /*02c0*/  UMOV UR4, 0x400 ;  /* 0x0000040000047882 */ /* 0x000fe40000000000 */
[----:B0-----:R-:W-:-:S06]  /*02d0*/  ULEA UR4, UR5, UR4, 0x18 ;  /* 0x0000000405047291 */ /* 0x001fcc000f8ec03f */
[----:B------:R-:W-:-:S05]  /*02e0*/  LEA R3, R11, UR4, 0x1 ;  /* 0x000000040b037c11 */ /* 0x000fca000f8e08ff */
[----:B--2---:R0:W-:Y:S04]  /*02f0*/  @P0 STS.U16 [R3], R6 ;  /* 0x0000000603000388 */ /* 0x0041e80000000400 */
[----:B---3--:R0:W-:Y:S02]  /*0300*/  @!P0 STS.U16 [R3], R8 ;  /* 0x0000000803008388 */ /* 0x0081e40000000400 */
.L_x_3357:
[----:B------:R-:W-:Y:S05]  /*0310*/  BSYNC B0 ;  /* 0x0000000000007941 */ /* 0x000fea0003800000 */
.L_x_3356:
[----:B------:R-:W-:Y:S01]  /*0320*/  ULDC UR4, c[0x0][0x23c] ;  /* 0x00008f0000047ab9 */ /* 0x000fe20000000800 */
[----:B0-----:R-:W-:Y:S02]  /*0330*/  SHF.L.U32 R8, R10, 0x2, RZ ;  /* 0x000000020a087819 */ /* 0x001fe400000006ff */
[----:B------:R-:W-:-:S04]  /*0340*/  MOV R37, UR4 ;  /* 0x0000000400257c02 */ /* 0x000fc80008000f00 */
        /* <DEDUP_REMOVED lines=24> */
[----:B------:R-:W-:Y:S02]  /*04d0*/  MOV R12, R22 ;  /* 0x00000016000c7202 */ /* 0x000fe40000000f00 */
[----:B------:R-:W-:-:S02]  /*04e0*/  LOP3.LUT R11, R11, 0x10, RZ, 0xc0, !PT ;  /* 0x000000100b0b7812 */ /* 0x000fc400078ec0ff */
[----:B-1----:R-:W-:-:S07]  /*04f0*/  SHF.R.S32.HI R13, RZ, 0x3, R13 ;  /* 0x00000003ff0d7819 */ /* 0x002fce000001140d */
.L_x_3359:
[----:B-----5:R-:W-:-:S05]  /*0500*/  IADD3 R18, R3, R10, RZ ;  /* 0x0000000a03127210 */ /* 0x020fca0007ffe0ff */
[----:B-1----:R-:W-:-:S05]  /*0510*/  IMAD R14, R18, R37, RZ ;  /* 0x00000025120e7224 */ /* 0x002fca00078e02ff */
[----:B------:R-:W-:-:S04]  /*0520*/  SHF.R.S32.HI R15, RZ, 0x1f, R14 ;  /* 0x0000001fff0f7819 */ /* 0x000fc8000001140e */
[----:B------:R-:W-:-:S04]  /*0530*/  LEA.HI R14, R15, R14, RZ, 0x3 ;  /* 0x0000000e0f0e7211 */ /* 0x000fc800078f18ff */
[----:B------:R-:W-:Y:S02]  /*0540*/  LEA.HI.SX32 R17, R14, R13, 0x1d ;  /* 0x0000000d0e117211 */ /* 0x000fe400078feaff */
[----:B------:R-:W1:Y:S03]  /*0550*/  LDC.64 R14, c[0x0][0x228] ;  /* 0x00008a00ff0e7b82 */ /* 0x000e660000000a00 */
[----:B0-----:R-:W-:-:S06]  /*0560*/  IMAD.WIDE R16, R17, 0x4, R6 ;  /* 0x0000000411107825 */ /* 0x001fcc00078e0206 */
[----:B------:R-:W2:Y:S01]  /*0570*/  LDG.E.CONSTANT R16, desc[UR6][R16.64] ;  /* 0x0000000610107981 */ /* 0x000ea2000c1e9900 */
[----:B------:R-:W-:Y:S01]  /*0580*/  LEA R19, R12, 0x1, 0x1 ;  /* 0x000000010c137811 */ /* 0x000fe200078e08ff */
[----:B-1----:R-:W-:-:S04]  /*0590*/  IMAD.WIDE R14, R18, 0x2, R14 ;  /* 0x00000002120e7825 */ /* 0x002fc800078e020e */
        /* <DEDUP_REMOVED lines=33> */
.L_x_3358:
[----:B------:R2:W5:Y:S01]  /*07b0*/  LDL.64 R10, [R1] ;  /* 0x00000000010a7983 */ /* 0x0005620000100a00 */
[----:B0-----:R-:W0:Y:S01]  /*07c0*/  LDC R7, c[0x0][0x25c] ;  /* 0x00009700ff077b82 */ /* 0x001e220000000800 */
[----:B------:R-:W-:Y:S01]  /*07d0*/  ULDC UR4, c[0x0][0x258] ;  /* 0x0000960000047ab9 */ /* 0x000fe20000000800 */
[----:B------:R-:W-:Y:S02]  /*07e0*/  CS2R R4, SRZ ;  /* 0x0000000000047805 */ /* 0x000fe4000001ff00 */
[----:B------:R-:W-:-:S04]  /*07f0*/  ISETP.GT.AND P2, PT, R22, UR4, PT ;  /* 0x0000000416007c0c */ /* 0x000fc8000bf44270 */
[----:B------:R-:W3:Y:S01]  /*0800*/  LDC R3, c[0x0][0x264] ;  /* 0x00009900ff037b82 */ /* 0x000ee20000000800 */
[----:B0-----:R-:W-:-:S08]  /*0810*/  ISETP.GT.AND P3, PT, R22, R7, PT ;  /* 0x000000071600720c */ /* 0x001fd00003f64270 */
[----:B--2---:R-:W-:Y:S05]  /*0820*/  @!P2 BRA `(.L_x_3360) ;  /* 0x00000000001ca947 */ /* 0x004fea0003800000 */
[----:B------:R-:W0:Y:S02]  /*0830*/  LDC R5, c[0x0][0x25c] ;  /* 0x00009700ff057b82 */ /* 0x000e240000000800 */
[----:B0-----:R-:W-:-:S04]  /*0840*/  VIMNMX R5, R22, R5, PT ;  /* 0x0000000516057248 */ /* 0x001fc80003fe0100 */
[----:B------:R-:W-:-:S04]  /*0850*/  IADD3 R5, R5, -UR4, RZ ;  /* 0x8000000405057c10 */ /* 0x000fc8000fffe0ff */
[----:B------:R-:W-:-:S04]  /*0860*/  SHF.R.S32.HI R6, RZ, 0x1f, R5 ;  /* 0x0000001fff067819 */ /* 0x000fc80000011405 */
[----:B------:R-:W-:-:S04]  /*0870*/  LEA.HI R6, R6, R5, RZ, 0x5 ;  /* 0x0000000506067211 */ /* 0x000fc800078f28ff */
[----:B------:R-:W-:-:S05]  /*0880*/  SHF.R.S32.HI R6, RZ, 0x5, R6 ;  /* 0x00000005ff067819 */ /* 0x000fca0000011406 */
[----:B------:R-:W-:-:S07]  /*0890*/  IMAD R5, R6, 0x6, RZ ;  /* 0x0000000606057824 */ /* 0x000fce00078e02ff */
.L_x_3360:
        /* <DEDUP_REMOVED lines=8> */
.L_x_3361:
[----:B------:R-:W-:Y:S01]  /*0920*/  ULDC UR5, c[0x0][0x260] ;  /* 0x0000980000057ab9 */ /* 0x000fe20000000800 */
[C---:B---3--:R-:W-:Y:S02]  /*0930*/  ISETP.GT.AND P3, PT, R22.reuse, R3, PT ;  /* 0x000000031600720c */ /* 0x048fe40003f64270 */
[----:B------:R-:W-:Y:S02]  /*0940*/  CS2R R6, SRZ ;  /* 0x0000000000067805 */ /* 0x000fe4000001ff00 */
        /* <DEDUP_REMOVED lines=9> */
.L_x_3362:
        /* <DEDUP_REMOVED lines=8> */
.L_x_3363:
        /* <DEDUP_REMOVED lines=11> */
.L_x_3364:
[C---:B------:R-:W-:Y:S01]  /*0b10*/  VIMNMX R12, R22.reuse, UR4, PT ;  /* 0x00000004160c7c48 */ /* 0x040fe2000bfe0100 */
[----:B------:R-:W0:Y:S01]  /*0b20*/  S2UR UR5, SR_CgaCtaId ;  /* 0x00000000000579c3 */ /* 0x000e220000008800 */
[----:B------:R-:W-:Y:S01]  /*0b30*/  ISETP.GE.OR P0, PT, R22, R3, P0 ;  /* 0x000000031600720c */ /* 0x000fe20000706670 */
        /* <DEDUP_REMOVED lines=26> */
[----:B------:R-:W-:-:S07]  /*0ce0*/  PRMT R33, RZ, 0x5410, RZ ;  /* 0x00005410ff217816 */ /* 0x000fce00000000ff */
.L_x_3367:
        /* <DEDUP_REMOVED lines=14> */
[----:B-1----:R-:W2:Y:S01]  /*0dd0*/  LDG.E.128.CONSTANT R12, desc[UR6][R18.64] ;  /* 0x00000006120c7981 */ /* 0x002ea2000c1e9d00 */
[----:B------:R-:W0:Y:S03]  /*0de0*/  LDC R29, c[0x0][0x23c] ;  /* 0x00008f00ff1d7b82 */ /* 0x000e260000000800 */
[----:B------:R-:W1:Y:S01]  /*0df0*/  LDS.64 R20, [UR4] ;  /* 0x00000004ff147984 */ /* 0x000e620008000a00 */
[----:B0-----:R-:W-:-:S04]  /*0e00*/  LEA R16, P0, R29, R18, 0x2 ;  /* 0x000000121d107211 */ /* 0x001fc800078010ff */
[----:B------:R-:W-:-:S05]  /*0e10*/  LEA.HI.X R17, R29, R19, R24, 0x2, P0 ;  /* 0x000000131d117211 */ /* 0x000fca00000f1418 */
[----:B------:R0:W3:Y:S01]  /*0e20*/  LDG.E.128.CONSTANT R4, desc[UR6][R16.64] ;  /* 0x0000000610047981 */ /* 0x0000e2000c1e9d00 */
[----:B------:R-:W-:-:S05]  /*0e30*/  IMAD.WIDE R46, R29, 0x4, R16 ;  /* 0x000000041d2e7825 */ /* 0x000fca00078e0210 */
[----:B------:R-:W4:Y:S01]  /*0e40*/  LDG.E.128.CONSTANT R8, desc[UR6][R46.64] ;  /* 0x000000062e087981 */ /* 0x000f22000c1e9d00 */
[----:B--2---:R-:W-:Y:S02]  /*0e50*/  LOP3.LUT R23, R12, 0xf000f, RZ, 0xc0, !PT ;  /* 0x000f000f0c177812 */ /* 0x004fe400078ec0ff */
[----:B------:R-:W-:Y:S02]  /*0e60*/  LOP3.LUT R26, R13, 0xf000f, RZ, 0xc0, !PT ;  /* 0x000f000f0d1a7812 */ /* 0x000fe400078ec0ff */
[----:B------:R-:W-:Y:S02]  /*0e70*/  LOP3.LUT R27, R14, 0xf000f, RZ, 0xc0, !PT ;  /* 0x000f000f0e1b7812 */ /* 0x000fe400078ec0ff */
[----:B------:R-:W-:Y:S02]  /*0e80*/  LOP3.LUT R28, R15, 0xf000f, RZ, 0xc0, !PT ;  /* 0x000f000f0f1c7812 */ /* 0x000fe400078ec0ff */
[----:B------:R-:W-:Y:S02]  /*0e90*/  LOP3.LUT R23, R23, 0x64006400, RZ, 0xfc, !PT ;  /* 0x6400640017177812 */ /* 0x000fe400078efcff */
[----:B------:R-:W-:-:S02]  /*0ea0*/  LOP3.LUT R26, R26, 0x64006400, RZ, 0xfc, !PT ;  /* 0x640064001a1a7812 */ /* 0x000fc400078efcff */
[----:B------:R-:W-:Y:S01]  /*0eb0*/  LOP3.LUT R27, R27, 0x64006400, RZ, 0xfc, !PT ;  /* 0x640064001b1b7812 */ /* 0x000fe200078efcff */
[----:B0-----:R-:W-:Y:S01]  /*0ec0*/  HADD2 R16, R23, -1032, -1032 ;  /* 0xe408e40817107430 */ /* 0x001fe20000000000 */
[----:B------:R-:W-:Y:S01]  /*0ed0*/  LOP3.LUT R28, R28, 0x64006400, RZ, 0xfc, !PT ;  /* 0x640064001c1c7812 */ /* 0x000fe200078efcff */
[----:B------:R-:W-:Y:S02]  /*0ee0*/  HADD2 R30, R26, -1032, -1032 ;  /* 0xe408e4081a1e7430 */ /* 0x000fe40000000000 */
[----:B------:R-:W-:Y:S02]  /*0ef0*/  HADD2 R26, R27, -1032, -1032 ;  /* 0xe408e4081b1a7430 */ /* 0x000fe40000000000 */
[--C-:B------:R-:W-:Y:S02]  /*0f00*/  HADD2.F32 R23, -RZ, R16.reuse.H0_H0 ;  /* 0x20000010ff177230 */ /* 0x100fe40000004100 */
[----:B------:R-:W-:Y:S02]  /*0f10*/  HADD2 R28, R28, -1032, -1032 ;  /* 0xe408e4081c1c7430 */ /* 0x000fe40000000000 */
[----:B------:R-:W-:-:S02]  /*0f20*/  HADD2.F32 R37, -RZ, R16.H1_H1 ;  /* 0x30000010ff257230 */ /* 0x000fc40000004100 */
[----:B-1----:R-:W-:Y:S02]  /*0f30*/  HADD2.F32 R16, -RZ, R20.H0_H0 ;  /* 0x20000014ff107230 */ /* 0x002fe40000004100 */
[----:B------:R-:W-:Y:S02]  /*0f40*/  HADD2.F32 R39, -RZ, R30.H0_H0 ;  /* 0x2000001eff277230 */ /* 0x000fe40000004100 */
[----:B------:R-:W-:Y:S02]  /*0f50*/  HADD2.F32 R27, -RZ, R26.H0_H0 ;  /* 0x2000001aff1b7230 */ /* 0x000fe40000004100 */
[----:B------:R-:W-:Y:S01]  /*0f60*/  FFMA.FTZ R38, R23, R16, RZ ;  /* 0x0000001017267223 */ /* 0x000fe200000100ff */
[----:B------:R-:W-:Y:S02]  /*0f70*/  HADD2.F32 R17, -RZ, R28.H0_H0 ;  /* 0x2000001cff117230 */ /* 0x000fe40000004100 */
[C---:B------:R-:W-:Y:S01]  /*0f80*/  FFMA.FTZ R39, R16.reuse, R39, RZ ;  /* 0x0000002710277223 */ /* 0x040fe200000100ff */
[----:B------:R-:W-:Y:S01]  /*0f90*/  HFMA2.MMA R23, -RZ, RZ, 0, 0.0625 ;  /* 0x00002c00ff177435 */ /* 0x000fe200000001ff */
[----:B------:R-:W-:Y:S01]  /*0fa0*/  FFMA.FTZ R27, R16, R27, RZ ;  /* 0x0000001b101b7223 */ /* 0x000fe200000100ff */
[----:B------:R-:W-:-:S02]  /*0fb0*/  HADD2.F32 R20, -RZ, R20.H1_H1 ;  /* 0x30000014ff147230 */ /* 0x000fc40000004100 */
[----:B------:R-:W-:Y:S01]  /*0fc0*/  FFMA.FTZ R17, R16, R17, RZ ;  /* 0x0000001110117223 */ /* 0x000fe200000100ff */
[----:B------:R-:W-:Y:S01]  /*0fd0*/  LOP3.LUT R16, R12, 0xf000f0, RZ, 0xc0, !PT ;  /* 0x00f000f00c107812 */ /* 0x000fe200078ec0ff */
[----:B------:R-:W-:Y:S01]  /*0fe0*/  HADD2.F32 R26, -RZ, R26.H1_H1 ;  /* 0x3000001aff1a7230 */ /* 0x000fe20000004100 */
[----:B------:R-:W-:Y:S01]  /*0ff0*/  SHF.R.U32.HI R12, RZ, 0x8, R12 ;  /* 0x00000008ff0c7819 */ /* 0x000fe2000001160c */
[----:B------:R-:W-:Y:S01]  /*1000*/  HADD2.F32 R30, -RZ, R30.H1_H1 ;  /* 0x3000001eff1e7230 */ /* 0x000fe20000004100 */
[----:B------:R-:W-:Y:S01]  /*1010*/  LOP3.LUT R16, R16, 0x64006400, RZ, 0xfc, !PT ;  /* 0x6400640010107812 */ /* 0x000fe200078efcff */
[----:B------:R-:W-:Y:S02]  /*1020*/  HADD2.F32 R28, -RZ, R28.H1_H1 ;  /* 0x3000001cff1c7230 */ /* 0x000fe40000004100 */
[C---:B------:R-:W-:Y:S01]  /*1030*/  FFMA.FTZ R42, R20.reuse, R26, R27 ;  /* 0x0000001a142a7223 */ /* 0x040fe2000001001b */
[----:B------:R-:W-:Y:S01]  /*1040*/  LOP3.LUT R26, R13, 0xf000f0, RZ, 0xc0, !PT ;  /* 0x00f000f00d1a7812 */ /* 0x000fe200078ec0ff */
[----:B------:R-:W-:Y:S01]  /*1050*/  FFMA.FTZ R37, R37, R20, R38 ;  /* 0x0000001425257223 */ /* 0x000fe20000010026 */
[C---:B------:R-:W-:Y:S01]  /*1060*/  FFMA.FTZ R39, R20.reuse, R30, R39 ;  /* 0x0000001e14277223 */ /* 0x040fe20000010027 */
[----:B------:R-:W-:Y:S01]  /*1070*/  FFMA.FTZ R27, R20, R28, R17 ;  /* 0x0000001c141b7223 */ /* 0x000fe20000010011 */
[----:B------:R-:W-:Y:S01]  /*1080*/  LOP3.LUT R30, R14, 0xf000f0, RZ, 0xc0, !PT ;  /* 0x00f000f00e1e7812 */ /* 0x000fe200078ec0ff */
[----:B------:R-:W-:Y:S01]  /*1090*/  HFMA2 R28, R16, R23.H0_H0, -72, -72 ;  /* 0xd480d480101c7431 */ /* 0x000fe20000040017 */
[----:B------:R-:W-:Y:S01]  /*10a0*/  LOP3.LUT R20, R15, 0xf000f0, RZ, 0xc0, !PT ;  /* 0x00f000f00f147812 */ /* 0x000fe200078ec0ff */
[----:B------:R-:W0:Y:S01]  /*10b0*/  LDS.64 R16, [UR4+0x8] ;  /* 0x00000804ff107984 */ /* 0x000e220008000a00 */
[----:B------:R-:W-:Y:S01]  /*10c0*/  LOP3.LUT R26, R26, 0x64006400, RZ, 0xfc, !PT ;  /* 0x640064001a1a7812 */ /* 0x000fe200078efcff */
[----:B------:R-:W-:Y:S01]  /*10d0*/  HADD2.F32 R38, -RZ, R21.H0_H0 ;  /* 0x20000015ff267230 */ /* 0x000fe20000004100 */
[----:B------:R-:W-:-:S02]  /*10e0*/  LOP3.LUT R30, R30, 0x64006400, RZ, 0xfc, !PT ;  /* 0x640064001e1e7812 */ /* 0x000fc400078efcff */
[----:B------:R-:W-:Y:S01]  /*10f0*/  LOP3.LUT R20, R20, 0x64006400, RZ, 0xfc, !PT ;  /* 0x6400640014147812 */ /* 0x000fe200078efcff */
[-C--:B------:R-:W-:Y:S02]  /*1100*/  HFMA2 R31, R26, R23.reuse.H0_H0, -72, -72 ;  /* 0xd480d4801a1f7431 */ /* 0x080fe40000040017 */
[----:B------:R-:W-:Y:S02]  /*1110*/  HADD2.F32 R26, -RZ, R28.H0_H0 ;  /* 0x2000001cff1a7230 */ /* 0x000fe40000004100 */
[-C--:B------:R-:W-:Y:S01]  /*1120*/  HFMA2 R30, R30, R23.reuse.H0_H0, -72, -72 ;  /* 0xd480d4801e1e7431 */ /* 0x080fe20000040017 */
[----:B------:R-:W-:Y:S01]  /*1130*/  SHF.R.U32.HI R13, RZ, 0x8, R13 ;  /* 0x00000008ff0d7819 */ /* 0x000fe2000001160d */
[----:B------:R-:W-:Y:S02]  /*1140*/  HFMA2 R20, R20, R23.H0_H0, -72, -72 ;  /* 0xd480d48014147431 */ /* 0x000fe40000040017 */
[----:B------:R-:W-:Y:S02]  /*1150*/  HADD2.F32 R41, -RZ, R31.H0_H0 ;  /* 0x2000001fff297230 */ /* 0x000fe40000004100 */
[----:B------:R-:W-:Y:S01]  /*1160*/  FFMA.FTZ R26, R26, R38, R37 ;  /* 0x000000261a1a7223 */ /* 0x000fe20000010025 */
[----:B------:R-:W-:Y:S01]  /*1170*/  HADD2.F32 R37, -RZ, R30.H0_H0 ;  /* 0x2000001eff257230 */ /* 0x000fe20000004100 */
[----:B------:R-:W-:Y:S01]  /*1180*/  SHF.R.U32.HI R14, RZ, 0x8, R14 ;  /* 0x00000008ff0e7819 */ /* 0x000fe2000001160e */
[----:B------:R-:W-:-:S02]  /*1190*/  HADD2.F32 R40, -RZ, R20.H0_H0 ;  /* 0x20000014ff287230 */ /* 0x000fc40000004100 */
[C---:B------:R-:W-:Y:S01]  /*11a0*/  FFMA.FTZ R39, R38.reuse, R41, R39 ;  /* 0x0000002926277223 */ /* 0x040fe20000010027 */
[----:B------:R-:W-:Y:S02]  /*11b0*/  HADD2.F32 R20, -RZ, R20.H1_H1 ;  /* 0x30000014ff147230 */ /* 0x000fe40000004100 */
[C---:B------:R-:W-:Y:S01]  /*11c0*/  FFMA.FTZ R37, R38.reuse, R37, R42 ;  /* 0x0000002526257223 */ /* 0x040fe2000001002a */
[----:B------:R-:W-:Y:S02]  /*11d0*/  HADD2.F32 R31, -RZ, R31.H1_H1 ;  /* 0x3000001fff1f7230 */ /* 0x000fe40000004100 */
[----:B------:R-:W-:Y:S01]  /*11e0*/  FFMA.FTZ R27, R38, R40, R27 ;  /* 0x00000028261b7223 */ /* 0x000fe2000001001b */
[----:B------:R-:W-:Y:S01]  /*11f0*/  HADD2.F32 R38, -RZ, R21.H1_H1 ;  /* 0x30000015ff267230 */ /* 0x000fe20000004100 */
[----:B------:R-:W-:Y:S01]  /*1200*/  SHF.R.U32.HI R15, RZ, 0x8, R15 ;  /* 0x00000008ff0f7819 */ /* 0x000fe2000001160f */
[----:B------:R-:W-:Y:S02]  /*1210*/  HADD2.F32 R21, -RZ, R28.H1_H1 ;  /* 0x3000001cff157230 */ /* 0x000fe40000004100 */
[----:B------:R-:W-:-:S02]  /*1220*/  HADD2.F32 R30, -RZ, R30.H1_H1 ;  /* 0x3000001eff1e7230 */ /* 0x000fc40000004100 */
[C---:B------:R-:W-:Y:S01]  /*1230*/  FFMA.FTZ R27, R38.reuse, R20, R27 ;  /* 0x00000014261b7223 */ /* 0x040fe2000001001b */
[----:B------:R-:W-:Y:S01]  /*1240*/  FFMA.FTZ R31, R38, R31, R39 ;  /* 0x0000001f261f7223 */ /* 0x000fe20000010027 */
[----:B------:R-:W-:Y:S01]  /*1250*/  FFMA.FTZ R21, R21, R38, R26 ;  /* 0x0000002615157223 */ /* 0x000fe2000001001a */
[----:B------:R-:W-:Y:S01]  /*1260*/  LOP3.LUT R26, R12, 0xf000f, RZ, 0xc0, !PT ;  /* 0x000f000f0c1a7812 */ /* 0x000fe200078ec0ff */
[----:B------:R-:W-:Y:S01]  /*1270*/  FFMA.FTZ R30, R38, R30, R37 ;  /* 0x0000001e261e7223 */ /* 0x000fe20000010025 */
[----:B------:R-:W-:Y:S02]  /*1280*/  LOP3.LUT R20, R13, 0xf000f, RZ, 0xc0, !PT ;  /* 0x000f000f0d147812 */ /* 0x000fe400078ec0ff */
[----:B------:R-:W-:Y:S02]  /*1290*/  LOP3.LUT R26, R26, 0x64006400, RZ, 0xfc, !PT ;  /* 0x640064001a1a7812 */ /* 0x000fe400078efcff */
[----:B------:R-:W-:Y:S02]  /*12a0*/  LOP3.LUT R38, R14, 0xf000f, RZ, 0xc0, !PT ;  /* 0x000f000f0e267812 */ /* 0x000fe400078ec0ff */
[----:B------:R-:W-:Y:S01]  /*12b0*/  LOP3.LUT R39, R15, 0xf000f, RZ, 0xc0, !PT ;  /* 0x000f000f0f277812 */ /* 0x000fe200078ec0ff */
[----:B------:R-:W-:Y:S01]  /*12c0*/  HADD2 R37, R26, -1032, -1032 ;  /* 0xe408e4081a257430 */ /* 0x000fe20000000000 */
[----:B------:R-:W-:Y:S01]  /*12d0*/  LOP3.LUT R26, R20, 0x64006400, RZ, 0xfc, !PT ;  /* 0x64006400141a7812 */ /* 0x000fe200078efcff */
[--C-:B0-----:R-:W-:Y:S01]  /*12e0*/  HADD2.F32 R28, -RZ, R16.reuse.H0_H0 ;  /* 0x20000010ff1c7230 */ /* 0x101fe20000004100 */
[----:B------:R-:W-:Y:S01]  /*12f0*/  LOP3.LUT R20, R38, 0x64006400, RZ, 0xfc, !PT ;  /* 0x6400640026147812 */ /* 0x000fe200078efcff */
[----:B------:R-:W-:Y:S01]  /*1300*/  HADD2.F32 R16, -RZ, R16.H1_H1 ;  /* 0x30000010ff107230 */ /* 0x000fe20000004100 */
[----:B------:R-:W-:Y:S01]  /*1310*/  LOP3.LUT R39, R39, 0x64006400, RZ, 0xfc, !PT ;  /* 0x6400640027277812 */ /* 0x000fe200078efcff */
[----:B------:R-:W-:-:S02]  /*1320*/  HADD2.F32 R38, -RZ, R37.H0_H0 ;  /* 0x20000025ff267230 */ /* 0x000fc40000004100 */
[----:B------:R-:W-:Y:S02]  /*1330*/  HADD2 R26, R26, -1032, -1032 ;  /* 0xe408e4081a1a7430 */ /* 0x000fe40000000000 */
[----:B------:R-:W-:Y:S02]  /*1340*/  HADD2.F32 R37, -RZ, R37.H1_H1 ;  /* 0x30000025ff257230 */ /* 0x000fe40000004100 */
[----:B------:R-:W-:Y:S01]  /*1350*/  HADD2 R20, R20, -1032, -1032 ;  /* 0xe408e40814147430 */ /* 0x000fe20000000000 */
[----:B------:R-:W-:Y:S01]  /*1360*/  LOP3.LUT R12, R12, 0xf000f0, RZ, 0xc0, !PT ;  /* 0x00f000f00c0c7812 */ /* 0x000fe200078ec0ff */
[----:B------:R-:W-:Y:S01]  /*1370*/  FFMA.FTZ R38, R38, R28, R21 ;  /* 0x0000001c26267223 */ /* 0x000fe20000010015 */
[----:B------:R-:W-:Y:S02]  /*1380*/  HADD2 R21, R39, -1032, -1032 ;  /* 0xe408e40827157430 */ /* 0x000fe40000000000 */
[----:B------:R-:W-:Y:S01]  /*1390*/  HADD2.F32 R40, -RZ, R26.H0_H0 ;  /* 0x2000001aff287230 */ /* 0x000fe20000004100 */
[----:B------:R-:W-:Y:S01]  /*13a0*/  LOP3.LUT R13, R13, 0xf000f0, RZ, 0xc0, !PT ;  /* 0x00f000f00d0d7812 */ /* 0x000fe200078ec0ff */
        /* <DEDUP_REMOVED lines=10> */
[----:B------:R-:W-:Y:S01]  /*1450*/  LOP3.LUT R12, R12, 0x64006400, RZ, 0xfc, !PT ;  /* 0x640064000c0c7812 */ /* 0x000fe200078efcff */
[----:B------:R-:W-:Y:S01]  /*1460*/  FFMA.FTZ R27, R28, R39, R27 ;  /* 0x000000271c1b7223 */ /* 0x000fe2000001001b */
[----:B------:R-:W-:Y:S02]  /*1470*/  LOP3.LUT R26, R13, 0x64006400, RZ, 0xfc, !PT ;  /* 0x640064000d1a7812 */ /* 0x000fe400078efcff */
[----:B------:R-:W-:Y:S01]  /*1480*/  LOP3.LUT R14, R14, 0xf000f0, RZ, 0xc0, !PT ;  /* 0x00f000f00e0e7812 */ /* 0x000fe200078ec0ff */
[----:B------:R-:W-:Y:S01]  /*1490*/  FFMA.FTZ R16, R16, R20, R27 ;  /* 0x0000001410107223 */ /* 0x000fe2000001001b */
[----:B------:R-:W-:Y:S01]  /*14a0*/  LOP3.LUT R13, R15, 0xf000f0, RZ, 0xc0, !PT ;  /* 0x00f000f00f0d7812 */ /* 0x000fe200078ec0ff */
[----:B------:R-:W0:Y:S01]  /*14b0*/  LDS.64 R20, [UR4+0x10] ;  /* 0x00001004ff147984 */ /* 0x000e220008000a00 */
[-C--:B------:R-:W-:Y:S01]  /*14c0*/  HFMA2 R27, R12, R23.reuse.H0_H0, -72, -72 ;  /* 0xd480d4800c1b7431 */ /* 0x080fe20000040017 */
[----:B------:R-:W-:Y:S01]  /*14d0*/  LOP3.LUT R14, R14, 0x64006400, RZ, 0xfc, !PT ;  /* 0x640064000e0e7812 */ /* 0x000fe200078efcff */
[----:B------:R-:W-:Y:S01]  /*14e0*/  HFMA2 R15, R26, R23.H0_H0, -72, -72 ;  /* 0xd480d4801a0f7431 */ /* 0x000fe20000040017 */
[----:B------:R-:W-:Y:S01]  /*14f0*/  LOP3.LUT R12, R13, 0x64006400, RZ, 0xfc, !PT ;  /* 0x640064000d0c7812 */ /* 0x000fe200078efcff */
[----:B------:R-:W-:-:S02]  /*1500*/  HADD2.F32 R13, -RZ, R17.H0_H0 ;  /* 0x20000011ff0d7230 */ /* 0x000fc40000004100 */
[-C--:B------:R-:W-:Y:S02]  /*1510*/  HFMA2 R14, R14, R23.reuse.H0_H0, -72, -72 ;  /* 0xd480d4800e0e7431 */ /* 0x080fe40000040017 */
[----:B------:R-:W-:Y:S02]  /*1520*/  HADD2.F32 R26, -RZ, R15.H0_H0 ;  /* 0x2000000fff1a7230 */ /* 0x000fe40000004100 */
[----:B------:R-:W-:Y:S02]  /*1530*/  HFMA2 R12, R12, R23.H0_H0, -72, -72 ;  /* 0xd480d4800c0c7431 */ /* 0x000fe40000040017 */
[----:B------:R-:W-:Y:S02]  /*1540*/  HADD2.F32 R37, -RZ, R27.H0_H0 ;  /* 0x2000001bff257230 */ /* 0x000fe40000004100 */
        /* <DEDUP_REMOVED lines=8> */
[----:B------:R-:W-:Y:S01]  /*15d0*/  HADD2.F32 R14, -RZ, R14.H1_H1 ;  /* 0x3000000eff0e7230 */ /* 0x000fe20000004100 */
[----:B---3--:R-:W-:Y:S01]  /*15e0*/  LOP3.LUT R13, R4, 0xf000f, RZ, 0xc0, !PT ;  /* 0x000f000f040d7812 */ /* 0x008fe200078ec0ff */
[----:B------:R-:W-:Y:S02]  /*15f0*/  HADD2.F32 R27, -RZ, R27.H1_H1 ;  /* 0x3000001bff1b7230 */ /* 0x000fe40000004100 */
[C---:B------:R-:W-:Y:S01]  /*1600*/  FFMA.FTZ R45, R17.reuse, R15, R26 ;  /* 0x0000000f112d7223 */ /* 0x040fe2000001001a */
[----:B------:R-:W-:Y:S01]  /*1610*/  LOP3.LUT R15, R6, 0xf000f, RZ, 0xc0, !PT ;  /* 0x000f000f060f7812 */ /* 0x000fe200078ec0ff */
[----:B------:R-:W-:Y:S01]  /*1620*/  FFMA.FTZ R26, R17, R14, R37 ;  /* 0x0000000e111a7223 */ /* 0x000fe20000010025 */
        /* <DEDUP_REMOVED lines=8> */
[----:B------:R-:W-:Y:S01]  /*16b0*/  HADD2 R14, R13, -1032, -1032 ;  /* 0xe408e4080d0e7430 */ /* 0x000fe20000000000 */
[----:B------:R-:W-:Y:S01]  /*16c0*/  LOP3.LUT R28, R28, 0x64006400, RZ, 0xfc, !PT ;  /* 0x640064001c1c7812 */ /* 0x000fe200078efcff */
[----:B------:R-:W-:Y:S02]  /*16d0*/  HADD2 R31, R15, -1032, -1032 ;  /* 0xe408e4080f1f7430 */ /* 0x000fe40000000000 */
[----:B------:R-:W-:-:S04]  /*16e0*/  IMAD.WIDE R12, R29, 0x4, R46 ;  /* 0x000000041d0c7825 */ /* 0x000fc800078e022e */
[----:B------:R-:W-:Y:S02]  /*16f0*/  HADD2 R30, R30, -1032, -1032 ;  /* 0xe408e4081e1e7430 */ /* 0x000fe40000000000 */
[----:B------:R-:W-:Y:S02]  /*1700*/  HADD2 R28, R28, -1032, -1032 ;  /* 0xe408e4081c1c7430 */ /* 0x000fe40000000000 */
[--C-:B------:R-:W-:Y:S02]  /*1710*/  HADD2.F32 R17, -RZ, R14.reuse.H0_H0 ;  /* 0x2000000eff117230 */ /* 0x100fe40000004100 */
[----:B------:R-:W-:Y:S02]  /*1720*/  HADD2.F32 R41, -RZ, R14.H1_H1 ;  /* 0x3000000eff297230 */ /* 0x000fe40000004100 */
[----:B0-----:R-:W-:Y:S02]  /*1730*/  HADD2.F32 R14, -RZ, R20.H0_H0 ;  /* 0x20000014ff0e7230 */ /* 0x001fe40000004100 */
[----:B------:R-:W-:-:S02]  /*1740*/  HADD2.F32 R29, -RZ, R31.H0_H0 ;  /* 0x2000001fff1d7230 */ /* 0x000fc40000004100 */
[----:B------:R-:W-:Y:S02]  /*1750*/  HADD2.F32 R43, -RZ, R30.H0_H0 ;  /* 0x2000001eff2b7230 */ /* 0x000fe40000004100 */
[----:B------:R-:W-:Y:S02]  /*1760*/  HADD2.F32 R15, -RZ, R28.H0_H0 ;  /* 0x2000001cff0f7230 */ /* 0x000fe40000004100 */
[----:B------:R-:W-:Y:S02]  /*1770*/  HADD2.F32 R16, -RZ, R20.H1_H1 ;  /* 0x30000014ff107230 */ /* 0x000fe40000004100 */
[----:B------:R-:W-:Y:S01]  /*1780*/  FFMA.FTZ R20, R17, R14, RZ ;  /* 0x0000000e11147223 */ /* 0x000fe200000100ff */
[C---:B------:R-:W-:Y:S01]  /*1790*/  FFMA.FTZ R17, R14.reuse, R29, RZ ;  /* 0x0000001d0e117223 */ /* 0x040fe200000100ff */
[C---:B------:R-:W-:Y:S01]  /*17a0*/  FFMA.FTZ R43, R14.reuse, R43, RZ ;  /* 0x0000002b0e2b7223 */ /* 0x040fe200000100ff */
[----:B------:R-:W-:Y:S01]  /*17b0*/  FFMA.FTZ R29, R14, R15, RZ ;  /* 0x0000000f0e1d7223 */ /* 0x000fe200000100ff */
[----:B------:R-:W-:-:S02]  /*17c0*/  HADD2.F32 R14, -RZ, R30.H1_H1 ;  /* 0x3000001eff0e7230 */ /* 0x000fc40000004100 */
[----:B------:R-:W-:Y:S01]  /*17d0*/  FFMA.FTZ R41, R41, R16, R20 ;  /* 0x0000001029297223 */ /* 0x000fe20000010014 */
[----:B------:R-:W-:Y:S01]  /*17e0*/  HADD2.F32 R38, -RZ, R31.H1_H1 ;  /* 0x3000001fff267230 */ /* 0x000fe20000004100 */
[----:B------:R-:W-:Y:S01]  /*17f0*/  LOP3.LUT R30, R4, 0xf000f0, RZ, 0xc0, !PT ;  /* 0x00f000f0041e7812 */ /* 0x000fe200078ec0ff */
[----:B------:R-:W-:Y:S02]  /*1800*/  HADD2.F32 R28, -RZ, R28.H1_H1 ;  /* 0x3000001cff1c7230 */ /* 0x000fe40000004100 */
[C---:B------:R-:W-:Y:S02]  /*1810*/  FFMA.FTZ R43, R16.reuse, R14, R43 ;  /* 0x0000000e102b7223 */ /* 0x040fe4000001002b */
[----:B------:R-:W2:Y:S01]  /*1820*/  LDG.E.128.CONSTANT R12, desc[UR6][R12.64] ;  /* 0x000000060c0c7981 */ /* 0x000ea2000c1e9d00 */
[C---:B------:R-:W-:Y:S01]  /*1830*/  FFMA.FTZ R20, R16.reuse, R38, R17 ;  /* 0x0000002610147223 */ /* 0x040fe20000010011 */
[----:B------:R-:W-:Y:S01]  /*1840*/  FFMA.FTZ R29, R16, R28, R29 ;  /* 0x0000001c101d7223 */ /* 0x000fe2000001001d */
[----:B------:R-:W-:-:S02]  /*1850*/  LOP3.LUT R16, R7, 0xf000f0, RZ, 0xc0, !PT ;  /* 0x00f000f007107812 */ /* 0x000fc400078ec0ff */
[----:B------:R-:W-:Y:S02]  /*1860*/  LOP3.LUT R30, R30, 0x64006400, RZ, 0xfc, !PT ;  /* 0x640064001e1e7812 */ /* 0x000fe400078efcff */
[----:B------:R-:W-:Y:S02]  /*1870*/  LOP3.LUT R16, R16, 0x64006400, RZ, 0xfc, !PT ;  /* 0x6400640010107812 */ /* 0x000fe400078efcff */
[----:B------:R-:W-:-:S03]  /*1880*/  LOP3.LUT R28, R5, 0xf000f0, RZ, 0xc0, !PT ;  /* 0x00f000f0051c7812 */ /* 0x000fc600078ec0ff */
[-C--:B------:R-:W-:Y:S02]  /*1890*/  HFMA2 R37, R16, R23.reuse.H0_H0, -72, -72 ;  /* 0xd480d48010257431 */ /* 0x080fe40000040017 */
[----:B------:R-:W0:Y:S01]  /*18a0*/  LDS.64 R16, [UR4+0x18] ;  /* 0x00001804ff107984 */ /* 0x000e220008000a00 */
[----:B------:R-:W-:Y:S02]  /*18b0*/  LOP3.LUT R28, R28, 0x64006400, RZ, 0xfc, !PT ;  /* 0x640064001c1c7812 */ /* 0x000fe400078efcff */
[----:B------:R-:W-:Y:S01]  /*18c0*/  LOP3.LUT R38, R6, 0xf000f0, RZ, 0xc0, !PT ;  /* 0x00f000f006267812 */ /* 0x000fe200078ec0ff */
[-C--:B------:R-:W-:Y:S02]  /*18d0*/  HFMA2 R30, R30, R23.reuse.H0_H0, -72, -72 ;  /* 0xd480d4801e1e7431 */ /* 0x080fe40000040017 */
[----:B------:R-:W-:Y:S01]  /*18e0*/  HFMA2 R28, R28, R23.H0_H0, -72, -72 ;  /* 0xd480d4801c1c7431 */ /* 0x000fe20000040017 */
[----:B------:R-:W-:Y:S01]  /*18f0*/  LOP3.LUT R38, R38, 0x64006400, RZ, 0xfc, !PT ;  /* 0x6400640026267812 */ /* 0x000fe200078efcff */
[----:B------:R-:W-:-:S02]  /*1900*/  HADD2.F32 R42, -RZ, R21.H0_H0 ;  /* 0x20000015ff2a7230 */ /* 0x000fc40000004100 */
[----:B------:R-:W-:Y:S02]  /*1910*/  HADD2.F32 R40, -RZ, R30.H0_H0 ;  /* 0x2000001eff287230 */ /* 0x000fe40000004100 */
[----:B------:R-:W-:Y:S02]  /*1920*/  HADD2.F32 R39, -RZ, R28.H0_H0 ;  /* 0x2000001cff277230 */ /* 0x000fe40000004100 */
[----:B------:R-:W-:Y:S02]  /*1930*/  HFMA2 R31, R38, R23.H0_H0, -72, -72 ;  /* 0xd480d480261f7431 */ /* 0x000fe40000040017 */
[----:B------:R-:W-:Y:S02]  /*1940*/  HADD2.F32 R21, -RZ, R21.H1_H1 ;  /* 0x30000015ff157230 */ /* 0x000fe40000004100 */
[----:B------:R-:W-:Y:S01]  /*1950*/  FFMA.FTZ R41, R40, R42, R41 ;  /* 0x0000002a28297223 */ /* 0x000fe20000010029 */
[----:B------:R-:W-:Y:S02]  /*1960*/  HADD2.F32 R30, -RZ, R30.H1_H1 ;  /* 0x3000001eff1e7230 */ /* 0x000fe40000004100 */
[----:B------:R-:W-:Y:S01]  /*1970*/  FFMA.FTZ R38, R42, R39, R43 ;  /* 0x000000272a267223 */ /* 0x000fe2000001002b */
[----:B------:R-:W-:-:S02]  /*1980*/  HADD2.F32 R39, -RZ, R31.H0_H0 ;  /* 0x2000001fff277230 */ /* 0x000fc40000004100 */
[----:B------:R-:W-:Y:S02]  /*1990*/  HADD2.F32 R40, -RZ, R37.H0_H0 ;  /* 0x20000025ff287230 */ /* 0x000fe40000004100 */
[----:B------:R-:W-:Y:S01]  /*19a0*/  HADD2.F32 R28, -RZ, R28.H1_H1 ;  /* 0x3000001cff1c7230 */ /* 0x000fe20000004100 */
[----:B------:R-:W-:Y:S01]  /*19b0*/  SHF.R.U32.HI R4, RZ, 0x8, R4 ;  /* 0x00000008ff047819 */ /* 0x000fe20000011604 */
[----:B------:R-:W-:Y:S01]  /*19c0*/  FFMA.FTZ R41, R30, R21, R41 ;  /* 0x000000151e297223 */ /* 0x000fe20000010029 */
[----:B------:R-:W-:Y:S02]  /*19d0*/  HADD2.F32 R31, -RZ, R31.H1_H1 ;  /* 0x3000001fff1f7230 */ /* 0x000fe40000004100 */
[C---:B------:R-:W-:Y:S01]  /*19e0*/  FFMA.FTZ R20, R42.reuse, R39, R20 ;  /* 0x000000272a147223 */ /* 0x040fe20000010014 */
[----:B------:R-:W-:Y:S02]  /*19f0*/  HADD2.F32 R30, -RZ, R37.H1_H1 ;  /* 0x30000025ff1e7230 */ /* 0x000fe40000004100 */
[----:B------:R-:W-:Y:S01]  /*1a00*/  FFMA.FTZ R29, R42, R40, R29 ;  /* 0x000000282a1d7223 */ /* 0x000fe2000001001d */
[C---:B------:R-:W-:Y:S01]  /*1a10*/  FFMA.FTZ R38, R21.reuse, R28, R38 ;  /* 0x0000001c15267223 */ /* 0x040fe20000010026 */
[----:B------:R-:W-:Y:S01]  /*1a20*/  LOP3.LUT R28, R4, 0xf000f, RZ, 0xc0, !PT ;  /* 0x000f000f041c7812 */ /* 0x000fe200078ec0ff */
[C---:B------:R-:W-:Y:S01]  /*1a30*/  FFMA.FTZ R20, R21.reuse, R31, R20 ;  /* 0x0000001f15147223 */ /* 0x040fe20000010014 */
[----:B------:R-:W-:Y:S01]  /*1a40*/  SHF.R.U32.HI R5, RZ, 0x8, R5 ;  /* 0x00000008ff057819 */ /* 0x000fe20000011605 */
[----:B------:R-:W-:Y:S01]  /*1a50*/  FFMA.FTZ R29, R21, R30, R29 ;  /* 0x0000001e151d7223 */ /* 0x000fe2000001001d */
[----:B------:R-:W-:-:S02]  /*1a60*/  SHF.R.U32.HI R6, RZ, 0x8, R6 ;  /* 0x00000008ff067819 */ /* 0x000fc40000011606 */
[----:B------:R-:W-:Y:S02]  /*1a70*/  SHF.R.U32.HI R7, RZ, 0x8, R7 ;  /* 0x00000008ff077819 */ /* 0x000fe40000011607 */
        /* <DEDUP_REMOVED lines=8> */
[----:B0-----:R-:W-:Y:S02]  /*1b00*/  HADD2.F32 R37, -RZ, R16.H0_H0 ;  /* 0x20000010ff257230 */ /* 0x001fe40000004100 */
[----:B------:R-:W-:Y:S02]  /*1b10*/  HADD2 R30, R30, -1032, -1032 ;  /* 0xe408e4081e1e7430 */ /* 0x000fe40000000000 */
[----:B------:R-:W-:Y:S02]  /*1b20*/  HADD2.F32 R42, -RZ, R21.H0_H0 ;  /* 0x20000015ff2a7230 */ /* 0x000fe40000004100 */
[----:B------:R-:W-:Y:S02]  /*1b30*/  HADD2 R31, R31, -1032, -1032 ;  /* 0xe408e4081f1f7430 */ /* 0x000fe40000000000 */
[----:B------:R-:W-:-:S02]  /*1b40*/  HADD2 R28, R28, -1032, -1032 ;  /* 0xe408e4081c1c7430 */ /* 0x000fc40000000000 */
[----:B------:R-:W-:Y:S01]  /*1b50*/  FFMA.FTZ R42, R42, R37, R41 ;  /* 0x000000252a2a7223 */ /* 0x000fe20000010029 */
[----:B------:R-:W-:Y:S02]  /*1b60*/  HADD2.F32 R41, -RZ, R30.H0_H0 ;  /* 0x2000001eff297230 */ /* 0x000fe40000004100 */
[----:B------:R-:W-:Y:S02]  /*1b70*/  HADD2.F32 R39, -RZ, R31.H0_H0 ;  /* 0x2000001fff277230 */ /* 0x000fe40000004100 */
[----:B------:R-:W-:Y:S02]  /*1b80*/  HADD2.F32 R40, -RZ, R28.H0_H0 ;  /* 0x2000001cff287230 */ /* 0x000fe40000004100 */
[C---:B------:R-:W-:Y:S01]  /*1b90*/  FFMA.FTZ R38, R37.reuse, R41, R38 ;  /* 0x0000002925267223 */ /* 0x040fe20000010026 */
[C---:B------:R-:W-:Y:S02]  /*1ba0*/  FFMA.FTZ R20, R37.reuse, R39, R20 ;  /* 0x0000002725147223 */ /* 0x040fe40000010014 */
[----:B------:R-:W-:Y:S01]  /*1bb0*/  FFMA.FTZ R29, R37, R40, R29 ;  /* 0x00000028251d7223 */ /* 0x000fe2000001001d */
[----:B------:R-:W-:Y:S01]  /*1bc0*/  HADD2.F32 R37, -RZ, R21.H1_H1 ;  /* 0x30000015ff257230 */ /* 0x000fe20000004100 */
[----:B------:R-:W-:Y:S01]  /*1bd0*/  LOP3.LUT R4, R4, 0xf000f0, RZ, 0xc0, !PT ;  /* 0x00f000f004047812 */ /* 0x000fe200078ec0ff */
[----:B------:R-:W-:-:S02]  /*1be0*/  HADD2.F32 R21, -RZ, R16.H1_H1 ;  /* 0x30000010ff157230 */ /* 0x000fc40000004100 */
[----:B------:R-:W-:Y:S01]  /*1bf0*/  HADD2.F32 R28, -RZ, R28.H1_H1 ;  /* 0x3000001cff1c7230 */ /* 0x000fe20000004100 */
[----:B------:R-:W-:Y:S01]  /*1c00*/  LOP3.LUT R16, R5, 0xf000f0, RZ, 0xc0, !PT ;  /* 0x00f000f005107812 */ /* 0x000fe200078ec0ff */
[----:B------:R-:W-:Y:S01]  /*1c10*/  HADD2.F32 R30, -RZ, R30.H1_H1 ;  /* 0x3000001eff1e7230 */ /* 0x000fe20000004100 */
[----:B------:R-:W-:Y:S02]  /*1c20*/  LOP3.LUT R6, R6, 0xf000f0, RZ, 0xc0, !PT ;  /* 0x00f000f006067812 */ /* 0x000fe400078ec0ff */
[C---:B------:R-:W-:Y:S01]  /*1c30*/  FFMA.FTZ R29, R21.reuse, R28, R29 ;  /* 0x0000001c151d7223 */ /* 0x040fe2000001001d */
[----:B------:R-:W-:Y:S02]  /*1c40*/  LOP3.LUT R28, R4, 0x64006400, RZ, 0xfc, !PT ;  /* 0x64006400041c7812 */ /* 0x000fe400078efcff */
[----:B------:R-:W0:Y:S01]  /*1c50*/  LDS.64 R4, [UR4+0x20] ;  /* 0x00002004ff047984 */ /* 0x000e220008000a00 */
[----:B------:R-:W-:Y:S01]  /*1c60*/  LOP3.LUT R16, R16, 0x64006400, RZ, 0xfc, !PT ;  /* 0x6400640010107812 */ /* 0x000fe200078efcff */
[----:B------:R-:W-:Y:S01]  /*1c70*/  FFMA.FTZ R38, R21, R30, R38 ;  /* 0x0000001e15267223 */ /* 0x000fe20000010026 */
[----:B------:R-:W-:-:S02]  /*1c80*/  LOP3.LUT R6, R6, 0x64006400, RZ, 0xfc, !PT ;  /* 0x6400640006067812 */ /* 0x000fc400078efcff */
[----:B------:R-:W-:Y:S01]  /*1c90*/  LOP3.LUT R30, R7, 0xf000f0, RZ, 0xc0, !PT ;  /* 0x00f000f0071e7812 */ /* 0x000fe200078ec0ff */
[----:B------:R-:W-:Y:S02]  /*1ca0*/  HADD2.F32 R31, -RZ, R31.H1_H1 ;  /* 0x3000001fff1f7230 */ /* 0x000fe40000004100 */
[-C--:B------:R-:W-:Y:S02]  /*1cb0*/  HFMA2 R16, R16, R23.reuse.H0_H0, -72, -72 ;  /* 0xd480d48010107431 */ /* 0x080fe40000040017 */
[-C--:B------:R-:W-:Y:S01]  /*1cc0*/  HFMA2 R7, R6, R23.reuse.H0_H0, -72, -72 ;  /* 0xd480d48006077431 */ /* 0x080fe20000040017 */
[----:B------:R-:W-:Y:S01]  /*1cd0*/  LOP3.LUT R6, R30, 0x64006400, RZ, 0xfc, !PT ;  /* 0x640064001e067812 */ /* 0x000fe200078efcff */
[----:B------:R-:W-:Y:S01]  /*1ce0*/  FFMA.FTZ R42, R37, R21, R42 ;  /* 0x00000015252a7223 */ /* 0x000fe2000001002a */
[----:B------:R-:W-:Y:S01]  /*1cf0*/  FFMA.FTZ R20, R21, R31, R20 ;  /* 0x0000001f15147223 */ /* 0x000fe20000010014 */
[----:B------:R-:W-:Y:S02]  /*1d00*/  HADD2.F32 R21, -RZ, R17.H0_H0 ;  /* 0x20000011ff157230 */ /* 0x000fe40000004100 */
[----:B------:R-:W-:-:S02]  /*1d10*/  HFMA2 R28, R28, R23.H0_H0, -72, -72 ;  /* 0xd480d4801c1c7431 */ /* 0x000fc40000040017 */
[----:B------:R-:W-:Y:S02]  /*1d20*/  HADD2.F32 R30, -RZ, R16.H0_H0 ;  /* 0x20000010ff1e7230 */ /* 0x000fe40000004100 */
[----:B------:R-:W-:Y:S02]  /*1d30*/  HFMA2 R6, R6, R23.H0_H0, -72, -72 ;  /* 0xd480d48006067431 */ /* 0x000fe40000040017 */
[----:B------:R-:W-:Y:S02]  /*1d40*/  HADD2.F32 R31, -RZ, R7.H0_H0 ;  /* 0x20000007ff1f7230 */ /* 0x000fe40000004100 */
[----:B------:R-:W-:Y:S02]  /*1d50*/  HADD2.F32 R37, -RZ, R28.H0_H0 ;  /* 0x2000001cff257230 */ /* 0x000fe40000004100 */
[C---:B------:R-:W-:Y:S01]  /*1d60*/  FFMA.FTZ R30, R21.reuse, R30, R38 ;  /* 0x0000001e151e7223 */ /* 0x040fe20000010026 */
[----:B------:R-:W-:Y:S02]  /*1d70*/  HADD2.F32 R38, -RZ, R6.H0_H0 ;  /* 0x20000006ff267230 */ /* 0x000fe40000004100 */
[----:B------:R-:W-:Y:S01]  /*1d80*/  FFMA.FTZ R20, R21, R31, R20 ;  /* 0x0000001f15147223 */ /* 0x000fe20000010014 */
[----:B------:R-:W-:-:S02]  /*1d90*/  HADD2.F32 R31, -RZ, R28.H1_H1 ;  /* 0x3000001cff1f7230 */ /* 0x000fc40000004100 */
[----:B------:R-:W-:Y:S02]  /*1da0*/  HADD2.F32 R17, -RZ, R17.H1_H1 ;  /* 0x30000011ff117230 */ /* 0x000fe40000004100 */
[----:B------:R-:W-:Y:S02]  /*1db0*/  HADD2.F32 R28, -RZ, R16.H1_H1 ;  /* 0x30000010ff1c7230 */ /* 0x000fe40000004100 */
[----:B------:R-:W-:Y:S02]  /*1dc0*/  HADD2.F32 R7, -RZ, R7.H1_H1 ;  /* 0x30000007ff077230 */ /* 0x000fe40000004100 */
[----:B------:R-:W-:Y:S01]  /*1dd0*/  FFMA.FTZ R16, R21, R38, R29 ;  /* 0x0000002615107223 */ /* 0x000fe2000001001d */
[C---:B------:R-:W-:Y:S02]  /*1de0*/  FFMA.FTZ R29, R17.reuse, R28, R30 ;  /* 0x0000001c111d7223 */ /* 0x040fe4000001001e */
[----:B------:R-:W-:Y:S01]  /*1df0*/  FFMA.FTZ R28, R17, R7, R20 ;  /* 0x00000007111c7223 */ /* 0x000fe20000010014 */
[----:B----4-:R-:W-:Y:S01]  /*1e00*/  LOP3.LUT R7, R8, 0xf000f, RZ, 0xc0, !PT ;  /* 0x000f000f08077812 */ /* 0x010fe200078ec0ff */
[----:B------:R-:W-:Y:S01]  /*1e10*/  FFMA.FTZ R42, R37, R21, R42 ;  /* 0x00000015252a7223 */ /* 0x000fe2000001002a */
[----:B------:R-:W-:-:S02]  /*1e20*/  LOP3.LUT R30, R10, 0xf000f, RZ, 0xc0, !PT ;  /* 0x000f000f0a1e7812 */ /* 0x000fc400078ec0ff */
[----:B------:R-:W-:Y:S02]  /*1e30*/  LOP3.LUT R20, R9, 0xf000f, RZ, 0xc0, !PT ;  /* 0x000f000f09147812 */ /* 0x000fe400078ec0ff */
[----:B------:R-:W-:Y:S02]  /*1e40*/  LOP3.LUT R37, R11, 0xf000f, RZ, 0xc0, !PT ;  /* 0x000f000f0b257812 */ /* 0x000fe400078ec0ff */
[----:B------:R-:W-:Y:S02]  /*1e50*/  LOP3.LUT R7, R7, 0x64006400, RZ, 0xfc, !PT ;  /* 0x6400640007077812 */ /* 0x000fe400078efcff */
[----:B------:R-:W-:Y:S01]  /*1e60*/  LOP3.LUT R30, R30, 0x64006400, RZ, 0xfc, !PT ;  /* 0x640064001e1e7812 */ /* 0x000fe200078efcff */
[----:B------:R-:W-:Y:S01]  /*1e70*/  FFMA.FTZ R21, R31, R17, R42 ;  /* 0x000000111f157223 */ /* 0x000fe2000001002a */
[----:B------:R-:W-:Y:S02]  /*1e80*/  LOP3.LUT R20, R20, 0x64006400, RZ, 0xfc, !PT ;  /* 0x6400640014147812 */ /* 0x000fe400078efcff */
[----:B------:R-:W-:Y:S01]  /*1e90*/  LOP3.LUT R38, R37, 0x64006400, RZ, 0xfc, !PT ;  /* 0x6400640025267812 */ /* 0x000fe200078efcff */
[----:B------:R-:W-:-:S02]  /*1ea0*/  HADD2.F32 R31, -RZ, R6.H1_H1 ;  /* 0x30000006ff1f7230 */ /* 0x000fc40000004100 */
[----:B------:R-:W-:Y:S02]  /*1eb0*/  HADD2 R6, R7, -1032, -1032 ;  /* 0xe408e40807067430 */ /* 0x000fe40000000000 */
[----:B------:R-:W-:Y:S02]  /*1ec0*/  HADD2 R37, R30, -1032, -1032 ;  /* 0xe408e4081e257430 */ /* 0x000fe40000000000 */
[----:B------:R-:W-:Y:S02]  /*1ed0*/  HADD2 R20, R20, -1032, -1032 ;  /* 0xe408e40814147430 */ /* 0x000fe40000000000 */
[----:B------:R-:W-:Y:S02]  /*1ee0*/  HADD2 R30, R38, -1032, -1032 ;  /* 0xe408e408261e7430 */ /* 0x000fe40000000000 */
[--C-:B------:R-:W-:Y:S02]  /*1ef0*/  HADD2.F32 R43, -RZ, R6.reuse.H0_H0 ;  /* 0x20000006ff2b7230 */ /* 0x100fe40000004100 */
[----:B------:R-:W-:Y:S01]  /*1f00*/  FFMA.FTZ R31, R17, R31, R16 ;  /* 0x0000001f111f7223 */ /* 0x000fe20000010010 */
[----:B------:R-:W-:-:S02]  /*1f10*/  HADD2.F32 R39, -RZ, R6.H1_H1 ;  /* 0x30000006ff277230 */ /* 0x000fc40000004100 */
[----:B0-----:R-:W-:Y:S02]  /*1f20*/  HADD2.F32 R6, -RZ, R4.H0_H0 ;  /* 0x20000004ff067230 */ /* 0x001fe40000004100 */
[----:B------:R-:W-:Y:S02]  /*1f30*/  HADD2.F32 R41, -RZ, R20.H0_H0 ;  /* 0x20000014ff297230 */ /* 0x000fe40000004100 */
[----:B------:R-:W-:Y:S02]  /*1f40*/  HADD2.F32 R17, -RZ, R37.H0_H0 ;  /* 0x20000025ff117230 */ /* 0x000fe40000004100 */
[----:B------:R-:W-:Y:S02]  /*1f50*/  HADD2.F32 R7, -RZ, R30.H0_H0 ;  /* 0x2000001eff077230 */ /* 0x000fe40000004100 */
[----:B------:R-:W-:Y:S01]  /*1f60*/  FFMA.FTZ R16, R43, R6, RZ ;  /* 0x000000062b107223 */ /* 0x000fe200000100ff */
[----:B------:R-:W-:Y:S02]  /*1f70*/  HADD2.F32 R4, -RZ, R4.H1_H1 ;  /* 0x30000004ff047230 */ /* 0x000fe40000004100 */
[C---:B------:R-:W-:Y:S01]  /*1f80*/  FFMA.FTZ R41, R6.reuse, R41, RZ ;  /* 0x0000002906297223 */ /* 0x040fe200000100ff */
[C---:B------:R-:W-:Y:S01]  /*1f90*/  FFMA.FTZ R17, R6.reuse, R17, RZ ;  /* 0x0000001106117223 */ /* 0x040fe200000100ff */
[----:B------:R-:W-:Y:S01]  /*1fa0*/  FFMA.FTZ R43, R6, R7, RZ ;  /* 0x00000007062b7223 */ /* 0x000fe200000100ff */
[----:B------:R-:W-:-:S02]  /*1fb0*/  HADD2.F32 R20, -RZ, R20.H1_H1 ;  /* 0x30000014ff147230 */ /* 0x000fc40000004100 */
[----:B------:R-:W-:Y:S02]  /*1fc0*/  HADD2.F32 R6, -RZ, R37.H1_H1 ;  /* 0x30000025ff067230 */ /* 0x000fe40000004100 */
[----:B------:R-:W-:Y:S02]  /*1fd0*/  HADD2.F32 R30, -RZ, R30.H1_H1 ;  /* 0x3000001eff1e7230 */ /* 0x000fe40000004100 */
[C---:B------:R-:W-:Y:S01]  /*1fe0*/  FFMA.FTZ R40, R4.reuse, R20, R41 ;  /* 0x0000001404287223 */ /* 0x040fe20000010029 */
[----:B------:R-:W-:Y:S01]  /*1ff0*/  FFMA.FTZ R16, R39, R4, R16 ;  /* 0x0000000427107223 */ /* 0x000fe20000010010 */
[C---:B------:R-:W-:Y:S01]  /*2000*/  FFMA.FTZ R7, R4.reuse, R6, R17 ;  /* 0x0000000604077223 */ /* 0x040fe20000010011 */
[----:B------:R-:W-:Y:S01]  /*2010*/  LOP3.LUT R6, R9, 0xf000f0, RZ, 0xc0, !PT ;  /* 0x00f000f009067812 */ /* 0x000fe200078ec0ff */
[----:B------:R-:W-:Y:S01]  /*2020*/  FFMA.FTZ R41, R4, R30, R43 ;  /* 0x0000001e04297223 */ /* 0x000fe2000001002b */
        /* <DEDUP_REMOVED lines=9> */
[-C--:B------:R-:W-:Y:S02]  /*20c0*/  HFMA2 R30, R30, R23.reuse.H0_H0, -72, -72 ;  /* 0xd480d4801e1e7431 */ /* 0x080fe40000040017 */
[----:B------:R-:W-:Y:S02]  /*20d0*/  HFMA2 R38, R20, R23.H0_H0, -72, -72 ;  /* 0xd480d48014267431 */ /* 0x000fe40000040017 */
[----:B------:R-:W-:Y:S02]  /*20e0*/  HADD2.F32 R4, -RZ, R5.H0_H0 ;  /* 0x20000005ff047230 */ /* 0x000fe40000004100 */
[----:B------:R-:W-:Y:S02]  /*20f0*/  HADD2.F32 R43, -RZ, R39.H0_H0 ;  /* 0x20000027ff2b7230 */ /* 0x000fe40000004100 */
[----:B------:R-:W-:Y:S02]  /*2100*/  HADD2.F32 R17, -RZ, R37.H0_H0 ;  /* 0x20000025ff117230 */ /* 0x000fe40000004100 */
[----:B------:R-:W-:-:S02]  /*2110*/  HADD2.F32 R42, -RZ, R30.H0_H0 ;  /* 0x2000001eff2a7230 */ /* 0x000fc40000004100 */
[----:B------:R-:W-:Y:S02]  /*2120*/  HADD2.F32 R6, -RZ, R38.H0_H0 ;  /* 0x20000026ff067230 */ /* 0x000fe40000004100 */
[----:B------:R-:W-:Y:S01]  /*2130*/  FFMA.FTZ R43, R43, R4, R16 ;  /* 0x000000042b2b7223 */ /* 0x000fe20000010010 */
[C---:B------:R-:W-:Y:S01]  /*2140*/  FFMA.FTZ R40, R4.reuse, R17, R40 ;  /* 0x0000001104287223 */ /* 0x040fe20000010028 */
[C---:B------:R-:W-:Y:S01]  /*2150*/  FFMA.FTZ R42, R4.reuse, R42, R7 ;  /* 0x0000002a042a7223 */ /* 0x040fe20000010007 */
[--C-:B------:R-:W-:Y:S02]  /*2160*/  HADD2.F32 R16, -RZ, R35.reuse.H1_H1 ;  /* 0x30000023ff107230 */ /* 0x100fe40000004100 */
[----:B------:R-:W-:Y:S01]  /*2170*/  FFMA.FTZ R41, R4, R6, R41 ;  /* 0x0000000604297223 */ /* 0x000fe20000010029 */
[----:B------:R-:W-:Y:S02]  /*2180*/  HADD2.F32 R4, -RZ, R35.H0_H0 ;  /* 0x20000023ff047230 */ /* 0x000fe40000004100 */
[----:B------:R-:W-:-:S03]  /*2190*/  FMUL.FTZ R6, R45, R16 ;  /* 0x000000102d067220 */ /* 0x000fc60000410000 */
[----:B------:R-:W-:Y:S02]  /*21a0*/  FMUL.FTZ R7, R44, R4 ;  /* 0x000000042c077220 */ /* 0x000fe40000410000 */
[----:B------:R-:W-:-:S03]  /*21b0*/  F2FP.F16.F32.PACK_AB R6, RZ, R6 ;  /* 0x00000006ff06723e */ /* 0x000fc600000000ff */
[----:B------:R-:W-:-:S04]  /*21c0*/  F2FP.F16.F32.PACK_AB R7, RZ, R7 ;  /* 0x00000007ff07723e */ /* 0x000fc800000000ff */
[----:B------:R-:W-:Y:S01]  /*21d0*/  PRMT R7, R7, 0x5410, R6 ;  /* 0x0000541007077816 */ /* 0x000fe20000000006 */
[--C-:B------:R-:W-:Y:S02]  /*21e0*/  HADD2.F32 R17, -RZ, R36.reuse.H0_H0 ;  /* 0x20000024ff117230 */ /* 0x100fe40000004100 */
[----:B------:R-:W-:-:S03]  /*21f0*/  HADD2.F32 R20, -RZ, R36.H1_H1 ;  /* 0x30000024ff147230 */ /* 0x000fc60000004100 */
[----:B------:R-:W-:Y:S02]  /*2200*/  HFMA2.MMA R33, R7, 1, 1, R33 ;  /* 0x3c003c0007217835 */ /* 0x000fe40000000021 */
[----:B------:R-:W0:Y:S01]  /*2210*/  LDS.64 R6, [UR4+0x28] ;  /* 0x00002804ff067984 */ /* 0x000e220008000a00 */
[----:B------:R-:W-:Y:S01]  /*2220*/  FMUL.FTZ R44, R26, R17 ;  /* 0x000000111a2c7220 */ /* 0x000fe20000410000 */
[----:B------:R-:W-:Y:S01]  /*2230*/  FMUL.FTZ R26, R27, R20 ;  /* 0x000000141b1a7220 */ /* 0x000fe20000410000 */
[----:B------:R-:W-:Y:S01]  /*2240*/  FMUL.FTZ R21, R4, R21 ;  /* 0x0000001504157220 */ /* 0x000fe20000410000 */
[----:B------:R-:W-:Y:S02]  /*2250*/  FMUL.FTZ R29, R16, R29 ;  /* 0x0000001d101d7220 */ /* 0x000fe40000410000 */
[----:B------:R-:W-:Y:S02]  /*2260*/  F2FP.F16.F32.PACK_AB R27, RZ, R44 ;  /* 0x0000002cff1b723e */ /* 0x000fe400000000ff */
[----:B------:R-:W-:Y:S01]  /*2270*/  F2FP.F16.F32.PACK_AB R26, RZ, R26 ;  /* 0x0000001aff1a723e */ /* 0x000fe200000000ff */
[----:B------:R-:W-:-:S03]  /*2280*/  HADD2.F32 R5, -RZ, R5.H1_H1 ;  /* 0x30000005ff057230 */ /* 0x000fc60000004100 */
[----:B------:R-:W-:Y:S01]  /*2290*/  PRMT R27, R27, 0x5410, R26 ;  /* 0x000054101b1b7816 */ /* 0x000fe2000000001a */
[----:B------:R-:W-:Y:S01]  /*22a0*/  HADD2.F32 R26, -RZ, R39.H1_H1 ;  /* 0x30000027ff1a7230 */ /* 0x000fe20000004100 */
[----:B------:R-:W-:Y:S01]  /*22b0*/  F2FP.F16.F32.PACK_AB R21, RZ, R21 ;  /* 0x00000015ff15723e */ /* 0x000fe200000000ff */
[----:B------:R-:W-:Y:S01]  /*22c0*/  HADD2.F32 R37, -RZ, R37.H1_H1 ;  /* 0x30000025ff257230 */ /* 0x000fe20000004100 */
[----:B------:R-:W-:Y:S01]  /*22d0*/  F2FP.F16.F32.PACK_AB R29, RZ, R29 ;  /* 0x0000001dff1d723e */ /* 0x000fe200000000ff */
[----:B------:R-:W-:Y:S02]  /*22e0*/  HADD2.F32 R39, -RZ, R30.H1_H1 ;  /* 0x3000001eff277230 */ /* 0x000fe40000004100 */
[----:B------:R-:W-:Y:S01]  /*22f0*/  FMUL.FTZ R28, R17, R28 ;  /* 0x0000001c111c7220 */ /* 0x000fe20000410000 */
[----:B------:R-:W-:Y:S01]  /*2300*/  HADD2.F32 R38, -RZ, R38.H1_H1 ;  /* 0x30000026ff267230 */ /* 0x000fe20000004100 */
[----:B------:R-:W-:Y:S02]  /*2310*/  SHF.R.U32.HI R8, RZ, 0x8, R8 ;  /* 0x00000008ff087819 */ /* 0x000fe40000011608 */
[----:B------:R-:W-:Y:S01]  /*2320*/  SHF.R.U32.HI R9, RZ, 0x8, R9 ;  /* 0x00000008ff097819 */ /* 0x000fe20000011609 */
[----:B------:R-:W-:Y:S01]  /*2330*/  FFMA.FTZ R26, R26, R5, R43 ;  /* 0x000000051a1a7223 */ /* 0x000fe2000001002b */
[C---:B------:R-:W-:Y:S01]  /*2340*/  FFMA.FTZ R37, R5.reuse, R37, R40 ;  /* 0x0000002505257223 */ /* 0x040fe20000010028 */
[C---:B------:R-:W-:Y:S01]  /*2350*/  FFMA.FTZ R39, R5.reuse, R39, R42 ;  /* 0x0000002705277223 */ /* 0x040fe2000001002a */
[----:B------:R-:W-:Y:S01]  /*2360*/  FFMA.FTZ R41, R5, R38, R41 ;  /* 0x0000002605297223 */ /* 0x000fe20000010029 */
[----:B------:R-:W-:Y:S01]  /*2370*/  PRMT R30, R21, 0x5410, R29 ;  /* 0x00005410151e7816 */ /* 0x000fe2000000001d */
[----:B------:R-:W-:Y:S01]  /*2380*/  FMUL.FTZ R31, R20, R31 ;  /* 0x0000001f141f7220 */ /* 0x000fe20000410000 */
[----:B------:R-:W-:-:S02]  /*2390*/  F2FP.F16.F32.PACK_AB R5, RZ, R28 ;  /* 0x0000001cff05723e */ /* 0x000fc400000000ff */
[----:B------:R-:W-:Y:S02]  /*23a0*/  LOP3.LUT R21, R8, 0xf000f, RZ, 0xc0, !PT ;  /* 0x000f000f08157812 */ /* 0x000fe400078ec0ff */
[----:B------:R-:W-:Y:S01]  /*23b0*/  LOP3.LUT R28, R9, 0xf000f, RZ, 0xc0, !PT ;  /* 0x000f000f091c7812 */ /* 0x000fe200078ec0ff */
[----:B------:R-:W-:Y:S01]  /*23c0*/  HADD2 R27, R27, R34 ;  /* 0x000000221b1b7230 */ /* 0x000fe20000000000 */
[----:B------:R-:W-:Y:S02]  /*23d0*/  SHF.R.U32.HI R11, RZ, 0x8, R11 ;  /* 0x00000008ff0b7819 */ /* 0x000fe4000001160b */
[----:B------:R-:W-:Y:S02]  /*23e0*/  LOP3.LUT R21, R21, 0x64006400, RZ, 0xfc, !PT ;  /* 0x6400640015157812 */ /* 0x000fe400078efcff */
[----:B------:R-:W-:Y:S02]  /*23f0*/  F2FP.F16.F32.PACK_AB R29, RZ, R31 ;  /* 0x0000001fff1d723e */ /* 0x000fe400000000ff */
[----:B------:R-:W-:-:S02]  /*2400*/  LOP3.LUT R34, R28, 0x64006400, RZ, 0xfc, !PT ;  /* 0x640064001c227812 */ /* 0x000fc400078efcff */
[----:B------:R-:W-:Y:S01]  /*2410*/  LOP3.LUT R31, R11, 0xf000f, RZ, 0xc0, !PT ;  /* 0x000f000f0b1f7812 */ /* 0x000fe200078ec0ff */
[----:B------:R-:W-:Y:S01]  /*2420*/  HADD2 R28, R21, -1032, -1032 ;  /* 0xe408e408151c7430 */ /* 0x000fe20000000000 */
[----:B------:R-:W-:Y:S01]  /*2430*/  SHF.R.U32.HI R10, RZ, 0x8, R10 ;  /* 0x00000008ff0a7819 */ /* 0x000fe2000001160a */
[----:B------:R-:W-:Y:S01]  /*2440*/  HADD2 R21, R34, -1032, -1032 ;  /* 0xe408e40822157430 */ /* 0x000fe20000000000 */
[----:B------:R-:W-:Y:S02]  /*2450*/  PRMT R5, R5, 0x5410, R29 ;  /* 0x0000541005057816 */ /* 0x000fe4000000001d */
[----:B------:R-:W-:Y:S02]  /*2460*/  LOP3.LUT R34, R31, 0x64006400, RZ, 0xfc, !PT ;  /* 0x640064001f227812 */ /* 0x000fe400078efcff */
[----:B------:R-:W-:Y:S02]  /*2470*/  LOP3.LUT R38, R10, 0xf000f, RZ, 0xc0, !PT ;  /* 0x000f000f0a267812 */ /* 0x000fe400078ec0ff */
[----:B------:R-:W-:Y:S01]  /*2480*/  HFMA2.MMA R27, R5, 1, 1, R27 ;  /* 0x3c003c00051b7835 */ /* 0x000fe2000000001b */
[----:B------:R-:W-:Y:S01]  /*2490*/  HADD2 R5, R34, -1032, -1032 ;  /* 0xe408e40822057430 */ /* 0x000fe20000000000 */
[----:B------:R-:W-:Y:S01]  /*24a0*/  LOP3.LUT R29, R38, 0x64006400, RZ, 0xfc, !PT ;  /* 0x64006400261d7812 */ /* 0x000fe200078efcff */
[----:B------:R-:W-:Y:S01]  /*24b0*/  HFMA2.MMA R33, R30, 1, 1, R33 ;  /* 0x3c003c001e217835 */ /* 0x000fe20000000021 */
[----:B0-----:R-:W-:-:S02]  /*24c0*/  HADD2.F32 R30, -RZ, R6.H0_H0 ;  /* 0x20000006ff1e7230 */ /* 0x001fc40000004100 */
[----:B------:R-:W-:Y:S02]  /*24d0*/  HADD2.F32 R34, -RZ, R6.H1_H1 ;  /* 0x30000006ff227230 */ /* 0x000fe40000004100 */
[----:B------:R-:W-:Y:S02]  /*24e0*/  HADD2 R29, R29, -1032, -1032 ;  /* 0xe408e4081d1d7430 */ /* 0x000fe40000000000 */
[----:B------:R-:W-:Y:S02]  /*24f0*/  HADD2.F32 R6, -RZ, R5.H0_H0 ;  /* 0x20000005ff067230 */ /* 0x000fe40000004100 */
[----:B------:R-:W-:Y:S02]  /*2500*/  HADD2.F32 R43, -RZ, R28.H0_H0 ;  /* 0x2000001cff2b7230 */ /* 0x000fe40000004100 */
[----:B------:R-:W-:Y:S02]  /*2510*/  HADD2.F32 R31, -RZ, R21.H0_H0 ;  /* 0x20000015ff1f7230 */ /* 0x000fe40000004100 */
[----:B------:R-:W-:Y:S01]  /*2520*/  FFMA.FTZ R41, R30, R6, R41 ;  /* 0x000000061e297223 */ /* 0x000fe20000010029 */
[----:B------:R-:W-:Y:S01]  /*2530*/  HADD2.F32 R38, -RZ, R29.H0_H0 ;  /* 0x2000001dff267230 */ /* 0x000fe20000004100 */
[----:B------:R-:W-:Y:S01]  /*2540*/  LOP3.LUT R6, R8, 0xf000f0, RZ, 0xc0, !PT ;  /* 0x00f000f008067812 */ /* 0x000fe200078ec0ff */
[----:B------:R-:W-:-:S02]  /*2550*/  HADD2.F32 R21, -RZ, R21.H1_H1 ;  /* 0x30000015ff157230 */ /* 0x000fc40000004100 */
[----:B------:R-:W-:Y:S01]  /*2560*/  FFMA.FTZ R43, R43, R30, R26 ;  /* 0x0000001e2b2b7223 */ /* 0x000fe2000001001a */
[C---:B------:R-:W-:Y:S01]  /*2570*/  FFMA.FTZ R37, R30.reuse, R31, R37 ;  /* 0x0000001f1e257223 */ /* 0x040fe20000010025 */
[----:B------:R-:W-:Y:S01]  /*2580*/  FFMA.FTZ R39, R30, R38, R39 ;  /* 0x000000261e277223 */ /* 0x000fe20000010027 */
[----:B------:R-:W-:Y:S01]  /*2590*/  LOP3.LUT R9, R9, 0xf000f0, RZ, 0xc0, !PT ;  /* 0x00f000f009097812 */ /* 0x000fe200078ec0ff */
[--C-:B------:R-:W-:Y:S01]  /*25a0*/  HADD2.F32 R31, -RZ, R7.reuse.H0_H0 ;  /* 0x20000007ff1f7230 */ /* 0x100fe20000004100 */
[----:B------:R-:W-:Y:S01]  /*25b0*/  LOP3.LUT R38, R6, 0x64006400, RZ, 0xfc, !PT ;  /* 0x6400640006267812 */ /* 0x000fe200078efcff */
[----:B------:R-:W-:Y:S02]  /*25c0*/  HADD2.F32 R26, -RZ, R7.H1_H1 ;  /* 0x30000007ff1a7230 */ /* 0x000fe40000004100 */
[----:B------:R-:W0:Y:S01]  /*25d0*/  LDS.64 R6, [UR4+0x30] ;  /* 0x00003004ff067984 */ /* 0x000e220008000a00 */
[----:B------:R-:W-:Y:S01]  /*25e0*/  FFMA.FTZ R8, R34, R21, R37 ;  /* 0x0000001522087223 */ /* 0x000fe20000010025 */
[----:B------:R-:W-:-:S02]  /*25f0*/  LOP3.LUT R40, R9, 0x64006400, RZ, 0xfc, !PT ;  /* 0x6400640009287812 */ /* 0x000fc400078efcff */
[----:B------:R-:W-:Y:S02]  /*2600*/  LOP3.LUT R21, R10, 0xf000f0, RZ, 0xc0, !PT ;  /* 0x00f000f00a157812 */ /* 0x000fe400078ec0ff */
[----:B------:R-:W-:Y:S01]  /*2610*/  LOP3.LUT R11, R11, 0xf000f0, RZ, 0xc0, !PT ;  /* 0x00f000f00b0b7812 */ /* 0x000fe200078ec0ff */
[-C--:B------:R-:W-:Y:S02]  /*2620*/  HFMA2 R9, R38, R23.reuse.H0_H0, -72, -72 ;  /* 0xd480d48026097431 */ /* 0x080fe40000040017 */
[----:B------:R-:W-:Y:S02]  /*2630*/  HADD2.F32 R28, -RZ, R28.H1_H1 ;  /* 0x3000001cff1c7230 */ /* 0x000fe40000004100 */
[----:B------:R-:W-:Y:S01]  /*2640*/  HFMA2 R10, R40, R23.H0_H0, -72, -72 ;  /* 0xd480d480280a7431 */ /* 0x000fe20000040017 */
[----:B------:R-:W-:Y:S02]  /*2650*/  LOP3.LUT R38, R21, 0x64006400, RZ, 0xfc, !PT ;  /* 0x6400640015267812 */ /* 0x000fe400078efcff */
[----:B------:R-:W-:Y:S01]  /*2660*/  LOP3.LUT R40, R11, 0x64006400, RZ, 0xfc, !PT ;  /* 0x640064000b287812 */ /* 0x000fe200078efcff */
[----:B------:R-:W-:-:S02]  /*2670*/  HADD2.F32 R30, -RZ, R29.H1_H1 ;  /* 0x3000001dff1e7230 */ /* 0x000fc40000004100 */
[----:B------:R-:W-:Y:S01]  /*2680*/  FFMA.FTZ R28, R28, R34, R43 ;  /* 0x000000221c1c7223 */ /* 0x000fe2000001002b */
[----:B------:R-:W-:Y:S02]  /*2690*/  HADD2.F32 R21, -RZ, R9.H0_H0 ;  /* 0x20000009ff157230 */ /* 0x000fe40000004100 */
[-C--:B------:R-:W-:Y:S02]  /*26a0*/  HFMA2 R11, R38, R23.reuse.H0_H0, -72, -72 ;  /* 0xd480d480260b7431 */ /* 0x080fe40000040017 */
[----:B------:R-:W-:Y:S02]  /*26b0*/  HADD2.F32 R37, -RZ, R5.H1_H1 ;  /* 0x30000005ff257230 */ /* 0x000fe40000004100 */
[----:B------:R-:W-:Y:S02]  /*26c0*/  HFMA2 R5, R40, R23.H0_H0, -72, -72 ;  /* 0xd480d48028057431 */ /* 0x000fe40000040017 */
[----:B------:R-:W-:Y:S02]  /*26d0*/  HADD2.F32 R29, -RZ, R10.H0_H0 ;  /* 0x2000000aff1d7230 */ /* 0x000fe40000004100 */
[C---:B------:R-:W-:Y:S01]  /*26e0*/  FFMA.FTZ R30, R34.reuse, R30, R39 ;  /* 0x0000001e221e7223 */ /* 0x040fe20000010027 */
[----:B------:R-:W-:Y:S01]  /*26f0*/  FFMA.FTZ R21, R21, R31, R28 ;  /* 0x0000001f15157223 */ /* 0x000fe2000001001c */
[----:B------:R-:W-:Y:S01]  /*2700*/  FFMA.FTZ R34, R34, R37, R41 ;  /* 0x0000002522227223 */ /* 0x000fe20000010029 */
[----:B------:R-:W-:-:S02]  /*2710*/  HADD2.F32 R28, -RZ, R11.H0_H0 ;  /* 0x2000000bff1c7230 */ /* 0x000fc40000004100 */
[C---:B------:R-:W-:Y:S01]  /*2720*/  FFMA.FTZ R37, R31.reuse, R29, R8 ;  /* 0x0000001d1f257223 */ /* 0x040fe20000010008 */
[----:B------:R-:W-:Y:S02]  /*2730*/  HADD2.F32 R39, -RZ, R5.H0_H0 ;  /* 0x20000005ff277230 */ /* 0x000fe40000004100 */
[----:B------:R-:W-:Y:S02]  /*2740*/  HADD2.F32 R8, -RZ, R9.H1_H1 ;  /* 0x30000009ff087230 */ /* 0x000fe40000004100 */
[----:B------:R-:W-:Y:S02]  /*2750*/  HADD2.F32 R29, -RZ, R10.H1_H1 ;  /* 0x3000000aff1d7230 */ /* 0x000fe40000004100 */
[C---:B------:R-:W-:Y:S01]  /*2760*/  FFMA.FTZ R10, R31.reuse, R28, R30 ;  /* 0x0000001c1f0a7223 */ /* 0x040fe2000001001e */
[----:B------:R-:W-:Y:S02]  /*2770*/  HADD2.F32 R11, -RZ, R11.H1_H1 ;  /* 0x3000000bff0b7230 */ /* 0x000fe40000004100 */
[----:B------:R-:W-:Y:S01]  /*2780*/  FFMA.FTZ R9, R31, R39, R34 ;  /* 0x000000271f097223 */ /* 0x000fe20000010022 */
[----:B------:R-:W-:Y:S01]  /*2790*/  FFMA.FTZ R31, R8, R26, R21 ;  /* 0x0000001a081f7223 */ /* 0x000fe20000010015 */
[----:B--2---:R-:W-:Y:S01]  /*27a0*/  LOP3.LUT R8, R12, 0xf000f, RZ, 0xc0, !PT ;  /* 0x000f000f0c087812 */ /* 0x004fe200078ec0ff */
[----:B------:R-:W-:Y:S01]  /*27b0*/  FFMA.FTZ R10, R26, R11, R10 ;  /* 0x0000000b1a0a7223 */ /* 0x000fe2000001000a */
[----:B------:R-:W-:-:S02]  /*27c0*/  LOP3.LUT R11, R13, 0xf000f, RZ, 0xc0, !PT ;  /* 0x000f000f0d0b7812 */ /* 0x000fc400078ec0ff */
[----:B------:R-:W-:Y:S02]  /*27d0*/  LOP3.LUT R21, R14, 0xf000f, RZ, 0xc0, !PT ;  /* 0x000f000f0e157812 */ /* 0x000fe400078ec0ff */
[----:B------:R-:W-:Y:S01]  /*27e0*/  LOP3.LUT R28, R15, 0xf000f, RZ, 0xc0, !PT ;  /* 0x000f000f0f1c7812 */ /* 0x000fe200078ec0ff */
[----:B------:R-:W-:Y:S01]  /*27f0*/  HADD2.F32 R5, -RZ, R5.H1_H1 ;  /* 0x30000005ff057230 */ /* 0x000fe20000004100 */
[----:B------:R-:W-:Y:S02]  /*2800*/  LOP3.LUT R8, R8, 0x64006400, RZ, 0xfc, !PT ;  /* 0x6400640008087812 */ /* 0x000fe400078efcff */
[----:B------:R-:W-:Y:S02]  /*2810*/  LOP3.LUT R11, R11, 0x64006400, RZ, 0xfc, !PT ;  /* 0x640064000b0b7812 */ /* 0x000fe400078efcff */
[----:B------:R-:W-:Y:S02]  /*2820*/  LOP3.LUT R30, R21, 0x64006400, RZ, 0xfc, !PT ;  /* 0x64006400151e7812 */ /* 0x000fe400078efcff */
[----:B------:R-:W-:Y:S01]  /*2830*/  LOP3.LUT R34, R28, 0x64006400, RZ, 0xfc, !PT ;  /* 0x640064001c227812 */ /* 0x000fe200078efcff */
[----:B------:R-:W-:-:S02]  /*2840*/  HADD2 R8, R8, -1032, -1032 ;  /* 0xe408e40808087430 */ /* 0x000fc40000000000 */
[C---:B------:R-:W-:Y:S01]  /*2850*/  FFMA.FTZ R29, R26.reuse, R29, R37 ;  /* 0x0000001d1a1d7223 */ /* 0x040fe20000010025 */
[----:B------:R-:W-:Y:S01]  /*2860*/  FFMA.FTZ R21, R26, R5, R9 ;  /* 0x000000051a157223 */ /* 0x000fe20000010009 */
[----:B------:R-:W-:Y:S02]  /*2870*/  HADD2 R28, R11, -1032, -1032 ;  /* 0xe408e4080b1c7430 */ /* 0x000fe40000000000 */
[----:B------:R-:W-:Y:S02]  /*2880*/  HADD2 R30, R30, -1032, -1032 ;  /* 0xe408e4081e1e7430 */ /* 0x000fe40000000000 */
[----:B------:R-:W-:Y:S02]  /*2890*/  HADD2 R26, R34, -1032, -1032 ;  /* 0xe408e408221a7430 */ /* 0x000fe40000000000 */
[--C-:B------:R-:W-:Y:S02]  /*28a0*/  HADD2.F32 R5, -RZ, R8.reuse.H0_H0 ;  /* 0x20000008ff057230 */ /* 0x100fe40000004100 */
[----:B------:R-:W-:-:S02]  /*28b0*/  HADD2.F32 R37, -RZ, R8.H1_H1 ;  /* 0x30000008ff257230 */ /* 0x000fc40000004100 */
[----:B0-----:R-:W-:Y:S02]  /*28c0*/  HADD2.F32 R8, -RZ, R6.H0_H0 ;  /* 0x20000006ff087230 */ /* 0x001fe40000004100 */
[----:B------:R-:W-:Y:S02]  /*28d0*/  HADD2.F32 R39, -RZ, R28.H0_H0 ;  /* 0x2000001cff277230 */ /* 0x000fe40000004100 */
[----:B------:R-:W-:Y:S02]  /*28e0*/  HADD2.F32 R9, -RZ, R30.H0_H0 ;  /* 0x2000001eff097230 */ /* 0x000fe40000004100 */
[----:B------:R-:W-:Y:S02]  /*28f0*/  HADD2.F32 R11, -RZ, R26.H0_H0 ;  /* 0x2000001aff0b7230 */ /* 0x000fe40000004100 */
[----:B------:R-:W-:Y:S01]  /*2900*/  FFMA.FTZ R34, R5, R8, RZ ;  /* 0x0000000805227223 */ /* 0x000fe200000100ff */
[----:B------:R-:W-:Y:S02]  /*2910*/  HADD2.F32 R6, -RZ, R6.H1_H1 ;  /* 0x30000006ff067230 */ /* 0x000fe40000004100 */
[----:B------:R-:W-:Y:S01]  /*2920*/  FFMA.FTZ R39, R8, R39, RZ ;  /* 0x0000002708277223 */ /* 0x000fe200000100ff */
[----:B------:R-:W-:-:S02]  /*2930*/  HADD2.F32 R28, -RZ, R28.H1_H1 ;  /* 0x3000001cff1c7230 */ /* 0x000fc40000004100 */
[C---:B------:R-:W-:Y:S01]  /*2940*/  FFMA.FTZ R9, R8.reuse, R9, RZ ;  /* 0x0000000908097223 */ /* 0x040fe200000100ff */
[----:B------:R-:W-:Y:S01]  /*2950*/  FFMA.FTZ R5, R8, R11, RZ ;  /* 0x0000000b08057223 */ /* 0x000fe200000100ff */
[----:B------:R-:W-:Y:S01]  /*2960*/  LOP3.LUT R8, R12, 0xf000f0, RZ, 0xc0, !PT ;  /* 0x00f000f00c087812 */ /* 0x000fe200078ec0ff */
[----:B------:R-:W-:Y:S02]  /*2970*/  HADD2.F32 R30, -RZ, R30.H1_H1 ;  /* 0x3000001eff1e7230 */ /* 0x000fe40000004100 */
[----:B------:R-:W-:Y:S01]  /*2980*/  FFMA.FTZ R39, R6, R28, R39 ;  /* 0x0000001c06277223 */ /* 0x000fe20000010027 */
[----:B------:R-:W-:Y:S01]  /*2990*/  HADD2.F32 R26, -RZ, R26.H1_H1 ;  /* 0x3000001aff1a7230 */ /* 0x000fe20000004100 */
[----:B------:R-:W-:Y:S02]  /*29a0*/  LOP3.LUT R28, R13, 0xf000f0, RZ, 0xc0, !PT ;  /* 0x00f000f00d1c7812 */ /* 0x000fe400078ec0ff */
[----:B------:R-:W-:Y:S01]  /*29b0*/  LOP3.LUT R38, R8, 0x64006400, RZ, 0xfc, !PT ;  /* 0x6400640008267812 */ /* 0x000fe200078efcff */
[C---:B------:R-:W-:Y:S01]  /*29c0*/  FFMA.FTZ R11, R6.reuse, R30, R9 ;  /* 0x0000001e060b7223 */ /* 0x040fe20000010009 */
[----:B------:R-:W-:Y:S01]  /*29d0*/  FFMA.FTZ R37, R37, R6, R34 ;  /* 0x0000000625257223 */ /* 0x000fe20000010022 */
[----:B------:R-:W-:Y:S01]  /*29e0*/  FFMA.FTZ R26, R6, R26, R5 ;  /* 0x0000001a061a7223 */ /* 0x000fe20000010005 */
[----:B------:R-:W0:Y:S01]  /*29f0*/  LDS.64 R8, [UR4+0x38] ;  /* 0x00003804ff087984 */ /* 0x000e220008000a00 */
[----:B------:R-:W-:Y:S01]  /*2a00*/  LOP3.LUT R6, R28, 0x64006400, RZ, 0xfc, !PT ;  /* 0x640064001c067812 */ /* 0x000fe200078efcff */
[----:B------:R-:W-:Y:S01]  /*2a10*/  HFMA2 R38, R38, R23.H0_H0, -72, -72 ;  /* 0xd480d48026267431 */ /* 0x000fe20000040017 */
[----:B------:R-:W-:Y:S01]  /*2a20*/  LOP3.LUT R34, R14, 0xf000f0, RZ, 0xc0, !PT ;  /* 0x00f000f00e227812 */ /* 0x000fe200078ec0ff */
[----:B------:R-:W-:-:S02]  /*2a30*/  HADD2.F32 R28, -RZ, R7.H0_H0 ;  /* 0x20000007ff1c7230 */ /* 0x000fc40000004100 */
[-C--:B------:R-:W-:Y:S02]  /*2a40*/  HFMA2 R5, R6, R23.reuse.H0_H0, -72, -72 ;  /* 0xd480d48006057431 */ /* 0x080fe40000040017 */
[--C-:B------:R-:W-:Y:S01]  /*2a50*/  HADD2.F32 R6, -RZ, R38.reuse.H0_H0 ;  /* 0x20000026ff067230 */ /* 0x100fe20000004100 */
[----:B------:R-:W-:Y:S02]  /*2a60*/  LOP3.LUT R34, R34, 0x64006400, RZ, 0xfc, !PT ;  /* 0x6400640022227812 */ /* 0x000fe400078efcff */
[----:B------:R-:W-:Y:S01]  /*2a70*/  LOP3.LUT R40, R15, 0xf000f0, RZ, 0xc0, !PT ;  /* 0x00f000f00f287812 */ /* 0x000fe200078ec0ff */
[----:B------:R-:W-:Y:S02]  /*2a80*/  HADD2.F32 R30, -RZ, R5.H0_H0 ;  /* 0x20000005ff1e7230 */ /* 0x000fe40000004100 */
[----:B------:R-:W-:Y:S01]  /*2a90*/  FFMA.FTZ R6, R6, R28, R37 ;  /* 0x0000001c06067223 */ /* 0x000fe20000010025 */
[----:B------:R-:W-:Y:S02]  /*2aa0*/  HADD2.F32 R37, -RZ, R7.H1_H1 ;  /* 0x30000007ff257230 */ /* 0x000fe40000004100 */
[----:B------:R-:W-:Y:S01]  /*2ab0*/  HFMA2 R7, R34, R23.H0_H0, -72, -72 ;  /* 0xd480d48022077431 */ /* 0x000fe20000040017 */
[----:B------:R-:W-:Y:S01]  /*2ac0*/  LOP3.LUT R40, R40, 0x64006400, RZ, 0xfc, !PT ;  /* 0x6400640028287812 */ /* 0x000fe200078efcff */
[----:B------:R-:W-:Y:S01]  /*2ad0*/  FFMA.FTZ R30, R28, R30, R39 ;  /* 0x0000001e1c1e7223 */ /* 0x000fe20000010027 */
[----:B------:R-:W-:-:S02]  /*2ae0*/  HADD2.F32 R39, -RZ, R38.H1_H1 ;  /* 0x30000026ff277230 */ /* 0x000fc40000004100 */
[--C-:B------:R-:W-:Y:S02]  /*2af0*/  HADD2.F32 R38, -RZ, R7.reuse.H0_H0 ;  /* 0x20000007ff267230 */ /* 0x100fe40000004100 */
[----:B------:R-:W-:Y:S01]  /*2b00*/  HFMA2 R34, R40, R23.H0_H0, -72, -72 ;  /* 0xd480d48028227431 */ /* 0x000fe20000040017 */
[----:B------:R-:W-:Y:S02]  /*2b10*/  SHF.R.U32.HI R12, RZ, 0x8, R12 ;  /* 0x00000008ff0c7819 */ /* 0x000fe4000001160c */
[----:B------:R-:W-:Y:S01]  /*2b20*/  SHF.R.U32.HI R13, RZ, 0x8, R13 ;  /* 0x00000008ff0d7819 */ /* 0x000fe2000001160d */
[----:B------:R-:W-:Y:S01]  /*2b30*/  FFMA.FTZ R38, R28, R38, R11 ;  /* 0x000000261c267223 */ /* 0x000fe2000001000b */
[----:B------:R-:W-:Y:S01]  /*2b40*/  FFMA.FTZ R39, R39, R37, R6 ;  /* 0x0000002527277223 */ /* 0x000fe20000010006 */
[----:B------:R-:W-:Y:S01]  /*2b50*/  HADD2.F32 R41, -RZ, R34.H0_H0 ;  /* 0x20000022ff297230 */ /* 0x000fe20000004100 */
[----:B------:R-:W-:Y:S01]  /*2b60*/  LOP3.LUT R6, R12, 0xf000f, RZ, 0xc0, !PT ;  /* 0x000f000f0c067812 */ /* 0x000fe200078ec0ff */
[----:B------:R-:W-:Y:S01]  /*2b70*/  HADD2.F32 R11, -RZ, R7.H1_H1 ;  /* 0x30000007ff0b7230 */ /* 0x000fe20000004100 */
[----:B------:R-:W-:Y:S01]  /*2b80*/  LOP3.LUT R7, R13, 0xf000f, RZ, 0xc0, !PT ;  /* 0x000f000f0d077812 */ /* 0x000fe200078ec0ff */
[----:B------:R-:W-:Y:S01]  /*2b90*/  HADD2.F32 R5, -RZ, R5.H1_H1 ;  /* 0x30000005ff057230 */ /* 0x000fe20000004100 */
[----:B------:R-:W-:Y:S01]  /*2ba0*/  SHF.R.U32.HI R14, RZ, 0x8, R14 ;  /* 0x00000008ff0e7819 */ /* 0x000fe2000001160e */
[----:B------:R-:W-:Y:S01]  /*2bb0*/  FFMA.FTZ R26, R28, R41, R26 ;  /* 0x000000291c1a7223 */ /* 0x000fe2000001001a */
[----:B------:R-:W-:-:S02]  /*2bc0*/  LOP3.LUT R6, R6, 0x64006400, RZ, 0xfc, !PT ;  /* 0x6400640006067812 */ /* 0x000fc400078efcff */
[----:B------:R-:W-:Y:S01]  /*2bd0*/  LOP3.LUT R7, R7, 0x64006400, RZ, 0xfc, !PT ;  /* 0x6400640007077812 */ /* 0x000fe200078efcff */
[C---:B------:R-:W-:Y:S01]  /*2be0*/  FFMA.FTZ R41, R37.reuse, R5, R30 ;  /* 0x0000000525297223 */ /* 0x040fe2000001001e */
[----:B------:R-:W-:Y:S02]  /*2bf0*/  HADD2.F32 R43, -RZ, R34.H1_H1 ;  /* 0x30000022ff2b7230 */ /* 0x000fe40000004100 */
[C---:B------:R-:W-:Y:S01]  /*2c00*/  FFMA.FTZ R5, R37.reuse, R11, R38 ;  /* 0x0000000b25057223 */ /* 0x040fe20000010026 */
[----:B------:R-:W-:Y:S01]  /*2c10*/  LOP3.LUT R11, R14, 0xf000f, RZ, 0xc0, !PT ;  /* 0x000f000f0e0b7812 */ /* 0x000fe200078ec0ff */
[----:B------:R-:W-:Y:S01]  /*2c20*/  HADD2 R34, R6, -1032, -1032 ;  /* 0xe408e40806227430 */ /* 0x000fe20000000000 */
[----:B------:R-:W-:Y:S01]  /*2c30*/  SHF.R.U32.HI R15, RZ, 0x8, R15 ;  /* 0x00000008ff0f7819 */ /* 0x000fe2000001160f */
[----:B------:R-:W-:Y:S02]  /*2c40*/  HADD2 R6, R7, -1032, -1032 ;  /* 0xe408e40807067430 */ /* 0x000fe40000000000 */
[----:B------:R-:W-:Y:S01]  /*2c50*/  FFMA.FTZ R37, R37, R43, R26 ;  /* 0x0000002b25257223 */ /* 0x000fe2000001001a */
[----:B------:R-:W-:-:S02]  /*2c60*/  LOP3.LUT R7, R11, 0x64006400, RZ, 0xfc, !PT ;  /* 0x640064000b077812 */ /* 0x000fc400078efcff */
[----:B------:R-:W-:Y:S01]  /*2c70*/  LOP3.LUT R26, R15, 0xf000f, RZ, 0xc0, !PT ;  /* 0x000f000f0f1a7812 */ /* 0x000fe200078ec0ff */
[----:B0-----:R-:W-:Y:S02]  /*2c80*/  HADD2.F32 R28, -RZ, R8.H0_H0 ;  /* 0x20000008ff1c7230 */ /* 0x001fe40000004100 */
[----:B------:R-:W-:Y:S01]  /*2c90*/  HADD2.F32 R30, -RZ, R6.H0_H0 ;  /* 0x20000006ff1e7230 */ /* 0x000fe20000004100 */
[----:B------:R-:W-:Y:S01]  /*2ca0*/  LOP3.LUT R11, R26, 0x64006400, RZ, 0xfc, !PT ;  /* 0x640064001a0b7812 */ /* 0x000fe200078efcff */
[----:B------:R-:W-:Y:S02]  /*2cb0*/  HADD2 R7, R7, -1032, -1032 ;  /* 0xe408e40807077430 */ /* 0x000fe40000000000 */
[--C-:B------:R-:W-:Y:S02]  /*2cc0*/  HADD2.F32 R26, -RZ, R34.reuse.H0_H0 ;  /* 0x20000022ff1a7230 */ /* 0x100fe40000004100 */
[----:B------:R-:W-:Y:S01]  /*2cd0*/  FFMA.FTZ R30, R28, R30, R41 ;  /* 0x0000001e1c1e7223 */ /* 0x000fe20000010029 */
[----:B------:R-:W-:-:S02]  /*2ce0*/  HADD2.F32 R41, -RZ, R34.H1_H1 ;  /* 0x30000022ff297230 */ /* 0x000fc40000004100 */
[----:B------:R-:W-:Y:S02]  /*2cf0*/  HADD2.F32 R34, -RZ, R7.H0_H0 ;  /* 0x20000007ff227230 */ /* 0x000fe40000004100 */
[----:B------:R-:W-:Y:S01]  /*2d00*/  FFMA.FTZ R26, R26, R28, R39 ;  /* 0x0000001c1a1a7223 */ /* 0x000fe20000010027 */
[----:B------:R-:W-:Y:S01]  /*2d10*/  HADD2.F32 R39, -RZ, R8.H1_H1 ;  /* 0x30000008ff277230 */ /* 0x000fe20000004100 */
[----:B------:R-:W-:Y:S01]  /*2d20*/  LOP3.LUT R12, R12, 0xf000f0, RZ, 0xc0, !PT ;  /* 0x00f000f00c0c7812 */ /* 0x000fe200078ec0ff */
[----:B------:R-:W-:Y:S01]  /*2d30*/  HADD2 R11, R11, -1032, -1032 ;  /* 0xe408e4080b0b7430 */ /* 0x000fe20000000000 */
[----:B------:R-:W-:Y:S02]  /*2d40*/  LOP3.LUT R13, R13, 0xf000f0, RZ, 0xc0, !PT ;  /* 0x00f000f00d0d7812 */ /* 0x000fe400078ec0ff */
[----:B------:R-:W-:Y:S01]  /*2d50*/  LOP3.LUT R14, R14, 0xf000f0, RZ, 0xc0, !PT ;  /* 0x00f000f00e0e7812 */ /* 0x000fe200078ec0ff */
[----:B------:R-:W-:Y:S01]  /*2d60*/  FFMA.FTZ R34, R28, R34, R5 ;  /* 0x000000221c227223 */ /* 0x000fe20000010005 */
[----:B------:R-:W-:Y:S01]  /*2d70*/  LOP3.LUT R15, R15, 0xf000f0, RZ, 0xc0, !PT ;  /* 0x00f000f00f0f7812 */ /* 0x000fe200078ec0ff */
[----:B------:R-:W-:Y:S01]  /*2d80*/  HADD2.F32 R5, -RZ, R6.H1_H1 ;  /* 0x30000006ff057230 */ /* 0x000fe20000004100 */
[----:B------:R-:W-:Y:S01]  /*2d90*/  LOP3.LUT R12, R12, 0x64006400, RZ, 0xfc, !PT ;  /* 0x640064000c0c7812 */ /* 0x000fe200078efcff */
[----:B------:R-:W-:Y:S01]  /*2da0*/  FFMA.FTZ R41, R41, R39, R26 ;  /* 0x0000002729297223 */ /* 0x000fe2000001001a */
[----:B------:R-:W-:Y:S01]  /*2db0*/  LOP3.LUT R6, R13, 0x64006400, RZ, 0xfc, !PT ;  /* 0x640064000d067812 */ /* 0x000fe200078efcff */
[----:B------:R-:W-:Y:S01]  /*2dc0*/  HADD2.F32 R38, -RZ, R11.H0_H0 ;  /* 0x2000000bff267230 */ /* 0x000fe20000004100 */
[----:B------:R-:W-:-:S02]  /*2dd0*/  LOP3.LUT R14, R14, 0x64006400, RZ, 0xfc, !PT ;  /* 0x640064000e0e7812 */ /* 0x000fc400078efcff */
[----:B------:R-:W-:Y:S01]  /*2de0*/  LOP3.LUT R26, R15, 0x64006400, RZ, 0xfc, !PT ;  /* 0x640064000f1a7812 */ /* 0x000fe200078efcff */
[-C--:B------:R-:W-:Y:S02]  /*2df0*/  HFMA2 R12, R12, R23.reuse.H0_H0, -72, -72 ;  /* 0xd480d4800c0c7431 */ /* 0x080fe40000040017 */
[----:B------:R-:W-:Y:S02]  /*2e00*/  HADD2.F32 R15, -RZ, R11.H1_H1 ;  /* 0x3000000bff0f7230 */ /* 0x000fe40000004100 */
[-C--:B------:R-:W-:Y:S02]  /*2e10*/  HFMA2 R6, R6, R23.reuse.H0_H0, -72, -72 ;  /* 0xd480d48006067431 */ /* 0x080fe40000040017 */
[----:B------:R-:W-:Y:S01]  /*2e20*/  FFMA.FTZ R28, R28, R38, R37 ;  /* 0x000000261c1c7223 */ /* 0x000fe20000010025 */
[----:B------:R-:W-:Y:S02]  /*2e30*/  HFMA2 R11, R14, R23.H0_H0, -72, -72 ;  /* 0xd480d4800e0b7431 */ /* 0x000fe40000040017 */
[----:B------:R-:W-:-:S02]  /*2e40*/  HADD2.F32 R7, -RZ, R7.H1_H1 ;  /* 0x30000007ff077230 */ /* 0x000fc40000004100 */
[----:B------:R-:W-:Y:S02]  /*2e50*/  HFMA2 R23, R26, R23.H0_H0, -72, -72 ;  /* 0xd480d4801a177431 */ /* 0x000fe40000040017 */
[----:B------:R-:W-:Y:S02]  /*2e60*/  HADD2.F32 R8, -RZ, R9.H0_H0 ;  /* 0x20000009ff087230 */ /* 0x000fe40000004100 */
[C---:B------:R-:W-:Y:S01]  /*2e70*/  FFMA.FTZ R15, R39.reuse, R15, R28 ;  /* 0x0000000f270f7223 */ /* 0x040fe2000001001c */
[----:B------:R-:W-:Y:S02]  /*2e80*/  HADD2.F32 R14, -RZ, R12.H0_H0 ;  /* 0x2000000cff0e7230 */ /* 0x000fe40000004100 */
[C---:B------:R-:W-:Y:S01]  /*2e90*/  FFMA.FTZ R5, R39.reuse, R5, R30 ;  /* 0x0000000527057223 */ /* 0x040fe2000001001e */
[----:B------:R-:W-:Y:S02]  /*2ea0*/  HADD2.F32 R13, -RZ, R6.H0_H0 ;  /* 0x20000006ff0d7230 */ /* 0x000fe40000004100 */
[----:B------:R-:W-:Y:S01]  /*2eb0*/  FFMA.FTZ R7, R39, R7, R34 ;  /* 0x0000000727077223 */ /* 0x000fe20000010022 */
[----:B------:R-:W-:-:S02]  /*2ec0*/  HADD2.F32 R26, -RZ, R11.H0_H0 ;  /* 0x2000000bff1a7230 */ /* 0x000fc40000004100 */
[----:B------:R-:W-:Y:S02]  /*2ed0*/  HADD2.F32 R28, -RZ, R23.H0_H0 ;  /* 0x20000017ff1c7230 */ /* 0x000fe40000004100 */
[----:B------:R-:W-:Y:S01]  /*2ee0*/  FFMA.FTZ R41, R14, R8, R41 ;  /* 0x000000080e297223 */ /* 0x000fe20000010029 */
[----:B------:R-:W-:Y:S02]  /*2ef0*/  HADD2.F32 R9, -RZ, R9.H1_H1 ;  /* 0x30000009ff097230 */ /* 0x000fe40000004100 */
[----:B------:R-:W-:Y:S01]  /*2f00*/  FFMA.FTZ R14, R8, R13, R5 ;  /* 0x0000000d080e7223 */ /* 0x000fe20000010005 */
[----:B------:R-:W-:Y:S02]  /*2f10*/  HADD2.F32 R12, -RZ, R12.H1_H1 ;  /* 0x3000000cff0c7230 */ /* 0x000fe40000004100 */
[----:B------:R-:W-:Y:S01]  /*2f20*/  FMUL.FTZ R31, R4, R31 ;  /* 0x0000001f041f7220 */ /* 0x000fe20000410000 */
[----:B------:R-:W-:Y:S02]  /*2f30*/  HADD2.F32 R6, -RZ, R6.H1_H1 ;  /* 0x30000006ff067230 */ /* 0x000fe40000004100 */
[----:B------:R-:W-:Y:S01]  /*2f40*/  FMUL.FTZ R29, R16, R29 ;  /* 0x0000001d101d7220 */ /* 0x000fe20000410000 */
[C---:B------:R-:W-:Y:S01]  /*2f50*/  FFMA.FTZ R7, R8.reuse, R26, R7 ;  /* 0x0000001a08077223 */ /* 0x040fe20000010007 */
[----:B------:R-:W-:Y:S01]  /*2f60*/  FFMA.FTZ R15, R8, R28, R15 ;  /* 0x0000001c080f7223 */ /* 0x000fe2000001000f */
[----:B------:R-:W-:-:S02]  /*2f70*/  HADD2.F32 R26, -RZ, R11.H1_H1 ;  /* 0x3000000bff1a7230 */ /* 0x000fc40000004100 */
[----:B------:R-:W-:Y:S02]  /*2f80*/  HADD2.F32 R8, -RZ, R23.H1_H1 ;  /* 0x30000017ff087230 */ /* 0x000fe40000004100 */
[----:B------:R-:W-:Y:S01]  /*2f90*/  FFMA.FTZ R41, R12, R9, R41 ;  /* 0x000000090c297223 */ /* 0x000fe20000010029 */
[C---:B------:R-:W-:Y:S01]  /*2fa0*/  FFMA.FTZ R5, R9.reuse, R6, R14 ;  /* 0x0000000609057223 */ /* 0x040fe2000001000e */
[----:B------:R-:W-:Y:S02]  /*2fb0*/  F2FP.F16.F32.PACK_AB R31, RZ, R31 ;  /* 0x0000001fff1f723e */ /* 0x000fe400000000ff */
[----:B------:R-:W-:Y:S01]  /*2fc0*/  F2FP.F16.F32.PACK_AB R29, RZ, R29 ;  /* 0x0000001dff1d723e */ /* 0x000fe200000000ff */
[C---:B------:R-:W-:Y:S01]  /*2fd0*/  FFMA.FTZ R26, R9.reuse, R26, R7 ;  /* 0x0000001a091a7223 */ /* 0x040fe20000010007 */
[----:B------:R-:W-:Y:S01]  /*2fe0*/  FFMA.FTZ R15, R9, R8, R15 ;  /* 0x00000008090f7223 */ /* 0x000fe2000001000f */
[----:B------:R-:W-:Y:S01]  /*2ff0*/  FMUL.FTZ R10, R17, R10 ;  /* 0x0000000a110a7220 */ /* 0x000fe20000410000 */
[----:B------:R-:W-:Y:S01]  /*3000*/  FMUL.FTZ R21, R20, R21 ;  /* 0x0000001514157220 */ /* 0x000fe20000410000 */
[----:B------:R-:W-:Y:S01]  /*3010*/  FMUL.FTZ R41, R4, R41 ;  /* 0x0000002904297220 */ /* 0x000fe20000410000 */
[----:B------:R-:W-:Y:S01]  /*3020*/  FMUL.FTZ R5, R16, R5 ;  /* 0x0000000510057220 */ /* 0x000fe20000410000 */
[----:B------:R-:W-:Y:S01]  /*3030*/  PRMT R31, R31, 0x5410, R29 ;  /* 0x000054101f1f7816 */ /* 0x000fe2000000001d */
[----:B------:R-:W-:Y:S01]  /*3040*/  FMUL.FTZ R26, R17, R26 ;  /* 0x0000001a111a7220 */ /* 0x000fe20000410000 */
[----:B------:R-:W-:Y:S01]  /*3050*/  FMUL.FTZ R15, R20, R15 ;  /* 0x0000000f140f7220 */ /* 0x000fe20000410000 */
[----:B------:R-:W-:-:S02]  /*3060*/  F2FP.F16.F32.PACK_AB R10, RZ, R10 ;  /* 0x0000000aff0a723e */ /* 0x000fc400000000ff */
[----:B------:R-:W-:Y:S02]  /*3070*/  F2FP.F16.F32.PACK_AB R21, RZ, R21 ;  /* 0x00000015ff15723e */ /* 0x000fe400000000ff */
[----:B------:R-:W-:Y:S02]  /*3080*/  F2FP.F16.F32.PACK_AB R41, RZ, R41 ;  /* 0x00000029ff29723e */ /* 0x000fe400000000ff */
[----:B------:R-:W-:Y:S01]  /*3090*/  F2FP.F16.F32.PACK_AB R5, RZ, R5 ;  /* 0x00000005ff05723e */ /* 0x000fe200000000ff */
[----:B------:R-:W-:Y:S01]  /*30a0*/  HFMA2.MMA R33, R31, 1, 1, R33 ;  /* 0x3c003c001f217835 */ /* 0x000fe20000000021 */
[----:B------:R-:W-:Y:S02]  /*30b0*/  F2FP.F16.F32.PACK_AB R26, RZ, R26 ;  /* 0x0000001aff1a723e */ /* 0x000fe400000000ff */
[----:B------:R-:W-:Y:S02]  /*30c0*/  F2FP.F16.F32.PACK_AB R15, RZ, R15 ;  /* 0x0000000fff0f723e */ /* 0x000fe400000000ff */
[----:B------:R-:W-:-:S02]  /*30d0*/  PRMT R10, R10, 0x5410, R21 ;  /* 0x000054100a0a7816 */ /* 0x000fc40000000015 */
[----:B------:R-:W-:Y:S02]  /*30e0*/  PRMT R41, R41, 0x5410, R5 ;  /* 0x0000541029297816 */ /* 0x000fe40000000005 */
[----:B------:R-:W-:Y:S01]  /*30f0*/  PRMT R26, R26, 0x5410, R15 ;  /* 0x000054101a1a7816 */ /* 0x000fe2000000000f */
[----:B------:R-:W-:-:S03]  /*3100*/  HADD2 R27, R10, R27 ;  /* 0x0000001b0a1b7230 */ /* 0x000fc60000000000 */
[----:B------:R-:W-:Y:S01]  /*3110*/  HFMA2.MMA R33, R41, 1, 1, R33 ;  /* 0x3c003c0029217835 */ /* 0x000fe20000000021 */
[----:B------:R-:W-:-:S10]  /*3120*/  HADD2 R34, R26, R27 ;  /* 0x0000001b1a227230 */ /* 0x000fd40000000000 */
.L_x_3366:
[----:B------:R-:W0:Y:S01]  /*3130*/  LDC R37, c[0x0][0x23c] ;  /* 0x00008f00ff257b82 */ /* 0x000e220000000800 */
[----:B------:R-:W-:Y:S01]  /*3140*/  IADD3 R22, R22, 0x20, RZ ;  /* 0x0000002016167810 */ /* 0x000fe20007ffe0ff */
[----:B------:R-:W-:-:S03]  /*3150*/  UIADD3 UR4, UR4, 0x40, URZ ;  /* 0x0000004004047890 */ /* 0x000fc6000fffe03f */
[C---:B------:R-:W-:Y:S02]  /*3160*/  ISETP.GE.AND P0, PT, R22.reuse, UR5, PT ;  /* 0x0000000516007c0c */ /* 0x040fe4000bf06270 */
[----:B------:R-:W-:Y:S02]  /*3170*/  ISETP.LT.AND P3, PT, R22, R25, PT ;  /* 0x000000191600720c */ /* 0x000fe40003f61270 */
[----:B0-----:R-:W-:-:S04]  /*3180*/  LEA R18, P2, R37, R18, 0x4 ;  /* 0x0000001225127211 */ /* 0x001fc800078420ff */
[----:B------:R-:W-:-:S07]  /*3190*/  LEA.HI.X R19, R37, R19, R24, 0x4, P2 ;  /* 0x0000001325137211 */ /* 0x000fce00010f2418 */
[----:B------:R-:W-:Y:S05]  /*31a0*/  @!P0 BRA P3, `(.L_x_3367) ;  /* 0xffffffd800d08947 */ /* 0x000fea000183ffff */
.L_x_3365:
[C---:B------:R-:W-:Y:S01]  /*31b0*/  ISETP.GE.AND P0, PT, R22.reuse, R25, PT ;  /* 0x000000191600720c */ /* 0x040fe20003f06270 */
[----:B------:R-:W-:Y:S01]  /*31c0*/  ULDC UR5, c[0x0][0x268] ;  /* 0x00009a0000057ab9 */ /* 0x000fe20000000800 */
[----:B------:R-:W-:Y:S02]  /*31d0*/  ULDC UR8, c[0x0][0x240] ;  /* 0x0000900000087ab9 */ /* 0x000fe40000000800 */
[----:B------:R-:W-:Y:S01]  /*31e0*/  ISETP.GE.OR P0, PT, R22, UR5, P0 ;  /* 0x0000000516007c0c */ /* 0x000fe20008706670 */
[----:B------:R-:W-:-:S12]  /*31f0*/  ULDC UR5, c[0x0][0x268] ;  /* 0x00009a0000057ab9 */ /* 0x000fd80000000800 */
[----:B------:R-:W-:Y:S05]  /*3200*/  @P0 BRA `(.L_x_3368) ;  /* 0x0000001400300947 */ /* 0x000fea0003800000 */
.L_x_3370:
[----:B------:R-:W-:Y:S01]  /*3210*/  ISETP.NE.AND P0, PT, R22, R3, PT ;  /* 0x000000031600720c */ /* 0x000fe20003f05270 */
[----:B------:R-:W0:-:S12]  /*3220*/  LDC R37, c[0x0][0x23c] ;  /* 0x00008f00ff257b82 */ /* 0x000e180000000800 */
[----:B-1----:R-:W1:Y:S01]  /*3230*/  @!P0 LDC.64 R16, c[0x0][0x248] ;  /* 0x00009200ff108b82 */ /* 0x002e620000000a00 */
[----:B------:R-:W-:Y:S02]  /*3240*/  @!P0 IADD3 R32, R32, 0x1, RZ ;  /* 0x0000000120208810 */ /* 0x000fe40007ffe0ff */
[----:B-----5:R-:W-:Y:S02]  /*3250*/  @!P0 LEA R5, R22, 0x1, 0x1 ;  /* 0x0000000116058811 */ /* 0x020fe400078e08ff */
[----:B------:R-:W-:-:S06]  /*3260*/  @!P0 LEA R12, R32, R1, 0x3 ;  /* 0x00000001200c8211 */ /* 0x000fcc00078e18ff */
[----:B------:R-:W2:Y:S01]  /*3270*/  @!P0 LDL.64 R12, [R12] ;  /* 0x000000000c0c8983 */ /* 0x000ea20000100a00 */
[----:B0-----:R-:W-:-:S05]  /*3280*/  IMAD.WIDE R14, R37, 0x4, R18 ;  /* 0x00000004250e7825 */ /* 0x001fca00078e0212 */
[----:B------:R0:W5:Y:S01]  /*3290*/  LDG.E.128.CONSTANT R8, desc[UR6][R14.64] ;  /* 0x000000060e087981 */ /* 0x000162000c1e9d00 */
[----:B-1----:R-:W-:-:S03]  /*32a0*/  @!P0 IMAD.WIDE R16, R5, 0x2, R16 ;  /* 0x0000000205108825 */ /* 0x002fc600078e0210 */
[----:B------:R0:W5:Y:S04]  /*32b0*/  LDG.E.128.CONSTANT R4, desc[UR6][R18.64] ;  /* 0x0000000612047981 */ /* 0x000168000c1e9d00 */
[----:B------:R-:W3:Y:S01]  /*32c0*/  @!P0 LDG.E.U16.CONSTANT R17, desc[UR6][R16.64] ;  /* 0x0000000610118981 */ /* 0x000ee2000c1e9500 */
[----:B------:R-:W-:Y:S02]  /*32d0*/  LEA R20, R2, 0x40, 0x6 ;  /* 0x0000004002147811 */ /* 0x000fe400078e30ff */
[----:B------:R-:W-:Y:S02]  /*32e0*/  IADD3 R38, R22, 0x20, RZ ;  /* 0x0000002016267810 */ /* 0x000fe40007ffe0ff */
[----:B------:R-:W-:Y:S01]  /*32f0*/  VIMNMX R21, R20, UR8, PT ;  /* 0x0000000814157c48 */ /* 0x000fe2000bfe0100 */
[----:B------:R-:W-:-:S03]  /*3300*/  IMAD.WIDE R44, R37, 0x4, R14 ;  /* 0x00000004252c7825 */ /* 0x000fc600078e020e */
[----:B------:R-:W-:Y:S02]  /*3310*/  ISETP.LT.AND P2, PT, R38, R21, PT ;  /* 0x000000152600720c */ /* 0x000fe40003f41270 */
[----:B--2---:R-:W-:Y:S02]  /*3320*/  @!P0 PRMT R35, R12, 0x7610, R35 ;  /* 0x000076100c238816 */ /* 0x004fe40000000023 */
[----:B------:R-:W-:Y:S02]  /*3330*/  @!P0 PRMT R36, R13, 0x7610, R36 ;  /* 0x000076100d248816 */ /* 0x000fe40000000024 */
[----:B------:R-:W-:Y:S02]  /*3340*/  @!P0 PRMT R35, R35, 0x7610, R12 ;  /* 0x0000761023238816 */ /* 0x000fe4000000000c */
[----:B------:R-:W-:Y:S02]  /*3350*/  @!P0 PRMT R36, R36, 0x7610, R13 ;  /* 0x0000761024248816 */ /* 0x000fe4000000000d */
[----:B---3--:R-:W-:Y:S01]  /*3360*/  @!P0 IADD3 R3, R17, R22, RZ ;  /* 0x0000001611038210 */ /* 0x008fe20007ffe0ff */
[----:B0-----:R-:W-:Y:S06]  /*3370*/  @P1 BRA `(.L_x_3369) ;  /* 0x0000001000c01947 */ /* 0x001fec0003800000 */
[----:B------:R-:W2:Y:S01]  /*3380*/  LDG.E.128.CONSTANT R12, desc[UR6][R44.64] ;  /* 0x000000062c0c7981 */ /* 0x000ea2000c1e9d00 */
[----:B-----5:R-:W-:Y:S02]  /*3390*/  LOP3.LUT R21, R5, 0x70007, RZ, 0xc0, !PT ;  /* 0x0007000705157812 */ /* 0x020fe400078ec0ff */
[----:B------:R-:W-:Y:S01]  /*33a0*/  LOP3.LUT R20, R4, 0x70007, RZ, 0xc0, !PT ;  /* 0x0007000704147812 */ /* 0x000fe200078ec0ff */
[----:B------:R-:W0:Y:S01]  /*33b0*/  LDS.128 R16, [UR4] ;  /* 0x00000004ff107984 */ /* 0x000e220008000c00 */
[----:B------:R-:W-:Y:S02]  /*33c0*/  LOP3.LUT R22, R21, 0x64006400, RZ, 0xfc, !PT ;  /* 0x6400640015167812 */ /* 0x000fe400078efcff */
[----:B------:R-:W-:Y:S02]  /*33d0*/  LOP3.LUT R20, R20, 0x64006400, RZ, 0xfc, !PT ;  /* 0x6400640014147812 */ /* 0x000fe400078efcff */
[----:B------:R-:W-:Y:S01]  /*33e0*/  LOP3.LUT R21, R4, 0x380038, RZ, 0xc0, !PT ;  /* 0x0038003804157812 */ /* 0x000fe200078ec0ff */
[----:B------:R-:W-:Y:S01]  /*33f0*/  HADD2 R25, R22, -1028, -1028 ;  /* 0xe404e40416197430 */ /* 0x000fe20000000000 */
[----:B------:R-:W-:Y:S01]  /*3400*/  LOP3.LUT R23, R5, 0x380038, RZ, 0xc0, !PT ;  /* 0x0038003805177812 */ /* 0x000fe200078ec0ff */
[----:B------:R-:W-:Y:S01]  /*3410*/  HADD2 R27, R20, -1028, -1028 ;  /* 0xe404e404141b7430 */ /* 0x000fe20000000000 */
[----:B------:R-:W-:-:S02]  /*3420*/  MOV R42, 0x3000 ;  /* 0x00003000002a7802 */ /* 0x000fc40000000f00 */
[----:B------:R-:W-:Y:S02]  /*3430*/  LOP3.LUT R21, R21, 0x64006400, RZ, 0xfc, !PT ;  /* 0x6400640015157812 */ /* 0x000fe400078efcff */
[----:B------:R-:W-:Y:S02]  /*3440*/  LOP3.LUT R23, R23, 0x64006400, RZ, 0xfc, !PT ;  /* 0x6400640017177812 */ /* 0x000fe400078efcff */
[--C-:B------:R-:W-:Y:S01]  /*3450*/  SHF.R.U32.HI R24, RZ, 0x6, R5.reuse ;  /* 0x00000006ff187819 */ /* 0x100fe20000011605 */
[-C--:B------:R-:W-:Y:S01]  /*3460*/  HFMA2 R20, R21, R42.reuse.H0_H0, -132, -132 ;  /* 0xd820d82015147431 */ /* 0x080fe2000004002a */
[----:B------:R-:W-:Y:S01]  /*3470*/  SHF.R.U32.HI R5, RZ, 0xf, R5 ;  /* 0x0000000fff057819 */ /* 0x000fe20000011605 */
        /* <DEDUP_REMOVED lines=8> */
[----:B------:R-:W-:-:S03]  /*3500*/  LOP3.LUT R43, R43, 0x64006400, RZ, 0xfc, !PT ;  /* 0x640064002b2b7812 */ /* 0x000fc600078efcff */
[----:B------:R-:W-:Y:S02]  /*3510*/  HFMA2 R29, R29, R42.H0_H0, -132, -132 ;  /* 0xd820d8201d1d7431 */ /* 0x000fe4000004002a */
[----:B------:R-:W-:Y:S01]  /*3520*/  HADD2 R43, R43, -1028, -1028 ;  /* 0xe404e4042b2b7430 */ /* 0x000fe20000000000 */
[-C--:B0-----:R-:W-:Y:S01]  /*3530*/  HFMA2.MMA R26, R25, R16.reuse, RZ ;  /* 0x00000010191a7235 */ /* 0x081fe200000000ff */
[----:B------:R-:W-:Y:S01]  /*3540*/  SHF.R.U32.HI R25, RZ, 0x6, R4 ;  /* 0x00000006ff197819 */ /* 0x000fe20000011604 */
[----:B------:R-:W-:-:S03]  /*3550*/  HFMA2.MMA R27, R27, R16, RZ ;  /* 0x000000101b1b7235 */ /* 0x000fc600000000ff */
[----:B------:R-:W-:-:S04]  /*3560*/  LOP3.LUT R28, R25, 0x70007, RZ, 0xc0, !PT ;  /* 0x00070007191c7812 */ /* 0x000fc800078ec0ff */
[----:B------:R-:W-:Y:S01]  /*3570*/  LOP3.LUT R28, R28, 0x64006400, RZ, 0xfc, !PT ;  /* 0x640064001c1c7812 */ /* 0x000fe200078efcff */
[----:B------:R-:W-:Y:S01]  /*3580*/  HFMA2 R26, R23, R17, R26 ;  /* 0x00000011171a7231 */ /* 0x000fe2000000001a */
[----:B------:R-:W-:Y:S02]  /*3590*/  HFMA2.MMA R27, R20, R17, R27 ;  /* 0x00000011141b7235 */ /* 0x000fe4000000001b */
[----:B------:R-:W0:Y:S01]  /*35a0*/  LDS.128 R20, [UR4+0x10] ;  /* 0x00001004ff147984 */ /* 0x000e220008000c00 */
[----:B------:R-:W-:Y:S02]  /*35b0*/  HADD2 R28, R28, -1028, -1028 ;  /* 0xe404e4041c1c7430 */ /* 0x000fe40000000000 */
[----:B------:R-:W-:Y:S01]  /*35c0*/  HFMA2 R26, R31, R18, R26 ;  /* 0x000000121f1a7231 */ /* 0x000fe2000000001a */
[----:B------:R-:W-:-:S03]  /*35d0*/  SHF.R.U32.HI R31, RZ, 0xe, R8 ;  /* 0x0000000eff1f7819 */ /* 0x000fc60000011608 */
[----:B------:R-:W-:Y:S01]  /*35e0*/  HFMA2.MMA R27, R28, R18, R27 ;  /* 0x000000121c1b7235 */ /* 0x000fe2000000001b */
[C---:B------:R-:W-:Y:S01]  /*35f0*/  LOP3.LUT R28, R25.reuse, 0x380038, RZ, 0xc0, !PT ;  /* 0x00380038191c7812 */ /* 0x040fe200078ec0ff */
[----:B------:R-:W-:Y:S01]  /*3600*/  HFMA2.MMA R26, R29, R19, R26 ;  /* 0x000000131d1a7235 */ /* 0x000fe2000000001a */
[----:B------:R-:W-:Y:S02]  /*3610*/  LOP3.LUT R25, R25, 0x1c001c0, RZ, 0xc0, !PT ;  /* 0x01c001c019197812 */ /* 0x000fe400078ec0ff */
[----:B------:R-:W-:Y:S02]  /*3620*/  LOP3.LUT R29, R28, 0x64006400, RZ, 0xfc, !PT ;  /* 0x640064001c1d7812 */ /* 0x000fe400078efcff */
[----:B------:R-:W-:-:S03]  /*3630*/  MOV R28, 0x2400 ;  /* 0x00002400001c7802 */ /* 0x000fc60000000f00 */
[----:B------:R-:W-:Y:S01]  /*3640*/  HFMA2 R30, R29, R42.H0_H0, -132, -132 ;  /* 0xd820d8201d1e7431 */ /* 0x000fe2000004002a */
[----:B------:R-:W-:Y:S02]  /*3650*/  PRMT R42, R42, 0x5410, R28 ;  /* 0x000054102a2a7816 */ /* 0x000fe4000000001c */
[----:B------:R-:W-:Y:S02]  /*3660*/  LOP3.LUT R29, R25, 0x64006400, RZ, 0xfc, !PT ;  /* 0x64006400191d7812 */ /* 0x000fe400078efcff */
[----:B------:R-:W-:Y:S01]  /*3670*/  LOP3.LUT R28, R24, 0x1c001c0, RZ, 0xc0, !PT ;  /* 0x01c001c0181c7812 */ /* 0x000fe200078ec0ff */
[----:B------:R-:W-:Y:S01]  /*3680*/  HFMA2.MMA R27, R30, R19, R27 ;  /* 0x000000131e1b7235 */ /* 0x000fe2000000001b */
[----:B------:R-:W-:Y:S01]  /*3690*/  LOP3.LUT R24, R8, 0x70007, RZ, 0xc0, !PT ;  /* 0x0007000708187812 */ /* 0x000fe200078ec0ff */
[----:B------:R-:W-:Y:S01]  /*36a0*/  HFMA2 R30, R29, R42.H1_H1, -20, -20 ;  /* 0xcd00cd001d1e7431 */ /* 0x000fe2000006002a */
[----:B------:R-:W-:Y:S02]  /*36b0*/  LOP3.LUT R25, R28, 0x64006400, RZ, 0xfc, !PT ;  /* 0x640064001c197812 */ /* 0x000fe400078efcff */
[----:B------:R-:W-:-:S02]  /*36c0*/  LOP3.LUT R28, R24, 0x64006400, RZ, 0xfc, !PT ;  /* 0x64006400181c7812 */ /* 0x000fc400078efcff */
[----:B------:R-:W-:Y:S01]  /*36d0*/  LOP3.LUT R24, R9, 0x70007, RZ, 0xc0, !PT ;  /* 0x0007000709187812 */ /* 0x000fe200078ec0ff */
[----:B------:R-:W-:Y:S01]  /*36e0*/  HFMA2 R25, R25, R42.H1_H1, -20, -20 ;  /* 0xcd00cd0019197431 */ /* 0x000fe2000006002a */
[----:B0-----:R-:W-:Y:S01]  /*36f0*/  HFMA2.MMA R27, R30, R20, R27 ;  /* 0x000000141e1b7235 */ /* 0x001fe2000000001b */
[----:B------:R-:W-:Y:S01]  /*3700*/  HADD2 R30, R28, -1028, -1028 ;  /* 0xe404e4041c1e7430 */ /* 0x000fe20000000000 */
[----:B------:R-:W-:-:S03]  /*3710*/  LOP3.LUT R28, R24, 0x64006400, RZ, 0xfc, !PT ;  /* 0x64006400181c7812 */ /* 0x000fc600078efcff */
[----:B------:R-:W-:Y:S01]  /*3720*/  HFMA2.MMA R24, R25, R20, R26 ;  /* 0x0000001419187235 */ /* 0x000fe2000000001a */
[----:B------:R-:W-:Y:S02]  /*3730*/  LOP3.LUT R25, R8, 0x380038, RZ, 0xc0, !PT ;  /* 0x0038003808197812 */ /* 0x000fe400078ec0ff */
[----:B------:R-:W-:Y:S02]  /*3740*/  LOP3.LUT R26, R9, 0x380038, RZ, 0xc0, !PT ;  /* 0x00380038091a7812 */ /* 0x000fe400078ec0ff */
[----:B------:R-:W-:Y:S01]  /*3750*/  LOP3.LUT R25, R25, 0x64006400, RZ, 0xfc, !PT ;  /* 0x6400640019197812 */ /* 0x000fe200078efcff */
[----:B------:R-:W-:Y:S01]  /*3760*/  HFMA2 R29, R30, R21, R27 ;  /* 0x000000151e1d7231 */ /* 0x000fe2000000001b */
[----:B------:R-:W-:Y:S01]  /*3770*/  SHF.R.U32.HI R8, RZ, 0x6, R8 ;  /* 0x00000006ff087819 */ /* 0x000fe20000011608 */
[----:B------:R-:W-:Y:S02]  /*3780*/  HADD2 R27, R28, -1028, -1028 ;  /* 0xe404e4041c1b7430 */ /* 0x000fe40000000000 */
[----:B------:R-:W-:Y:S01]  /*3790*/  HFMA2 R28, R25, R42.H0_H0, -132, -132 ;  /* 0xd820d820191c7431 */ /* 0x000fe2000004002a */
[----:B------:R-:W-:-:S03]  /*37a0*/  LOP3.LUT R30, R8, 0x70007, RZ, 0xc0, !PT ;  /* 0x00070007081e7812 */ /* 0x000fc600078ec0ff */
[----:B------:R-:W-:Y:S01]  /*37b0*/  HFMA2.MMA R24, R27, R21, R24 ;  /* 0x000000151b187235 */ /* 0x000fe20000000018 */
[----:B------:R-:W-:Y:S01]  /*37c0*/  LOP3.LUT R27, R26, 0x64006400, RZ, 0xfc, !PT ;  /* 0x640064001a1b7812 */ /* 0x000fe200078efcff */
[----:B------:R-:W-:Y:S01]  /*37d0*/  HFMA2.MMA R29, R28, R22, R29 ;  /* 0x000000161c1d7235 */ /* 0x000fe2000000001d */
[--C-:B------:R-:W-:Y:S02]  /*37e0*/  SHF.R.U32.HI R26, RZ, 0xe, R9.reuse ;  /* 0x0000000eff1a7819 */ /* 0x100fe40000011609 */
[----:B------:R-:W-:Y:S01]  /*37f0*/  SHF.R.U32.HI R28, RZ, 0xf, R4 ;  /* 0x0000000fff1c7819 */ /* 0x000fe20000011604 */
[----:B------:R-:W-:Y:S01]  /*3800*/  HFMA2 R27, R27, R42.H0_H0, -132, -132 ;  /* 0xd820d8201b1b7431 */ /* 0x000fe2000004002a */
[----:B------:R-:W-:Y:S02]  /*3810*/  LOP3.LUT R5, R5, 0x20002, R26, 0xf8, !PT ;  /* 0x0002000205057812 */ /* 0x000fe400078ef81a */
[----:B------:R-:W-:Y:S01]  /*3820*/  LOP3.LUT R28, R28, 0x10001, RZ, 0xc0, !PT ;  /* 0x000100011c1c7812 */ /* 0x000fe200078ec0ff */
[----:B------:R-:W-:Y:S01]  /*3830*/  HFMA2 R4, R27, R22, R24 ;  /* 0x000000161b047231 */ /* 0x000fe20000000018 */
[----:B------:R-:W-:Y:S01]  /*3840*/  SHF.R.U32.HI R9, RZ, 0x6, R9 ;  /* 0x00000006ff097819 */ /* 0x000fe20000011609 */
[----:B------:R-:W0:Y:S01]  /*3850*/  LDS.128 R24, [UR4+0x20] ;  /* 0x00002004ff187984 */ /* 0x000e220008000c00 */
[----:B------:R-:W-:-:S02]  /*3860*/  LOP3.LUT R28, R28, 0x20002, R31, 0xf8, !PT ;  /* 0x000200021c1c7812 */ /* 0x000fc400078ef81f */
[----:B------:R-:W-:Y:S02]  /*3870*/  LOP3.LUT R31, R9, 0x70007, RZ, 0xc0, !PT ;  /* 0x00070007091f7812 */ /* 0x000fe400078ec0ff */
[----:B------:R-:W-:Y:S02]  /*3880*/  LOP3.LUT R30, R30, 0x64006400, RZ, 0xfc, !PT ;  /* 0x640064001e1e7812 */ /* 0x000fe400078efcff */
[----:B------:R-:W-:-:S03]  /*3890*/  LOP3.LUT R31, R31, 0x64006400, RZ, 0xfc, !PT ;  /* 0x640064001f1f7812 */ /* 0x000fc600078efcff */
[----:B------:R-:W-:Y:S02]  /*38a0*/  HADD2 R30, R30, -1028, -1028 ;  /* 0xe404e4041e1e7430 */ /* 0x000fe40000000000 */
[----:B------:R-:W-:-:S04]  /*38b0*/  HADD2 R31, R31, -1028, -1028 ;  /* 0xe404e4041f1f7430 */ /* 0x000fc80000000000 */
[----:B------:R-:W-:Y:S01]  /*38c0*/  HFMA2.MMA R29, R30, R23, R29 ;  /* 0x000000171e1d7235 */ /* 0x000fe2000000001d */
[----:B------:R-:W-:Y:S01]  /*38d0*/  HFMA2 R30, R31, R23, R4 ;  /* 0x000000171f1e7231 */ /* 0x000fe20000000004 */
        /* <DEDUP_REMOVED lines=8> */
[----:B------:R-:W-:-:S03]  /*3960*/  HFMA2 R39, R39, R42.H0_H0, -132, -132 ;  /* 0xd820d82027277431 */ /* 0x000fc6000004002a */
[----:B------:R-:W-:-:S05]  /*3970*/  LOP3.LUT R9, R9, 0x64006400, RZ, 0xfc, !PT ;  /* 0x6400640009097812 */ /* 0x000fca00078efcff */
[-C--:B------:R-:W-:Y:S01]  /*3980*/  HFMA2 R9, R9, R42.reuse.H1_H1, -20, -20 ;  /* 0xcd00cd0009097431 */ /* 0x080fe2000006002a */
[----:B0-----:R-:W-:Y:S01]  /*3990*/  HFMA2.MMA R29, R4, R24, R29 ;  /* 0x00000018041d7235 */ /* 0x001fe2000000001d */
[----:B------:R-:W-:Y:S01]  /*39a0*/  HFMA2 R4, R41, R42.H1_H1, -20, -20 ;  /* 0xcd00cd0029047431 */ /* 0x000fe2000006002a */
[----:B------:R-:W-:Y:S01]  /*39b0*/  LOP3.LUT R41, R6, 0x380038, RZ, 0xc0, !PT ;  /* 0x0038003806297812 */ /* 0x000fe200078ec0ff */
[----:B------:R-:W-:-:S03]  /*39c0*/  HFMA2 R8, R39, R24, R30 ;  /* 0x0000001827087231 */ /* 0x000fc6000000001e */
[----:B------:R-:W-:Y:S02]  /*39d0*/  LOP3.LUT R41, R41, 0x64006400, RZ, 0xfc, !PT ;  /* 0x6400640029297812 */ /* 0x000fe400078efcff */
[-C--:B------:R-:W-:Y:S02]  /*39e0*/  HFMA2.MMA R29, R4, R25.reuse, R29 ;  /* 0x00000019041d7235 */ /* 0x080fe4000000001d */
[----:B------:R-:W-:Y:S01]  /*39f0*/  HFMA2.MMA R8, R9, R25, R8 ;  /* 0x0000001909087235 */ /* 0x000fe20000000008 */
[----:B------:R-:W-:Y:S01]  /*3a00*/  HFMA2 R41, R41, R42.H0_H0, -132, -132 ;  /* 0xd820d82029297431 */ /* 0x000fe2000004002a */
[----:B--2---:R-:W-:Y:S02]  /*3a10*/  LOP3.LUT R4, R12, 0x70007, RZ, 0xc0, !PT ;  /* 0x000700070c047812 */ /* 0x004fe400078ec0ff */
[----:B------:R-:W-:Y:S02]  /*3a20*/  LOP3.LUT R9, R13, 0x70007, RZ, 0xc0, !PT ;  /* 0x000700070d097812 */ /* 0x000fe400078ec0ff */
[----:B------:R-:W-:-:S02]  /*3a30*/  LOP3.LUT R4, R4, 0x64006400, RZ, 0xfc, !PT ;  /* 0x6400640004047812 */ /* 0x000fc400078efcff */
[----:B------:R-:W-:-:S03]  /*3a40*/  SHF.R.U32.HI R30, RZ, 0xd, R13 ;  /* 0x0000000dff1e7819 */ /* 0x000fc6000001160d */
[----:B------:R-:W-:Y:S01]  /*3a50*/  HADD2 R40, R4, -1028, -1028 ;  /* 0xe404e40404287430 */ /* 0x000fe20000000000 */
[----:B------:R-:W-:Y:S02]  /*3a60*/  LOP3.LUT R4, R5, 0x40004, R30, 0xf8, !PT ;  /* 0x0004000405047812 */ /* 0x000fe400078ef81e */
[----:B------:R-:W-:Y:S01]  /*3a70*/  SHF.R.U32.HI R5, RZ, 0xd, R12 ;  /* 0x0000000dff057819 */ /* 0x000fe2000001160c */
[----:B------:R-:W-:Y:S01]  /*3a80*/  HFMA2 R39, R40, R26, R29 ;  /* 0x0000001a28277231 */ /* 0x000fe2000000001d */
[----:B------:R-:W-:Y:S02]  /*3a90*/  LOP3.LUT R29, R9, 0x64006400, RZ, 0xfc, !PT ;  /* 0x64006400091d7812 */ /* 0x000fe400078efcff */
[----:B------:R-:W-:Y:S02]  /*3aa0*/  LOP3.LUT R5, R28, 0x40004, R5, 0xf8, !PT ;  /* 0x000400041c057812 */ /* 0x000fe400078ef805 */
[----:B------:R-:W-:Y:S01]  /*3ab0*/  LOP3.LUT R9, R12, 0x380038, RZ, 0xc0, !PT ;  /* 0x003800380c097812 */ /* 0x000fe200078ec0ff */
[----:B------:R-:W-:Y:S01]  /*3ac0*/  HADD2 R31, R29, -1028, -1028 ;  /* 0xe404e4041d1f7430 */ /* 0x000fe20000000000 */
[----:B------:R-:W-:-:S02]  /*3ad0*/  LOP3.LUT R28, R13, 0x380038, RZ, 0xc0, !PT ;  /* 0x003800380d1c7812 */ /* 0x000fc400078ec0ff */
[----:B------:R-:W-:Y:S02]  /*3ae0*/  LOP3.LUT R9, R9, 0x64006400, RZ, 0xfc, !PT ;  /* 0x6400640009097812 */ /* 0x000fe400078efcff */
[----:B------:R-:W-:Y:S01]  /*3af0*/  LOP3.LUT R29, R28, 0x64006400, RZ, 0xfc, !PT ;  /* 0x640064001c1d7812 */ /* 0x000fe200078efcff */
[----:B------:R-:W-:Y:S01]  /*3b00*/  HFMA2.MMA R8, R31, R26, R8 ;  /* 0x0000001a1f087235 */ /* 0x000fe20000000008 */
[----:B------:R-:W-:Y:S01]  /*3b10*/  SHF.R.U32.HI R12, RZ, 0x6, R12 ;  /* 0x00000006ff0c7819 */ /* 0x000fe2000001160c */
[-C--:B------:R-:W-:Y:S01]  /*3b20*/  HFMA2 R28, R9, R42.reuse.H0_H0, -132, -132 ;  /* 0xd820d820091c7431 */ /* 0x080fe2000004002a */
[----:B------:R-:W-:Y:S01]  /*3b30*/  SHF.R.U32.HI R13, RZ, 0x6, R13 ;  /* 0x00000006ff0d7819 */ /* 0x000fe2000001160d */
[----:B------:R-:W-:Y:S01]  /*3b40*/  HFMA2 R29, R29, R42.H0_H0, -132, -132 ;  /* 0xd820d8201d1d7431 */ /* 0x000fe2000004002a */
[C---:B------:R-:W-:Y:S02]  /*3b50*/  LOP3.LUT R40, R12.reuse, 0x70007, RZ, 0xc0, !PT ;  /* 0x000700070c287812 */ /* 0x040fe400078ec0ff */
[----:B------:R-:W-:Y:S01]  /*3b60*/  LOP3.LUT R9, R12, 0x380038, RZ, 0xc0, !PT ;  /* 0x003800380c097812 */ /* 0x000fe200078ec0ff */
[----:B------:R-:W-:Y:S01]  /*3b70*/  HFMA2.MMA R39, R28, R27, R39 ;  /* 0x0000001b1c277235 */ /* 0x000fe20000000027 */
[----:B------:R-:W-:Y:S01]  /*3b80*/  LOP3.LUT R40, R40, 0x64006400, RZ, 0xfc, !PT ;  /* 0x6400640028287812 */ /* 0x000fe200078efcff */
[----:B------:R-:W-:Y:S01]  /*3b90*/  HFMA2 R8, R29, R27, R8 ;  /* 0x0000001b1d087231 */ /* 0x000fe20000000008 */
[----:B------:R-:W-:Y:S01]  /*3ba0*/  LOP3.LUT R9, R9, 0x64006400, RZ, 0xfc, !PT ;  /* 0x6400640009097812 */ /* 0x000fe200078efcff */
[----:B------:R-:W0:Y:S01]  /*3bb0*/  LDS.128 R28, [UR4+0x30] ;  /* 0x00003004ff1c7984 */ /* 0x000e220008000c00 */
[----:B------:R-:W-:Y:S01]  /*3bc0*/  LOP3.LUT R12, R12, 0x1c001c0, RZ, 0xc0, !PT ;  /* 0x01c001c00c0c7812 */ /* 0x000fe200078ec0ff */
[----:B------:R-:W-:Y:S01]  /*3bd0*/  HADD2 R40, R40, -1028, -1028 ;  /* 0xe404e40428287430 */ /* 0x000fe20000000000 */
[----:B------:R-:W-:-:S02]  /*3be0*/  LOP3.LUT R4, R4, 0x64006400, RZ, 0xfc, !PT ;  /* 0x6400640004047812 */ /* 0x000fc400078efcff */
[----:B------:R-:W-:Y:S02]  /*3bf0*/  LOP3.LUT R12, R12, 0x64006400, RZ, 0xfc, !PT ;  /* 0x640064000c0c7812 */ /* 0x000fe400078efcff */
[----:B------:R-:W-:Y:S01]  /*3c00*/  LOP3.LUT R5, R5, 0x64006400, RZ, 0xfc, !PT ;  /* 0x6400640005057812 */ /* 0x000fe200078efcff */
[----:B------:R-:W-:Y:S02]  /*3c10*/  HADD2 R4, R4, -1028, -1028 ;  /* 0xe404e40404047430 */ /* 0x000fe40000000000 */
[-C--:B------:R-:W-:Y:S01]  /*3c20*/  HFMA2 R12, R12, R42.reuse.H1_H1, -20, -20 ;  /* 0xcd00cd000c0c7431 */ /* 0x080fe2000006002a */
[----:B0-----:R-:W-:Y:S01]  /*3c30*/  HFMA2.MMA R39, R40, R28, R39 ;  /* 0x0000001c28277235 */ /* 0x001fe20000000027 */
[----:B------:R-:W-:Y:S01]  /*3c40*/  HFMA2 R40, R9, R42.H0_H0, -132, -132 ;  /* 0xd820d82009287431 */ /* 0x000fe2000004002a */
[----:B------:R-:W-:-:S04]  /*3c50*/  LOP3.LUT R9, R13, 0x70007, RZ, 0xc0, !PT ;  /* 0x000700070d097812 */ /* 0x000fc800078ec0ff */
[----:B------:R-:W-:Y:S02]  /*3c60*/  LOP3.LUT R9, R9, 0x64006400, RZ, 0xfc, !PT ;  /* 0x6400640009097812 */ /* 0x000fe400078efcff */
[----:B------:R-:W-:Y:S01]  /*3c70*/  HFMA2.MMA R39, R40, R29, R39 ;  /* 0x0000001d28277235 */ /* 0x000fe20000000027 */
[C---:B------:R-:W-:Y:S02]  /*3c80*/  LOP3.LUT R40, R13.reuse, 0x380038, RZ, 0xc0, !PT ;  /* 0x003800380d287812 */ /* 0x040fe400078ec0ff */
[----:B------:R-:W-:Y:S01]  /*3c90*/  HADD2 R9, R9, -1028, -1028 ;  /* 0xe404e40409097430 */ /* 0x000fe20000000000 */
[----:B------:R-:W-:Y:S02]  /*3ca0*/  LOP3.LUT R13, R13, 0x1c001c0, RZ, 0xc0, !PT ;  /* 0x01c001c00d0d7812 */ /* 0x000fe400078ec0ff */
[----:B------:R-:W-:Y:S01]  /*3cb0*/  LOP3.LUT R40, R40, 0x64006400, RZ, 0xfc, !PT ;  /* 0x6400640028287812 */ /* 0x000fe200078efcff */
[----:B------:R-:W-:Y:S01]  /*3cc0*/  HFMA2 R9, R9, R28, R8 ;  /* 0x0000001c09097231 */ /* 0x000fe20000000008 */
[----:B------:R-:W-:Y:S01]  /*3cd0*/  HFMA2.MMA R8, R43, R16, RZ ;  /* 0x000000102b087235 */ /* 0x000fe200000000ff */
[----:B------:R-:W-:Y:S01]  /*3ce0*/  LOP3.LUT R13, R13, 0x64006400, RZ, 0xfc, !PT ;  /* 0x640064000d0d7812 */ /* 0x000fe200078efcff */
[----:B------:R-:W-:Y:S01]  /*3cf0*/  HFMA2 R39, R12, R30, R39 ;  /* 0x0000001e0c277231 */ /* 0x000fe20000000027 */
[--C-:B------:R-:W-:Y:S01]  /*3d00*/  SHF.R.U32.HI R12, RZ, 0x6, R6.reuse ;  /* 0x00000006ff0c7819 */ /* 0x100fe20000011606 */
[----:B------:R-:W-:Y:S01]  /*3d10*/  HFMA2 R40, R40, R42.H0_H0, -132, -132 ;  /* 0xd820d82028287431 */ /* 0x000fe2000004002a */
[----:B------:R-:W-:-:S04]  /*3d20*/  SHF.R.U32.HI R6, RZ, 0xf, R6 ;  /* 0x0000000fff067819 */ /* 0x000fc80000011606 */
[----:B------:R-:W-:Y:S01]  /*3d30*/  LOP3.LUT R6, R6, 0x10001, RZ, 0xc0, !PT ;  /* 0x0001000106067812 */ /* 0x000fe200078ec0ff */
[----:B------:R-:W-:Y:S01]  /*3d40*/  HFMA2 R8, R41, R17, R8 ;  /* 0x0000001129087231 */ /* 0x000fe20000000008 */
[----:B------:R-:W-:Y:S01]  /*3d50*/  LOP3.LUT R41, R12, 0x70007, RZ, 0xc0, !PT ;  /* 0x000700070c297812 */ /* 0x000fe200078ec0ff */
[----:B------:R-:W-:Y:S01]  /*3d60*/  HFMA2.MMA R9, R40, R29, R9 ;  /* 0x0000001d28097235 */ /* 0x000fe20000000009 */
[----:B------:R-:W-:Y:S02]  /*3d70*/  LOP3.LUT R40, R7, 0x70007, RZ, 0xc0, !PT ;  /* 0x0007000707287812 */ /* 0x000fe400078ec0ff */
[----:B------:R-:W-:Y:S02]  /*3d80*/  LOP3.LUT R41, R41, 0x64006400, RZ, 0xfc, !PT ;  /* 0x6400640029297812 */ /* 0x000fe400078efcff */
[----:B------:R-:W-:-:S03]  /*3d90*/  LOP3.LUT R40, R40, 0x64006400, RZ, 0xfc, !PT ;  /* 0x6400640028287812 */ /* 0x000fc600078efcff */
[----:B------:R-:W-:Y:S02]  /*3da0*/  HADD2 R41, R41, -1028, -1028 ;  /* 0xe404e40429297430 */ /* 0x000fe40000000000 */
[----:B------:R-:W-:Y:S01]  /*3db0*/  HADD2 R43, R40, -1028, -1028 ;  /* 0xe404e404282b7430 */ /* 0x000fe20000000000 */
[----:B------:R-:W-:-:S03]  /*3dc0*/  SHF.R.U32.HI R40, RZ, 0x6, R7 ;  /* 0x00000006ff287819 */ /* 0x000fc60000011607 */
[----:B------:R-:W-:Y:S01]  /*3dd0*/  HFMA2.MMA R8, R41, R18, R8 ;  /* 0x0000001229087235 */ /* 0x000fe20000000008 */
[----:B------:R-:W-:Y:S01]  /*3de0*/  LOP3.LUT R41, R7, 0x380038, RZ, 0xc0, !PT ;  /* 0x0038003807297812 */ /* 0x000fe200078ec0ff */
[----:B------:R-:W-:Y:S01]  /*3df0*/  HFMA2 R16, R43, R16, RZ.H0_H0 ;  /* 0x000000102b107231 */ /* 0x000fe200000400ff */
[----:B------:R-:W-:Y:S02]  /*3e00*/  SHF.R.U32.HI R7, RZ, 0xf, R7 ;  /* 0x0000000fff077819 */ /* 0x000fe40000011607 */
[----:B------:R-:W-:-:S05]  /*3e10*/  LOP3.LUT R41, R41, 0x64006400, RZ, 0xfc, !PT ;  /* 0x6400640029297812 */ /* 0x000fca00078efcff */
[----:B------:R-:W-:-:S06]  /*3e20*/  HFMA2 R41, R41, R42.H0_H0, -132, -132 ;  /* 0xd820d82029297431 */ /* 0x000fcc000004002a */
[----:B------:R-:W-:Y:S01]  /*3e30*/  HFMA2.MMA R16, R41, R17, R16 ;  /* 0x0000001129107235 */ /* 0x000fe20000000010 */
[----:B------:R-:W-:-:S04]  /*3e40*/  LOP3.LUT R17, R40, 0x70007, RZ, 0xc0, !PT ;  /* 0x0007000728117812 */ /* 0x000fc800078ec0ff */
[----:B------:R-:W-:-:S05]  /*3e50*/  LOP3.LUT R17, R17, 0x64006400, RZ, 0xfc, !PT ;  /* 0x6400640011117812 */ /* 0x000fca00078efcff */
[----:B------:R-:W-:-:S04]  /*3e60*/  HADD2 R17, R17, -1028, -1028 ;  /* 0xe404e40411117430 */ /* 0x000fc80000000000 */
[----:B------:R-:W-:Y:S02]  /*3e70*/  HFMA2 R16, R17, R18, R16 ;  /* 0x0000001211107231 */ /* 0x000fe40000000010 */
[----:B------:R-:W-:-:S06]  /*3e80*/  HFMA2 R18, R13, R42.H1_H1, -20, -20 ;  /* 0xcd00cd000d127431 */ /* 0x000fcc000006002a */
[----:B------:R-:W-:Y:S01]  /*3e90*/  HFMA2.MMA R9, R18, R30, R9 ;  /* 0x0000001e12097235 */ /* 0x000fe20000000009 */
[----:B------:R-:W-:Y:S01]  /*3ea0*/  HADD2 R18, R5, -1028, -1028 ;  /* 0xe404e40405127430 */ /* 0x000fe20000000000 */
[----:B------:R-:W-:-:S03]  /*3eb0*/  SHF.R.U32.HI R5, RZ, 0xe, R10 ;  /* 0x0000000eff057819 */ /* 0x000fc6000001160a */
[----:B------:R-:W-:Y:S01]  /*3ec0*/  HFMA2 R39, R18, R31, R39 ;  /* 0x0000001f12277231 */ /* 0x000fe20000000027 */
[----:B------:R-:W-:Y:S02]  /*3ed0*/  LOP3.LUT R18, R6, 0x20002, R5, 0xf8, !PT ;  /* 0x0002000206127812 */ /* 0x000fe400078ef805 */
[----:B------:R-:W-:Y:S01]  /*3ee0*/  HFMA2.MMA R4, R4, R31, R9 ;  /* 0x0000001f04047235 */ /* 0x000fe20000000009 */
[----:B------:R-:W-:Y:S01]  /*3ef0*/  LOP3.LUT R9, R40, 0x380038, RZ, 0xc0, !PT ;  /* 0x0038003828097812 */ /* 0x000fe200078ec0ff */
[----:B------:R-:W-:Y:S01]  /*3f00*/  HADD2 R39, R39.H0_H0, R39.H1_H1 ;  /* 0x3000002727277230 */ /* 0x000fe20000000800 */
[----:B------:R-:W-:Y:S02]  /*3f10*/  LOP3.LUT R6, R12, 0x380038, RZ, 0xc0, !PT ;  /* 0x003800380c067812 */ /* 0x000fe400078ec0ff */
[----:B------:R-:W-:Y:S02]  /*3f20*/  LOP3.LUT R9, R9, 0x64006400, RZ, 0xfc, !PT ;  /* 0x6400640009097812 */ /* 0x000fe400078efcff */
[----:B------:R-:W-:-:S02]  /*3f30*/  LOP3.LUT R13, R6, 0x64006400, RZ, 0xfc, !PT ;  /* 0x64006400060d7812 */ /* 0x000fc400078efcff */
[----:B------:R-:W-:Y:S01]  /*3f40*/  LOP3.LUT R12, R12, 0x1c001c0, RZ, 0xc0, !PT ;  /* 0x01c001c00c0c7812 */ /* 0x000fe200078ec0ff */
[-C--:B------:R-:W-:Y:S01]  /*3f50*/  HFMA2 R9, R9, R42.reuse.H0_H0, -132, -132 ;  /* 0xd820d82009097431 */ /* 0x080fe2000004002a */
[----:B------:R-:W-:Y:S01]  /*3f60*/  LOP3.LUT R40, R40, 0x1c001c0, RZ, 0xc0, !PT ;  /* 0x01c001c028287812 */ /* 0x000fe200078ec0ff */
[----:B------:R-:W-:Y:S01]  /*3f70*/  HFMA2 R13, R13, R42.H0_H0, -132, -132 ;  /* 0xd820d8200d0d7431 */ /* 0x000fe2000004002a */
[----:B------:R-:W-:Y:S01]  /*3f80*/  LOP3.LUT R6, R10, 0x70007, RZ, 0xc0, !PT ;  /* 0x000700070a067812 */ /* 0x000fe200078ec0ff */
[----:B------:R-:W-:Y:S01]  /*3f90*/  HADD2 R4, R4.H0_H0, R4.H1_H1 ;  /* 0x3000000404047230 */ /* 0x000fe20000000800 */
[----:B------:R-:W-:Y:S01]  /*3fa0*/  SHF.R.U32.HI R5, RZ, 0xd, R14 ;  /* 0x0000000dff057819 */ /* 0x000fe2000001160e */
[-C--:B------:R-:W-:Y:S01]  /*3fb0*/  HFMA2.MMA R16, R9, R19.reuse, R16 ;  /* 0x0000001309107235 */ /* 0x080fe20000000010 */
[----:B------:R-:W-:Y:S01]  /*3fc0*/  LOP3.LUT R9, R12, 0x64006400, RZ, 0xfc, !PT ;  /* 0x640064000c097812 */ /* 0x000fe200078efcff */
[----:B------:R-:W-:Y:S01]  /*3fd0*/  HFMA2.MMA R8, R13, R19, R8 ;  /* 0x000000130d087235 */ /* 0x000fe20000000008 */
[----:B------:R-:W-:-:S02]  /*3fe0*/  LOP3.LUT R13, R40, 0x64006400, RZ, 0xfc, !PT ;  /* 0x64006400280d7812 */ /* 0x000fc400078efcff */
[----:B------:R-:W-:Y:S01]  /*3ff0*/  LOP3.LUT R6, R6, 0x64006400, RZ, 0xfc, !PT ;  /* 0x6400640006067812 */ /* 0x000fe200078efcff */
[-C--:B------:R-:W-:Y:S01]  /*4000*/  HFMA2 R9, R9, R42.reuse.H1_H1, -20, -20 ;  /* 0xcd00cd0009097431 */ /* 0x080fe2000006002a */
[----:B------:R-:W-:Y:S01]  /*4010*/  LOP3.LUT R5, R18, 0x40004, R5, 0xf8, !PT ;  /* 0x0004000412057812 */ /* 0x000fe200078ef805 */
[----:B------:R-:W-:Y:S01]  /*4020*/  HFMA2 R13, R13, R42.H1_H1, -20, -20 ;  /* 0xcd00cd000d0d7431 */ /* 0x000fe2000006002a */
[----:B------:R-:W-:Y:S02]  /*4030*/  PRMT R39, R39, 0x5410, R4 ;  /* 0x0000541027277816 */ /* 0x000fe40000000004 */
[----:B------:R-:W-:Y:S01]  /*4040*/  LOP3.LUT R5, R5, 0x64006400, RZ, 0xfc, !PT ;  /* 0x6400640005057812 */ /* 0x000fe200078efcff */
[----:B------:R-:W-:Y:S01]  /*4050*/  HFMA2.MMA R8, R9, R20, R8 ;  /* 0x0000001409087235 */ /* 0x000fe20000000008 */
[----:B------:R-:W-:Y:S01]  /*4060*/  LOP3.LUT R9, R11, 0x70007, RZ, 0xc0, !PT ;  /* 0x000700070b097812 */ /* 0x000fe200078ec0ff */
[----:B------:R-:W-:Y:S01]  /*4070*/  HFMA2 R20, R13, R20, R16 ;  /* 0x000000140d147231 */ /* 0x000fe20000000010 */
[----:B------:R-:W-:Y:S01]  /*4080*/  HFMA2.MMA R33, R39, R35, R33 ;  /* 0x0000002327217235 */ /* 0x000fe20000000021 */
[----:B------:R-:W-:Y:S01]  /*4090*/  HADD2 R13, R6, -1028, -1028 ;  /* 0xe404e404060d7430 */ /* 0x000fe20000000000 */
[----:B------:R-:W-:-:S02]  /*40a0*/  LOP3.LUT R9, R9, 0x64006400, RZ, 0xfc, !PT ;  /* 0x6400640009097812 */ /* 0x000fc400078efcff */
[----:B------:R-:W-:Y:S02]  /*40b0*/  LOP3.LUT R6, R10, 0x380038, RZ, 0xc0, !PT ;  /* 0x003800380a067812 */ /* 0x000fe400078ec0ff */
[----:B------:R-:W-:Y:S01]  /*40c0*/  SHF.R.U32.HI R10, RZ, 0x6, R10 ;  /* 0x00000006ff0a7819 */ /* 0x000fe2000001160a */
[----:B------:R-:W-:Y:S01]  /*40d0*/  HADD2 R17, R9, -1028, -1028 ;  /* 0xe404e40409117430 */ /* 0x000fe20000000000 */
[-C--:B------:R-:W-:Y:S01]  /*40e0*/  HFMA2.MMA R8, R13, R21.reuse, R8 ;  /* 0x000000150d087235 */ /* 0x080fe20000000008 */
[----:B------:R-:W-:Y:S02]  /*40f0*/  LOP3.LUT R13, R6, 0x64006400, RZ, 0xfc, !PT ;  /* 0x64006400060d7812 */ /* 0x000fe400078efcff */
[----:B------:R-:W-:Y:S02]  /*4100*/  LOP3.LUT R9, R11, 0x380038, RZ, 0xc0, !PT ;  /* 0x003800380b097812 */ /* 0x000fe400078ec0ff */
[--C-:B------:R-:W-:Y:S01]  /*4110*/  SHF.R.U32.HI R6, RZ, 0xe, R11.reuse ;  /* 0x0000000eff067819 */ /* 0x100fe2000001160b */
[----:B------:R-:W-:Y:S01]  /*4120*/  HFMA2.MMA R20, R17, R21, R20 ;  /* 0x0000001511147235 */ /* 0x000fe20000000014 */
[----:B------:R-:W-:Y:S01]  /*4130*/  LOP3.LUT R12, R10, 0x70007, RZ, 0xc0, !PT ;  /* 0x000700070a0c7812 */ /* 0x000fe200078ec0ff */
[----:B------:R-:W-:Y:S01]  /*4140*/  HFMA2 R13, R13, R42.H0_H0, -132, -132 ;  /* 0xd820d8200d0d7431 */ /* 0x000fe2000004002a */
[----:B------:R-:W-:-:S02]  /*4150*/  SHF.R.U32.HI R11, RZ, 0x6, R11 ;  /* 0x00000006ff0b7819 */ /* 0x000fc4000001160b */
[----:B------:R-:W-:Y:S01]  /*4160*/  LOP3.LUT R17, R9, 0x64006400, RZ, 0xfc, !PT ;  /* 0x6400640009117812 */ /* 0x000fe200078efcff */
[----:B------:R-:W-:Y:S01]  /*4170*/  HFMA2 R8, R13, R22, R8 ;  /* 0x000000160d087231 */ /* 0x000fe20000000008 */
[----:B------:R-:W-:Y:S02]  /*4180*/  LOP3.LUT R12, R12, 0x64006400, RZ, 0xfc, !PT ;  /* 0x640064000c0c7812 */ /* 0x000fe400078efcff */
[----:B------:R-:W-:Y:S01]  /*4190*/  LOP3.LUT R16, R11, 0x70007, RZ, 0xc0, !PT ;  /* 0x000700070b107812 */ /* 0x000fe200078ec0ff */
[----:B------:R-:W-:Y:S01]  /*41a0*/  HFMA2 R19, R17, R42.H0_H0, -132, -132 ;  /* 0xd820d82011137431 */ /* 0x000fe2000004002a */
[----:B------:R-:W-:Y:S01]  /*41b0*/  LOP3.LUT R13, R7, 0x10001, RZ, 0xc0, !PT ;  /* 0x00010001070d7812 */ /* 0x000fe200078ec0ff */
[----:B------:R-:W-:Y:S01]  /*41c0*/  HADD2 R17, R12, -1028, -1028 ;  /* 0xe404e4040c117430 */ /* 0x000fe20000000000 */
[----:B------:R-:W-:Y:S02]  /*41d0*/  LOP3.LUT R9, R10, 0x380038, RZ, 0xc0, !PT ;  /* 0x003800380a097812 */ /* 0x000fe400078ec0ff */
[----:B------:R-:W-:Y:S01]  /*41e0*/  LOP3.LUT R7, R16, 0x64006400, RZ, 0xfc, !PT ;  /* 0x6400640010077812 */ /* 0x000fe200078efcff */
[----:B------:R-:W-:Y:S01]  /*41f0*/  HFMA2 R8, R17, R23, R8 ;  /* 0x0000001711087231 */ /* 0x000fe20000000008 */
[----:B------:R-:W-:Y:S01]  /*4200*/  LOP3.LUT R9, R9, 0x64006400, RZ, 0xfc, !PT ;  /* 0x6400640009097812 */ /* 0x000fe200078efcff */
[----:B------:R-:W-:Y:S01]  /*4210*/  HFMA2.MMA R12, R19, R22, R20 ;  /* 0x00000016130c7235 */ /* 0x000fe20000000014 */
[----:B------:R-:W-:Y:S01]  /*4220*/  LOP3.LUT R10, R10, 0x1c001c0, RZ, 0xc0, !PT ;  /* 0x01c001c00a0a7812 */ /* 0x000fe200078ec0ff */
[----:B------:R-:W-:Y:S01]  /*4230*/  HADD2 R17, R7, -1028, -1028 ;  /* 0xe404e40407117430 */ /* 0x000fe20000000000 */
[----:B------:R-:W-:-:S02]  /*4240*/  LOP3.LUT R7, R11, 0x380038, RZ, 0xc0, !PT ;  /* 0x003800380b077812 */ /* 0x000fc400078ec0ff */
[----:B------:R-:W-:Y:S01]  /*4250*/  LOP3.LUT R6, R13, 0x20002, R6, 0xf8, !PT ;  /* 0x000200020d067812 */ /* 0x000fe200078ef806 */
[----:B------:R-:W-:Y:S01]  /*4260*/  HFMA2 R13, R9, R42.H0_H0, -132, -132 ;  /* 0xd820d820090d7431 */ /* 0x000fe2000004002a */
[----:B------:R-:W-:Y:S01]  /*4270*/  LOP3.LUT R9, R7, 0x64006400, RZ, 0xfc, !PT ;  /* 0x6400640007097812 */ /* 0x000fe200078efcff */
[----:B------:R-:W-:Y:S01]  /*4280*/  HFMA2.MMA R12, R17, R23, R12 ;  /* 0x00000017110c7235 */ /* 0x000fe2000000000c */
[----:B------:R-:W-:Y:S01]  /*4290*/  LOP3.LUT R7, R10, 0x64006400, RZ, 0xfc, !PT ;  /* 0x640064000a077812 */ /* 0x000fe200078efcff */
[----:B------:R-:W-:Y:S01]  /*42a0*/  HFMA2 R8, R13, R24, R8 ;  /* 0x000000180d087231 */ /* 0x000fe20000000008 */
[----:B------:R-:W-:Y:S01]  /*42b0*/  LOP3.LUT R11, R11, 0x1c001c0, RZ, 0xc0, !PT ;  /* 0x01c001c00b0b7812 */ /* 0x000fe200078ec0ff */
[-C--:B------:R-:W-:Y:S01]  /*42c0*/  HFMA2 R9, R9, R42.reuse.H0_H0, -132, -132 ;  /* 0xd820d82009097431 */ /* 0x080fe2000004002a */
[----:B------:R-:W-:Y:S01]  /*42d0*/  SHF.R.U32.HI R13, RZ, 0xd, R15 ;  /* 0x0000000dff0d7819 */ /* 0x000fe2000001160f */
[----:B------:R-:W-:Y:S01]  /*42e0*/  HFMA2 R7, R7, R42.H1_H1, -20, -20 ;  /* 0xcd00cd0007077431 */ /* 0x000fe2000006002a */
[----:B------:R-:W-:-:S02]  /*42f0*/  LOP3.LUT R11, R11, 0x64006400, RZ, 0xfc, !PT ;  /* 0x640064000b0b7812 */ /* 0x000fc400078efcff */
[----:B------:R-:W-:Y:S01]  /*4300*/  LOP3.LUT R6, R6, 0x40004, R13, 0xf8, !PT ;  /* 0x0004000406067812 */ /* 0x000fe200078ef80d */
[----:B------:R-:W-:Y:S01]  /*4310*/  HFMA2 R13, R7, R25, R8 ;  /* 0x00000019070d7231 */ /* 0x000fe20000000008 */
[----:B------:R-:W-:Y:S01]  /*4320*/  HFMA2.MMA R12, R9, R24, R12 ;  /* 0x00000018090c7235 */ /* 0x000fe2000000000c */
[C---:B------:R-:W-:Y:S01]  /*4330*/  LOP3.LUT R7, R14.reuse, 0x70007, RZ, 0xc0, !PT ;  /* 0x000700070e077812 */ /* 0x040fe200078ec0ff */
[----:B------:R-:W-:Y:S01]  /*4340*/  HFMA2 R11, R11, R42.H1_H1, -20, -20 ;  /* 0xcd00cd000b0b7431 */ /* 0x000fe2000006002a */
[----:B------:R-:W-:Y:S02]  /*4350*/  LOP3.LUT R9, R15, 0x70007, RZ, 0xc0, !PT ;  /* 0x000700070f097812 */ /* 0x000fe400078ec0ff */
[----:B------:R-:W-:Y:S02]  /*4360*/  LOP3.LUT R8, R14, 0x380038, RZ, 0xc0, !PT ;  /* 0x003800380e087812 */ /* 0x000fe400078ec0ff */
[----:B------:R-:W-:Y:S01]  /*4370*/  LOP3.LUT R7, R7, 0x64006400, RZ, 0xfc, !PT ;  /* 0x6400640007077812 */ /* 0x000fe200078efcff */
[----:B------:R-:W-:Y:S01]  /*4380*/  HFMA2.MMA R12, R11, R25, R12 ;  /* 0x000000190b0c7235 */ /* 0x000fe2000000000c */
[----:B------:R-:W-:-:S02]  /*4390*/  LOP3.LUT R10, R9, 0x64006400, RZ, 0xfc, !PT ;  /* 0x64006400090a7812 */ /* 0x000fc400078efcff */
[----:B------:R-:W-:Y:S01]  /*43a0*/  LOP3.LUT R9, R8, 0x64006400, RZ, 0xfc, !PT ;  /* 0x6400640008097812 */ /* 0x000fe200078efcff */
[----:B------:R-:W-:Y:S01]  /*43b0*/  HADD2 R8, R7, -1028, -1028 ;  /* 0xe404e40407087430 */ /* 0x000fe20000000000 */
[----:B------:R-:W-:Y:S01]  /*43c0*/  LOP3.LUT R11, R15, 0x380038, RZ, 0xc0, !PT ;  /* 0x003800380f0b7812 */ /* 0x000fe200078ec0ff */
[----:B------:R-:W-:Y:S01]  /*43d0*/  HADD2 R7, R10, -1028, -1028 ;  /* 0xe404e4040a077430 */ /* 0x000fe20000000000 */
[----:B------:R-:W-:Y:S01]  /*43e0*/  SHF.R.U32.HI R15, RZ, 0x6, R15 ;  /* 0x00000006ff0f7819 */ /* 0x000fe2000001160f */
[----:B------:R-:W-:Y:S01]  /*43f0*/  HFMA2 R13, R8, R26, R13 ;  /* 0x0000001a080d7231 */ /* 0x000fe2000000000d */
[----:B------:R-:W-:Y:S01]  /*4400*/  LOP3.LUT R11, R11, 0x64006400, RZ, 0xfc, !PT ;  /* 0x640064000b0b7812 */ /* 0x000fe200078efcff */
[-C--:B------:R-:W-:Y:S01]  /*4410*/  HFMA2 R8, R9, R42.reuse.H0_H0, -132, -132 ;  /* 0xd820d82009087431 */ /* 0x080fe2000004002a */
[----:B------:R-:W-:Y:S01]  /*4420*/  LOP3.LUT R6, R6, 0x64006400, RZ, 0xfc, !PT ;  /* 0x6400640006067812 */ /* 0x000fe200078efcff */
[----:B------:R-:W-:Y:S01]  /*4430*/  HFMA2.MMA R12, R7, R26, R12 ;  /* 0x0000001a070c7235 */ /* 0x000fe2000000000c */
[----:B------:R-:W-:Y:S01]  /*4440*/  SHF.R.U32.HI R7, RZ, 0x6, R14 ;  /* 0x00000006ff077819 */ /* 0x000fe2000001160e */
[----:B------:R-:W-:-:S02]  /*4450*/  HFMA2 R11, R11, R42.H0_H0, -132, -132 ;  /* 0xd820d8200b0b7431 */ /* 0x000fc4000004002a */
[----:B------:R-:W-:Y:S01]  /*4460*/  HFMA2.MMA R14, R8, R27, R13 ;  /* 0x0000001b080e7235 */ /* 0x000fe2000000000d */
[C---:B------:R-:W-:Y:S01]  /*4470*/  LOP3.LUT R8, R7.reuse, 0x380038, RZ, 0xc0, !PT ;  /* 0x0038003807087812 */ /* 0x040fe200078ec0ff */
[----:B------:R-:W-:Y:S01]  /*4480*/  HADD2 R6, R6, -1028, -1028 ;  /* 0xe404e40406067430 */ /* 0x000fe20000000000 */
[C---:B------:R-:W-:Y:S02]  /*4490*/  LOP3.LUT R10, R7.reuse, 0x1c001c0, RZ, 0xc0, !PT ;  /* 0x01c001c0070a7812 */ /* 0x040fe400078ec0ff */
[----:B------:R-:W-:Y:S01]  /*44a0*/  LOP3.LUT R7, R7, 0x70007, RZ, 0xc0, !PT ;  /* 0x0007000707077812 */ /* 0x000fe200078ec0ff */
[----:B------:R-:W-:Y:S01]  /*44b0*/  HFMA2 R27, R11, R27, R12 ;  /* 0x0000001b0b1b7231 */ /* 0x000fe2000000000c */
[----:B------:R-:W-:Y:S02]  /*44c0*/  LOP3.LUT R11, R15, 0x70007, RZ, 0xc0, !PT ;  /* 0x000700070f0b7812 */ /* 0x000fe400078ec0ff */
[----:B------:R-:W-:Y:S02]  /*44d0*/  LOP3.LUT R7, R7, 0x64006400, RZ, 0xfc, !PT ;  /* 0x6400640007077812 */ /* 0x000fe400078efcff */
[----:B------:R-:W-:-:S02]  /*44e0*/  LOP3.LUT R9, R8, 0x64006400, RZ, 0xfc, !PT ;  /* 0x6400640008097812 */ /* 0x000fc400078efcff */
[----:B------:R-:W-:Y:S01]  /*44f0*/  LOP3.LUT R8, R11, 0x64006400, RZ, 0xfc, !PT ;  /* 0x640064000b087812 */ /* 0x000fe200078efcff */
[----:B------:R-:W-:Y:S01]  /*4500*/  HADD2 R7, R7, -1028, -1028 ;  /* 0xe404e40407077430 */ /* 0x000fe20000000000 */
[C---:B------:R-:W-:Y:S01]  /*4510*/  LOP3.LUT R12, R15.reuse, 0x380038, RZ, 0xc0, !PT ;  /* 0x003800380f0c7812 */ /* 0x040fe200078ec0ff */
[----:B------:R-:W-:Y:S01]  /*4520*/  HFMA2 R9, R9, R42.H0_H0, -132, -132 ;  /* 0xd820d82009097431 */ /* 0x000fe2000004002a */
[----:B------:R-:W-:Y:S01]  /*4530*/  LOP3.LUT R15, R15, 0x1c001c0, RZ, 0xc0, !PT ;  /* 0x01c001c00f0f7812 */ /* 0x000fe200078ec0ff */
[----:B------:R-:W-:Y:S01]  /*4540*/  HADD2 R8, R8, -1028, -1028 ;  /* 0xe404e40408087430 */ /* 0x000fe20000000000 */
[----:B------:R-:W-:Y:S01]  /*4550*/  LOP3.LUT R11, R10, 0x64006400, RZ, 0xfc, !PT ;  /* 0x640064000a0b7812 */ /* 0x000fe200078efcff */
[----:B------:R-:W-:Y:S01]  /*4560*/  HFMA2.MMA R14, R7, R28, R14 ;  /* 0x0000001c070e7235 */ /* 0x000fe2000000000e */
[----:B------:R-:W-:Y:S01]  /*4570*/  LOP3.LUT R13, R12, 0x64006400, RZ, 0xfc, !PT ;  /* 0x640064000c0d7812 */ /* 0x000fe200078efcff */
[----:B------:R-:W-:Y:S01]  /*4580*/  HFMA2 R27, R8, R28, R27 ;  /* 0x0000001c081b7231 */ /* 0x000fe2000000001b */
[----:B------:R-:W-:Y:S01]  /*4590*/  LOP3.LUT R15, R15, 0x64006400, RZ, 0xfc, !PT ;  /* 0x640064000f0f7812 */ /* 0x000fe200078efcff */
[----:B------:R-:W-:-:S02]  /*45a0*/  HFMA2 R8, R11, R42.H1_H1, -20, -20 ;  /* 0xcd00cd000b087431 */ /* 0x000fc4000006002a */
[-C--:B------:R-:W-:Y:S02]  /*45b0*/  HFMA2 R10, R13, R42.reuse.H0_H0, -132, -132 ;  /* 0xd820d8200d0a7431 */ /* 0x080fe4000004002a */
[----:B------:R-:W-:Y:S01]  /*45c0*/  HFMA2 R42, R15, R42.H1_H1, -20, -20 ;  /* 0xcd00cd000f2a7431 */ /* 0x000fe2000006002a */
[----:B------:R-:W-:Y:S01]  /*45d0*/  HFMA2.MMA R15, R9, R29, R14 ;  /* 0x0000001d090f7235 */ /* 0x000fe2000000000e */
[----:B------:R-:W-:-:S04]  /*45e0*/  HFMA2 R27, R10, R29, R27 ;  /* 0x0000001d0a1b7231 */ /* 0x000fc8000000001b */
[----:B------:R-:W-:-:S03]  /*45f0*/  HFMA2 R27, R42, R30, R27 ;  /* 0x0000001e2a1b7231 */ /* 0x000fc6000000001b */
[----:B------:R-:W-:Y:S01]  /*4600*/  HFMA2.MMA R15, R8, R30, R15 ;  /* 0x0000001e080f7235 */ /* 0x000fe2000000000f */
[----:B------:R-:W-:Y:S02]  /*4610*/  HADD2 R8, R5, -1028, -1028 ;  /* 0xe404e40405087430 */ /* 0x000fe40000000000 */
[----:B------:R-:W-:-:S04]  /*4620*/  HFMA2 R27, R6, R31, R27 ;  /* 0x0000001f061b7231 */ /* 0x000fc8000000001b */
[----:B------:R-:W-:Y:S01]  /*4630*/  HADD2 R27, R27.H0_H0, R27.H1_H1 ;  /* 0x3000001b1b1b7230 */ /* 0x000fe20000000800 */
[----:B------:R-:W-:-:S10]  /*4640*/  HFMA2.MMA R15, R8, R31, R15 ;  /* 0x0000001f080f7235 */ /* 0x000fd4000000000f */
[----:B------:R-:W-:-:S05]  /*4650*/  HADD2 R15, R15.H0_H0, R15.H1_H1 ;  /* 0x3000000f0f0f7230 */ /* 0x000fca0000000800 */
[----:B------:R-:W-:-:S05]  /*4660*/  PRMT R15, R15, 0x5410, R27 ;  /* 0x000054100f0f7816 */ /* 0x000fca000000001b */
[----:B------:R-:W-:-:S07]  /*4670*/  HFMA2 R34, R15, R36, R34 ;  /* 0x000000240f227231 */ /* 0x000fce0000000022 */
.L_x_3369:
[----:B------:R-:W-:Y:S01]  /*4680*/  ISETP.GE.AND P0, PT, R38, UR5, PT ;  /* 0x0000000526007c0c */ /* 0x000fe2000bf06270 */
[----:B------:R-:W-:Y:S01]  /*4690*/  UIADD3 UR4, UR4, 0x40, URZ ;  /* 0x0000004004047890 */ /* 0x000fe2000fffe03f */
[----:B------:R-:W-:Y:S01]  /*46a0*/  IMAD.WIDE R18, R37, 0x4, R44 ;  /* 0x0000000425127825 */ /* 0x000fe200078e022c */
[----:B------:R-:W-:-:S10]  /*46b0*/  MOV R22, R38 ;  /* 0x0000002600167202 */ /* 0x000fd40000000f00 */
[----:B------:R-:W-:Y:S05]  /*46c0*/  @!P0 BRA P2, `(.L_x_3370) ;  /* 0xffffffe800d08947 */ /* 0x000fea000103ffff */
.L_x_3368:
[----:B------:R-:W-:Y:S01]  /*46d0*/  LEA R13, R2, 0x40, 0x6 ;  /* 0x00000040020d7811 */ /* 0x000fe200078e30ff */
[----:B------:R-:W-:-:S03]  /*46e0*/  ULDC UR5, c[0x0][0x240] ;  /* 0x0000900000057ab9 */ /* 0x000fc60000000800 */
[----:B------:R-:W-:Y:S01]  /*46f0*/  VIMNMX R13, R13, UR5, PT ;  /* 0x000000050d0d7c48 */ /* 0x000fe2000bfe0100 */
[----:B------:R-:W-:-:S03]  /*4700*/  ULDC UR5, c[0x0][0x26c] ;  /* 0x00009b0000057ab9 */ /* 0x000fc60000000800 */
[----:B------:R-:W-:-:S04]  /*4710*/  ISETP.GE.AND P0, PT, R22, R13, PT ;  /* 0x0000000d1600720c */ /* 0x000fc80003f06270 */
[----:B------:R-:W-:-:S13]  /*4720*/  ISETP.GE.OR P0, PT, R22, UR5, P0 ;  /* 0x0000000516007c0c */ /* 0x000fda0008706670 */
[----:B------:R-:W-:Y:S05]  /*4730*/  @P0 BRA `(.L_x_3371) ;  /* 0x0000000800b80947 */ /* 0x000fea0003800000 */
[----:B-1----:R-:W-:Y:S01]  /*4740*/  SHF.R.S32.HI R14, RZ, 0x1f, R37 ;  /* 0x0000001fff0e7819 */ /* 0x002fe20000011425 */
[----:B------:R-:W-:Y:S01]  /*4750*/  ULDC UR5, c[0x0][0x26c] ;  /* 0x00009b0000057ab9 */ /* 0x000fe20000000800 */
[C---:B------:R-:W-:Y:S02]  /*4760*/  SHF.L.U32 R15, R37.reuse, 0x2, RZ ;  /* 0x00000002250f7819 */ /* 0x040fe400000006ff */
[----:B------:R-:W-:-:S07]  /*4770*/  SHF.L.U64.HI R14, R37, 0x2, R14 ;  /* 0x00000002250e7819 */ /* 0x000fce000001020e */
.L_x_3373:
[----:B------:R-:W-:-:S13]  /*4780*/  ISETP.NE.AND P3, PT, R22, R3, PT ;  /* 0x000000031600720c */ /* 0x000fda0003f65270 */
[----:B-----5:R-:W0:Y:S01]  /*4790*/  @!P3 LDC.64 R4, c[0x0][0x248] ;  /* 0x00009200ff04bb82 */ /* 0x020e220000000a00 */
[----:B------:R-:W-:Y:S02]  /*47a0*/  @!P3 IADD3 R32, R32, 0x1, RZ ;  /* 0x000000012020b810 */ /* 0x000fe40007ffe0ff */
[----:B------:R-:W-:Y:S02]  /*47b0*/  @!P3 LEA R7, R22, 0x1, 0x1 ;  /* 0x000000011607b811 */ /* 0x000fe400078e08ff */
[----:B------:R-:W-:-:S03]  /*47c0*/  @!P3 LEA R6, R32, R1, 0x3 ;  /* 0x000000012006b211 */ /* 0x000fc600078e18ff */
[----:B0-----:R-:W-:-:S03]  /*47d0*/  @!P3 IMAD.WIDE R4, R7, 0x2, R4 ;  /* 0x000000020704b825 */ /* 0x001fc600078e0204 */
[----:B------:R-:W2:Y:S04]  /*47e0*/  @!P3 LDL.64 R6, [R6] ;  /* 0x000000000606b983 */ /* 0x000ea80000100a00 */
[----:B------:R-:W3:Y:S01]  /*47f0*/  @!P3 LDG.E.U16.CONSTANT R5, desc[UR6][R4.64] ;  /* 0x000000060405b981 */ /* 0x000ee2000c1e9500 */
[----:B------:R-:W-:-:S04]  /*4800*/  IADD3 R12, R22, 0x10, RZ ;  /* 0x00000010160c7810 */ /* 0x000fc80007ffe0ff */
[C---:B------:R-:W-:Y:S02]  /*4810*/  ISETP.GE.AND P2, PT, R12.reuse, UR5, PT ;  /* 0x000000050c007c0c */ /* 0x040fe4000bf46270 */
[----:B------:R-:W-:Y:S02]  /*4820*/  ISETP.LT.AND P0, PT, R12, R13, PT ;  /* 0x0000000d0c00720c */ /* 0x000fe40003f01270 */
[----:B--2---:R-:W-:Y:S02]  /*4830*/  @!P3 PRMT R35, R6, 0x7610, R35 ;  /* 0x000076100623b816 */ /* 0x004fe40000000023 */
[----:B------:R-:W-:Y:S02]  /*4840*/  @!P3 PRMT R36, R7, 0x7610, R36 ;  /* 0x000076100724b816 */ /* 0x000fe40000000024 */
[----:B---3--:R-:W-:Y:S02]  /*4850*/  @!P3 IADD3 R3, R5, R22, RZ ;  /* 0x000000160503b210 */ /* 0x008fe40007ffe0ff */
[----:B------:R-:W-:-:S02]  /*4860*/  @!P3 PRMT R35, R35, 0x7610, R6 ;  /* 0x000076102323b816 */ /* 0x000fc40000000006 */
[----:B------:R-:W-:Y:S01]  /*4870*/  @!P3 PRMT R36, R36, 0x7610, R7 ;  /* 0x000076102424b816 */ /* 0x000fe20000000007 */
[----:B------:R-:W-:Y:S06]  /*4880*/  @P1 BRA `(.L_x_3372) ;  /* 0x0000000800501947 */ /* 0x000fec0003800000 */
[----:B------:R-:W2:Y:S01]  /*4890*/  LDG.E.128.CONSTANT R8, desc[UR6][R18.64] ;  /* 0x0000000612087981 */ /* 0x000ea2000c1e9d00 */
[----:B------:R-:W-:Y:S01]  /*48a0*/  MOV R22, 0x3400 ;  /* 0x0000340000167802 */ /* 0x000fe20000000f00 */
[----:B------:R-:W-:Y:S02]  /*48b0*/  HFMA2.MMA R2, -RZ, RZ, 0, 0.0625 ;  /* 0x00002c00ff027435 */ /* 0x000fe400000001ff */
[----:B------:R-:W0:Y:S08]  /*48c0*/  LDS.128 R4, [UR4] ;  /* 0x00000004ff047984 */ /* 0x000e300008000c00 */
[----:B------:R-:W-:-:S02]  /*48d0*/  PRMT R2, R2, 0x5410, R2 ;  /* 0x0000541002027816 */ /* 0x000fc40000000002 */
[----:B--2---:R-:W-:Y:S02]  /*48e0*/  LOP3.LUT R23, R8, 0xc000c, RZ, 0xc0, !PT ;  /* 0x000c000c08177812 */ /* 0x004fe400078ec0ff */
        /* <DEDUP_REMOVED lines=37> */
[----:B------:R-:W-:Y:S01]  /*4b40*/  MOV R31, 0x2400 ;  /* 0x00002400001f7802 */ /* 0x000fe20000000f00 */
[----:B------:R-:W-:-:S02]  /*4b50*/  HADD2 R25, R25, -1026, -1026 ;  /* 0xe402e40219197430 */ /* 0x000fc40000000000 */
[----:B------:R-:W-:Y:S01]  /*4b60*/  HADD2 R29, R29, -1026, -1026 ;  /* 0xe402e4021d1d7430 */ /* 0x000fe20000000000 */
[----:B------:R-:W-:Y:S01]  /*4b70*/  PRMT R2, R31, 0x7610, R2 ;  /* 0x000076101f027816 */ /* 0x000fe20000000002 */
[-C--:B0-----:R-:W-:Y:S01]  /*4b80*/  HFMA2.MMA R23, R23, R4.reuse, RZ ;  /* 0x0000000417177235 */ /* 0x081fe200000000ff */
[-C--:B------:R-:W-:Y:S01]  /*4b90*/  HFMA2 R31, R25, R4.reuse, RZ.H0_H0 ;  /* 0x00000004191f7231 */ /* 0x080fe200000400ff */
[----:B------:R-:W-:Y:S01]  /*4ba0*/  HFMA2.MMA R37, R27, R4, RZ ;  /* 0x000000041b257235 */ /* 0x000fe200000000ff */
[----:B------:R-:W-:Y:S01]  /*4bb0*/  HFMA2 R4, R29, R4, RZ.H0_H0 ;  /* 0x000000041d047231 */ /* 0x000fe200000400ff */
[----:B------:R-:W-:Y:S01]  /*4bc0*/  LOP3.LUT R29, R8, 0x300030, RZ, 0xc0, !PT ;  /* 0x00300030081d7812 */ /* 0x000fe200078ec0ff */
[-C--:B------:R-:W-:Y:S01]  /*4bd0*/  HFMA2 R31, R40, R5.reuse, R31 ;  /* 0x00000005281f7231 */ /* 0x080fe2000000001f */
[----:B------:R-:W-:Y:S02]  /*4be0*/  LOP3.LUT R25, R9, 0xc000c0, RZ, 0xc0, !PT ;  /* 0x00c000c009197812 */ /* 0x000fe400078ec0ff */
[----:B------:R-:W-:Y:S01]  /*4bf0*/  LOP3.LUT R39, R29, 0x64006400, RZ, 0xfc, !PT ;  /* 0x640064001d277812 */ /* 0x000fe200078efcff */
[-C--:B------:R-:W-:Y:S01]  /*4c00*/  HFMA2.MMA R23, R42, R5.reuse, R23 ;  /* 0x000000052a177235 */ /* 0x080fe20000000017 */
[C---:B------:R-:W-:Y:S01]  /*4c10*/  LOP3.LUT R27, R10.reuse, 0xc000c0, RZ, 0xc0, !PT ;  /* 0x00c000c00a1b7812 */ /* 0x040fe200078ec0ff */
[----:B------:R-:W-:Y:S01]  /*4c20*/  HFMA2.MMA R37, R38, R5, R37 ;  /* 0x0000000526257235 */ /* 0x000fe20000000025 */
[----:B------:R-:W-:Y:S01]  /*4c30*/  LOP3.LUT R38, R9, 0x300030, RZ, 0xc0, !PT ;  /* 0x0030003009267812 */ /* 0x000fe200078ec0ff */
[----:B------:R-:W-:Y:S01]  /*4c40*/  HFMA2 R5, R30, R5, R4 ;  /* 0x000000051e057231 */ /* 0x000fe20000000004 */
[----:B------:R-:W-:Y:S01]  /*4c50*/  LOP3.LUT R9, R10, 0x300030, RZ, 0xc0, !PT ;  /* 0x003000300a097812 */ /* 0x000fe200078ec0ff */
[----:B------:R-:W-:Y:S01]  /*4c60*/  HFMA2 R4, R39, R2.H1_H1, -66, -66 ;  /* 0xd420d42027047431 */ /* 0x000fe20000060002 */
[----:B------:R-:W-:-:S02]  /*4c70*/  LOP3.LUT R10, R11, 0x300030, RZ, 0xc0, !PT ;  /* 0x003000300b0a7812 */ /* 0x000fc400078ec0ff */
[----:B------:R-:W-:Y:S02]  /*4c80*/  LOP3.LUT R8, R8, 0xc000c0, RZ, 0xc0, !PT ;  /* 0x00c000c008087812 */ /* 0x000fe400078ec0ff */
[----:B------:R-:W-:Y:S02]  /*4c90*/  LOP3.LUT R29, R11, 0xc000c0, RZ, 0xc0, !PT ;  /* 0x00c000c00b1d7812 */ /* 0x000fe400078ec0ff */
[----:B------:R-:W-:Y:S02]  /*4ca0*/  LOP3.LUT R11, R38, 0x64006400, RZ, 0xfc, !PT ;  /* 0x64006400260b7812 */ /* 0x000fe400078efcff */
[----:B------:R-:W-:Y:S02]  /*4cb0*/  LOP3.LUT R39, R9, 0x64006400, RZ, 0xfc, !PT ;  /* 0x6400640009277812 */ /* 0x000fe400078efcff */
[----:B------:R-:W-:Y:S02]  /*4cc0*/  LOP3.LUT R41, R10, 0x64006400, RZ, 0xfc, !PT ;  /* 0x640064000a297812 */ /* 0x000fe400078efcff */
[----:B------:R-:W-:Y:S01]  /*4cd0*/  LOP3.LUT R9, R8, 0x64006400, RZ, 0xfc, !PT ;  /* 0x6400640008097812 */ /* 0x000fe200078efcff */
[-C--:B------:R-:W-:Y:S01]  /*4ce0*/  HFMA2.MMA R8, R4, R6.reuse, R23 ;  /* 0x0000000604087235 */ /* 0x080fe20000000017 */
[-C--:B------:R-:W-:Y:S01]  /*4cf0*/  HFMA2 R4, R11, R2.reuse.H1_H1, -66, -66 ;  /* 0xd420d4200b047431 */ /* 0x080fe20000060002 */
[----:B------:R-:W-:Y:S01]  /*4d00*/  LOP3.LUT R40, R21, 0x30003, RZ, 0xc0, !PT ;  /* 0x0003000315287812 */ /* 0x000fe200078ec0ff */
[-C--:B------:R-:W-:Y:S01]  /*4d10*/  HFMA2 R30, R41, R2.reuse.H1_H1, -66, -66 ;  /* 0xd420d420291e7431 */ /* 0x080fe20000060002 */
[----:B------:R-:W-:Y:S01]  /*4d20*/  LOP3.LUT R41, R25, 0x64006400, RZ, 0xfc, !PT ;  /* 0x6400640019297812 */ /* 0x000fe200078efcff */
[-C--:B------:R-:W-:Y:S01]  /*4d30*/  HFMA2 R10, R39, R2.reuse.H1_H1, -66, -66 ;  /* 0xd420d420270a7431 */ /* 0x080fe20000060002 */
[----:B------:R-:W-:Y:S01]  /*4d40*/  LOP3.LUT R25, R21, 0x300030, RZ, 0xc0, !PT ;  /* 0x0030003015197812 */ /* 0x000fe200078ec0ff */
[----:B------:R-:W-:Y:S01]  /*4d50*/  HFMA2 R9, R9, R2.H0_H0, -18, -18 ;  /* 0xcc80cc8009097431 */ /* 0x000fe20000040002 */
[-C--:B------:R-:W-:Y:S01]  /*4d60*/  HFMA2.MMA R23, R4, R6.reuse, R31 ;  /* 0x0000000604177235 */ /* 0x080fe2000000001f */
[----:B------:R-:W-:Y:S01]  /*4d70*/  HFMA2 R4, R10, R6, R37 ;  /* 0x000000060a047231 */ /* 0x000fe20000000025 */
[----:B------:R-:W-:Y:S01]  /*4d80*/  HFMA2.MMA R6, R30, R6, R5 ;  /* 0x000000061e067235 */ /* 0x000fe20000000005 */
[-C--:B------:R-:W-:Y:S01]  /*4d90*/  HFMA2 R5, R9, R7.reuse, R8 ;  /* 0x0000000709057231 */ /* 0x080fe20000000008 */
[----:B------:R-:W-:Y:S01]  /*4da0*/  LOP3.LUT R31, R29, 0x64006400, RZ, 0xfc, !PT ;  /* 0x640064001d1f7812 */ /* 0x000fe200078efcff */
[----:B------:R-:W0:Y:S01]  /*4db0*/  LDS.128 R8, [UR4+0x10] ;  /* 0x00001004ff087984 */ /* 0x000e220008000c00 */
[----:B------:R-:W-:Y:S01]  /*4dc0*/  LOP3.LUT R37, R27, 0x64006400, RZ, 0xfc, !PT ;  /* 0x640064001b257812 */ /* 0x000fe200078efcff */
[-C--:B------:R-:W-:Y:S01]  /*4dd0*/  HFMA2 R30, R41, R2.reuse.H0_H0, -18, -18 ;  /* 0xcc80cc80291e7431 */ /* 0x080fe20000040002 */
[C---:B------:R-:W-:Y:S01]  /*4de0*/  LOP3.LUT R27, R20.reuse, 0x300030, RZ, 0xc0, !PT ;  /* 0x00300030141b7812 */ /* 0x040fe200078ec0ff */
[-C--:B------:R-:W-:Y:S01]  /*4df0*/  HFMA2 R31, R31, R2.reuse.H0_H0, -18, -18 ;  /* 0xcc80cc801f1f7431 */ /* 0x080fe20000040002 */
[----:B------:R-:W-:Y:S01]  /*4e00*/  LOP3.LUT R38, R20, 0x30003, RZ, 0xc0, !PT ;  /* 0x0003000314267812 */ /* 0x000fe200078ec0ff */
[----:B------:R-:W-:Y:S01]  /*4e10*/  HFMA2 R37, R37, R2.H0_H0, -18, -18 ;  /* 0xcc80cc8025257431 */ /* 0x000fe20000040002 */
[----:B------:R-:W-:Y:S01]  /*4e20*/  LOP3.LUT R29, R17, 0x300030, RZ, 0xc0, !PT ;  /* 0x00300030111d7812 */ /* 0x000fe200078ec0ff */
[-C--:B------:R-:W-:Y:S01]  /*4e30*/  HFMA2.MMA R23, R30, R7.reuse, R23 ;  /* 0x000000071e177235 */ /* 0x080fe20000000017 */
[----:B------:R-:W-:Y:S01]  /*4e40*/  LOP3.LUT R39, R16, 0x300030, RZ, 0xc0, !PT ;  /* 0x0030003010277812 */ /* 0x000fe200078ec0ff */
[----:B------:R-:W-:Y:S01]  /*4e50*/  HFMA2.MMA R6, R31, R7, R6 ;  /* 0x000000071f067235 */ /* 0x000fe20000000006 */
[----:B------:R-:W-:Y:S01]  /*4e60*/  LOP3.LUT R31, R21, 0xc000c0, RZ, 0xc0, !PT ;  /* 0x00c000c0151f7812 */ /* 0x000fe200078ec0ff */
[----:B------:R-:W-:Y:S01]  /*4e70*/  HFMA2 R4, R37, R7, R4 ;  /* 0x0000000725047231 */ /* 0x000fe20000000004 */
[----:B------:R-:W-:-:S02]  /*4e80*/  LOP3.LUT R21, R20, 0xc000c0, RZ, 0xc0, !PT ;  /* 0x00c000c014157812 */ /* 0x000fc400078ec0ff */
[C---:B------:R-:W-:Y:S02]  /*4e90*/  LOP3.LUT R20, R17.reuse, 0xc000c0, RZ, 0xc0, !PT ;  /* 0x00c000c011147812 */ /* 0x040fe400078ec0ff */
[C---:B------:R-:W-:Y:S02]  /*4ea0*/  LOP3.LUT R7, R16.reuse, 0xc000c0, RZ, 0xc0, !PT ;  /* 0x00c000c010077812 */ /* 0x040fe400078ec0ff */
[----:B------:R-:W-:Y:S02]  /*4eb0*/  LOP3.LUT R30, R17, 0x30003, RZ, 0xc0, !PT ;  /* 0x00030003111e7812 */ /* 0x000fe400078ec0ff */
[----:B------:R-:W-:Y:S02]  /*4ec0*/  LOP3.LUT R37, R16, 0x30003, RZ, 0xc0, !PT ;  /* 0x0003000310257812 */ /* 0x000fe400078ec0ff */
[----:B------:R-:W-:Y:S02]  /*4ed0*/  LOP3.LUT R16, R40, 0x64006400, RZ, 0xfc, !PT ;  /* 0x6400640028107812 */ /* 0x000fe400078efcff */
[----:B------:R-:W-:-:S02]  /*4ee0*/  LOP3.LUT R25, R25, 0x64006400, RZ, 0xfc, !PT ;  /* 0x6400640019197812 */ /* 0x000fc400078efcff */
[----:B------:R-:W-:Y:S01]  /*4ef0*/  LOP3.LUT R27, R27, 0x64006400, RZ, 0xfc, !PT ;  /* 0x640064001b1b7812 */ /* 0x000fe200078efcff */
[----:B------:R-:W-:Y:S01]  /*4f00*/  HADD2 R16, R16, -1026, -1026 ;  /* 0xe402e40210107430 */ /* 0x000fe20000000000 */
        /* <DEDUP_REMOVED lines=10> */
[----:B0-----:R-:W-:Y:S01]  /*4fb0*/  HFMA2.MMA R5, R16, R8, R5 ;  /* 0x0000000810057235 */ /* 0x001fe20000000005 */
[----:B------:R-:W-:Y:S01]  /*4fc0*/  LOP3.LUT R20, R30, 0x64006400, RZ, 0xfc, !PT ;  /* 0x640064001e147812 */ /* 0x000fe200078efcff */
[-C--:B------:R-:W-:Y:S01]  /*4fd0*/  HFMA2 R30, R31, R2.reuse.H0_H0, -18, -18 ;  /* 0xcc80cc801f1e7431 */ /* 0x080fe20000040002 */
[----:B------:R-:W-:Y:S01]  /*4fe0*/  LOP3.LUT R17, R38, 0x64006400, RZ, 0xfc, !PT ;  /* 0x6400640026117812 */ /* 0x000fe200078efcff */
[-C--:B------:R-:W-:Y:S01]  /*4ff0*/  HFMA2 R38, R21, R2.reuse.H0_H0, -18, -18 ;  /* 0xcc80cc8015267431 */ /* 0x080fe20000040002 */
[----:B------:R-:W-:Y:S01]  /*5000*/  LOP3.LUT R37, R37, 0x64006400, RZ, 0xfc, !PT ;  /* 0x6400640025257812 */ /* 0x000fe200078efcff */
[-C--:B------:R-:W-:Y:S02]  /*5010*/  HFMA2 R40, R41, R2.reuse.H0_H0, -18, -18 ;  /* 0xcc80cc8029287431 */ /* 0x080fe40000040002 */
[----:B------:R-:W-:Y:S01]  /*5020*/  HFMA2 R2, R7, R2.H0_H0, -18, -18 ;  /* 0xcc80cc8007027431 */ /* 0x000fe20000040002 */
[----:B------:R-:W-:Y:S01]  /*5030*/  HFMA2.MMA R5, R28, R9, R5 ;  /* 0x000000091c057235 */ /* 0x000fe20000000005 */
[----:B------:R-:W-:-:S02]  /*5040*/  HADD2 R7, R20, -1026, -1026 ;  /* 0xe402e40214077430 */ /* 0x000fc40000000000 */
[----:B------:R-:W-:Y:S02]  /*5050*/  HADD2 R42, R17, -1026, -1026 ;  /* 0xe402e402112a7430 */ /* 0x000fe40000000000 */
[----:B------:R-:W-:Y:S02]  /*5060*/  HADD2 R37, R37, -1026, -1026 ;  /* 0xe402e40225257430 */ /* 0x000fe40000000000 */
[----:B------:R-:W-:Y:S01]  /*5070*/  HFMA2.MMA R4, R7, R8, R4 ;  /* 0x0000000807047235 */ /* 0x000fe20000000004 */
[-C--:B------:R-:W-:Y:S01]  /*5080*/  HFMA2 R23, R42, R8.reuse, R23 ;  /* 0x000000082a177231 */ /* 0x080fe20000000017 */
[----:B------:R-:W-:Y:S01]  /*5090*/  HFMA2.MMA R5, R25, R10, R5 ;  /* 0x0000000a19057235 */ /* 0x000fe20000000005 */
[----:B------:R-:W-:Y:S02]  /*50a0*/  HFMA2 R6, R37, R8, R6 ;  /* 0x0000000825067231 */ /* 0x000fe40000000006 */
[-C--:B------:R-:W-:Y:S02]  /*50b0*/  HFMA2 R23, R26, R9.reuse, R23 ;  /* 0x000000091a177231 */ /* 0x080fe40000000017 */
[----:B------:R-:W-:Y:S01]  /*50c0*/  HFMA2 R6, R22, R9, R6 ;  /* 0x0000000916067231 */ /* 0x000fe20000000006 */
[----:B------:R-:W-:Y:S01]  /*50d0*/  HFMA2.MMA R4, R24, R9, R4 ;  /* 0x0000000918047235 */ /* 0x000fe20000000004 */
[-C--:B------:R-:W-:Y:S01]  /*50e0*/  HFMA2 R23, R27, R10.reuse, R23 ;  /* 0x0000000a1b177231 */ /* 0x080fe20000000017 */
[----:B------:R-:W-:Y:S01]  /*50f0*/  HFMA2.MMA R5, R30, R11, R5 ;  /* 0x0000000b1e057235 */ /* 0x000fe20000000005 */
[----:B------:R-:W-:-:S02]  /*5100*/  HFMA2 R6, R39, R10, R6 ;  /* 0x0000000a27067231 */ /* 0x000fc40000000006 */
[-C--:B------:R-:W-:Y:S02]  /*5110*/  HFMA2 R23, R38, R11.reuse, R23 ;  /* 0x0000000b26177231 */ /* 0x080fe40000000017 */
[----:B------:R-:W-:Y:S01]  /*5120*/  HFMA2 R6, R2, R11, R6 ;  /* 0x0000000b02067231 */ /* 0x000fe20000000006 */
[----:B------:R-:W-:Y:S01]  /*5130*/  HFMA2.MMA R20, R29, R10, R4 ;  /* 0x0000000a1d147235 */ /* 0x000fe20000000004 */
[----:B------:R-:W-:Y:S02]  /*5140*/  HADD2 R23, R23.H0_H0, R23.H1_H1 ;  /* 0x3000001717177230 */ /* 0x000fe40000000800 */
[----:B------:R-:W-:Y:S02]  /*5150*/  HADD2 R10, R6.H0_H0, R6.H1_H1 ;  /* 0x30000006060a7230 */ /* 0x000fe40000000800 */
[----:B------:R-:W-:-:S03]  /*5160*/  HADD2 R5, R5.H0_H0, R5.H1_H1 ;  /* 0x3000000505057230 */ /* 0x000fc60000000800 */
[----:B------:R-:W-:Y:S02]  /*5170*/  HFMA2.MMA R20, R40, R11, R20 ;  /* 0x0000000b28147235 */ /* 0x000fe40000000014 */
[----:B------:R-:W-:-:S06]  /*5180*/  PRMT R5, R5, 0x5410, R23 ;  /* 0x0000541005057816 */ /* 0x000fcc0000000017 */
[----:B------:R-:W-:Y:S02]  /*5190*/  HFMA2.MMA R33, R5, R35, R33 ;  /* 0x0000002305217235 */ /* 0x000fe40000000021 */
[----:B------:R-:W-:-:S05]  /*51a0*/  HADD2 R20, R20.H0_H0, R20.H1_H1 ;  /* 0x3000001414147230 */ /* 0x000fca0000000800 */
[----:B------:R-:W-:-:S05]  /*51b0*/  PRMT R20, R20, 0x5410, R10 ;  /* 0x0000541014147816 */ /* 0x000fca000000000a */
[----:B------:R-:W-:-:S07]  /*51c0*/  HFMA2 R34, R20, R36, R34 ;  /* 0x0000002414227231 */ /* 0x000fce0000000022 */
.L_x_3372:
[----:B------:R-:W-:Y:S01]  /*51d0*/  IADD3 R18, P3, R18, R15, RZ ;  /* 0x0000000f12127210 */ /* 0x000fe20007f7e0ff */
[----:B------:R-:W-:Y:S01]  /*51e0*/  UIADD3 UR4, UR4, 0x20, URZ ;  /* 0x0000002004047890 */ /* 0x000fe2000fffe03f */
[----:B------:R-:W-:Y:S02]  /*51f0*/  MOV R22, R12 ;  /* 0x0000000c00167202 */ /* 0x000fe40000000f00 */
[----:B------:R-:W-:Y:S01]  /*5200*/  IADD3.X R19, R19, R14, RZ, P3, !PT ;  /* 0x0000000e13137210 */ /* 0x000fe20001ffe4ff */
[----:B------:R-:W-:Y:S08]  /*5210*/  @!P2 BRA P0, `(.L_x_3373) ;  /* 0xfffffff40058a947 */ /* 0x000ff0000003ffff */
.L_x_3371:
[----:B------:R-:W-:Y:S05]  /*5220*/  @P1 EXIT ;  /* 0x000000000000194d */ /* 0x000fea0003800000 */
[----:B-----5:R-:W0:Y:S01]  /*5230*/  S2R R4, SR_CTAID.X ;  /* 0x0000000000047919 */ /* 0x020e220000002500 */
[----:B------:R-:W2:Y:S01]  /*5240*/  S2UR UR4, SR_CTAID.Y ;  /* 0x00000000000479c3 */ /* 0x000ea20000002600 */
[----:B------:R-:W-:Y:S01]  /*5250*/  HMUL2 R33, R33, R0.H0_H0 ;  /* 0x2000000021217232 */ /* 0x000fe20000000000 */
[----:B------:R-:W0:Y:S06]  /*5260*/  S2R R5, SR_TID.X ;  /* 0x0000000000057919 */ /* 0x000e2c0000002100 */
[----:B------:R-:W2:Y:S08]  /*5270*/  LDC R7, c[0x0][0x23c] ;  /* 0x00008f00ff077b82 */ /* 0x000eb00000000800 */
[----:B------:R-:W3:Y:S01]  /*5280*/  LDC.64 R2, c[0x0][0x230] ;  /* 0x00008c00ff027b82 */ /* 0x000ee20000000a00 */
        /* <DEDUP_REMOVED lines=12> */
.L_x_3377:
[----:B------:R-:W0:Y:S02]  /*5350*/  LDS R6, [R2] ;  /* 0x0000000002067984 */ /* 0x000e240000000800 */
[----:B0-----:R-:W-:-:S06]  /*5360*/  HADD2 R7, R6, R33 ;  /* 0x0000002106077230 */ /* 0x001fcc0000000000 */
[----:B------:R-:W0:Y:S02]  /*5370*/  ATOMS.CAST.SPIN R7, [R2], R6, R7 ;  /* 0x000000060207738d */ /* 0x000e240001800007 */
[----:B0-----:R-:W-:-:S13]  /*5380*/  ISETP.EQ.U32.AND P0, PT, R7, 0x1, PT ;  /* 0x000000010700780c */ /* 0x001fda0003f02070 */
[----:B------:R-:W-:Y:S05]  /*5390*/  @!P0 BRA `(.L_x_3377) ;  /* 0xfffffffc00ec8947 */ /* 0x000fea000383ffff */
[----:B------:R-:W-:Y:S05]  /*53a0*/  BRA `(.L_x_3375) ;  /* 0x00000000000c7947 */ /* 0x000fea0003800000 */
.L_x_3376:
[----:B------:R-:W2:Y:S02]  /*53b0*/  LD.E R0, desc[UR6][R4.64] ;  /* 0x0000000604007980 */ /* 0x000ea4000c101900 */
[----:B--2---:R-:W-:-:S05]  /*53c0*/  IADD3 R3, R33, R0, RZ ;  /* 0x0000000021037210 */ /* 0x004fca0007ffe0ff */
[----:B------:R0:W-:Y:S02]  /*53d0*/  ST.E desc[UR6][R4.64], R3 ;  /* 0x0000000304007985 */ /* 0x0001e4000c101906 */
.L_x_3375:
[----:B------:R-:W-:Y:S05]  /*53e0*/  BSYNC B0 ;  /* 0x0000000000007941 */ /* 0x000fea0003800000 */
.L_x_3374:
[----:B------:R2:W-:Y:S02]  /*53f0*/  ATOM.E.ADD.F16x2.RN.STRONG.GPU P0, RZ, desc[UR6][R4.64+0x4], R9 ;  /* 0x0000040904ff79a2 */ /* 0x0005e4000810e1c6 */
[----:B--2---:R-:W-:Y:S05]  /*5400*/  @P0 EXIT ;  /* 0x000000000000094d */ /* 0x004fea0003800000 */
[----:B------:R-:W2:Y:S02]  /*5410*/  QSPC.E.S P0, RZ, [R4+0x4] ;  /* 0x0000040004ff73aa */ /* 0x000ea40000000500 */
[----:B--2---:R-:W-:Y:S05]  /*5420*/  @!P0 BRA `(.L_x_3378) ;  /* 0x0000000000208947 */ /* 0x004fea0003800000 */
[----:B------:R-:W-:-:S04]  /*5430*/  MOV R2, R4 ;  /* 0x0000000400027202 */ /* 0x000fc80000000f00 */
[----:B------:R-:W-:-:S07]  /*5440*/  MOV R2, R2 ;  /* 0x0000000200027202 */ /* 0x000fce0000000f00 */
.L_x_3379:
[----:B0-----:R-:W0:Y:S02]  /*5450*/  LDS R4, [R2+0x4] ;  /* 0x0000040002047984 */ /* 0x001e240000000800 */
[----:B0-----:R-:W-:-:S10]  /*5460*/  HFMA2.MMA R5, R4, 1, 1, R9 ;  /* 0x3c003c0004057835 */ /* 0x001fd40000000009 */
[----:B------:R-:W0:Y:S02]  /*5470*/  ATOMS.CAST.SPIN R5, [R2+0x4], R4, R5 ;  /* 0x000004040205738d */ /* 0x000e240001800005 */
[----:B0-----:R-:W-:-:S13]  /*5480*/  ISETP.EQ.U32.AND P0, PT, R5, 0x1, PT ;  /* 0x000000010500780c */ /* 0x001fda0003f02070 */
[----:B------:R-:W-:Y:S05]  /*5490*/  @!P0 BRA `(.L_x_3379) ;  /* 0xfffffffc00ec8947 */ /* 0x000fea000383ffff */
[----:B------:R-:W-:Y:S05]  /*54a0*/  EXIT ;  /* 0x000000000000794d */ /* 0x000fea0003800000 */
.L_x_3378:
[----:B------:R-:W0:Y:S02]  /*54b0*/  LD.E R0, desc[UR6][R4.64+0x4] ;  /* 0x0000040604007980 */ /* 0x000e24000c101900 */
[----:B0-----:R-:W-:-:S05]  /*54c0*/  IADD3 R3, R9, R0, RZ ;  /* 0x0000000009037210 */ /* 0x001fca0007ffe0ff */
[----:B------:R-:W-:Y:S01]  /*54d0*/  ST.E desc[UR6][R4.64+0x4], R3 ;  /* 0x0000040304007985 */ /* 0x000fe2000c101906 */
[----:B------:R-:W-:Y:S05]  /*54e0*/  EXIT ;  /* 0x000000000000794d */ /* 0x000fea0003800000 */
.L_x_3380:
        /* <DEDUP_REMOVED lines=9> */
.L_x_3726:


//--------------------- .text._Z23gemm_half_q_half_kernelILi1ELi4ELb1ELb1ELi64EEvPK6__halfPKjS4_S2_PS0_iiiiPKtS7_iiiiiibS2_i --------------------------
	.section	.text._Z23gemm_half_q_half_kernelILi1ELi4ELb1ELb1ELi64EEvPK6__halfPKjS4_S2_PS0_iiiiPKtS7_iiiiiibS2_i,"ax",@progbits
	.align	128
        .global         _Z23gemm_half_q_half_kernelILi1ELi4ELb1ELb1ELi64EEvPK6__halfPKjS4_S2_PS0_iiiiPKtS7_iiiiiibS2_i
        .type           _Z23gemm_half_q_half_kernelILi1ELi4ELb1ELb1ELi64EEvPK6__halfPKjS4_S2_PS0_iiiiPKtS7_iiiiiibS2_i,@function
        .size           _Z23gemm_half_q_half_kernelILi1ELi4ELb1ELb1ELi64EEvPK6__halfPKjS4_S2_PS0_iiiiPKtS7_iiiiiibS2_i,(.L_x_3727 - _Z23gemm_half_q_half_kernelILi1ELi4ELb1ELb1ELi64EEvPK6__halfPKjS4_S2_PS0_iiiiPKtS7_iiiiiibS2_i)
        .other          _Z23gemm_half_q_half_kernelILi1ELi4ELb1ELb1ELi64EEvPK6__halfPKjS4_S2_PS0_iiiiPKtS7_iiiiiibS2_i,@"STO_CUDA_ENTRY STV_DEFAULT"
_Z23gemm_half_q_half_kernelILi1ELi4ELb1ELb1ELi64EEvPK6__halfPKjS4_S2_PS0_iiiiPKtS7_iiiiiibS2_i:
.text._Z23gemm_half_q_half_kernelILi1ELi4ELb1ELb1ELi64EEvPK6__halfPKjS4_S2_PS0_iiiiPKtS7_iiiiiibS2_i:
        /* <DEDUP_REMOVED lines=48> */
.L_x_3382:
[----:B------:R-:W-:Y:S05]  /*0300*/  BSYNC B0 ;  /* 0x0000000000007941 */ /* 0x000fea0003800000 */
.L_x_3381:
[----:B------:R-:W-:Y:S01]  /*0310*/  ULDC UR4, c[0x0][0x23c] ;  /* 0x00008f0000047ab9 */ /* 0x000fe20000000800 */
[----:B0-----:R-:W-:Y:S02]  /*0320*/  IMAD.SHL.U32 R0, R10, 0x4, RZ ;  /* 0x000000040a007824 */ /* 0x001fe400078e00ff */
[----:B------:R-:W-:-:S05]  /*0330*/  IMAD.U32 R29, RZ, RZ, UR4 ;  /* 0x00000004ff1d7e24 */ /* 0x000fca000f8e00ff */
[----:B------:R-:W-:-:S13]  /*0340*/  ISETP.GE.AND P0, PT, R0, R29, PT ;  /* 0x0000001d0000720c */ /* 0x000fda0003f06270 */
[----:B------:R-:W-:Y:S05]  /*0350*/  @P0 EXIT ;  /* 0x000000000000094d */ /* 0x000fea0003800000 */
[----:B------:R-:W0:Y:S08]  /*0360*/  LDC.U8 R2, c[0x0][0x270] ;  /* 0x00009c00ff027b82 */ /* 0x000e300000000000 */
[----:B------:R-:W1:Y:S08]  /*0370*/  LDC R27, c[0x0][0x25c] ;  /* 0x00009700ff1b7b82 */ /* 0x000e700000000800 */
[----:B------:R-:W2:Y:S01]  /*0380*/  LDC R11, c[0x0][0x264] ;  /* 0x00009900ff0b7b82 */ /* 0x000ea20000000800 */
[----:B0-----:R-:W-:-:S04]  /*0390*/  PRMT R2, R2, 0x8880, RZ ;  /* 0x0000888002027816 */ /* 0x001fc800000000ff */
[----:B------:R-:W-:-:S03]  /*03a0*/  ISETP.NE.AND P0, PT, R2, RZ, PT ;  /* 0x000000ff0200720c */ /* 0x000fc60003f05270 */
[----:B------:R-:W0:Y:S01]  /*03b0*/  LDC.64 R2, c[0x0][0x248] ;  /* 0x00009200ff027b82 */ /* 0x000e220000000a00 */
        /* <DEDUP_REMOVED lines=21> */
.L_x_3384:
        /* <DEDUP_REMOVED lines=42> */
.L_x_3383:
        /* <DEDUP_REMOVED lines=12> */
.L_x_3385:
        /* <DEDUP_REMOVED lines=8> */
.L_x_3386:
        /* <DEDUP_REMOVED lines=12> */
.L_x_3387:
        /* <DEDUP_REMOVED lines=8> */
.L_x_3388:
        /* <DEDUP_REMOVED lines=11> */
.L_x_3389:
        /* <DEDUP_REMOVED lines=30> */
.L_x_3392:
[C---:B------:R-:W-:Y:S01]  /*0cc0*/  ISETP.NE.AND P0, PT, R28.reuse, R27, PT ;  /* 0x0000001b1c00720c */ /* 0x040fe20003f05270 */
[----:B------:R-:W1:Y:S01]  /*0cd0*/  LDC R29, c[0x0][0x23c] ;  /* 0x00008f00ff1d7b82 */ /* 0x000e620000000800 */
[----:B0-----:R-:W2:Y:S11]  /*0ce0*/  LDG.E.128.CONSTANT R12, desc[UR6][R4.64] ;  /* 0x00000006040c7981 */ /* 0x001eb6000c1e9d00 */
[----:B------:R-:W0:Y:S01]  /*0cf0*/  @!P0 LDC.64 R16, c[0x0][0x248] ;  /* 0x00009200ff108b82 */ /* 0x000e220000000a00 */
[----:B------:R-:W-:-:S02]  /*0d00*/  @!P0 IMAD.SHL.U32 R3, R28, 0x2, RZ ;  /* 0x000000021c038824 */ /* 0x000fc400078e00ff */
[----:B------:R-:W-:Y:S02]  /*0d10*/  @!P0 VIADD R22, R22, 0x1 ;  /* 0x0000000116168836 */ /* 0x000fe40000000000 */
[----:B-1----:R-:W-:-:S05]  /*0d20*/  IMAD.WIDE R18, R29, 0x4, R4 ;  /* 0x000000041d127825 */ /* 0x002fca00078e0204 */
[----:B------:R-:W3:Y:S01]  /*0d30*/  LDG.E.128.CONSTANT R8, desc[UR6][R18.64] ;  /* 0x0000000612087981 */ /* 0x000ee2000c1e9d00 */
[----:B0-----:R-:W-:-:S04]  /*0d40*/  @!P0 IMAD.WIDE R16, R3, 0x2, R16 ;  /* 0x0000000203108825 */ /* 0x001fc800078e0210 */
[----:B------:R-:W-:Y:S02]  /*0d50*/  @!P0 IMAD R3, R22, 0x8, R1 ;  /* 0x0000000816038824 */ /* 0x000fe400078e0201 */
[----:B------:R0:W4:Y:S04]  /*0d60*/  @!P0 LDG.E.U16.CONSTANT R17, desc[UR6][R16.64+0x2] ;  /* 0x0000020610118981 */ /* 0x000128000c1e9500 */
[----:B------:R1:W5:Y:S01]  /*0d70*/  @!P0 LDL.64 R30, [R3] ;  /* 0x00000000031e8983 */ /* 0x0003620000100a00 */
[----:B------:R-:W-:-:S05]  /*0d80*/  IMAD.WIDE R20, R29, 0x4, R18 ;  /* 0x000000041d147825 */ /* 0x000fca00078e0212 */
[----:B------:R-:W5:Y:S01]  /*0d90*/  LDG.E.128.CONSTANT R4, desc[UR6][R20.64] ;  /* 0x0000000614047981 */ /* 0x000f62000c1e9d00 */
[----:B0-----:R-:W-:Y:S01]  /*0da0*/  PRMT R16, R26, 0x9910, RZ ;  /* 0x000099101a107816 */ /* 0x001fe200000000ff */
[----:B------:R-:W-:-:S03]  /*0db0*/  IMAD.MOV.U32 R32, RZ, RZ, 0x2400 ;  /* 0x00002400ff207424 */ /* 0x000fc600078e00ff */
[----:B------:R-:W-:Y:S02]  /*0dc0*/  ISETP.EQ.OR P2, PT, R16, RZ, P1 ;  /* 0x000000ff1000720c */ /* 0x000fe40000f42670 */
[----:B-1----:R-:W-:Y:S01]  /*0dd0*/  PRMT R3, R32, 0x7610, R3 ;  /* 0x0000761020037816 */ /* 0x002fe20000000003 */
[----:B------:R-:W-:Y:S01]  /*0de0*/  IMAD.MOV.U32 R45, RZ, RZ, 0x3000 ;  /* 0x00003000ff2d7424 */ /* 0x000fe200078e00ff */
[----:B--2---:R-:W-:Y:S02]  /*0df0*/  SHF.R.U32.HI R19, RZ, 0xf, R14 ;  /* 0x0000000fff137819 */ /* 0x004fe4000001160e */
[----:B------:R-:W-:-:S04]  /*0e00*/  SHF.R.U32.HI R16, RZ, 0xf, R12 ;  /* 0x0000000fff107819 */ /* 0x000fc8000001160c */
[----:B------:R-:W-:Y:S02]  /*0e10*/  LOP3.LUT R16, R16, 0x10001, RZ, 0xc0, !PT ;  /* 0x0001000110107812 */ /* 0x000fe400078ec0ff */
[----:B------:R-:W-:Y:S02]  /*0e20*/  SHF.R.U32.HI R75, RZ, 0x6, R13 ;  /* 0x00000006ff4b7819 */ /* 0x000fe4000001160d */
[----:B------:R-:W-:Y:S02]  /*0e30*/  SHF.R.U32.HI R74, RZ, 0x6, R12 ;  /* 0x00000006ff4a7819 */ /* 0x000fe4000001160c */
[----:B------:R-:W-:Y:S02]  /*0e40*/  SHF.R.U32.HI R76, RZ, 0x6, R15 ;  /* 0x00000006ff4c7819 */ /* 0x000fe4000001160f */
[----:B------:R-:W-:Y:S02]  /*0e50*/  SHF.R.U32.HI R73, RZ, 0x6, R14 ;  /* 0x00000006ff497819 */ /* 0x000fe4000001160e */
[----:B---3--:R-:W-:Y:S01]  /*0e60*/  SHF.R.U32.HI R33, RZ, 0xe, R11 ;  /* 0x0000000eff217819 */ /* 0x008fe2000001160b */
[----:B----4-:R-:W-:Y:S01]  /*0e70*/  @!P0 IMAD.IADD R27, R17, 0x1, R28 ;  /* 0x00000001111b8824 */ /* 0x010fe200078e021c */
[----:B------:R-:W-:-:S02]  /*0e80*/  SHF.R.U32.HI R17, RZ, 0xf, R13 ;  /* 0x0000000fff117819 */ /* 0x000fc4000001160d */
[----:B-----5:R-:W-:Y:S02]  /*0e90*/  @!P0 PRMT R0, R30, 0x7610, R0 ;  /* 0x000076101e008816 */ /* 0x020fe40000000000 */
[----:B------:R-:W-:Y:S02]  /*0ea0*/  @!P0 PRMT R2, R31, 0x7610, R2 ;  /* 0x000076101f028816 */ /* 0x000fe40000000002 */
[----:B------:R-:W-:Y:S02]  /*0eb0*/  @!P0 PRMT R0, R0, 0x7610, R30 ;  /* 0x0000761000008816 */ /* 0x000fe4000000001e */
[----:B------:R-:W-:Y:S02]  /*0ec0*/  LOP3.LUT R30, R19, 0x10001, RZ, 0xc0, !PT ;  /* 0x00010001131e7812 */ /* 0x000fe400078ec0ff */
[----:B------:R-:W-:Y:S02]  /*0ed0*/  LOP3.LUT R18, R17, 0x10001, RZ, 0xc0, !PT ;  /* 0x0001000111127812 */ /* 0x000fe400078ec0ff */
[----:B------:R-:W-:-:S02]  /*0ee0*/  SHF.R.U32.HI R19, RZ, 0xe, R9 ;  /* 0x0000000eff137819 */ /* 0x000fc40000011609 */
[----:B------:R-:W-:Y:S02]  /*0ef0*/  @!P0 PRMT R2, R2, 0x7610, R31 ;  /* 0x0000761002028816 */ /* 0x000fe4000000001f */
[----:B------:R-:W-:Y:S02]  /*0f00*/  SHF.R.U32.HI R31, RZ, 0xf, R15 ;  /* 0x0000000fff1f7819 */ /* 0x000fe4000001160f */
[----:B------:R-:W-:Y:S02]  /*0f10*/  LOP3.LUT R19, R18, 0x20002, R19, 0xf8, !PT ;  /* 0x0002000212137812 */ /* 0x000fe400078ef813 */
[----:B------:R-:W-:Y:S02]  /*0f20*/  SHF.R.U32.HI R36, RZ, 0xd, R5 ;  /* 0x0000000dff247819 */ /* 0x000fe40000011605 */
[----:B------:R-:W-:Y:S02]  /*0f30*/  SHF.R.U32.HI R17, RZ, 0xe, R8 ;  /* 0x0000000eff117819 */ /* 0x000fe40000011608 */
[----:B------:R-:W-:-:S02]  /*0f40*/  LOP3.LUT R32, R31, 0x10001, RZ, 0xc0, !PT ;  /* 0x000100011f207812 */ /* 0x000fc400078ec0ff */
[----:B------:R-:W-:Y:S02]  /*0f50*/  LOP3.LUT R36, R19, 0x40004, R36, 0xf8, !PT ;  /* 0x0004000413247812 */ /* 0x000fe400078ef824 */
[----:B------:R-:W-:Y:S02]  /*0f60*/  LOP3.LUT R16, R16, 0x20002, R17, 0xf8, !PT ;  /* 0x0002000210107812 */ /* 0x000fe400078ef811 */
[----:B------:R-:W-:Y:S02]  /*0f70*/  SHF.R.U32.HI R37, RZ, 0xd, R4 ;  /* 0x0000000dff257819 */ /* 0x000fe40000011604 */
[----:B------:R-:W-:Y:S02]  /*0f80*/  LOP3.LUT R19, R15, 0x380038, RZ, 0xc0, !PT ;  /* 0x003800380f137812 */ /* 0x000fe400078ec0ff */
[----:B------:R-:W-:Y:S02]  /*0f90*/  SHF.R.U32.HI R31, RZ, 0xe, R10 ;  /* 0x0000000eff1f7819 */ /* 0x000fe4000001160a */
[----:B------:R-:W-:-:S02]  /*0fa0*/  LOP3.LUT R17, R13, 0x380038, RZ, 0xc0, !PT ;  /* 0x003800380d117812 */ /* 0x000fc400078ec0ff */
[----:B------:R-:W-:Y:S02]  /*0fb0*/  LOP3.LUT R33, R32, 0x20002, R33, 0xf8, !PT ;  /* 0x0002000220217812 */ /* 0x000fe400078ef821 */
[----:B------:R-:W-:Y:S02]  /*0fc0*/  SHF.R.U32.HI R34, RZ, 0xd, R7 ;  /* 0x0000000dff227819 */ /* 0x000fe40000011607 */
[----:B------:R-:W-:Y:S02]  /*0fd0*/  LOP3.LUT R37, R16, 0x40004, R37, 0xf8, !PT ;  /* 0x0004000410257812 */ /* 0x000fe400078ef825 */
[----:B------:R-:W-:Y:S02]  /*0fe0*/  LOP3.LUT R18, R14, 0x380038, RZ, 0xc0, !PT ;  /* 0x003800380e127812 */ /* 0x000fe400078ec0ff */
[----:B------:R-:W-:Y:S02]  /*0ff0*/  LOP3.LUT R44, R19, 0x64006400, RZ, 0xfc, !PT ;  /* 0x64006400132c7812 */ /* 0x000fe400078efcff */
[----:B------:R-:W-:-:S02]  /*1000*/  LOP3.LUT R30, R30, 0x20002, R31, 0xf8, !PT ;  /* 0x000200021e1e7812 */ /* 0x000fc400078ef81f */
[----:B------:R-:W-:Y:S02]  /*1010*/  SHF.R.U32.HI R35, RZ, 0xd, R6 ;  /* 0x0000000dff237819 */ /* 0x000fe40000011606 */
[----:B------:R-:W-:Y:S02]  /*1020*/  LOP3.LUT R16, R12, 0x380038, RZ, 0xc0, !PT ;  /* 0x003800380c107812 */ /* 0x000fe400078ec0ff */
[----:B------:R-:W-:Y:S02]  /*1030*/  LOP3.LUT R38, R17, 0x64006400, RZ, 0xfc, !PT ;  /* 0x6400640011267812 */ /* 0x000fe400078efcff */
[----:B------:R-:W-:Y:S02]  /*1040*/  LOP3.LUT R19, R75, 0x380038, RZ, 0xc0, !PT ;  /* 0x003800384b137812 */ /* 0x000fe400078ec0ff */
[----:B------:R-:W-:Y:S02]  /*1050*/  LOP3.LUT R34, R33, 0x40004, R34, 0xf8, !PT ;  /* 0x0004000421227812 */ /* 0x000fe400078ef822 */
[----:B------:R-:W-:-:S02]  /*1060*/  LOP3.LUT R17, R74, 0x380038, RZ, 0xc0, !PT ;  /* 0x003800384a117812 */ /* 0x000fc400078ec0ff */
[----:B------:R-:W-:Y:S02]  /*1070*/  LOP3.LUT R32, R10, 0x380038, RZ, 0xc0, !PT ;  /* 0x003800380a207812 */ /* 0x000fe400078ec0ff */
[----:B------:R-:W-:Y:S02]  /*1080*/  LOP3.LUT R33, R76, 0x380038, RZ, 0xc0, !PT ;  /* 0x003800384c217812 */ /* 0x000fe400078ec0ff */
[----:B------:R-:W-:Y:S02]  /*1090*/  SHF.R.U32.HI R64, RZ, 0x6, R8 ;  /* 0x00000006ff407819 */ /* 0x000fe40000011608 */
[----:B------:R-:W-:Y:S02]  /*10a0*/  LOP3.LUT R78, R18, 0x64006400, RZ, 0xfc, !PT ;  /* 0x64006400124e7812 */ /* 0x000fe400078efcff */
[----:B------:R-:W-:Y:S02]  /*10b0*/  LOP3.LUT R35, R30, 0x40004, R35, 0xf8, !PT ;  /* 0x000400041e237812 */ /* 0x000fe400078ef823 */
[----:B------:R-:W-:-:S02]  /*10c0*/  LOP3.LUT R16, R16, 0x64006400, RZ, 0xfc, !PT ;  /* 0x6400640010107812 */ /* 0x000fc400078efcff */
[----:B------:R-:W-:Y:S02]  /*10d0*/  LOP3.LUT R18, R8, 0x380038, RZ, 0xc0, !PT ;  /* 0x0038003808127812 */ /* 0x000fe400078ec0ff */
        /* <DEDUP_REMOVED lines=11> */
[----:B------:R-:W-:Y:S01]  /*1190*/  SHF.R.U32.HI R32, RZ, 0x6, R5 ;  /* 0x00000006ff207819 */ /* 0x000fe20000011605 */
[-C--:B------:R-:W-:Y:S01]  /*11a0*/  HFMA2 R79, R38, R45.reuse.H0_H0, -132, -132 ;  /* 0xd820d820264f7431 */ /* 0x080fe2000004002d */
[----:B------:R-:W-:Y:S01]  /*11b0*/  SHF.R.U32.HI R33, RZ, 0x6, R4 ;  /* 0x00000006ff217819 */ /* 0x000fe20000011604 */
        /* <DEDUP_REMOVED lines=9> */
[----:B------:R-:W-:Y:S02]  /*1250*/  SHF.R.U32.HI R58, RZ, 0x6, R10 ;  /* 0x00000006ff3a7819 */ /* 0x000fe4000001160a */
[----:B------:R-:W-:-:S02]  /*1260*/  SHF.R.U32.HI R31, RZ, 0x6, R6 ;  /* 0x00000006ff1f7819 */ /* 0x000fc40000011606 */
[----:B------:R-:W-:Y:S02]  /*1270*/  LOP3.LUT R49, R7, 0x380038, RZ, 0xc0, !PT ;  /* 0x0038003807317812 */ /* 0x000fe400078ec0ff */
[----:B------:R-:W-:Y:S02]  /*1280*/  SHF.R.U32.HI R30, RZ, 0x6, R7 ;  /* 0x00000006ff1e7819 */ /* 0x000fe40000011607 */
        /* <DEDUP_REMOVED lines=41> */
[-C--:B------:R-:W-:Y:S02]  /*1520*/  HFMA2 R70, R70, R45.reuse.H0_H0, -132, -132 ;  /* 0xd820d82046467431 */ /* 0x080fe4000004002d */
[-C--:B------:R-:W-:Y:S02]  /*1530*/  HFMA2 R60, R60, R45.reuse.H0_H0, -132, -132 ;  /* 0xd820d8203c3c7431 */ /* 0x080fe4000004002d */
[-C--:B------:R-:W-:Y:S02]  /*1540*/  HFMA2 R52, R52, R45.reuse.H0_H0, -132, -132 ;  /* 0xd820d82034347431 */ /* 0x080fe4000004002d */
[-C--:B------:R-:W-:Y:S01]  /*1550*/  HFMA2 R55, R56, R45.reuse.H0_H0, -132, -132 ;  /* 0xd820d82038377431 */ /* 0x080fe2000004002d */
[----:B------:R-:W-:Y:S01]  /*1560*/  LOP3.LUT R56, R46, 0x64006400, RZ, 0xfc, !PT ;  /* 0x640064002e387812 */ /* 0x000fe200078efcff */
[----:B------:R-:W-:-:S02]  /*1570*/  HFMA2 R38, R38, R45.H0_H0, -132, -132 ;  /* 0xd820d82026267431 */ /* 0x000fc4000004002d */
[-C--:B------:R-:W-:Y:S02]  /*1580*/  HFMA2 R40, R48, R45.reuse.H0_H0, -132, -132 ;  /* 0xd820d82030287431 */ /* 0x080fe4000004002d */
[-C--:B------:R-:W-:Y:S02]  /*1590*/  HFMA2 R42, R42, R45.reuse.H0_H0, -132, -132 ;  /* 0xd820d8202a2a7431 */ /* 0x080fe4000004002d */
        /* <DEDUP_REMOVED lines=16> */
[----:B------:R-:W-:Y:S01]  /*16a0*/  LOP3.LUT R84, R49, 0x64006400, RZ, 0xfc, !PT ;  /* 0x6400640031547812 */ /* 0x000fe200078efcff */
        /* <DEDUP_REMOVED lines=39> */
[-C--:B0-----:R-:W-:Y:S01]  /*1920*/  HFMA2 R81, R13, R16.reuse, RZ.H0_H0 ;  /* 0x000000100d517231 */ /* 0x081fe200000400ff */
[-C--:B------:R-:W-:Y:S01]  /*1930*/  HFMA2.MMA R85, R85, R16.reuse, RZ ;  /* 0x0000001055557235 */ /* 0x080fe200000000ff */
[----:B------:R-:W-:Y:S01]  /*1940*/  HFMA2 R86, R15, R16, RZ.H0_H0 ;  /* 0x000000100f567231 */ /* 0x000fe200000400ff */
[----:B------:R-:W-:Y:S01]  /*1950*/  HFMA2.MMA R82, R83, R16, RZ ;  /* 0x0000001053527235 */ /* 0x000fe200000000ff */
[----:B------:R-:W0:Y:S01]  /*1960*/  LDS.128 R12, [UR4+0x10] ;  /* 0x00001004ff0c7984 */ /* 0x000e220008000c00 */
[----:B------:R-:W-:Y:S01]  /*1970*/  LOP3.LUT R83, R6, 0x70007, RZ, 0xc0, !PT ;  /* 0x0007000706537812 */ /* 0x000fe200078ec0ff */
[-C--:B------:R-:W-:Y:S01]  /*1980*/  HFMA2 R81, R79, R17.reuse, R81 ;  /* 0x000000114f517231 */ /* 0x080fe20000000051 */
[----:B------:R-:W-:Y:S01]  /*1990*/  LOP3.LUT R16, R4, 0x70007, RZ, 0xc0, !PT ;  /* 0x0007000704107812 */ /* 0x000fe200078ec0ff */
[----:B------:R-:W-:Y:S01]  /*19a0*/  HADD2 R4, R75, -1028, -1028 ;  /* 0xe404e4044b047430 */ /* 0x000fe20000000000 */
[-C--:B------:R-:W-:Y:S01]  /*19b0*/  HFMA2.MMA R85, R80, R17.reuse, R85 ;  /* 0x0000001150557235 */ /* 0x080fe20000000055 */
[----:B------:R-:W-:Y:S01]  /*19c0*/  LOP3.LUT R80, R5, 0x70007, RZ, 0xc0, !PT ;  /* 0x0007000705507812 */ /* 0x000fe200078ec0ff */
[----:B------:R-:W-:Y:S01]  /*19d0*/  HFMA2.MMA R82, R78, R17, R82 ;  /* 0x000000114e527235 */ /* 0x000fe20000000052 */
[----:B------:R-:W-:Y:S01]  /*19e0*/  HADD2 R5, R76, -1028, -1028 ;  /* 0xe404e4044c057430 */ /* 0x000fe20000000000 */
[----:B------:R-:W-:Y:S01]  /*19f0*/  LOP3.LUT R9, R9, 0x64006400, RZ, 0xfc, !PT ;  /* 0x6400640009097812 */ /* 0x000fe200078efcff */
[----:B------:R-:W-:Y:S01]  /*1a00*/  HFMA2 R86, R77, R17, R86 ;  /* 0x000000114d567231 */ /* 0x000fe20000000056 */
[----:B------:R-:W-:Y:S01]  /*1a10*/  LOP3.LUT R10, R10, 0x64006400, RZ, 0xfc, !PT ;  /* 0x640064000a0a7812 */ /* 0x000fe200078efcff */
[-C--:B------:R-:W-:Y:S01]  /*1a20*/  HFMA2 R81, R4, R18.reuse, R81 ;  /* 0x0000001204517231 */ /* 0x080fe20000000051 */
[-C--:B------:R-:W-:Y:S01]  /*1a30*/  HFMA2.MMA R85, R74, R18.reuse, R85 ;  /* 0x000000124a557235 */ /* 0x080fe20000000055 */
[----:B------:R-:W-:Y:S01]  /*1a40*/  HFMA2 R86, R5, R18, R86 ;  /* 0x0000001205567231 */ /* 0x000fe20000000056 */
[----:B------:R-:W-:Y:S01]  /*1a50*/  HFMA2.MMA R82, R73, R18, R82 ;  /* 0x0000001249527235 */ /* 0x000fe20000000052 */
[-C--:B------:R-:W-:Y:S01]  /*1a60*/  HFMA2 R81, R71, R19.reuse, R81 ;  /* 0x0000001347517231 */ /* 0x080fe20000000051 */
[----:B------:R-:W-:Y:S01]  /*1a70*/  LOP3.LUT R8, R8, 0x64006400, RZ, 0xfc, !PT ;  /* 0x6400640008087812 */ /* 0x000fe200078efcff */
[----:B------:R-:W-:Y:S01]  /*1a80*/  HFMA2 R86, R69, R19, R86 ;  /* 0x0000001345567231 */ /* 0x000fe20000000056 */
[----:B------:R-:W-:-:S02]  /*1a90*/  LOP3.LUT R58, R58, 0x70007, RZ, 0xc0, !PT ;  /* 0x000700073a3a7812 */ /* 0x000fc400078ec0ff */
[-C--:B------:R-:W-:Y:S01]  /*1aa0*/  HFMA2.MMA R6, R72, R19.reuse, R85 ;  /* 0x0000001348067235 */ /* 0x080fe20000000055 */
[----:B------:R-:W-:Y:S01]  /*1ab0*/  HADD2 R8, R8, -1028, -1028 ;  /* 0xe404e40408087430 */ /* 0x000fe20000000000 */
[----:B------:R-:W-:Y:S01]  /*1ac0*/  HFMA2.MMA R82, R70, R19, R82 ;  /* 0x0000001346527235 */ /* 0x000fe20000000052 */
        /* <DEDUP_REMOVED lines=32> */
[----:B------:R-:W-:Y:S01]  /*1cd0*/  HFMA2.MMA R82, R60, R14, R82 ;  /* 0x0000000e3c527235 */ /* 0x000fe20000000052 */
[-C--:B------:R-:W-:Y:S01]  /*1ce0*/  HFMA2 R81, R61, R14.reuse, R81 ;  /* 0x0000000e3d517231 */ /* 0x080fe20000000051 */
[----:B------:R-:W-:Y:S01]  /*1cf0*/  LOP3.LUT R31, R31, 0x64006400, RZ, 0xfc, !PT ;  /* 0x640064001f1f7812 */ /* 0x000fe200078efcff */
[-C--:B------:R-:W-:Y:S01]  /*1d00*/  HFMA2.MMA R17, R64, R15.reuse, R17 ;  /* 0x0000000f40117235 */ /* 0x080fe20000000011 */
[----:B------:R-:W-:Y:S01]  /*1d10*/  HFMA2 R86, R59, R14, R86 ;  /* 0x0000000e3b567231 */ /* 0x000fe20000000056 */
[----:B------:R-:W-:Y:S01]  /*1d20*/  LOP3.LUT R30, R30, 0x70007, RZ, 0xc0, !PT ;  /* 0x000700071e1e7812 */ /* 0x000fe200078ec0ff */
[----:B------:R-:W-:Y:S01]  /*1d30*/  HADD2 R62, R62, -1028, -1028 ;  /* 0xe404e4043e3e7430 */ /* 0x000fe20000000000 */
[----:B------:R-:W-:Y:S01]  /*1d40*/  LOP3.LUT R80, R80, 0x64006400, RZ, 0xfc, !PT ;  /* 0x6400640050507812 */ /* 0x000fe200078efcff */
[----:B------:R-:W-:Y:S01]  /*1d50*/  HFMA2.MMA R82, R9, R15, R82 ;  /* 0x0000000f09527235 */ /* 0x000fe20000000052 */
[----:B------:R-:W-:Y:S01]  /*1d60*/  HADD2 R63, R63, -1028, -1028 ;  /* 0xe404e4043f3f7430 */ /* 0x000fe20000000000 */
[----:B------:R-:W1:Y:S01]  /*1d70*/  LDS.128 R8, [UR4+0x30] ;  /* 0x00003004ff087984 */ /* 0x000e620008000c00 */
        /* <DEDUP_REMOVED lines=18> */
[----:B------:R-:W-:Y:S01]  /*1ea0*/  HFMA2 R81, R80, R6, R81 ;  /* 0x0000000650517231 */ /* 0x000fe20000000051 */
[----:B------:R-:W-:Y:S01]  /*1eb0*/  HFMA2.MMA R82, R47, R5, R82 ;  /* 0x000000052f527235 */ /* 0x000fe20000000052 */
[----:B------:R-:W-:Y:S01]  /*1ec0*/  HADD2 R5, R84, -1028, -1028 ;  /* 0xe404e40454057430 */ /* 0x000fe20000000000 */
[----:B------:R-:W-:Y:S01]  /*1ed0*/  LOP3.LUT R34, R34, 0x64006400, RZ, 0xfc, !PT ;  /* 0x6400640022227812 */ /* 0x000fe200078efcff */
[----:B------:R-:W-:-:S02]  /*1ee0*/  HFMA2 R81, R39, R7, R81 ;  /* 0x0000000727517231 */ /* 0x000fc40000000051 */
[----:B------:R-:W-:Y:S01]  /*1ef0*/  HFMA2 R86, R5, R6, R86 ;  /* 0x0000000605567231 */ /* 0x000fe20000000056 */
[-C--:B------:R-:W-:Y:S01]  /*1f00*/  HFMA2.MMA R17, R16, R6.reuse, R17 ;  /* 0x0000000610117235 */ /* 0x080fe20000000011 */
[----:B------:R-:W-:Y:S01]  /*1f10*/  HADD2 R5, R30, -1028, -1028 ;  /* 0xe404e4041e057430 */ /* 0x000fe20000000000 */
[----:B------:R-:W-:Y:S01]  /*1f20*/  HFMA2.MMA R82, R83, R6, R82 ;  /* 0x0000000653527235 */ /* 0x000fe20000000052 */
[----:B------:R-:W-:Y:S02]  /*1f30*/  HFMA2 R86, R41, R7, R86 ;  /* 0x0000000729567231 */ /* 0x000fe40000000056 */
[----:B------:R-:W-:Y:S02]  /*1f40*/  HADD2 R32, R32, -1028, -1028 ;  /* 0xe404e40420207430 */ /* 0x000fe40000000000 */
[----:B------:R-:W-:Y:S01]  /*1f50*/  HADD2 R35, R35, -1028, -1028 ;  /* 0xe404e40423237430 */ /* 0x000fe20000000000 */
[-C--:B------:R-:W-:Y:S01]  /*1f60*/  HFMA2.MMA R4, R38, R7.reuse, R17 ;  /* 0x0000000726047235 */ /* 0x080fe20000000011 */
[----:B------:R-:W-:Y:S01]  /*1f70*/  HADD2 R36, R36, -1028, -1028 ;  /* 0xe404e40424247430 */ /* 0x000fe20000000000 */
[----:B------:R-:W-:Y:S01]  /*1f80*/  HFMA2.MMA R82, R40, R7, R82 ;  /* 0x0000000728527235 */ /* 0x000fe20000000052 */
[----:B-1----:R-:W-:-:S05]  /*1f90*/  HFMA2 R86, R5, R8, R86 ;  /* 0x0000000805567231 */ /* 0x002fca0000000056 */
[-C--:B------:R-:W-:Y:S01]  /*1fa0*/  HFMA2.MMA R4, R33, R8.reuse, R4 ;  /* 0x0000000821047235 */ /* 0x080fe20000000004 */
[----:B------:R-:W-:Y:S01]  /*1fb0*/  HFMA2 R81, R32, R8, R81 ;  /* 0x0000000820517231 */ /* 0x000fe20000000051 */
[----:B------:R-:W-:Y:S01]  /*1fc0*/  HFMA2.MMA R82, R31, R8, R82 ;  /* 0x000000081f527235 */ /* 0x000fe20000000052 */
[-C--:B------:R-:W-:Y:S02]  /*1fd0*/  HFMA2 R86, R45, R9.reuse, R86 ;  /* 0x000000092d567231 */ /* 0x080fe40000000056 */
[----:B------:R-:W-:Y:S02]  /*1fe0*/  HFMA2 R81, R43, R9, R81 ;  /* 0x000000092b517231 */ /* 0x000fe40000000051 */
[-C--:B------:R-:W-:Y:S01]  /*1ff0*/  HFMA2 R86, R3, R10.reuse, R86 ;  /* 0x0000000a03567231 */ /* 0x080fe20000000056 */
[-C--:B------:R-:W-:Y:S01]  /*2000*/  HFMA2.MMA R5, R42, R9.reuse, R4 ;  /* 0x000000092a057235 */ /* 0x080fe20000000004 */
[----:B------:R-:W-:Y:S01]  /*2010*/  HADD2 R4, R37, -1028, -1028 ;  /* 0xe404e40425047430 */ /* 0x000fe20000000000 */
[----:B------:R-:W-:Y:S01]  /*2020*/  HFMA2.MMA R82, R44, R9, R82 ;  /* 0x000000092c527235 */ /* 0x000fe20000000052 */
[----:B------:R-:W-:-:S02]  /*2030*/  HFMA2 R81, R50, R10, R81 ;  /* 0x0000000a32517231 */ /* 0x000fc40000000051 */
[----:B------:R-:W-:Y:S02]  /*2040*/  HADD2 R3, R34, -1028, -1028 ;  /* 0xe404e40422037430 */ /* 0x000fe40000000000 */
[-C--:B------:R-:W-:Y:S01]  /*2050*/  HFMA2 R81, R36, R11.reuse, R81 ;  /* 0x0000000b24517231 */ /* 0x080fe20000000051 */
[-C--:B------:R-:W-:Y:S01]  /*2060*/  HFMA2.MMA R5, R49, R10.reuse, R5 ;  /* 0x0000000a31057235 */ /* 0x080fe20000000005 */
[----:B------:R-:W-:Y:S01]  /*2070*/  HFMA2 R86, R3, R11, R86 ;  /* 0x0000000b03567231 */ /* 0x000fe20000000056 */
[----:B------:R-:W-:Y:S01]  /*2080*/  HFMA2.MMA R82, R51, R10, R82 ;  /* 0x0000000a33527235 */ /* 0x000fe20000000052 */
[----:B------:R-:W-:Y:S02]  /*2090*/  HADD2 R81, R81.H0_H0, R81.H1_H1 ;  /* 0x3000005151517230 */ /* 0x000fe40000000800 */
[----:B------:R-:W-:-:S03]  /*20a0*/  HADD2 R41, R86.H0_H0, R86.H1_H1 ;  /* 0x3000005656297230 */ /* 0x000fc60000000800 */
        /* <DEDUP_REMOVED lines=8> */
.L_x_3391:
[----:B------:R-:W-:Y:S01]  /*2130*/  ISETP.LT.AND P2, PT, R28, R25, PT ;  /* 0x000000191c00720c */ /* 0x000fe20003f41270 */
[----:B------:R-:W-:Y:S01]  /*2140*/  UIADD3 UR4, UR4, 0x40, URZ ;  /* 0x0000004004047890 */ /* 0x000fe2000fffe03f */
[----:B------:R-:W-:-:S11]  /*2150*/  IMAD.WIDE R4, R29, 0x4, R20 ;  /* 0x000000041d047825 */ /* 0x000fd600078e0214 */
[----:B------:R-:W-:Y:S05]  /*2160*/  @!P0 BRA P2, `(.L_x_3392) ;  /* 0xffffffe800d48947 */ /* 0x000fea000103ffff */
.L_x_3390:
        /* <DEDUP_REMOVED lines=18> */
.L_x_3396:
[----:B------:R-:W1:Y:S02]  /*2290*/  LDS R2, [R0] ;  /* 0x0000000000027984 */ /* 0x000e640000000800 */
[----:B-1----:R-:W-:-:S06]  /*22a0*/  HADD2 R3, R2, R7 ;  /* 0x0000000702037230 */ /* 0x002fcc0000000000 */
[----:B------:R-:W1:Y:S02]  /*22b0*/  ATOMS.CAST.SPIN R3, [R0], R2, R3 ;  /* 0x000000020003738d */ /* 0x000e640001800003 */
[----:B-1----:R-:W-:-:S13]  /*22c0*/  ISETP.EQ.U32.AND P0, PT, R3, 0x1, PT ;  /* 0x000000010300780c */ /* 0x002fda0003f02070 */
[----:B------:R-:W-:Y:S05]  /*22d0*/  @!P0 BRA `(.L_x_3396) ;  /* 0xfffffffc00ec8947 */ /* 0x000fea000383ffff */
[----:B------:R-:W-:Y:S05]  /*22e0*/  BRA `(.L_x_3394) ;  /* 0x00000000000c7947 */ /* 0x000fea0003800000 */
.L_x_3395:
[----:B------:R-:W2:Y:S02]  /*22f0*/  LD.E R0, desc[UR6][R4.64] ;  /* 0x0000000604007980 */ /* 0x000ea4000c101900 */
[----:B--2---:R-:W-:-:S05]  /*2300*/  IMAD.IADD R3, R7, 0x1, R0 ;  /* 0x0000000107037824 */ /* 0x004fca00078e0200 */
[----:B------:R1:W-:Y:S02]  /*2310*/  ST.E desc[UR6][R4.64], R3 ;  /* 0x0000000304007985 */ /* 0x0003e4000c101906 */
.L_x_3394:
[----:B------:R-:W-:Y:S05]  /*2320*/  BSYNC B0 ;  /* 0x0000000000007941 */ /* 0x000fea0003800000 */
.L_x_3393:
[----:B------:R2:W-:Y:S02]  /*2330*/  ATOM.E.ADD.F16x2.RN.STRONG.GPU P0, RZ, desc[UR6][R4.64+0x4], R23 ;  /* 0x0000041704ff79a2 */ /* 0x0005e4000810e1c6 */
[----:B--2---:R-:W-:Y:S05]  /*2340*/  @P0 EXIT ;  /* 0x000000000000094d */ /* 0x004fea0003800000 */
[----:B------:R-:W2:Y:S02]  /*2350*/  QSPC.E.S P0, RZ, [R4+0x4] ;  /* 0x0000040004ff73aa */ /* 0x000ea40000000500 */
[----:B--2---:R-:W-:Y:S05]  /*2360*/  @!P0 BRA `(.L_x_3397) ;  /* 0x0000000000208947 */ /* 0x004fea0003800000 */
[----:B------:R-:W-:-:S05]  /*2370*/  IMAD.MOV.U32 R2, RZ, RZ, R4 ;  /* 0x000000ffff027224 */ /* 0x000fca00078e0004 */
[----:B------:R-:W-:-:S07]  /*2380*/  MOV R0, R2 ;  /* 0x0000000200007202 */ /* 0x000fce0000000f00 */
.L_x_3398:
[----:B------:R-:W1:Y:S02]  /*2390*/  LDS R2, [R0+0x4] ;  /* 0x0000040000027984 */ /* 0x000e640000000800 */
[----:B-1----:R-:W-:-:S10]  /*23a0*/  HFMA2.MMA R3, R2, 1, 1, R23 ;  /* 0x3c003c0002037835 */ /* 0x002fd40000000017 */
[----:B------:R-:W1:Y:S02]  /*23b0*/  ATOMS.CAST.SPIN R3, [R0+0x4], R2, R3 ;  /* 0x000004020003738d */ /* 0x000e640001800003 */
[----:B-1----:R-:W-:-:S13]  /*23c0*/  ISETP.EQ.U32.AND P0, PT, R3, 0x1, PT ;  /* 0x000000010300780c */ /* 0x002fda0003f02070 */
[----:B------:R-:W-:Y:S05]  /*23d0*/  @!P0 BRA `(.L_x_3398) ;  /* 0xfffffffc00ec8947 */ /* 0x000fea000383ffff */
[----:B------:R-:W-:Y:S05]  /*23e0*/  EXIT ;  /* 0x000000000000794d */ /* 0x000fea0003800000 */
.L_x_3397:
[----:B------:R-:W1:Y:S02]  /*23f0*/  LD.E R0, desc[UR6][R4.64+0x4] ;  /* 0x0000040604007980 */ /* 0x000e64000c101900 */
[----:B-1----:R-:W-:-:S05]  /*2400*/  IMAD.IADD R3, R23, 0x1, R0 ;  /* 0x0000000117037824 */ /* 0x002fca00078e0200 */
[----:B------:R-:W-:Y:S01]  /*2410*/  ST.E desc[UR6][R4.64+0x4], R3 ;  /* 0x0000040304007985 */ /* 0x000fe2000c101906 */
[----:B------:R-:W-:Y:S05]  /*2420*/  EXIT ;  /* 0x000000000000794d */ /* 0x000fea0003800000 */
.L_x_3399:
        /* <DEDUP_REMOVED lines=13> */
.L_x_3727:


//--------------------- .text._Z23gemm_half_q_half_kernelILi1ELi6ELb1ELb1ELi64EEvPK6__halfPKjS4_S2_PS0_iiiiPKtS7_iiiiiibS2_i --------------------------
	.section	.text._Z23gemm_half_q_half_kernelILi1ELi6ELb1ELb1ELi64EEvPK6__halfPKjS4_S2_PS0_iiiiPKtS7_iiiiiibS2_i,"ax",@progbits
	.align	128
        .global         _Z23gemm_half_q_half_kernelILi1ELi6ELb1ELb1ELi64EEvPK6__halfPKjS4_S2_PS0_iiiiPKtS7_iiiiiibS2_i
        .type           _Z23gemm_half_q_half_kernelILi1ELi6ELb1ELb1ELi64EEvPK6__halfPKjS4_S2_PS0_iiiiPKtS7_iiiiiibS2_i,@function
        .size           _Z23gemm_half_q_half_kernelILi1ELi6ELb1ELb1ELi64EEvPK6__halfPKjS4_S2_PS0_iiiiPKtS7_iiiiiibS2_i,(.L_x_3728 - _Z23gemm_half_q_half_kernelILi1ELi6ELb1ELb1ELi64EEvPK6__halfPKjS4_S2_PS0_iiiiPKtS7_iiiiiibS2_i)
        .other          _Z23gemm_half_q_half_kernelILi1ELi6ELb1ELb1ELi64EEvPK6__halfPKjS4_S2_PS0_iiiiPKtS7_iiiiiibS2_i,@"STO_CUDA_ENTRY STV_DEFAULT"
_Z23gemm_half_q_half_kernelILi1ELi6ELb1ELb1ELi64EEvPK6__halfPKjS4_S2_PS0_iiiiPKtS7_iiiiiibS2_i:
.text._Z23gemm_half_q_half_kernelILi1ELi6ELb1ELb1ELi64EEvPK6__halfPKjS4_S2_PS0_iiiiPKtS7_iiiiiibS2_i:
        /* <DEDUP_REMOVED lines=48> */
.L_x_3401:
[----:B------:R-:W-:Y:S05]  /*0300*/  BSYNC B0 ;  /* 0x0000000000007941 */ /* 0x000fea0003800000 */
.L_x_3400:
        /* <DEDUP_REMOVED lines=31> */
.L_x_3403:
        /* <DEDUP_REMOVED lines=42> */
.L_x_3402:
        /* <DEDUP_REMOVED lines=16> */
.L_x_3404:
        /* <DEDUP_REMOVED lines=8> */
.L_x_3405:
[----:B------:R-:W-:Y:S01]  /*0920*/  ULDC UR5, c[0x0][0x260] ;  /* 0x0000980000057ab9 */ /* 0x000fe20000000800 */
[C---:B-1----:R-:W-:Y:S01]  /*0930*/  ISETP.GT.AND P3, PT, R44.reuse, R4, PT ;  /* 0x000000042c00720c */ /* 0x042fe20003f64270 */
[----:B------:R-:W-:Y:S01]  /*0940*/  IMAD.MOV.U32 R3, RZ, RZ, RZ ;  /* 0x000000ffff037224 */ /* 0x000fe200078e00ff */
[----:B------:R-:W-:Y:S01]  /*0950*/  ISETP.GT.AND P1, PT, R44, UR5, PT ;  /* 0x000000052c007c0c */ /* 0x000fe2000bf24270 */
[----:B------:R-:W-:-:S12]  /*0960*/  IMAD.MOV.U32 R5, RZ, RZ, RZ ;  /* 0x000000ffff057224 */ /* 0x000fd800078e00ff */
[----:B------:R-:W-:Y:S05]  /*0970*/  @!P1 BRA `(.L_x_3406) ;  /* 0x00000000001c9947 */ /* 0x000fea0003800000 */
[----:B------:R-:W1:Y:S02]  /*0980*/  LDC R5, c[0x0][0x264] ;  /* 0x00009900ff057b82 */ /* 0x000e640000000800 */
[----:B-1----:R-:W-:-:S05]  /*0990*/  VIMNMX R5, R44, R5, PT ;  /* 0x000000052c057248 */ /* 0x002fca0003fe0100 */
[----:B------:R-:W-:-:S05]  /*09a0*/  VIADD R5, R5, -UR5 ;  /* 0x8000000505057c36 */ /* 0x000fca0008000000 */
[----:B0-----:R-:W-:-:S04]  /*09b0*/  SHF.R.S32.HI R10, RZ, 0x1f, R5 ;  /* 0x0000001fff0a7819 */ /* 0x001fc80000011405 */
[----:B------:R-:W-:-:S04]  /*09c0*/  LEA.HI R10, R10, R5, RZ, 0x5 ;  /* 0x000000050a0a7211 */ /* 0x000fc800078f28ff */
[----:B------:R-:W-:-:S05]  /*09d0*/  SHF.R.S32.HI R10, RZ, 0x5, R10 ;  /* 0x00000005ff0a7819 */ /* 0x000fca000001140a */
[----:B------:R-:W-:-:S07]  /*09e0*/  IMAD.SHL.U32 R5, R10, 0x4, RZ ;  /* 0x000000040a057824 */ /* 0x000fce00078e00ff */
.L_x_3406:
        /* <DEDUP_REMOVED lines=8> */
.L_x_3407:
[----:B------:R-:W-:Y:S01]  /*0a70*/  ULDC UR10, c[0x0][0x268] ;  /* 0x00009a00000a7ab9 */ /* 0x000fe20000000800 */
[----:B------:R-:W-:Y:S01]  /*0a80*/  IMAD.MOV.U32 R4, RZ, RZ, RZ ;  /* 0x000000ffff047224 */ /* 0x000fe200078e00ff */
[----:B------:R-:W-:-:S13]  /*0a90*/  ISETP.GT.AND P1, PT, R44, UR10, PT ;  /* 0x0000000a2c007c0c */ /* 0x000fda000bf24270 */
[----:B------:R-:W-:Y:S05]  /*0aa0*/  @!P1 BRA `(.L_x_3408) ;  /* 0x00000000001c9947 */ /* 0x000fea0003800000 */
[----:B0-----:R-:W0:Y:S02]  /*0ab0*/  LDC R11, c[0x0][0x26c] ;  /* 0x00009b00ff0b7b82 */ /* 0x001e240000000800 */
[----:B0-----:R-:W-:-:S05]  /*0ac0*/  VIMNMX R4, R44, R11, PT ;  /* 0x0000000b2c047248 */ /* 0x001fca0003fe0100 */
[----:B------:R-:W-:-:S05]  /*0ad0*/  VIADD R4, R4, -UR10 ;  /* 0x8000000a04047c36 */ /* 0x000fca0008000000 */
[----:B------:R-:W-:-:S04]  /*0ae0*/  SHF.R.S32.HI R11, RZ, 0x1f, R4 ;  /* 0x0000001fff0b7819 */ /* 0x000fc80000011404 */
[----:B------:R-:W-:-:S04]  /*0af0*/  LEA.HI R11, R11, R4, RZ, 0x5 ;  /* 0x000000040b0b7211 */ /* 0x000fc800078f28ff */
[----:B------:R-:W-:-:S05]  /*0b00*/  SHF.R.S32.HI R11, RZ, 0x5, R11 ;  /* 0x00000005ff0b7819 */ /* 0x000fca000001140b */
[----:B------:R-:W-:-:S07]  /*0b10*/  IMAD.SHL.U32 R4, R11, 0x2, RZ ;  /* 0x000000020b047824 */ /* 0x000fce00078e00ff */
.L_x_3408:
[C---:B0-----:R-:W-:Y:S01]  /*0b20*/  VIMNMX R10, R44.reuse, UR4, PT ;  /* 0x000000042c0a7c48 */ /* 0x041fe2000bfe0100 */
[----:B------:R-:W0:Y:S01]  /*0b30*/  S2UR UR5, SR_CgaCtaId ;  /* 0x00000000000579c3 */ /* 0x000e220000008800 */
[----:B------:R-:W-:Y:S01]  /*0b40*/  ISETP.GE.OR P0, PT, R44, UR10, P0 ;  /* 0x0000000a2c007c0c */ /* 0x000fe20008706670 */
[----:B------:R-:W-:Y:S01]  /*0b50*/  ULDC.64 UR8, c[0x0][0x218] ;  /* 0x0000860000087ab9 */ /* 0x000fe20000000a00 */
[----:B------:R-:W-:Y:S01]  /*0b60*/  SHF.R.S32.HI R11, RZ, 0x1f, R10 ;  /* 0x0000001fff0b7819 */ /* 0x000fe2000001140a */
[----:B------:R-:W-:Y:S01]  /*0b70*/  UMOV UR4, 0x400 ;  /* 0x0000040000047882 */ /* 0x000fe20000000000 */
[----:B-----5:R-:W-:Y:S01]  /*0b80*/  PRMT R20, R6, 0x7610, R6 ;  /* 0x0000761006147816 */ /* 0x020fe20000000006 */
[----:B------:R-:W-:Y:S01]  /*0b90*/  IMAD.MOV.U32 R36, RZ, RZ, RZ ;  /* 0x000000ffff247224 */ /* 0x000fe200078e00ff */
[----:B------:R-:W-:Y:S01]  /*0ba0*/  LEA.HI R11, R11, R10, RZ, 0x5 ;  /* 0x0000000a0b0b7211 */ /* 0x000fe200078f28ff */
[----:B------:R-:W-:Y:S01]  /*0bb0*/  IMAD.IADD R32, R44, 0x1, R9 ;  /* 0x000000012c207824 */ /* 0x000fe200078e0209 */
[----:B------:R-:W-:-:S02]  /*0bc0*/  PRMT R34, RZ, 0x5410, RZ ;  /* 0x00005410ff227816 */ /* 0x000fc400000000ff */
[----:B------:R-:W-:Y:S02]  /*0bd0*/  SHF.R.S32.HI R11, RZ, 0x5, R11 ;  /* 0x00000005ff0b7819 */ /* 0x000fe4000001140b */
[----:B------:R-:W-:-:S03]  /*0be0*/  PRMT R33, RZ, 0x5410, RZ ;  /* 0x00005410ff217816 */ /* 0x000fc600000000ff */
[----:B------:R-:W-:-:S05]  /*0bf0*/  IMAD R2, R11, 0x8, R2 ;  /* 0x000000080b027824 */ /* 0x000fca00078e0202 */
[----:B------:R-:W-:Y:S01]  /*0c00*/  IADD3 R0, R5, R2, R0 ;  /* 0x0000000205007210 */ /* 0x000fe20007ffe000 */
[----:B0-----:R-:W-:-:S03]  /*0c10*/  ULEA UR4, UR5, UR4, 0x18 ;  /* 0x0000000405047291 */ /* 0x001fc6000f8ec03f */
[----:B------:R-:W-:-:S05]  /*0c20*/  IADD3 R0, R4, R0, R3 ;  /* 0x0000000004007210 */ /* 0x000fca0007ffe003 */
[----:B------:R-:W-:Y:S01]  /*0c30*/  IMAD R3, R0, R21, RZ ;  /* 0x0000001500037224 */ /* 0x000fe200078e02ff */
[----:B------:R-:W-:-:S04]  /*0c40*/  SHF.R.S32.HI R0, RZ, 0x1f, R8 ;  /* 0x0000001fff007819 */ /* 0x000fc80000011408 */
[----:B------:R-:W-:-:S04]  /*0c50*/  IADD3 R8, P1, R8, R3, RZ ;  /* 0x0000000308087210 */ /* 0x000fc80007f3e0ff */
[----:B------:R-:W-:Y:S02]  /*0c60*/  LEA.HI.X.SX32 R3, R3, R0, 0x1, P1 ;  /* 0x0000000003037211 */ /* 0x000fe400008f0eff */
[C---:B------:R-:W-:Y:S02]  /*0c70*/  LEA R2, P1, R8.reuse, UR8, 0x2 ;  /* 0x0000000808027c11 */ /* 0x040fe4000f8210ff */
[----:B------:R-:W-:Y:S02]  /*0c80*/  PRMT R0, R7, 0x7610, R7 ;  /* 0x0000761007007816 */ /* 0x000fe40000000007 */
[----:B------:R-:W-:Y:S01]  /*0c90*/  LEA.HI.X R3, R8, UR9, R3, 0x2, P1 ;  /* 0x0000000908037c11 */ /* 0x000fe200088f1403 */
[----:B------:R-:W-:Y:S08]  /*0ca0*/  @P0 BRA `(.L_x_3409) ;  /* 0x0000001400500947 */ /* 0x000ff00003800000 */
[----:B------:R-:W-:Y:S01]  /*0cb0*/  IMAD.MOV.U32 R36, RZ, RZ, RZ ;  /* 0x000000ffff247224 */ /* 0x000fe200078e00ff */
[----:B------:R-:W-:Y:S01]  /*0cc0*/  PRMT R33, RZ, 0x5410, RZ ;  /* 0x00005410ff217816 */ /* 0x000fe200000000ff */
[----:B------:R-:W-:Y:S01]  /*0cd0*/  ULDC UR8, c[0x0][0x268] ;  /* 0x00009a0000087ab9 */ /* 0x000fe20000000800 */
[----:B------:R-:W-:Y:S01]  /*0ce0*/  PRMT R34, RZ, 0x5410, RZ ;  /* 0x00005410ff227816 */ /* 0x000fe200000000ff */
[----:B------:R-:W-:-:S06]  /*0cf0*/  ULDC UR9, c[0x0][0x240] ;  /* 0x0000900000097ab9 */ /* 0x000fcc0000000800 */
.L_x_3411:
[C---:B------:R-:W-:Y:S01]  /*0d00*/  ISETP.NE.AND P0, PT, R44.reuse, R32, PT ;  /* 0x000000202c00720c */ /* 0x040fe20003f05270 */
[----:B------:R-:W0:Y:S01]  /*0d10*/  LDC R21, c[0x0][0x23c] ;  /* 0x00008f00ff157b82 */ /* 0x000e220000000800 */
[----:B------:R1:W2:Y:S11]  /*0d20*/  LDG.E.128.CONSTANT R12, desc[UR6][R2.64] ;  /* 0x00000006020c7981 */ /* 0x0002b6000c1e9d00 */
[----:B------:R-:W3:Y:S01]  /*0d30*/  @!P0 LDC.64 R16, c[0x0][0x248] ;  /* 0x00009200ff108b82 */ /* 0x000ee20000000a00 */
[----:B------:R-:W-:-:S02]  /*0d40*/  @!P0 IMAD.SHL.U32 R5, R44, 0x2, RZ ;  /* 0x000000022c058824 */ /* 0x000fc400078e00ff */
[----:B------:R-:W-:-:S04]  /*0d50*/  @!P0 VIADD R36, R36, 0x1 ;  /* 0x0000000124248836 */ /* 0x000fc80000000000 */
[----:B------:R-:W-:Y:S02]  /*0d60*/  @!P0 IMAD R24, R36, 0x8, R1 ;  /* 0x0000000824188824 */ /* 0x000fe400078e0201 */
[----:B0-----:R-:W-:-:S04]  /*0d70*/  IMAD.WIDE R18, R21, 0x4, R2 ;  /* 0x0000000415127825 */ /* 0x001fc800078e0202 */
[----:B------:R-:W4:Y:S04]  /*0d80*/  @!P0 LDL.64 R24, [R24] ;  /* 0x0000000018188983 */ /* 0x000f280000100a00 */
[----:B------:R-:W5:Y:S01]  /*0d90*/  LDG.E.128.CONSTANT R8, desc[UR6][R18.64] ;  /* 0x0000000612087981 */ /* 0x000f62000c1e9d00 */
[----:B---3--:R-:W-:-:S06]  /*0da0*/  @!P0 IMAD.WIDE R16, R5, 0x2, R16 ;  /* 0x0000000205108825 */ /* 0x008fcc00078e0210 */
[----:B------:R0:W3:Y:S01]  /*0db0*/  @!P0 LDG.E.U16.CONSTANT R17, desc[UR6][R16.64+0x2] ;  /* 0x0000020610118981 */ /* 0x0000e2000c1e9500 */
[----:B-1----:R-:W-:-:S05]  /*0dc0*/  IMAD.WIDE R2, R21, 0x4, R18 ;  /* 0x0000000415027825 */ /* 0x002fca00078e0212 */
[----:B------:R-:W3:Y:S01]  /*0dd0*/  LDG.E.128.CONSTANT R4, desc[UR6][R2.64] ;  /* 0x0000000602047981 */ /* 0x000ee2000c1e9d00 */
[----:B------:R-:W-:-:S04]  /*0de0*/  PRMT R26, R23, 0x9910, RZ ;  /* 0x00009910171a7816 */ /* 0x000fc800000000ff */
[----:B------:R-:W-:Y:S01]  /*0df0*/  ISETP.EQ.OR P1, PT, R26, RZ, P2 ;  /* 0x000000ff1a00720c */ /* 0x000fe20001722670 */
[----:B------:R-:W-:Y:S01]  /*0e00*/  IMAD.MOV.U32 R27, RZ, RZ, 0x2400 ;  /* 0x00002400ff1b7424 */ /* 0x000fe200078e00ff */
[----:B------:R-:W1:Y:S01]  /*0e10*/  S2UR UR5, SR_CTAID.Z ;  /* 0x00000000000579c3 */ /* 0x000e620000002700 */
[----:B------:R-:W-:-:S03]  /*0e20*/  IMAD.MOV.U32 R43, RZ, RZ, 0x3000 ;  /* 0x00003000ff2b7424 */ /* 0x000fc600078e00ff */
[----:B0-----:R-:W-:Y:S01]  /*0e30*/  PRMT R16, R27, 0x7610, R16 ;  /* 0x000076101b107816 */ /* 0x001fe20000000010 */
[----:B-1----:R-:W-:-:S04]  /*0e40*/  ULEA UR5, UR5, 0x40, 0x6 ;  /* 0x0000004005057891 */ /* 0x002fc8000f8e303f */
[----:B------:R-:W-:-:S04]  /*0e50*/  UISETP.LT.AND UP0, UPT, UR5, UR9, UPT ;  /* 0x000000090500728c */ /* 0x000fc8000bf01270 */
[----:B------:R-:W-:Y:S01]  /*0e60*/  USEL UR5, UR5, UR9, UP0 ;  /* 0x0000000905057287 */ /* 0x000fe20008000000 */
[----:B--2---:R-:W-:-:S04]  /*0e70*/  SHF.R.U32.HI R19, RZ, 0xf, R13 ;  /* 0x0000000fff137819 */ /* 0x004fc8000001160d */
[----:B------:R-:W-:Y:S02]  /*0e80*/  LOP3.LUT R19, R19, 0x10001, RZ, 0xc0, !PT ;  /* 0x0001000113137812 */ /* 0x000fe400078ec0ff */
[----:B------:R-:W-:Y:S02]  /*0e90*/  SHF.R.U32.HI R74, RZ, 0x6, R12 ;  /* 0x00000006ff4a7819 */ /* 0x000fe4000001160c */
[----:B----4-:R-:W-:Y:S02]  /*0ea0*/  @!P0 PRMT R20, R24, 0x7610, R20 ;  /* 0x0000761018148816 */ /* 0x010fe40000000014 */
[----:B------:R-:W-:Y:S02]  /*0eb0*/  @!P0 PRMT R0, R25, 0x7610, R0 ;  /* 0x0000761019008816 */ /* 0x000fe40000000000 */
[----:B------:R-:W-:Y:S02]  /*0ec0*/  @!P0 PRMT R20, R20, 0x7610, R24 ;  /* 0x0000761014148816 */ /* 0x000fe40000000018 */
[----:B-----5:R-:W-:-:S02]  /*0ed0*/  SHF.R.U32.HI R18, RZ, 0xe, R8 ;  /* 0x0000000eff127819 */ /* 0x020fc40000011608 */
[----:B------:R-:W-:Y:S01]  /*0ee0*/  SHF.R.U32.HI R24, RZ, 0xf, R14 ;  /* 0x0000000fff187819 */ /* 0x000fe2000001160e */
[----:B---3--:R-:W-:Y:S01]  /*0ef0*/  @!P0 IMAD.IADD R32, R17, 0x1, R44 ;  /* 0x0000000111208824 */ /* 0x008fe200078e022c */
[----:B------:R-:W-:-:S04]  /*0f00*/  SHF.R.U32.HI R17, RZ, 0xf, R12 ;  /* 0x0000000fff117819 */ /* 0x000fc8000001160c */
[----:B------:R-:W-:Y:S02]  /*0f10*/  LOP3.LUT R17, R17, 0x10001, RZ, 0xc0, !PT ;  /* 0x0001000111117812 */ /* 0x000fe400078ec0ff */
[----:B------:R-:W-:Y:S02]  /*0f20*/  @!P0 PRMT R0, R0, 0x7610, R25 ;  /* 0x0000761000008816 */ /* 0x000fe40000000019 */
[----:B------:R-:W-:Y:S02]  /*0f30*/  LOP3.LUT R18, R17, 0x20002, R18, 0xf8, !PT ;  /* 0x0002000211127812 */ /* 0x000fe400078ef812 */
[----:B------:R-:W-:Y:S02]  /*0f40*/  LOP3.LUT R17, R24, 0x10001, RZ, 0xc0, !PT ;  /* 0x0001000118117812 */ /* 0x000fe400078ec0ff */
[----:B------:R-:W-:Y:S02]  /*0f50*/  SHF.R.U32.HI R25, RZ, 0xf, R15 ;  /* 0x0000000fff197819 */ /* 0x000fe4000001160f */
[----:B------:R-:W-:-:S02]  /*0f60*/  SHF.R.U32.HI R24, RZ, 0xe, R9 ;  /* 0x0000000eff187819 */ /* 0x000fc40000011609 */
[----:B------:R-:W-:Y:S02]  /*0f70*/  SHF.R.U32.HI R26, RZ, 0xe, R10 ;  /* 0x0000000eff1a7819 */ /* 0x000fe4000001160a */
[----:B------:R-:W-:Y:S02]  /*0f80*/  LOP3.LUT R25, R25, 0x10001, RZ, 0xc0, !PT ;  /* 0x0001000119197812 */ /* 0x000fe400078ec0ff */
[----:B------:R-:W-:Y:S02]  /*0f90*/  SHF.R.U32.HI R28, RZ, 0xe, R11 ;  /* 0x0000000eff1c7819 */ /* 0x000fe4000001160b */
[----:B------:R-:W-:Y:S02]  /*0fa0*/  SHF.R.U32.HI R31, RZ, 0xd, R4 ;  /* 0x0000000dff1f7819 */ /* 0x000fe40000011604 */
[----:B------:R-:W-:Y:S02]  /*0fb0*/  LOP3.LUT R19, R19, 0x20002, R24, 0xf8, !PT ;  /* 0x0002000213137812 */ /* 0x000fe400078ef818 */
[----:B------:R-:W-:-:S02]  /*0fc0*/  LOP3.LUT R26, R17, 0x20002, R26, 0xf8, !PT ;  /* 0x00020002111a7812 */ /* 0x000fc400078ef81a */
[----:B------:R-:W-:Y:S02]  /*0fd0*/  SHF.R.U32.HI R30, RZ, 0xd, R5 ;  /* 0x0000000dff1e7819 */ /* 0x000fe40000011605 */
[----:B------:R-:W-:Y:S02]  /*0fe0*/  LOP3.LUT R17, R12, 0x380038, RZ, 0xc0, !PT ;  /* 0x003800380c117812 */ /* 0x000fe400078ec0ff */
[----:B------:R-:W-:Y:S02]  /*0ff0*/  SHF.R.U32.HI R76, RZ, 0x6, R15 ;  /* 0x00000006ff4c7819 */ /* 0x000fe4000001160f */
[----:B------:R-:W-:Y:S02]  /*1000*/  LOP3.LUT R25, R25, 0x20002, R28, 0xf8, !PT ;  /* 0x0002000219197812 */ /* 0x000fe400078ef81c */
[----:B------:R-:W-:Y:S02]  /*1010*/  LOP3.LUT R31, R18, 0x40004, R31, 0xf8, !PT ;  /* 0x00040004121f7812 */ /* 0x000fe400078ef81f */
[----:B------:R-:W-:-:S02]  /*1020*/  LOP3.LUT R30, R19, 0x40004, R30, 0xf8, !PT ;  /* 0x00040004131e7812 */ /* 0x000fc400078ef81e */
        /* <DEDUP_REMOVED lines=9> */
[----:B------:R-:W-:Y:S02]  /*10c0*/  SHF.R.U32.HI R64, RZ, 0x6, R8 ;  /* 0x00000006ff407819 */ /* 0x000fe40000011608 */
[----:B------:R-:W-:Y:S02]  /*10d0*/  LOP3.LUT R24, R15, 0x380038, RZ, 0xc0, !PT ;  /* 0x003800380f187812 */ /* 0x000fe400078ec0ff */
[----:B------:R-:W-:-:S02]  /*10e0*/  LOP3.LUT R28, R25, 0x40004, R28, 0xf8, !PT ;  /* 0x00040004191c7812 */ /* 0x000fc400078ef81c */
[----:B------:R-:W-:Y:S02]  /*10f0*/  LOP3.LUT R38, R18, 0x64006400, RZ, 0xfc, !PT ;  /* 0x6400640012267812 */ /* 0x000fe400078efcff */
        /* <DEDUP_REMOVED lines=24> */
[----:B------:R-:W-:Y:S02]  /*1280*/  SHF.R.U32.HI R26, RZ, 0x6, R5 ;  /* 0x00000006ff1a7819 */ /* 0x000fe40000011605 */
        /* <DEDUP_REMOVED lines=10> */
[----:B------:R-:W-:Y:S01]  /*1330*/  SHF.R.U32.HI R63, RZ, 0x6, R11 ;  /* 0x00000006ff3f7819 */ /* 0x000fe2000001160b */
[-C--:B------:R-:W-:Y:S01]  /*1340*/  HFMA2 R71, R42, R43.reuse.H0_H0, -132, -132 ;  /* 0xd820d8202a477431 */ /* 0x080fe2000004002b */
        /* <DEDUP_REMOVED lines=53> */
[----:B------:R-:W-:Y:S01]  /*16a0*/  HFMA2 R43, R56, R43.H0_H0, -132, -132 ;  /* 0xd820d820382b7431 */ /* 0x000fe2000004002b */
        /* <DEDUP_REMOVED lines=8> */
[----:B------:R-:W-:Y:S02]  /*1730*/  VIADD R44, R44, 0x20 ;  /* 0x000000202c2c7836 */ /* 0x000fe40000000000 */
        /* <DEDUP_REMOVED lines=140> */
[----:B------:R-:W-:-:S02]  /*2000*/  HADD2 R7, R28, -1028, -1028 ;  /* 0xe404e4041c077430 */ /* 0x000fc40000000000 */
[----:B-1----:R-:W-:-:S03]  /*2010*/  HFMA2 R86, R5, R8, R86 ;  /* 0x0000000805567231 */ /* 0x002fc60000000056 */
        /* <DEDUP_REMOVED lines=24> */
.L_x_3410:
[C---:B------:R-:W-:Y:S01]  /*21a0*/  ISETP.GE.AND P0, PT, R44.reuse, UR8, PT ;  /* 0x000000082c007c0c */ /* 0x040fe2000bf06270 */
[----:B------:R-:W-:Y:S01]  /*21b0*/  UIADD3 UR4, UR4, 0x40, URZ ;  /* 0x0000004004047890 */ /* 0x000fe2000fffe03f */
[----:B------:R-:W-:Y:S01]  /*21c0*/  ISETP.LT.AND P1, PT, R44, UR5, PT ;  /* 0x000000052c007c0c */ /* 0x000fe2000bf21270 */
[----:B------:R-:W-:-:S12]  /*21d0*/  IMAD.WIDE R2, R21, 0x4, R2 ;  /* 0x0000000415027825 */ /* 0x000fd800078e0202 */
[----:B------:R-:W-:Y:S05]  /*21e0*/  @!P0 BRA P1, `(.L_x_3411) ;  /* 0xffffffe800c48947 */ /* 0x000fea000083ffff */
.L_x_3409:
[----:B------:R-:W-:Y:S01]  /*21f0*/  ISETP.GE.AND P0, PT, R44, R22, PT ;  /* 0x000000162c00720c */ /* 0x000fe20003f06270 */
[----:B------:R-:W-:-:S03]  /*2200*/  ULDC UR5, c[0x0][0x26c] ;  /* 0x00009b0000057ab9 */ /* 0x000fc60000000800 */
[----:B------:R-:W-:-:S13]  /*2210*/  ISETP.GE.OR P0, PT, R44, UR5, P0 ;  /* 0x000000052c007c0c */ /* 0x000fda0008706670 */
[----:B------:R-:W-:Y:S05]  /*2220*/  @P0 BRA `(.L_x_3412) ;  /* 0x0000000800c00947 */ /* 0x000fea0003800000 */
[----:B------:R-:W-:Y:S01]  /*2230*/  SHF.R.S32.HI R12, RZ, 0x1f, R21 ;  /* 0x0000001fff0c7819 */ /* 0x000fe20000011415 */
[C---:B------:R-:W-:Y:S01]  /*2240*/  IMAD.SHL.U32 R13, R21.reuse, 0x4, RZ ;  /* 0x00000004150d7824 */ /* 0x040fe200078e00ff */
[----:B------:R-:W-:Y:S02]  /*2250*/  ULDC UR5, c[0x0][0x26c] ;  /* 0x00009b0000057ab9 */ /* 0x000fe40000000800 */
[----:B------:R-:W-:-:S07]  /*2260*/  SHF.L.U64.HI R12, R21, 0x2, R12 ;  /* 0x00000002150c7819 */ /* 0x000fce000001020c */
.L_x_3414:
[----:B------:R-:W-:Y:S01]  /*2270*/  ISETP.NE.AND P1, PT, R44, R32, PT ;  /* 0x000000202c00720c */ /* 0x000fe20003f25270 */
[----:B------:R-:W2:-:S12]  /*2280*/  LDG.E.128.CONSTANT R4, desc[UR6][R2.64] ;  /* 0x0000000602047981 */ /* 0x000e98000c1e9d00 */
[----:B------:R-:W-:Y:S01]  /*2290*/  @!P1 VIADD R36, R36, 0x1 ;  /* 0x0000000124249836 */ /* 0x000fe20000000000 */
[----:B------:R-:W0:Y:S03]  /*22a0*/  @!P1 LDC.64 R10, c[0x0][0x248] ;  /* 0x00009200ff0a9b82 */ /* 0x000e260000000a00 */
[----:B------:R-:W-:-:S06]  /*22b0*/  @!P1 IMAD R16, R36, 0x8, R1 ;  /* 0x0000000824109824 */ /* 0x000fcc00078e0201 */
[----:B------:R-:W3:Y:S01]  /*22c0*/  @!P1 LDL.64 R16, [R16] ;  /* 0x0000000010109983 */ /* 0x000ee20000100a00 */
[----:B------:R-:W-:Y:S01]  /*22d0*/  @!P1 LEA R9, R44, 0x1, 0x1 ;  /* 0x000000012c099811 */ /* 0x000fe200078e08ff */
[----:B------:R-:W-:Y:S02]  /*22e0*/  IMAD.MOV.U32 R8, RZ, RZ, 0x3400 ;  /* 0x00003400ff087424 */ /* 0x000fe400078e00ff */
[----:B------:R-:W-:Y:S02]  /*22f0*/  IMAD.MOV.U32 R14, RZ, RZ, 0x2400 ;  /* 0x00002400ff0e7424 */ /* 0x000fe400078e00ff */
[----:B0-----:R-:W-:-:S05]  /*2300*/  @!P1 IMAD.WIDE R10, R9, 0x2, R10 ;  /* 0x00000002090a9825 */ /* 0x001fca00078e020a */
[----:B------:R2:W5:Y:S01]  /*2310*/  @!P1 LDG.E.U16.CONSTANT R15, desc[UR6][R10.64] ;  /* 0x000000060a0f9981 */ /* 0x000562000c1e9500 */
[----:B------:R-:W-:Y:S02]  /*2320*/  PRMT R8, R14, 0x5410, R8 ;  /* 0x000054100e087816 */ /* 0x000fe40000000008 */
[----:B------:R-:W-:-:S04]  /*2330*/  PRMT R9, R23, 0x9910, RZ ;  /* 0x0000991017097816 */ /* 0x000fc800000000ff */
[----:B------:R-:W-:Y:S01]  /*2340*/  ISETP.EQ.OR P3, PT, R9, RZ, P2 ;  /* 0x000000ff0900720c */ /* 0x000fe20001762670 */
[----:B------:R-:W-:Y:S02]  /*2350*/  IMAD.MOV.U32 R38, RZ, RZ, 0x2c00 ;  /* 0x00002c00ff267424 */ /* 0x000fe400078e00ff */
[----:B------:R-:W-:-:S05]  /*2360*/  VIADD R27, R44, 0x10 ;  /* 0x000000102c1b7836 */ /* 0x000fca0000000000 */
[----:B------:R-:W-:Y:S02]  /*2370*/  ISETP.GE.AND P0, PT, R27, UR5, PT ;  /* 0x000000051b007c0c */ /* 0x000fe4000bf06270 */
[----:B--2---:R-:W-:Y:S02]  /*2380*/  LOP3.LUT R10, R5, 0xc000c, RZ, 0xc0, !PT ;  /* 0x000c000c050a7812 */ /* 0x004fe400078ec0ff */
[----:B------:R-:W-:Y:S02]  /*2390*/  LOP3.LUT R11, R6, 0xc000c, RZ, 0xc0, !PT ;  /* 0x000c000c060b7812 */ /* 0x000fe400078ec0ff */
[----:B------:R-:W-:Y:S02]  /*23a0*/  SHF.R.U32.HI R18, RZ, 0x8, R4 ;  /* 0x00000008ff127819 */ /* 0x000fe40000011604 */
[----:B------:R-:W-:Y:S02]  /*23b0*/  LOP3.LUT R19, R7, 0xc000c, RZ, 0xc0, !PT ;  /* 0x000c000c07137812 */ /* 0x000fe400078ec0ff */
[----:B------:R-:W-:-:S02]  /*23c0*/  LOP3.LUT R26, R10, 0x64006400, RZ, 0xfc, !PT ;  /* 0x640064000a1a7812 */ /* 0x000fc400078efcff */
[----:B------:R-:W-:Y:S02]  /*23d0*/  LOP3.LUT R29, R11, 0x64006400, RZ, 0xfc, !PT ;  /* 0x640064000b1d7812 */ /* 0x000fe400078efcff */
[----:B------:R-:W-:Y:S02]  /*23e0*/  SHF.R.U32.HI R14, RZ, 0x8, R6 ;  /* 0x00000008ff0e7819 */ /* 0x000fe40000011606 */
[----:B---3--:R-:W-:Y:S02]  /*23f0*/  @!P1 PRMT R0, R17, 0x7610, R0 ;  /* 0x0000761011009816 */ /* 0x008fe40000000000 */
[----:B------:R-:W-:Y:S02]  /*2400*/  @!P1 PRMT R20, R16, 0x7610, R20 ;  /* 0x0000761010149816 */ /* 0x000fe40000000014 */
[----:B------:R-:W-:Y:S02]  /*2410*/  @!P1 PRMT R0, R0, 0x7610, R17 ;  /* 0x0000761000009816 */ /* 0x000fe40000000011 */
[----:B------:R-:W-:-:S02]  /*2420*/  SHF.R.U32.HI R17, RZ, 0x8, R5 ;  /* 0x00000008ff117819 */ /* 0x000fc40000011605 */
[----:B------:R-:W-:Y:S02]  /*2430*/  @!P1 PRMT R20, R20, 0x7610, R16 ;  /* 0x0000761014149816 */ /* 0x000fe40000000010 */
        /* <DEDUP_REMOVED lines=31> */
[-C--:B------:R-:W-:Y:S02]  /*2630*/  HFMA2 R40, R9, R38.reuse.H0_H0, -66, -66 ;  /* 0xd420d42009287431 */ /* 0x080fe40000040026 */
[-C--:B------:R-:W-:Y:S02]  /*2640*/  HFMA2 R39, R39, R38.reuse.H0_H0, -66, -66 ;  /* 0xd420d42027277431 */ /* 0x080fe40000040026 */
[----:B------:R-:W-:-:S02]  /*2650*/  HFMA2 R41, R41, R38.H0_H0, -66, -66 ;  /* 0xd420d42029297431 */ /* 0x000fc40000040026 */
[-C--:B------:R-:W-:Y:S02]  /*2660*/  HFMA2 R42, R43, R38.reuse.H0_H0, -66, -66 ;  /* 0xd420d4202b2a7431 */ /* 0x080fe40000040026 */
[-C--:B------:R-:W-:Y:S02]  /*2670*/  HFMA2 R31, R31, R38.reuse.H0_H0, -66, -66 ;  /* 0xd420d4201f1f7431 */ /* 0x080fe40000040026 */
[-C--:B------:R-:W-:Y:S02]  /*2680*/  HFMA2 R35, R11, R38.reuse.H0_H0, -66, -66 ;  /* 0xd420d4200b237431 */ /* 0x080fe40000040026 */
        /* <DEDUP_REMOVED lines=18> */
[-C--:B------:R-:W-:Y:S02]  /*27b0*/  HFMA2 R50, R43, R8.reuse.H0_H0, -18, -18 ;  /* 0xcc80cc802b327431 */ /* 0x080fe40000040008 */
[-C--:B------:R-:W-:Y:S02]  /*27c0*/  HFMA2 R43, R47, R8.reuse.H0_H0, -18, -18 ;  /* 0xcc80cc802f2b7431 */ /* 0x080fe40000040008 */
[-C--:B------:R-:W-:Y:S02]  /*27d0*/  HFMA2 R26, R26, R8.reuse.H1_H1, -258, -258 ;  /* 0xdc08dc081a1a7431 */ /* 0x080fe40000060008 */
[-C--:B------:R-:W-:Y:S02]  /*27e0*/  HFMA2 R29, R29, R8.reuse.H1_H1, -258, -258 ;  /* 0xdc08dc081d1d7431 */ /* 0x080fe40000060008 */
[-C--:B------:R-:W-:Y:S02]  /*27f0*/  HFMA2 R28, R28, R8.reuse.H1_H1, -258, -258 ;  /* 0xdc08dc081c1c7431 */ /* 0x080fe40000060008 */
[----:B------:R-:W-:-:S02]  /*2800*/  HFMA2 R24, R24, R8.H1_H1, -258, -258 ;  /* 0xdc08dc0818187431 */ /* 0x000fc40000060008 */
[-C--:B------:R-:W-:Y:S02]  /*2810*/  HFMA2 R25, R25, R8.reuse.H1_H1, -258, -258 ;  /* 0xdc08dc0819197431 */ /* 0x080fe40000060008 */
        /* <DEDUP_REMOVED lines=8> */
[----:B------:R-:W-:Y:S01]  /*28a0*/  LOP3.LUT R4, R4, 0x30003, RZ, 0xc0, !PT ;  /* 0x0003000304047812 */ /* 0x000fe200078ec0ff */
[----:B------:R-:W-:Y:S01]  /*28b0*/  IMAD.MOV.U32 R57, RZ, RZ, R30 ;  /* 0x000000ffff397224 */ /* 0x000fe200078e001e */
        /* <DEDUP_REMOVED lines=9> */
[----:B------:R-:W1:Y:S01]  /*2950*/  LDS.128 R4, [UR4+0x10] ;  /* 0x00001004ff047984 */ /* 0x000e620008000c00 */
[----:B------:R-:W-:Y:S01]  /*2960*/  HADD2 R53, R53, -1026, -1026 ;  /* 0xe402e40235357430 */ /* 0x000fe20000000000 */
[----:B------:R-:W-:Y:S01]  /*2970*/  LOP3.LUT R18, R18, 0x30003, RZ, 0xc0, !PT ;  /* 0x0003000312127812 */ /* 0x000fe200078ec0ff */
[----:B------:R-:W-:Y:S01]  /*2980*/  HADD2 R61, R54, -1026, -1026 ;  /* 0xe402e402363d7430 */ /* 0x000fe20000000000 */
        /* <DEDUP_REMOVED lines=8> */
[----:B------:R-:W-:Y:S01]  /*2a10*/  HADD2 R17, R17, -1026, -1026 ;  /* 0xe402e40211117430 */ /* 0x000fe20000000000 */
        /* <DEDUP_REMOVED lines=8> */
[----:B------:R-:W-:Y:S01]  /*2aa0*/  HFMA2.MMA R53, R29, R9, R53 ;  /* 0x000000091d357235 */ /* 0x000fe20000000035 */
[----:B------:R-:W-:-:S02]  /*2ab0*/  HADD2 R9, R18, -1026, -1026 ;  /* 0xe402e40212097430 */ /* 0x000fc40000000000 */
[----:B------:R-:W-:Y:S02]  /*2ac0*/  HFMA2 R8, R42, R10, R8 ;  /* 0x0000000a2a087231 */ /* 0x000fe40000000008 */
[-C--:B------:R-:W-:Y:S01]  /*2ad0*/  HFMA2 R52, R50, R11.reuse, R52 ;  /* 0x0000000b32347231 */ /* 0x080fe20000000034 */
[-C--:B------:R-:W-:Y:S01]  /*2ae0*/  HFMA2.MMA R30, R40, R10.reuse, R30 ;  /* 0x0000000a281e7235 */ /* 0x080fe2000000001e */
[----:B------:R-:W-:Y:S01]  /*2af0*/  HFMA2 R8, R48, R11, R8 ;  /* 0x0000000b30087231 */ /* 0x000fe20000000008 */
[----:B------:R-:W-:Y:S01]  /*2b00*/  HFMA2.MMA R53, R41, R10, R53 ;  /* 0x0000000a29357235 */ /* 0x000fe20000000035 */
[----:B-1----:R-:W-:-:S04]  /*2b10*/  HFMA2 R52, R17, R4, R52 ;  /* 0x0000000411347231 */ /* 0x002fc80000000034 */
[----:B------:R-:W-:Y:S01]  /*2b20*/  HFMA2 R52, R21, R5, R52 ;  /* 0x0000000515347231 */ /* 0x000fe20000000034 */
[-C--:B------:R-:W-:Y:S02]  /*2b30*/  HFMA2.MMA R30, R51, R11.reuse, R30 ;  /* 0x0000000b331e7235 */ /* 0x080fe4000000001e */
[----:B------:R-:W-:Y:S01]  /*2b40*/  HFMA2.MMA R53, R49, R11, R53 ;  /* 0x0000000b31357235 */ /* 0x000fe20000000035 */
[----:B------:R-:W-:Y:S02]  /*2b50*/  HADD2 R11, R16, -1026, -1026 ;  /* 0xe402e402100b7430 */ /* 0x000fe40000000000 */
[----:B------:R-:W-:Y:S02]  /*2b60*/  HFMA2 R52, R35, R6, R52 ;  /* 0x0000000623347231 */ /* 0x000fe40000000034 */
[----:B------:R-:W-:Y:S01]  /*2b70*/  HFMA2 R8, R11, R4, R8 ;  /* 0x000000040b087231 */ /* 0x000fe20000000008 */
[-C--:B------:R-:W-:Y:S01]  /*2b80*/  HFMA2.MMA R30, R9, R4.reuse, R30 ;  /* 0x00000004091e7235 */ /* 0x080fe2000000001e */
[----:B------:R-:W-:Y:S01]  /*2b90*/  HFMA2 R52, R45, R7, R52 ;  /* 0x000000072d347231 */ /* 0x000fe20000000034 */
[----:B------:R-:W-:Y:S01]  /*2ba0*/  HFMA2.MMA R53, R14, R4, R53 ;  /* 0x000000040e357235 */ /* 0x000fe20000000035 */
[----:B------:R-:W-:-:S02]  /*2bb0*/  HFMA2 R8, R25, R5, R8 ;  /* 0x0000000519087231 */ /* 0x000fc40000000008 */
[----:B------:R-:W-:Y:S02]  /*2bc0*/  HADD2 R52, R52.H0_H0, R52.H1_H1 ;  /* 0x3000003434347230 */ /* 0x000fe40000000800 */
[----:B------:R-:W-:Y:S01]  /*2bd0*/  HFMA2 R8, R38, R6, R8 ;  /* 0x0000000626087231 */ /* 0x000fe20000000008 */
[-C--:B------:R-:W-:Y:S02]  /*2be0*/  HFMA2.MMA R30, R19, R5.reuse, R30 ;  /* 0x00000005131e7235 */ /* 0x080fe4000000001e */
[----:B------:R-:W-:Y:S01]  /*2bf0*/  HFMA2.MMA R53, R24, R5, R53 ;  /* 0x0000000518357235 */ /* 0x000fe20000000035 */
[----:B------:R-:W-:-:S04]  /*2c00*/  HFMA2 R8, R47, R7, R8 ;  /* 0x000000072f087231 */ /* 0x000fc80000000008 */
        /* <DEDUP_REMOVED lines=11> */
.L_x_3413:
[----:B------:R-:W-:Y:S01]  /*2cc0*/  ISETP.LT.AND P4, PT, R27, R22, PT ;  /* 0x000000161b00720c */ /* 0x000fe20003f81270 */
[----:B------:R-:W-:Y:S01]  /*2cd0*/  UIADD3 UR4, UR4, 0x20, URZ ;  /* 0x0000002004047890 */ /* 0x000fe2000fffe03f */
[----:B------:R-:W-:Y:S01]  /*2ce0*/  IADD3 R2, P3, R2, R13, RZ ;  /* 0x0000000d02027210 */ /* 0x000fe20007f7e0ff */
[----:B-----5:R-:W-:Y:S02]  /*2cf0*/  @!P1 IMAD.IADD R32, R15, 0x1, R44 ;  /* 0x000000010f209824 */ /* 0x020fe400078e022c */
[----:B------:R-:W-:Y:S02]  /*2d00*/  IMAD.MOV.U32 R44, RZ, RZ, R27 ;  /* 0x000000ffff2c7224 */ /* 0x000fe400078e001b */
[----:B------:R-:W-:-:S06]  /*2d10*/  IMAD.X R3, R3, 0x1, R12, P3 ;  /* 0x0000000103037824 */ /* 0x000fcc00018e060c */
[----:B------:R-:W-:Y:S05]  /*2d20*/  @!P0 BRA P4, `(.L_x_3414) ;  /* 0xfffffff400508947 */ /* 0x000fea000203ffff */
.L_x_3412:
[----:B------:R-:W-:Y:S05]  /*2d30*/  @P2 EXIT ;  /* 0x000000000000294d */ /* 0x000fea0003800000 */
[----:B------:R-:W0:Y:S01]  /*2d40*/  S2R R0, SR_CTAID.X ;  /* 0x0000000000007919 */ /* 0x000e220000002500 */
[----:B------:R-:W1:Y:S01]  /*2d50*/  S2UR UR4, SR_CTAID.Y ;  /* 0x00000000000479c3 */ /* 0x000e620000002600 */
[----:B------:R-:W-:Y:S01]  /*2d60*/  HMUL2 R9, R34, R23.H0_H0 ;  /* 0x2000001722097232 */ /* 0x000fe20000000000 */
[----:B------:R-:W0:Y:S06]  /*2d70*/  S2R R5, SR_TID.X ;  /* 0x0000000000057919 */ /* 0x000e2c0000002100 */
[----:B------:R-:W1:Y:S08]  /*2d80*/  LDC R7, c[0x0][0x23c] ;  /* 0x00008f00ff077b82 */ /* 0x000e700000000800 */
        /* <DEDUP_REMOVED lines=13> */
.L_x_3418:
[----:B------:R-:W0:Y:S02]  /*2e60*/  LDS R6, [R2] ;  /* 0x0000000002067984 */ /* 0x000e240000000800 */
[----:B0-----:R-:W-:-:S06]  /*2e70*/  HADD2 R7, R6, R9 ;  /* 0x0000000906077230 */ /* 0x001fcc0000000000 */
[----:B------:R-:W0:Y:S02]  /*2e80*/  ATOMS.CAST.SPIN R7, [R2], R6, R7 ;  /* 0x000000060207738d */ /* 0x000e240001800007 */
[----:B0-----:R-:W-:-:S13]  /*2e90*/  ISETP.EQ.U32.AND P0, PT, R7, 0x1, PT ;  /* 0x000000010700780c */ /* 0x001fda0003f02070 */
[----:B------:R-:W-:Y:S05]  /*2ea0*/  @!P0 BRA `(.L_x_3418) ;  /* 0xfffffffc00ec8947 */ /* 0x000fea000383ffff */
[----:B------:R-:W-:Y:S05]  /*2eb0*/  BRA `(.L_x_3416) ;  /* 0x00000000000c7947 */ /* 0x000fea0003800000 */
.L_x_3417:
[----:B------:R-:W2:Y:S02]  /*2ec0*/  LD.E R0, desc[UR6][R4.64] ;  /* 0x0000000604007980 */ /* 0x000ea4000c101900 */
[----:B--2---:R-:W-:-:S05]  /*2ed0*/  IMAD.IADD R3, R9, 0x1, R0 ;  /* 0x0000000109037824 */ /* 0x004fca00078e0200 */
[----:B------:R0:W-:Y:S02]  /*2ee0*/  ST.E desc[UR6][R4.64], R3 ;  /* 0x0000000304007985 */ /* 0x0001e4000c101906 */
.L_x_3416:
[----:B------:R-:W-:Y:S05]  /*2ef0*/  BSYNC B0 ;  /* 0x0000000000007941 */ /* 0x000fea0003800000 */
.L_x_3415:
[----:B------:R1:W-:Y:S02]  /*2f00*/  ATOM.E.ADD.F16x2.RN.STRONG.GPU P0, RZ, desc[UR6][R4.64+0x4], R23 ;  /* 0x0000041704ff79a2 */ /* 0x0003e4000810e1c6 */
[----:B-1----:R-:W-:Y:S05]  /*2f10*/  @P0 EXIT ;  /* 0x000000000000094d */ /* 0x002fea0003800000 */
[----:B------:R-:W1:Y:S02]  /*2f20*/  QSPC.E.S P0, RZ, [R4+0x4] ;  /* 0x0000040004ff73aa */ /* 0x000e640000000500 */
[----:B-1----:R-:W-:Y:S05]  /*2f30*/  @!P0 BRA `(.L_x_3419) ;  /* 0x0000000000208947 */ /* 0x002fea0003800000 */
[----:B------:R-:W-:-:S05]  /*2f40*/  IMAD.MOV.U32 R2, RZ, RZ, R4 ;  /* 0x000000ffff027224 */ /* 0x000fca00078e0004 */
[----:B------:R-:W-:-:S07]  /*2f50*/  MOV R2, R2 ;  /* 0x0000000200027202 */ /* 0x000fce0000000f00 */
.L_x_3420:
[----:B0-----:R-:W0:Y:S02]  /*2f60*/  LDS R4, [R2+0x4] ;  /* 0x0000040002047984 */ /* 0x001e240000000800 */
[----:B0-----:R-:W-:-:S10]  /*2f70*/  HFMA2.MMA R5, R4, 1, 1, R23 ;  /* 0x3c003c0004057835 */ /* 0x001fd40000000017 */
[----:B------:R-:W0:Y:S02]  /*2f80*/  ATOMS.CAST.SPIN R5, [R2+0x4], R4, R5 ;  /* 0x000004040205738d */ /* 0x000e240001800005 */
[----:B0-----:R-:W-:-:S13]  /*2f90*/  ISETP.EQ.U32.AND P0, PT, R5, 0x1, PT ;  /* 0x000000010500780c */ /* 0x001fda0003f02070 */
[----:B------:R-:W-:Y:S05]  /*2fa0*/  @!P0 BRA `(.L_x_3420) ;  /* 0xfffffffc00ec8947 */ /* 0x000fea000383ffff */
[----:B------:R-:W-:Y:S05]  /*2fb0*/  EXIT ;  /* 0x000000000000794d */ /* 0x000fea0003800000 */
.L_x_3419:
[----:B------:R-:W0:Y:S02]  /*2fc0*/  LD.E R0, desc[UR6][R4.64+0x4] ;  /* 0x0000040604007980 */ /* 0x000e24000c101900 */
[----:B0-----:R-:W-:-:S05]  /*2fd0*/  IMAD.IADD R3, R23, 0x1, R0 ;  /* 0x0000000117037824 */ /* 0x001fca00078e0200 */
[----:B------:R-:W-:Y:S01]  /*2fe0*/  ST.E desc[UR6][R4.64+0x4], R3 ;  /* 0x0000040304007985 */ /* 0x000fe2000c101906 */
[----:B------:R-:W-:Y:S05]  /*2ff0*/  EXIT ;  /* 0x000000000000794d */ /* 0x000fea0003800000 */
.L_x_3421:
        /* <DEDUP_REMOVED lines=16> */
.L_x_3728:


//--------------------- .text._Z23gemm_half_q_half_kernelILi1ELi2ELb1ELb1ELi64EEvPK6__halfPKjS4_S2_PS0_iiiiPKtS7_iiiiiibS2_i --------------------------
	.section	.text._Z23gemm_half_q_half_kernelILi1ELi2ELb1ELb1ELi64EEvPK6__halfPKjS4_S2_PS0_iiiiPKtS7_iiiiiibS2_i,"ax",@progbits
	.align	128
        .global         _Z23gemm_half_q_half_kernelILi1ELi2ELb1ELb1ELi64EEvPK6__halfPKjS4_S2_PS0_iiiiPKtS7_iiiiiibS2_i
        .type           _Z23gemm_half_q_half_kernelILi1ELi2ELb1ELb1ELi64EEvPK6__halfPKjS4_S2_PS0_iiiiPKtS7_iiiiiibS2_i,@function
        .size           _Z23gemm_half_q_half_kernelILi1ELi2ELb1ELb1ELi64EEvPK6__halfPKjS4_S2_PS0_iiiiPKtS7_iiiiiibS2_i,(.L_x_3729 - _Z23gemm_half_q_half_kernelILi1ELi2ELb1ELb1ELi64EEvPK6__halfPKjS4_S2_PS0_iiiiPKtS7_iiiiiibS2_i)
        .other          _Z23gemm_half_q_half_kernelILi1ELi2ELb1ELb1ELi64EEvPK6__halfPKjS4_S2_PS0_iiiiPKtS7_iiiiiibS2_i,@"STO_CUDA_ENTRY STV_DEFAULT"
_Z23gemm_half_q_half_kernelILi1ELi2ELb1ELb1ELi64EEvPK6__halfPKjS4_S2_PS0_iiiiPKtS7_iiiiiibS2_i:
.text._Z23gemm_half_q_half_kernelILi1ELi2ELb1ELb1ELi64EEvPK6__halfPKjS4_S2_PS0_iiiiPKtS7_iiiiiibS2_i:
        /* <DEDUP_REMOVED lines=15> */
[----:B------:R-:W3:Y:S05]  /*00f0*/  S2R R3, SR_CTAID.X ;  /* 0x0000000000037919 */ /* 0x000eea0000002500 */
[----:B------:R-:W4:Y:S01]  /*0100*/  LDC R23, c[0x0][0x23c] ;  /* 0x00008f00ff177b82 */ /* 0x000f220000000800 */
[----:B0-----:R-:W-:-:S04]  /*0110*/  IMAD.SHL.U32 R31, R10, 0x40, RZ ;  /* 0x000000400a1f7824 */ /* 0x001fc800078e00ff */
[C---:B--2---:R-:W-:Y:S01]  /*0120*/  IMAD.IADD R7, R31.reuse, 0x1, R12 ;  /* 0x000000011f077824 */ /* 0x044fe200078e020c */
[----:B-1----:R-:W-:Y:S01]  /*0130*/  VIADDMNMX R22, R31, 0x40, R0, PT ;  /* 0x000000401f167846 */ /* 0x002fe20003800100 */
[----:B---3--:R-:W-:-:S03]  /*0140*/  IMAD R3, R3, 0x40, R12 ;  /* 0x0000004003037824 */ /* 0x008fc600078e020c */
[----:B------:R-:W-:Y:S01]  /*0150*/  ISETP.GE.OR P0, PT, R7, R22, P2 ;  /* 0x000000160700720c */ /* 0x000fe20001706670 */
[----:B------:R-:W-:-:S05]  /*0160*/  IMAD.SHL.U32 R4, R3, 0x4, RZ ;  /* 0x0000000403047824 */ /* 0x000fca00078e00ff */
[----:B----4-:R-:W-:-:S07]  /*0170*/  ISETP.GE.AND P1, PT, R4, R23, PT ;  /* 0x000000170400720c */ /* 0x010fce0003f26270 */
[----:B------:R-:W-:Y:S06]  /*0180*/  @P0 BRA `(.L_x_3423) ;  /* 0x0000000000680947 */ /* 0x000fec0003800000 */
        /* <DEDUP_REMOVED lines=26> */
.L_x_3423:
[----:B------:R-:W-:Y:S05]  /*0330*/  BSYNC B0 ;  /* 0x0000000000007941 */ /* 0x000fea0003800000 */
.L_x_3422:
[----:B------:R-:W-:Y:S05]  /*0340*/  @P1 EXIT ;  /* 0x000000000000194d */ /* 0x000fea0003800000 */
[----:B0-----:R-:W0:Y:S01]  /*0350*/  LDC.U8 R0, c[0x0][0x270] ;  /* 0x00009c00ff007b82 */ /* 0x001e220000000000 */
[----:B------:R-:W-:-:S07]  /*0360*/  IMAD.SHL.U32 R7, R10, 0x80, RZ ;  /* 0x000000800a077824 */ /* 0x000fce00078e00ff */
        /* <DEDUP_REMOVED lines=25> */
.L_x_3425:
        /* <DEDUP_REMOVED lines=31> */
[----:B------:R-:W0:Y:S01]  /*06f0*/  I2F.F16 R28, R28 ;  /* 0x0000001c001c7306 */ /* 0x000e220000200c00 */
[----:B------:R-:W-:-:S02]  /*0700*/  IMAD R17, R14, 0x8, R1 ;  /* 0x000000080e117824 */ /* 0x000fc400078e0201 */
[----:B------:R-:W-:-:S05]  /*0710*/  VIADD R14, R14, 0x1 ;  /* 0x000000010e0e7836 */ /* 0x000fca0000000000 */
[----:B------:R-:W-:Y:S01]  /*0720*/  I2F.F16 R26, R26 ;  /* 0x0000001a001a7306 */ /* 0x000fe20000200c00 */
[----:B0-----:R-:W-:-:S07]  /*0730*/  PRMT R25, R25, 0x5410, R28 ;  /* 0x0000541019197816 */ /* 0x001fce000000001c */
[----:B------:R-:W0:Y:S01]  /*0740*/  I2F.F16 R21, R21 ;  /* 0x0000001500157306 */ /* 0x000e220000200c00 */
[----:B--2---:R-:W-:Y:S01]  /*0750*/  HMUL2 R18, R25, R20.H0_H0 ;  /* 0x2000001419127232 */ /* 0x004fe20000000000 */
[----:B0-----:R-:W-:-:S05]  /*0760*/  PRMT R19, R21, 0x5410, R26 ;  /* 0x0000541015137816 */ /* 0x001fca000000001a */
[----:B------:R-:W-:-:S05]  /*0770*/  HMUL2 R19, R19, R20.H0_H0 ;  /* 0x2000001413137232 */ /* 0x000fca0000000000 */
[----:B------:R0:W-:Y:S01]  /*0780*/  STL.64 [R17], R18 ;  /* 0x0000001211007387 */ /* 0x0001e20000100a00 */
[----:B------:R-:W-:Y:S05]  /*0790*/  @!P1 BRA `(.L_x_3425) ;  /* 0xfffffffc00589947 */ /* 0x000fea000383ffff */
.L_x_3424:
[----:B------:R-:W-:Y:S01]  /*07a0*/  ULDC UR4, c[0x0][0x258] ;  /* 0x0000960000047ab9 */ /* 0x000fe20000000800 */
[C---:B------:R-:W-:Y:S02]  /*07b0*/  ISETP.GT.AND P3, PT, R31.reuse, R0, PT ;  /* 0x000000001f00720c */ /* 0x040fe40003f64270 */
[----:B------:R-:W-:Y:S02]  /*07c0*/  CS2R R2, SRZ ;  /* 0x0000000000027805 */ /* 0x000fe4000001ff00 */
[----:B------:R-:W-:-:S13]  /*07d0*/  ISETP.GT.AND P1, PT, R31, UR4, PT ;  /* 0x000000041f007c0c */ /* 0x000fda000bf24270 */
[----:B------:R-:W-:Y:S05]  /*07e0*/  @!P1 BRA `(.L_x_3426) ;  /* 0x00000000001c9947 */ /* 0x000fea0003800000 */
[----:B-1----:R-:W1:Y:S02]  /*07f0*/  LDC R8, c[0x0][0x25c] ;  /* 0x00009700ff087b82 */ /* 0x002e640000000800 */
[----:B-1----:R-:W-:-:S05]  /*0800*/  VIMNMX R3, R31, R8, PT ;  /* 0x000000081f037248 */ /* 0x002fca0003fe0100 */
[----:B------:R-:W-:-:S05]  /*0810*/  VIADD R3, R3, -UR4 ;  /* 0x8000000403037c36 */ /* 0x000fca0008000000 */
[----:B------:R-:W-:-:S04]  /*0820*/  SHF.R.S32.HI R8, RZ, 0x1f, R3 ;  /* 0x0000001fff087819 */ /* 0x000fc80000011403 */
[----:B------:R-:W-:-:S04]  /*0830*/  LEA.HI R8, R8, R3, RZ, 0x5 ;  /* 0x0000000308087211 */ /* 0x000fc800078f28ff */
[----:B------:R-:W-:-:S05]  /*0840*/  SHF.R.S32.HI R8, RZ, 0x5, R8 ;  /* 0x00000005ff087819 */ /* 0x000fca0000011408 */
[----:B------:R-:W-:-:S07]  /*0850*/  IMAD R3, R8, 0x6, RZ ;  /* 0x0000000608037824 */ /* 0x000fce00078e02ff */
.L_x_3426:
        /* <DEDUP_REMOVED lines=8> */
.L_x_3427:
[----:B------:R-:W-:Y:S01]  /*08e0*/  ULDC UR5, c[0x0][0x260] ;  /* 0x0000980000057ab9 */ /* 0x000fe20000000800 */
[C---:B------:R-:W-:Y:S01]  /*08f0*/  ISETP.GT.AND P3, PT, R31.reuse, R12, PT ;  /* 0x0000000c1f00720c */ /* 0x040fe20003f64270 */
[----:B------:R-:W-:Y:S01]  /*0900*/  IMAD.MOV.U32 R0, RZ, RZ, RZ ;  /* 0x000000ffff007224 */ /* 0x000fe200078e00ff */
[----:B------:R-:W-:Y:S01]  /*0910*/  ISETP.GT.AND P1, PT, R31, UR5, PT ;  /* 0x000000051f007c0c */ /* 0x000fe2000bf24270 */
[----:B------:R-:W-:-:S12]  /*0920*/  IMAD.MOV.U32 R5, RZ, RZ, RZ ;  /* 0x000000ffff057224 */ /* 0x000fd800078e00ff */
[----:B------:R-:W-:Y:S05]  /*0930*/  @!P1 BRA `(.L_x_3428) ;  /* 0x00000000001c9947 */ /* 0x000fea0003800000 */
[----:B-1----:R-:W1:Y:S02]  /*0940*/  LDC R8, c[0x0][0x264] ;  /* 0x00009900ff087b82 */ /* 0x002e640000000800 */
[----:B-1----:R-:W-:-:S05]  /*0950*/  VIMNMX R5, R31, R8, PT ;  /* 0x000000081f057248 */ /* 0x002fca0003fe0100 */
[----:B------:R-:W-:-:S05]  /*0960*/  VIADD R5, R5, -UR5 ;  /* 0x8000000505057c36 */ /* 0x000fca0008000000 */
[----:B------:R-:W-:-:S04]  /*0970*/  SHF.R.S32.HI R8, RZ, 0x1f, R5 ;  /* 0x0000001fff087819 */ /* 0x000fc80000011405 */
[----:B------:R-:W-:-:S04]  /*0980*/  LEA.HI R8, R8, R5, RZ, 0x5 ;  /* 0x0000000508087211 */ /* 0x000fc800078f28ff */
[----:B------:R-:W-:-:S05]  /*0990*/  SHF.R.S32.HI R8, RZ, 0x5, R8 ;  /* 0x00000005ff087819 */ /* 0x000fca0000011408 */
[----:B------:R-:W-:-:S07]  /*09a0*/  IMAD.SHL.U32 R5, R8, 0x4, RZ ;  /* 0x0000000408057824 */ /* 0x000fce00078e00ff */
.L_x_3428:
        /* <DEDUP_REMOVED lines=8> */
.L_x_3429:
[----:B------:R-:W-:Y:S01]  /*0a30*/  ULDC UR5, c[0x0][0x268] ;  /* 0x00009a0000057ab9 */ /* 0x000fe20000000800 */
[----:B-1----:R-:W-:Y:S01]  /*0a40*/  IMAD.MOV.U32 R9, RZ, RZ, RZ ;  /* 0x000000ffff097224 */ /* 0x002fe200078e00ff */
        /* <DEDUP_REMOVED lines=9> */
.L_x_3430:
[C---:B------:R-:W-:Y:S01]  /*0ae0*/  VIMNMX R8, R31.reuse, UR4, PT ;  /* 0x000000041f087c48 */ /* 0x040fe2000bfe0100 */
[----:B------:R-:W-:Y:S01]  /*0af0*/  ULDC UR4, c[0x0][0x26c] ;  /* 0x00009b0000047ab9 */ /* 0x000fe20000000800 */
[----:B------:R-:W-:Y:S02]  /*0b00*/  PRMT R21, RZ, 0x5410, RZ ;  /* 0x00005410ff157816 */ /* 0x000fe400000000ff */
[----:B------:R-:W-:Y:S02]  /*0b10*/  SHF.R.S32.HI R11, RZ, 0x1f, R8 ;  /* 0x0000001fff0b7819 */ /* 0x000fe40000011408 */
[----:B------:R-:W-:Y:S02]  /*0b20*/  ISETP.GE.OR P0, PT, R31, UR4, P0 ;  /* 0x000000041f007c0c */ /* 0x000fe40008706670 */
[----:B------:R-:W-:Y:S02]  /*0b30*/  LEA.HI R11, R11, R8, RZ, 0x5 ;  /* 0x000000080b0b7211 */ /* 0x000fe400078f28ff */
[----:B0-----:R-:W-:-:S02]  /*0b40*/  PRMT R19, RZ, 0x5410, RZ ;  /* 0x00005410ff137816 */ /* 0x001fc400000000ff */
[----:B------:R-:W-:-:S05]  /*0b50*/  SHF.R.S32.HI R8, RZ, 0x5, R11 ;  /* 0x00000005ff087819 */ /* 0x000fca000001140b */
[----:B------:R-:W-:-:S05]  /*0b60*/  IMAD R3, R8, 0x8, R3 ;  /* 0x0000000808037824 */ /* 0x000fca00078e0203 */
[----:B------:R-:W-:-:S04]  /*0b70*/  IADD3 R2, R5, R3, R2 ;  /* 0x0000000305027210 */ /* 0x000fc80007ffe002 */
[----:B------:R-:W-:Y:S01]  /*0b80*/  IADD3 R0, R9, R2, R0 ;  /* 0x0000000209007210 */ /* 0x000fe20007ffe000 */
[----:B------:R-:W-:Y:S06]  /*0b90*/  @P0 BRA `(.L_x_3431) ;  /* 0x0000000800f80947 */ /* 0x000fec0003800000 */
[----:B------:R-:W2:Y:S04]  /*0ba0*/  LDL.64 R8, [R1] ;  /* 0x0000000001087983 */ /* 0x000ea80000100a00 */
[----:B------:R-:W3:Y:S01]  /*0bb0*/  LDG.E.U16.CONSTANT R17, desc[UR6][R6.64+0x2] ;  /* 0x0000020606117981 */ /* 0x000ee2000c1e9500 */
[----:B------:R-:W0:Y:S01]  /*0bc0*/  S2UR UR5, SR_CgaCtaId ;  /* 0x00000000000579c3 */ /* 0x000e220000008800 */
[----:B------:R-:W-:Y:S01]  /*0bd0*/  IMAD R0, R0, R23, RZ ;  /* 0x0000001700007224 */ /* 0x000fe200078e02ff */
[----:B------:R-:W-:Y:S01]  /*0be0*/  ULDC.64 UR8, c[0x0][0x218] ;  /* 0x0000860000087ab9 */ /* 0x000fe20000000a00 */
[----:B------:R-:W-:Y:S01]  /*0bf0*/  SHF.R.S32.HI R18, RZ, 0x1f, R23 ;  /* 0x0000001fff127819 */ /* 0x000fe20000011417 */
[----:B------:R-:W-:Y:S01]  /*0c00*/  UMOV UR4, 0x400 ;  /* 0x0000040000047882 */ /* 0x000fe20000000000 */
[----:B------:R-:W-:Y:S01]  /*0c10*/  IMAD.MOV.U32 R20, RZ, RZ, RZ ;  /* 0x000000ffff147224 */ /* 0x000fe200078e00ff */
[----:B------:R-:W-:-:S02]  /*0c20*/  SHF.R.S32.HI R2, RZ, 0x1f, R0 ;  /* 0x0000001fff027819 */ /* 0x000fc40000011400 */
[C---:B------:R-:W-:Y:S02]  /*0c30*/  IADD3 R0, P0, R4.reuse, R0, RZ ;  /* 0x0000000004007210 */ /* 0x040fe40007f1e0ff */
[----:B------:R-:W-:Y:S02]  /*0c40*/  PRMT R19, RZ, 0x5410, RZ ;  /* 0x00005410ff137816 */ /* 0x000fe400000000ff */
[----:B------:R-:W-:Y:S02]  /*0c50*/  LEA.HI.X.SX32 R3, R4, R2, 0x1, P0 ;  /* 0x0000000204037211 */ /* 0x000fe400000f0eff */
[C---:B------:R-:W-:Y:S02]  /*0c60*/  LEA R2, P0, R0.reuse, UR8, 0x2 ;  /* 0x0000000800027c11 */ /* 0x040fe4000f8010ff */
[----:B------:R-:W-:Y:S02]  /*0c70*/  PRMT R21, RZ, 0x5410, RZ ;  /* 0x00005410ff157816 */ /* 0x000fe400000000ff */
[----:B------:R-:W-:-:S02]  /*0c80*/  LEA.HI.X R3, R0, UR9, R3, 0x2, P0 ;  /* 0x0000000900037c11 */ /* 0x000fc400080f1403 */
[----:B------:R-:W-:Y:S01]  /*0c90*/  SHF.L.U64.HI R18, R23, 0x2, R18 ;  /* 0x0000000217127819 */ /* 0x000fe20000010212 */
[----:B0-----:R-:W-:-:S03]  /*0ca0*/  ULEA UR4, UR5, UR4, 0x18 ;  /* 0x0000000405047291 */ /* 0x001fc6000f8ec03f */
[----:B------:R-:W-:Y:S01]  /*0cb0*/  ULDC UR5, c[0x0][0x26c] ;  /* 0x00009b0000057ab9 */ /* 0x000fe20000000800 */
[----:B--2---:R-:W-:Y:S02]  /*0cc0*/  PRMT R0, R8, 0x7610, R8 ;  /* 0x0000761008007816 */ /* 0x004fe40000000008 */
[----:B------:R-:W-:Y:S01]  /*0cd0*/  PRMT R12, R9, 0x7610, R9 ;  /* 0x00007610090c7816 */ /* 0x000fe20000000009 */
[----:B---3--:R-:W-:-:S07]  /*0ce0*/  IMAD.IADD R17, R31, 0x1, R17 ;  /* 0x000000011f117824 */ /* 0x008fce00078e0211 */
.L_x_3433:
[----:B------:R-:W-:Y:S01]  /*0cf0*/  ISETP.NE.AND P0, PT, R31, R17, PT ;  /* 0x000000111f00720c */ /* 0x000fe20003f05270 */
[----:B------:R-:W2:-:S12]  /*0d00*/  LDG.E.128.CONSTANT R8, desc[UR6][R2.64] ;  /* 0x0000000602087981 */ /* 0x000e98000c1e9d00 */
[----:B------:R-:W0:Y:S01]  /*0d10*/  @!P0 LDC.64 R6, c[0x0][0x248] ;  /* 0x00009200ff068b82 */ /* 0x000e220000000a00 */
[----:B------:R-:W-:Y:S02]  /*0d20*/  @!P0 VIADD R20, R20, 0x1 ;  /* 0x0000000114148836 */ /* 0x000fe40000000000 */
[----:B------:R-:W-:Y:S02]  /*0d30*/  @!P0 IMAD.SHL.U32 R5, R31, 0x2, RZ ;  /* 0x000000021f058824 */ /* 0x000fe400078e00ff */
[----:B------:R-:W-:Y:S02]  /*0d40*/  @!P0 IMAD R4, R20, 0x8, R1 ;  /* 0x0000000814048824 */ /* 0x000fe400078e0201 */
[----:B0-----:R-:W-:-:S04]  /*0d50*/  @!P0 IMAD.WIDE R6, R5, 0x2, R6 ;  /* 0x0000000205068825 */ /* 0x001fc800078e0206 */
[----:B------:R-:W3:Y:S04]  /*0d60*/  @!P0 LDL.64 R4, [R4] ;  /* 0x0000000004048983 */ /* 0x000ee80000100a00 */
[----:B------:R2:W4:Y:S01]  /*0d70*/  @!P0 LDG.E.U16.CONSTANT R6, desc[UR6][R6.64+0x2] ;  /* 0x0000020606068981 */ /* 0x000522000c1e9500 */
[----:B------:R-:W-:-:S04]  /*0d80*/  PRMT R13, R24, 0x9910, RZ ;  /* 0x00009910180d7816 */ /* 0x000fc800000000ff */
[----:B------:R-:W-:Y:S01]  /*0d90*/  ISETP.EQ.OR P1, PT, R13, RZ, P2 ;  /* 0x000000ff0d00720c */ /* 0x000fe20001722670 */
[----:B------:R-:W-:Y:S02]  /*0da0*/  IMAD.MOV.U32 R29, RZ, RZ, 0x3400 ;  /* 0x00003400ff1d7424 */ /* 0x000fe400078e00ff */
[----:B------:R-:W-:Y:S02]  /*0db0*/  IMAD.MOV.U32 R38, RZ, RZ, 0x2c00 ;  /* 0x00002c00ff267424 */ /* 0x000fe400078e00ff */
[----:B------:R-:W-:Y:S01]  /*0dc0*/  IMAD.MOV.U32 R46, RZ, RZ, 0x2400 ;  /* 0x00002400ff2e7424 */ /* 0x000fe200078e00ff */
[----:B--2---:R-:W-:Y:S02]  /*0dd0*/  LOP3.LUT R7, R10, 0xc000c, RZ, 0xc0, !PT ;  /* 0x000c000c0a077812 */ /* 0x004fe400078ec0ff */
[----:B------:R-:W-:Y:S02]  /*0de0*/  SHF.R.U32.HI R15, RZ, 0x8, R9 ;  /* 0x00000008ff0f7819 */ /* 0x000fe40000011609 */
[----:B------:R-:W-:-:S02]  /*0df0*/  LOP3.LUT R25, R11, 0xc000c, RZ, 0xc0, !PT ;  /* 0x000c000c0b197812 */ /* 0x000fc400078ec0ff */
[----:B------:R-:W-:Y:S02]  /*0e00*/  SHF.R.U32.HI R14, RZ, 0x8, R10 ;  /* 0x00000008ff0e7819 */ /* 0x000fe4000001160a */
        /* <DEDUP_REMOVED lines=9> */
[----:B---3--:R-:W-:Y:S02]  /*0ea0*/  @!P0 PRMT R12, R5, 0x7610, R12 ;  /* 0x00007610050c8816 */ /* 0x008fe4000000000c */
[----:B------:R-:W-:-:S02]  /*0eb0*/  @!P0 PRMT R0, R4, 0x7610, R0 ;  /* 0x0000761004008816 */ /* 0x000fc40000000000 */
[----:B------:R-:W-:Y:S02]  /*0ec0*/  @!P0 PRMT R12, R12, 0x7610, R5 ;  /* 0x000076100c0c8816 */ /* 0x000fe40000000005 */
[----:B------:R-:W-:Y:S02]  /*0ed0*/  @!P0 PRMT R0, R0, 0x7610, R4 ;  /* 0x0000761000008816 */ /* 0x000fe40000000004 */
[----:B------:R-:W-:Y:S02]  /*0ee0*/  LOP3.LUT R5, R9, 0xc000c, RZ, 0xc0, !PT ;  /* 0x000c000c09057812 */ /* 0x000fe400078ec0ff */
[----:B------:R-:W-:Y:S01]  /*0ef0*/  LOP3.LUT R4, R8, 0xc000c, RZ, 0xc0, !PT ;  /* 0x000c000c08047812 */ /* 0x000fe200078ec0ff */
[----:B----4-:R-:W-:Y:S01]  /*0f00*/  @!P0 IMAD.IADD R17, R6, 0x1, R31 ;  /* 0x0000000106118824 */ /* 0x010fe200078e021f */
        /* <DEDUP_REMOVED lines=28> */
[----:B------:R-:W-:Y:S02]  /*10d0*/  HFMA2 R29, R34, R29.H0_H0, -258, -258 ;  /* 0xdc08dc08221d7431 */ /* 0x000fe4000004001d */
        /* <DEDUP_REMOVED lines=18> */
[----:B------:R-:W-:Y:S01]  /*1200*/  VIADD R31, R31, 0x10 ;  /* 0x000000101f1f7836 */ /* 0x000fe20000000000 */
[----:B------:R-:W-:Y:S02]  /*1210*/  LOP3.LUT R39, R39, 0x64006400, RZ, 0xfc, !PT ;  /* 0x6400640027277812 */ /* 0x000fe400078efcff */
[----:B------:R-:W-:Y:S02]  /*1220*/  LOP3.LUT R53, R53, 0x64006400, RZ, 0xfc, !PT ;  /* 0x6400640035357812 */ /* 0x000fe400078efcff */
[----:B------:R-:W-:Y:S02]  /*1230*/  LOP3.LUT R51, R51, 0x64006400, RZ, 0xfc, !PT ;  /* 0x6400640033337812 */ /* 0x000fe400078efcff */
[----:B------:R-:W-:Y:S02]  /*1240*/  LOP3.LUT R7, R7, 0x64006400, RZ, 0xfc, !PT ;  /* 0x6400640007077812 */ /* 0x000fe400078efcff */
[----:B------:R-:W-:-:S02]  /*1250*/  LOP3.LUT R45, R45, 0x64006400, RZ, 0xfc, !PT ;  /* 0x640064002d2d7812 */ /* 0x000fc400078efcff */
[----:B------:R-:W-:Y:S01]  /*1260*/  LOP3.LUT R5, R5, 0x64006400, RZ, 0xfc, !PT ;  /* 0x6400640005057812 */ /* 0x000fe200078efcff */
[-C--:B------:R-:W-:Y:S02]  /*1270*/  HFMA2 R40, R41, R46.reuse.H0_H0, -18, -18 ;  /* 0xcc80cc8029287431 */ /* 0x080fe4000004002e */
[-C--:B------:R-:W-:Y:S01]  /*1280*/  HFMA2 R42, R43, R46.reuse.H0_H0, -18, -18 ;  /* 0xcc80cc802b2a7431 */ /* 0x080fe2000004002e */
[----:B------:R-:W-:Y:S01]  /*1290*/  ISETP.GE.AND P0, PT, R31, UR5, PT ;  /* 0x000000051f007c0c */ /* 0x000fe2000bf06270 */
[-C--:B------:R-:W-:Y:S02]  /*12a0*/  HFMA2 R39, R39, R46.reuse.H0_H0, -18, -18 ;  /* 0xcc80cc8027277431 */ /* 0x080fe4000004002e */
[-C--:B------:R-:W-:Y:S02]  /*12b0*/  HFMA2 R41, R53, R46.reuse.H0_H0, -18, -18 ;  /* 0xcc80cc8035297431 */ /* 0x080fe4000004002e */
[-C--:B------:R-:W-:Y:S02]  /*12c0*/  HFMA2 R43, R51, R46.reuse.H0_H0, -18, -18 ;  /* 0xcc80cc80332b7431 */ /* 0x080fe4000004002e */
[----:B------:R-:W-:-:S02]  /*12d0*/  HFMA2 R44, R7, R46.H0_H0, -18, -18 ;  /* 0xcc80cc80072c7431 */ /* 0x000fc4000004002e */
        /* <DEDUP_REMOVED lines=23> */
[----:B------:R-:W-:Y:S02]  /*1450*/  LOP3.LUT R15, R15, 0x64006400, RZ, 0xfc, !PT ;  /* 0x640064000f0f7812 */ /* 0x000fe400078efcff */
[----:B------:R-:W-:Y:S01]  /*1460*/  LOP3.LUT R13, R13, 0x64006400, RZ, 0xfc, !PT ;  /* 0x640064000d0d7812 */ /* 0x000fe200078efcff */
[-C--:B0-----:R-:W-:Y:S01]  /*1470*/  HFMA2.MMA R51, R51, R4.reuse, RZ ;  /* 0x0000000433337235 */ /* 0x081fe200000000ff */
[-C--:B------:R-:W-:Y:S01]  /*1480*/  HFMA2 R9, R9, R4.reuse, RZ.H0_H0 ;  /* 0x0000000409097231 */ /* 0x080fe200000400ff */
[----:B------:R-:W-:Y:S01]  /*1490*/  HFMA2.MMA R53, R53, R4, RZ ;  /* 0x0000000435357235 */ /* 0x000fe200000000ff */
[----:B------:R-:W-:-:S04]  /*14a0*/  HFMA2 R4, R11, R4, RZ.H0_H0 ;  /* 0x000000040b047231 */ /* 0x000fc800000400ff */
[-C--:B------:R-:W-:Y:S01]  /*14b0*/  HFMA2 R4, R25, R5.reuse, R4 ;  /* 0x0000000519047231 */ /* 0x080fe20000000004 */
[-C--:B------:R-:W-:Y:S01]  /*14c0*/  HFMA2.MMA R51, R47, R5.reuse, R51 ;  /* 0x000000052f337235 */ /* 0x080fe20000000033 */
[----:B------:R-:W-:Y:S01]  /*14d0*/  HFMA2 R47, R49, R5, R9 ;  /* 0x00000005312f7231 */ /* 0x000fe20000000009 */
[----:B------:R-:W-:Y:S01]  /*14e0*/  HFMA2.MMA R53, R48, R5, R53 ;  /* 0x0000000530357235 */ /* 0x000fe20000000035 */
[----:B------:R-:W0:Y:S02]  /*14f0*/  LDS.128 R8, [UR4+0x10] ;  /* 0x00001004ff087984 */ /* 0x000e240008000c00 */
[----:B------:R-:W-:-:S03]  /*1500*/  HFMA2 R5, R32, R6, R47 ;  /* 0x0000000620057231 */ /* 0x000fc6000000002f */
[-C--:B------:R-:W-:Y:S01]  /*1510*/  HFMA2.MMA R51, R30, R6.reuse, R51 ;  /* 0x000000061e337235 */ /* 0x080fe20000000033 */
[-C--:B------:R-:W-:Y:S01]  /*1520*/  HFMA2 R5, R40, R7.reuse, R5 ;  /* 0x0000000728057231 */ /* 0x080fe20000000005 */
[----:B------:R-:W-:Y:S01]  /*1530*/  HFMA2.MMA R25, R33, R6, R53 ;  /* 0x0000000621197235 */ /* 0x000fe20000000035 */
[----:B------:R-:W-:Y:S02]  /*1540*/  HFMA2 R6, R34, R6, R4 ;  /* 0x0000000622067231 */ /* 0x000fe40000000004 */
[----:B------:R-:W-:Y:S02]  /*1550*/  HADD2 R33, R16, -1026, -1026 ;  /* 0xe402e40210217430 */ /* 0x000fe40000000000 */
[----:B------:R-:W-:Y:S01]  /*1560*/  HADD2 R16, R13, -1026, -1026 ;  /* 0xe402e4020d107430 */ /* 0x000fe20000000000 */
[-C--:B------:R-:W-:Y:S02]  /*1570*/  HFMA2.MMA R4, R39, R7.reuse, R51 ;  /* 0x0000000727047235 */ /* 0x080fe40000000033 */
[----:B------:R-:W-:Y:S01]  /*1580*/  HFMA2.MMA R25, R41, R7, R25 ;  /* 0x0000000729197235 */ /* 0x000fe20000000019 */
[----:B------:R-:W-:-:S02]  /*1590*/  HFMA2 R7, R42, R7, R6 ;  /* 0x000000072a077231 */ /* 0x000fc40000000006 */
[----:B------:R-:W-:-:S03]  /*15a0*/  HADD2 R6, R15, -1026, -1026 ;  /* 0xe402e4020f067430 */ /* 0x000fc60000000000 */
[-C--:B0-----:R-:W-:Y:S01]  /*15b0*/  HFMA2.MMA R4, R33, R8.reuse, R4 ;  /* 0x0000000821047235 */ /* 0x081fe20000000004 */
        /* <DEDUP_REMOVED lines=23> */
.L_x_3432:
[----:B------:R-:W-:Y:S01]  /*1730*/  ISETP.LT.AND P3, PT, R31, R22, PT ;  /* 0x000000161f00720c */ /* 0x000fe20003f61270 */
[----:B------:R-:W-:Y:S01]  /*1740*/  UIADD3 UR4, UR4, 0x20, URZ ;  /* 0x0000002004047890 */ /* 0x000fe2000fffe03f */
[----:B------:R-:W-:-:S05]  /*1750*/  LEA R2, P1, R23, R2, 0x2 ;  /* 0x0000000217027211 */ /* 0x000fca00078210ff */
[----:B------:R-:W-:-:S06]  /*1760*/  IMAD.X R3, R3, 0x1, R18, P1 ;  /* 0x0000000103037824 */ /* 0x000fcc00008e0612 */
[----:B------:R-:W-:Y:S05]  /*1770*/  @!P0 BRA P3, `(.L_x_3433) ;  /* 0xfffffff4005c8947 */ /* 0x000fea000183ffff */
.L_x_3431:
        /* <DEDUP_REMOVED lines=19> */
.L_x_3437:
[----:B------:R-:W0:Y:S02]  /*18b0*/  LDS R6, [R2] ;  /* 0x0000000002067984 */ /* 0x000e240000000800 */
[----:B0-----:R-:W-:-:S06]  /*18c0*/  HADD2 R7, R6, R21 ;  /* 0x0000001506077230 */ /* 0x001fcc0000000000 */
[----:B------:R-:W0:Y:S02]  /*18d0*/  ATOMS.CAST.SPIN R7, [R2], R6, R7 ;  /* 0x000000060207738d */ /* 0x000e240001800007 */
[----:B0-----:R-:W-:-:S13]  /*18e0*/  ISETP.EQ.U32.AND P0, PT, R7, 0x1, PT ;  /* 0x000000010700780c */ /* 0x001fda0003f02070 */
[----:B------:R-:W-:Y:S05]  /*18f0*/  @!P0 BRA `(.L_x_3437) ;  /* 0xfffffffc00ec8947 */ /* 0x000fea000383ffff */
[----:B------:R-:W-:Y:S05]  /*1900*/  BRA `(.L_x_3435) ;  /* 0x00000000000c7947 */ /* 0x000fea0003800000 */
.L_x_3436:
[----:B------:R-:W2:Y:S02]  /*1910*/  LD.E R0, desc[UR6][R4.64] ;  /* 0x0000000604007980 */ /* 0x000ea4000c101900 */
[----:B--2---:R-:W-:-:S05]  /*1920*/  IMAD.IADD R3, R21, 0x1, R0 ;  /* 0x0000000115037824 */ /* 0x004fca00078e0200 */
[----:B------:R0:W-:Y:S02]  /*1930*/  ST.E desc[UR6][R4.64], R3 ;  /* 0x0000000304007985 */ /* 0x0001e4000c101906 */
.L_x_3435:
[----:B------:R-:W-:Y:S05]  /*1940*/  BSYNC B0 ;  /* 0x0000000000007941 */ /* 0x000fea0003800000 */
.L_x_3434:
[----:B------:R1:W-:Y:S02]  /*1950*/  ATOM.E.ADD.F16x2.RN.STRONG.GPU P0, RZ, desc[UR6][R4.64+0x4], R19 ;  /* 0x0000041304ff79a2 */ /* 0x0003e4000810e1c6 */
[----:B-1----:R-:W-:Y:S05]  /*1960*/  @P0 EXIT ;  /* 0x000000000000094d */ /* 0x002fea0003800000 */
[----:B------:R-:W1:Y:S02]  /*1970*/  QSPC.E.S P0, RZ, [R4+0x4] ;  /* 0x0000040004ff73aa */ /* 0x000e640000000500 */
[----:B-1----:R-:W-:Y:S05]  /*1980*/  @!P0 BRA `(.L_x_3438) ;  /* 0x0000000000208947 */ /* 0x002fea0003800000 */
[----:B------:R-:W-:-:S05]  /*1990*/  IMAD.MOV.U32 R2, RZ, RZ, R4 ;  /* 0x000000ffff027224 */ /* 0x000fca00078e0004 */
[----:B------:R-:W-:-:S07]  /*19a0*/  MOV R2, R2 ;  /* 0x0000000200027202 */ /* 0x000fce0000000f00 */
.L_x_3439:
[----:B0-----:R-:W0:Y:S02]  /*19b0*/  LDS R4, [R2+0x4] ;  /* 0x0000040002047984 */ /* 0x001e240000000800 */
[----:B0-----:R-:W-:-:S10]  /*19c0*/  HFMA2.MMA R5, R4, 1, 1, R19 ;  /* 0x3c003c0004057835 */ /* 0x001fd40000000013 */
[----:B------:R-:W0:Y:S02]  /*19d0*/  ATOMS.CAST.SPIN R5, [R2+0x4], R4, R5 ;  /* 0x000004040205738d */ /* 0x000e240001800005 */
[----:B0-----:R-:W-:-:S13]  /*19e0*/  ISETP.EQ.U32.AND P0, PT, R5, 0x1, PT ;  /* 0x000000010500780c */ /* 0x001fda0003f02070 */
[----:B------:R-:W-:Y:S05]  /*19f0*/  @!P0 BRA `(.L_x_3439) ;  /* 0xfffffffc00ec8947 */ /* 0x000fea000383ffff */
[----:B------:R-:W-:Y:S05]  /*1a00*/  EXIT ;  /* 0x000000000000794d */ /* 0x000fea0003800000 */
.L_x_3438:
[----:B------:R-:W0:Y:S02]  /*1a10*/  LD.E R0, desc[UR6][R4.64+0x4] ;  /* 0x0000040604007980 */ /* 0x000e24000c101900 */
[----:B0-----:R-:W-:-:S05]  /*1a20*/  IMAD.IADD R3, R19, 0x1, R0 ;  /* 0x0000000113037824 */ /* 0x001fca00078e0200 */
[----:B------:R-:W-:Y:S01]  /*1a30*/  ST.E desc[UR6][R4.64+0x4], R3 ;  /* 0x0000040304007985 */ /* 0x000fe2000c101906 */
[----:B------:R-:W-:Y:S05]  /*1a40*/  EXIT ;  /* 0x000000000000794d */ /* 0x000fea0003800000 */
.L_x_3440:
        /* <DEDUP_REMOVED lines=11> */
.L_x_3729:


//--------------------- .text._Z23gemm_half_q_half_kernelILi1ELi32ELb1ELb1ELi32EEvPK6__halfPKjS4_S2_PS0_iiiiPKtS7_iiiiiibS2_i --------------------------
	.section	.text._Z23gemm_half_q_half_kernelILi1ELi32ELb1ELb1ELi32EEvPK6__halfPKjS4_S2_PS0_iiiiPKtS7_iiiiiibS2_i,"ax",@progbits
	.align	128
        .global         _Z23gemm_half_q_half_kernelILi1ELi32ELb1ELb1ELi32EEvPK6__halfPKjS4_S2_PS0_iiiiPKtS7_iiiiiibS2_i
        .type           _Z23gemm_half_q_half_kernelILi1ELi32ELb1ELb1ELi32EEvPK6__halfPKjS4_S2_PS0_iiiiPKtS7_iiiiiibS2_i,@function
        .size           _Z23gemm_half_q_half_kernelILi1ELi32ELb1ELb1ELi32EEvPK6__halfPKjS4_S2_PS0_iiiiPKtS7_iiiiiibS2_i,(.L_x_3730 - _Z23gemm_half_q_half_kernelILi1ELi32ELb1ELb1ELi32EEvPK6__halfPKjS4_S2_PS0_iiiiPKtS7_iiiiiibS2_i)
        .other          _Z23gemm_half_q_half_kernelILi1ELi32ELb1ELb1ELi32EEvPK6__halfPKjS4_S2_PS0_iiiiPKtS7_iiiiiibS2_i,@"STO_CUDA_ENTRY STV_DEFAULT"
_Z23gemm_half_q_half_kernelILi1ELi32ELb1ELb1ELi32EEvPK6__halfPKjS4_S2_PS0_iiiiPKtS7_iiiiiibS2_i:
.text._Z23gemm_half_q_half_kernelILi1ELi32ELb1ELb1ELi32EEvPK6__halfPKjS4_S2_PS0_iiiiPKtS7_iiiiiibS2_i:
[----:B------:R-:W-:Y:S08]  /*0000*/  LDC R1, c[0x0][0x28] ;  /* 0x00000a00ff017b82 */ /* 0x000ff00000000800 */
[----:B------:R-:W0:Y:S01]  /*0010*/  S2UR UR8, SR_CTAID.Y ;  /* 0x00000000000879c3 */ /* 0x000e220000002600 */
[----:B------:R-:W-:Y:S01]  /*0020*/  PRMT R30, RZ, 0x7610, R30 ;  /* 0x00007610ff1e7816 */ /* 0x000fe2000000001e */
[----:B------:R-:W-:-:S06]  /*0030*/  ULDC.64 UR6, c[0x0][0x208] ;  /* 0x0000820000067ab9 */ /* 0x000fcc0000000a00 */
[----:B------:R-:W0:Y:S02]  /*0040*/  LDC R11, c[0x0][0x238] ;  /* 0x00008e00ff0b7b82 */ /* 0x000e240000000800 */
[----:B0-----:R-:W-:-:S13]  /*0050*/  ISETP.LE.AND P0, PT, R11, UR8, PT ;  /* 0x000000080b007c0c */ /* 0x001fda000bf03270 */
        /* <DEDUP_REMOVED lines=41> */
.L_x_3442:
[----:B------:R-:W-:Y:S05]  /*02f0*/  BSYNC B0 ;  /* 0x0000000000007941 */ /* 0x000fea0003800000 */
.L_x_3441:
[----:B------:R-:W-:Y:S01]  /*0300*/  ULDC UR4, c[0x0][0x23c] ;  /* 0x00008f0000047ab9 */ /* 0x000fe20000000800 */
[----:B------:R-:W-:Y:S02]  /*0310*/  IMAD.SHL.U32 R10, R10, 0x4, RZ ;  /* 0x000000040a0a7824 */ /* 0x000fe400078e00ff */
[----:B------:R-:W-:-:S05]  /*0320*/  IMAD.U32 R29, RZ, RZ, UR4 ;  /* 0x00000004ff1d7e24 */ /* 0x000fca000f8e00ff */
[----:B------:R-:W-:-:S13]  /*0330*/  ISETP.GE.AND P1, PT, R10, R29, PT ;  /* 0x0000001d0a00720c */ /* 0x000fda0003f26270 */
[----:B------:R-:W-:Y:S05]  /*0340*/  @P1 EXIT ;  /* 0x000000000000194d */ /* 0x000fea0003800000 */
[----:B0-----:R-:W0:Y:S08]  /*0350*/  LDC.U8 R2, c[0x0][0x270] ;  /* 0x00009c00ff027b82 */ /* 0x001e300000000000 */
[----:B------:R-:W1:Y:S08]  /*0360*/  LDC R14, c[0x0][0x25c] ;  /* 0x00009700ff0e7b82 */ /* 0x000e700000000800 */
[----:B------:R-:W2:Y:S01]  /*0370*/  LDC R12, c[0x0][0x264] ;  /* 0x00009900ff0c7b82 */ /* 0x000ea20000000800 */
        /* <DEDUP_REMOVED lines=10> */
[----:B-12---:R-:W-:Y:S05]  /*0420*/  @P1 BRA `(.L_x_3443) ;  /* 0x0000000000d41947 */ /* 0x006fea0003800000 */
[----:B------:R-:W1:Y:S01]  /*0430*/  LDC.64 R4, c[0x0][0x248] ;  /* 0x00009200ff047b82 */ /* 0x000e620000000a00 */
[----:B0-----:R-:W-:-:S07]  /*0440*/  IMAD.SHL.U32 R3, R0, 0x40, RZ ;  /* 0x0000004000037824 */ /* 0x001fce00078e00ff */
[----:B------:R-:W0:Y:S08]  /*0450*/  LDC.64 R6, c[0x0][0x220] ;  /* 0x00008800ff067b82 */ /* 0x000e300000000a00 */
[----:B------:R-:W2:Y:S01]  /*0460*/  LDC.64 R8, c[0x0][0x228] ;  /* 0x00008a00ff087b82 */ /* 0x000ea20000000a00 */
[----:B-1----:R-:W-:-:S05]  /*0470*/  IMAD.WIDE R2, R3, 0x2, R4 ;  /* 0x0000000203027825 */ /* 0x002fca00078e0204 */
[----:B------:R1:W5:Y:S01]  /*0480*/  LDG.E.U16.CONSTANT R11, desc[UR6][R2.64] ;  /* 0x00000006020b7981 */ /* 0x000362000c1e9500 */
[----:B------:R-:W-:Y:S01]  /*0490*/  SHF.R.S32.HI R13, RZ, 0x1f, R10 ;  /* 0x0000001fff0d7819 */ /* 0x000fe2000001140a */
[----:B------:R-:W-:Y:S01]  /*04a0*/  IMAD.SHL.U32 R15, R10, 0x4, RZ ;  /* 0x000000040a0f7824 */ /* 0x000fe200078e00ff */
[----:B------:R-:W-:Y:S02]  /*04b0*/  UMOV UR4, URZ ;  /* 0x0000003f00047c82 */ /* 0x000fe40008000000 */
[----:B------:R-:W-:Y:S01]  /*04c0*/  LEA.HI R16, R13, R10, RZ, 0x3 ;  /* 0x0000000a0d107211 */ /* 0x000fe200078f18ff */
[----:B------:R-:W-:Y:S01]  /*04d0*/  IMAD.MOV.U32 R13, RZ, RZ, R31 ;  /* 0x000000ffff0d7224 */ /* 0x000fe200078e001f */
[----:B------:R-:W-:Y:S02]  /*04e0*/  LOP3.LUT R15, R15, 0x10, RZ, 0xc0, !PT ;  /* 0x000000100f0f7812 */ /* 0x000fe400078ec0ff */
[----:B0-----:R-:W-:-:S07]  /*04f0*/  SHF.R.S32.HI R16, RZ, 0x3, R16 ;  /* 0x00000003ff107819 */ /* 0x001fce0000011410 */
.L_x_3444:
[----:B-1---5:R-:W-:-:S04]  /*0500*/  VIADD R2, R11, UR4 ;  /* 0x000000040b027c36 */ /* 0x022fc80008000000 */
        /* <DEDUP_REMOVED lines=9> */
[----:B--2---:R-:W-:-:S06]  /*05a0*/  IMAD.WIDE R2, R2, 0x2, R8 ;  /* 0x0000000202027825 */ /* 0x004fcc00078e0208 */
[----:B------:R0:W2:Y:S01]  /*05b0*/  LDG.E.U16.CONSTANT R3, desc[UR6][R2.64] ;  /* 0x0000000602037981 */ /* 0x0000a2000c1e9500 */
[----:B------:R-:W-:Y:S01]  /*05c0*/  UIADD3 UR4, UR4, 0x1, URZ ;  /* 0x0000000104047890 */ /* 0x000fe2000fffe03f */
[----:B---3--:R-:W-:-:S04]  /*05d0*/  SHF.R.U32.HI R17, RZ, R15, R18 ;  /* 0x0000000fff117219 */ /* 0x008fc80000011612 */
[--C-:B------:R-:W-:Y:S02]  /*05e0*/  SHF.R.U32.HI R18, RZ, 0x8, R17.reuse ;  /* 0x00000008ff127819 */ /* 0x100fe40000011611 */
[--C-:B------:R-:W-:Y:S02]  /*05f0*/  SHF.R.U32.HI R23, RZ, 0x4, R17.reuse ;  /* 0x00000004ff177819 */ /* 0x100fe40000011611 */
[----:B------:R-:W-:Y:S02]  /*0600*/  LOP3.LUT R22, R17, 0xf, RZ, 0xc0, !PT ;  /* 0x0000000f11167812 */ /* 0x000fe400078ec0ff */
[----:B------:R-:W-:Y:S01]  /*0610*/  SHF.R.U32.HI R17, RZ, 0xc, R17 ;  /* 0x0000000cff117819 */ /* 0x000fe20000011611 */
[----:B----4-:R-:W-:Y:S01]  /*0620*/  IMAD.IADD R13, R0, 0x1, R13 ;  /* 0x00000001000d7824 */ /* 0x010fe200078e020d */
[----:B------:R-:W-:Y:S01]  /*0630*/  LOP3.LUT R18, R18, 0xf, RZ, 0xc0, !PT ;  /* 0x0000000f12127812 */ /* 0x000fe200078ec0ff */
[----:B------:R-:W-:Y:S01]  /*0640*/  VIADD R22, R22, 0x1 ;  /* 0x0000000116167836 */ /* 0x000fe20000000000 */
[----:B------:R-:W-:-:S02]  /*0650*/  LOP3.LUT R23, R23, 0xf, RZ, 0xc0, !PT ;  /* 0x0000000f17177812 */ /* 0x000fc400078ec0ff */
[----:B------:R-:W-:Y:S01]  /*0660*/  LOP3.LUT R17, R17, 0xf, RZ, 0xc0, !PT ;  /* 0x0000000f11117812 */ /* 0x000fe200078ec0ff */
[----:B------:R-:W-:Y:S01]  /*0670*/  VIADD R18, R18, 0x1 ;  /* 0x0000000112127836 */ /* 0x000fe20000000000 */
[----:B------:R-:W-:Y:S01]  /*0680*/  ISETP.GE.AND P2, PT, R13, R32, PT ;  /* 0x000000200d00720c */ /* 0x000fe20003f46270 */
[----:B------:R-:W-:Y:S02]  /*0690*/  VIADD R23, R23, 0x1 ;  /* 0x0000000117177836 */ /* 0x000fe40000000000 */
[----:B------:R-:W-:Y:S02]  /*06a0*/  VIADD R17, R17, 0x1 ;  /* 0x0000000111117836 */ /* 0x000fe40000000000 */
[----:B------:R-:W-:Y:S02]  /*06b0*/  IMAD R18, R18, R18, RZ ;  /* 0x0000001212127224 */ /* 0x000fe400078e02ff */
[----:B------:R-:W-:Y:S02]  /*06c0*/  IMAD R23, R23, R23, RZ ;  /* 0x0000001717177224 */ /* 0x000fe400078e02ff */
[----:B------:R-:W-:-:S02]  /*06d0*/  IMAD R22, R22, R22, RZ ;  /* 0x0000001616167224 */ /* 0x000fc400078e02ff */
[----:B------:R-:W-:Y:S01]  /*06e0*/  IMAD R17, R17, R17, RZ ;  /* 0x0000001111117224 */ /* 0x000fe200078e02ff */
[----:B0-----:R-:W2:Y:S08]  /*06f0*/  I2F.F16 R2, R23 ;  /* 0x0000001700027306 */ /* 0x001eb00000200c00 */
        /* <DEDUP_REMOVED lines=8> */
.L_x_3443:
        /* <DEDUP_REMOVED lines=11> */
[----:B------:R-:W-:-:S07]  /*0830*/  IMAD R5, R6, 0x6, RZ ;  /* 0x0000000606057824 */ /* 0x000fce00078e02ff */
.L_x_3445:
        /* <DEDUP_REMOVED lines=8> */
.L_x_3446:
        /* <DEDUP_REMOVED lines=12> */
.L_x_3447:
        /* <DEDUP_REMOVED lines=8> */
.L_x_3448:
        /* <DEDUP_REMOVED lines=11> */
.L_x_3449:
[C---:B------:R-:W-:Y:S02]  /*0ab0*/  VIMNMX R8, R31.reuse, UR4, PT ;  /* 0x000000041f087c48 */ /* 0x040fe4000bfe0100 */
[----:B------:R-:W-:Y:S02]  /*0ac0*/  ISETP.GE.OR P1, PT, R31, R14, P1 ;  /* 0x0000000e1f00720c */ /* 0x000fe40000f26670 */
[----:B------:R-:W-:Y:S02]  /*0ad0*/  SHF.R.S32.HI R11, RZ, 0x1f, R8 ;  /* 0x0000001fff0b7819 */ /* 0x000fe40000011408 */
[----:B------:R-:W-:Y:S02]  /*0ae0*/  PRMT R26, RZ, 0x5410, RZ ;  /* 0x00005410ff1a7816 */ /* 0x000fe400000000ff */
[----:B------:R-:W-:Y:S02]  /*0af0*/  LEA.HI R11, R11, R8, RZ, 0x5 ;  /* 0x000000080b0b7211 */ /* 0x000fe400078f28ff */
[----:B------:R-:W-:-:S02]  /*0b00*/  PRMT R25, RZ, 0x5410, RZ ;  /* 0x00005410ff197816 */ /* 0x000fc400000000ff */
[----:B------:R-:W-:-:S05]  /*0b10*/  SHF.R.S32.HI R8, RZ, 0x5, R11 ;  /* 0x00000005ff087819 */ /* 0x000fca000001140b */
[----:B------:R-:W-:-:S05]  /*0b20*/  IMAD R5, R8, 0x8, R5 ;  /* 0x0000000808057824 */ /* 0x000fca00078e0205 */
[----:B------:R-:W-:-:S04]  /*0b30*/  IADD3 R4, R7, R5, R4 ;  /* 0x0000000507047210 */ /* 0x000fc80007ffe004 */
[----:B------:R-:W-:Y:S01]  /*0b40*/  IADD3 R4, R9, R4, R6 ;  /* 0x0000000409047210 */ /* 0x000fe20007ffe006 */
[----:B------:R-:W-:Y:S06]  /*0b50*/  @P1 BRA `(.L_x_3450) ;  /* 0x0000001800241947 */ /* 0x000fec0003800000 */
[----:B------:R-:W1:Y:S01]  /*0b60*/  S2UR UR5, SR_CgaCtaId ;  /* 0x00000000000579c3 */ /* 0x000e620000008800 */
[----:B------:R-:W-:Y:S01]  /*0b70*/  IMAD R5, R4, R29, RZ ;  /* 0x0000001d04057224 */ /* 0x000fe200078e02ff */
[----:B------:R-:W-:Y:S01]  /*0b80*/  ULDC.64 UR8, c[0x0][0x218] ;  /* 0x0000860000087ab9 */ /* 0x000fe20000000a00 */
[----:B------:R-:W-:Y:S01]  /*0b90*/  PRMT R4, R30, 0x9910, RZ ;  /* 0x000099101e047816 */ /* 0x000fe200000000ff */
[----:B------:R-:W-:Y:S01]  /*0ba0*/  UMOV UR4, 0x400 ;  /* 0x0000040000047882 */ /* 0x000fe20000000000 */
[----:B------:R-:W-:Y:S02]  /*0bb0*/  SHF.R.S32.HI R28, RZ, 0x1f, R29 ;  /* 0x0000001fff1c7819 */ /* 0x000fe4000001141d */
[----:B------:R-:W-:Y:S01]  /*0bc0*/  SHF.R.S32.HI R7, RZ, 0x1f, R5 ;  /* 0x0000001fff077819 */ /* 0x000fe20000011405 */
[----:B------:R-:W2:Y:S01]  /*0bd0*/  LDC R27, c[0x0][0x23c] ;  /* 0x00008f00ff1b7b82 */ /* 0x000ea20000000800 */
[----:B------:R-:W-:Y:S02]  /*0be0*/  IADD3 R5, P1, R10, R5, RZ ;  /* 0x000000050a057210 */ /* 0x000fe40007f3e0ff */
[----:B------:R-:W-:-:S02]  /*0bf0*/  ISETP.EQ.OR P0, PT, R4, RZ, P0 ;  /* 0x000000ff0400720c */ /* 0x000fc40000702670 */
[----:B------:R-:W-:Y:S02]  /*0c00*/  LEA.HI.X.SX32 R10, R10, R7, 0x1, P1 ;  /* 0x000000070a0a7211 */ /* 0x000fe400008f0eff */
[C---:B------:R-:W-:Y:S02]  /*0c10*/  LEA R34, P1, R5.reuse, UR8, 0x2 ;  /* 0x0000000805227c11 */ /* 0x040fe4000f8210ff */
[----:B------:R-:W-:Y:S02]  /*0c20*/  PRMT R25, RZ, 0x5410, RZ ;  /* 0x00005410ff197816 */ /* 0x000fe400000000ff */
[----:B------:R-:W-:Y:S02]  /*0c30*/  LEA.HI.X R35, R5, UR9, R10, 0x2, P1 ;  /* 0x0000000905237c11 */ /* 0x000fe400088f140a */
[----:B------:R-:W-:Y:S01]  /*0c40*/  PRMT R26, RZ, 0x5410, RZ ;  /* 0x00005410ff1a7816 */ /* 0x000fe200000000ff */
[----:B-1----:R-:W-:-:S03]  /*0c50*/  ULEA UR4, UR5, UR4, 0x18 ;  /* 0x0000000405047291 */ /* 0x002fc6000f8ec03f */
[----:B------:R-:W-:-:S09]  /*0c60*/  ULDC UR5, c[0x0][0x25c] ;  /* 0x0000970000057ab9 */ /* 0x000fd20000000800 */
.L_x_3453:
[----:B------:R1:W5:Y:S01]  /*0c70*/  LDG.E.128.CONSTANT R4, desc[UR6][R34.64] ;  /* 0x0000000622047981 */ /* 0x000362000c1e9d00 */
[----:B--2---:R-:W-:Y:S01]  /*0c80*/  IMAD.MOV.U32 R29, RZ, RZ, R27 ;  /* 0x000000ffff1d7224 */ /* 0x004fe200078e001b */
[----:B------:R-:W-:Y:S06]  /*0c90*/  @P0 BRA `(.L_x_3451) ;  /* 0x0000000800d00947 */ /* 0x000fec0003800000 */
[C---:B------:R-:W-:Y:S01]  /*0ca0*/  IMAD.WIDE R20, R29.reuse, 0x4, R34 ;  /* 0x000000041d147825 */ /* 0x040fe200078e0222 */
[----:B------:R-:W2:Y:S04]  /*0cb0*/  LDS.128 R16, [UR4] ;  /* 0x00000004ff107984 */ /* 0x000ea80008000c00 */
[----:B------:R3:W4:Y:S01]  /*0cc0*/  LDG.E.128.CONSTANT R8, desc[UR6][R20.64] ;  /* 0x0000000614087981 */ /* 0x000722000c1e9d00 */
[----:B------:R-:W-:-:S06]  /*0cd0*/  IMAD.WIDE R12, R29, 0x4, R20 ;  /* 0x000000041d0c7825 */ /* 0x000fcc00078e0214 */
[----:B------:R-:W4:Y:S01]  /*0ce0*/  LDG.E.128.CONSTANT R12, desc[UR6][R12.64] ;  /* 0x000000060c0c7981 */ /* 0x000f22000c1e9d00 */
[----:B-----5:R-:W-:Y:S02]  /*0cf0*/  LOP3.LUT R37, R4, 0x3f003f, RZ, 0xc0, !PT ;  /* 0x003f003f04257812 */ /* 0x020fe400078ec0ff */
[----:B---3--:R-:W-:Y:S02]  /*0d00*/  SHF.R.U32.HI R20, RZ, 0x6, R4 ;  /* 0x00000006ff147819 */ /* 0x008fe40000011604 */
        /* <DEDUP_REMOVED lines=12> */
[--C-:B------:R-:W-:Y:S01]  /*0dd0*/  SHF.R.U32.HI R22, RZ, 0x6, R5.reuse ;  /* 0x00000006ff167819 */ /* 0x100fe20000011605 */
[----:B------:R-:W-:Y:S01]  /*0de0*/  HADD2 R20, R20, -1056, -1056 ;  /* 0xe420e42014147430 */ /* 0x000fe20000000000 */
[----:B------:R-:W-:Y:S01]  /*0df0*/  SHF.R.U32.HI R5, RZ, 0xc, R5 ;  /* 0x0000000cff057819 */ /* 0x000fe20000011605 */
[----:B------:R-:W-:Y:S01]  /*0e00*/  HADD2 R21, R21, -1056, -1056 ;  /* 0xe420e42015157430 */ /* 0x000fe20000000000 */
[----:B------:R-:W-:Y:S01]  /*0e10*/  LOP3.LUT R22, R22, 0x3f003f, RZ, 0xc0, !PT ;  /* 0x003f003f16167812 */ /* 0x000fe200078ec0ff */
[-C--:B--2---:R-:W-:Y:S01]  /*0e20*/  HFMA2.MMA R37, R37, R16.reuse, RZ ;  /* 0x0000001025257235 */ /* 0x084fe200000000ff */
[-C--:B------:R-:W-:Y:S01]  /*0e30*/  HFMA2 R33, R33, R16.reuse, RZ.H0_H0 ;  /* 0x0000001021217231 */ /* 0x080fe200000400ff */
[----:B------:R-:W-:Y:S01]  /*0e40*/  HFMA2.MMA R23, R23, R16, RZ ;  /* 0x0000001017177235 */ /* 0x000fe200000000ff */
[----:B------:R-:W-:Y:S01]  /*0e50*/  LOP3.LUT R22, R22, 0x64006400, RZ, 0xfc, !PT ;  /* 0x6400640016167812 */ /* 0x000fe200078efcff */
[----:B------:R-:W-:Y:S01]  /*0e60*/  HFMA2 R16, R21, R16, RZ.H0_H0 ;  /* 0x0000001015107231 */ /* 0x000fe200000400ff */
[----:B------:R-:W-:-:S02]  /*0e70*/  SHF.R.U32.HI R21, RZ, 0x6, R7 ;  /* 0x00000006ff157819 */ /* 0x000fc40000011607 */
[----:B------:R-:W-:Y:S01]  /*0e80*/  SHF.R.U32.HI R4, RZ, 0xc, R4 ;  /* 0x0000000cff047819 */ /* 0x000fe20000011604 */
[----:B------:R-:W-:Y:S01]  /*0e90*/  HFMA2.MMA R37, R20, R17, R37 ;  /* 0x0000001114257235 */ /* 0x000fe20000000025 */
[----:B------:R-:W-:Y:S01]  /*0ea0*/  SHF.R.U32.HI R20, RZ, 0x6, R6 ;  /* 0x00000006ff147819 */ /* 0x000fe20000011606 */
[----:B------:R-:W-:Y:S01]  /*0eb0*/  HADD2 R22, R22, -1056, -1056 ;  /* 0xe420e42016167430 */ /* 0x000fe20000000000 */
[----:B------:R-:W-:Y:S02]  /*0ec0*/  LOP3.LUT R21, R21, 0x3f003f, RZ, 0xc0, !PT ;  /* 0x003f003f15157812 */ /* 0x000fe400078ec0ff */
[----:B------:R-:W-:Y:S01]  /*0ed0*/  LOP3.LUT R20, R20, 0x3f003f, RZ, 0xc0, !PT ;  /* 0x003f003f14147812 */ /* 0x000fe200078ec0ff */
[----:B------:R-:W-:Y:S01]  /*0ee0*/  HFMA2 R33, R22, R17, R33 ;  /* 0x0000001116217231 */ /* 0x000fe20000000021 */
[----:B------:R-:W-:Y:S02]  /*0ef0*/  LOP3.LUT R21, R21, 0x64006400, RZ, 0xfc, !PT ;  /* 0x6400640015157812 */ /* 0x000fe400078efcff */
[----:B------:R-:W-:-:S02]  /*0f00*/  LOP3.LUT R22, R20, 0x64006400, RZ, 0xfc, !PT ;  /* 0x6400640014167812 */ /* 0x000fc400078efcff */
[----:B------:R-:W-:Y:S01]  /*0f10*/  SHF.R.U32.HI R7, RZ, 0xc, R7 ;  /* 0x0000000cff077819 */ /* 0x000fe20000011607 */
[----:B------:R-:W-:Y:S01]  /*0f20*/  HADD2 R21, R21, -1056, -1056 ;  /* 0xe420e42015157430 */ /* 0x000fe20000000000 */
[----:B------:R-:W-:Y:S01]  /*0f30*/  SHF.R.U32.HI R6, RZ, 0xc, R6 ;  /* 0x0000000cff067819 */ /* 0x000fe20000011606 */
[----:B------:R-:W-:Y:S01]  /*0f40*/  HADD2 R22, R22, -1056, -1056 ;  /* 0xe420e42016167430 */ /* 0x000fe20000000000 */
[----:B------:R-:W-:Y:S01]  /*0f50*/  PRMT R24, R24, 0x5410, R0 ;  /* 0x0000541018187816 */ /* 0x000fe20000000000 */
[----:B------:R-:W-:Y:S01]  /*0f60*/  HFMA2 R21, R21, R17, R16 ;  /* 0x0000001115157231 */ /* 0x000fe20000000010 */
[----:B------:R-:W-:Y:S02]  /*0f70*/  LOP3.LUT R6, R6, 0xf000f, RZ, 0xc0, !PT ;  /* 0x000f000f06067812 */ /* 0x000fe400078ec0ff */
[----:B0-----:R-:W-:Y:S01]  /*0f80*/  PRMT R2, R2, 0x5410, R3 ;  /* 0x0000541002027816 */ /* 0x001fe20000000003 */
[----:B------:R-:W-:Y:S01]  /*0f90*/  HFMA2.MMA R23, R22, R17, R23 ;  /* 0x0000001116177235 */ /* 0x000fe20000000017 */
[----:B----4-:R-:W-:-:S02]  /*0fa0*/  LOP3.LUT R20, R8, 0x3f003f, RZ, 0xc0, !PT ;  /* 0x003f003f08147812 */ /* 0x010fc400078ec0ff */
[----:B------:R-:W-:Y:S02]  /*0fb0*/  LOP3.LUT R16, R9, 0x3f003f, RZ, 0xc0, !PT ;  /* 0x003f003f09107812 */ /* 0x000fe400078ec0ff */
[----:B------:R-:W-:Y:S02]  /*0fc0*/  LOP3.LUT R20, R20, 0x64006400, RZ, 0xfc, !PT ;  /* 0x6400640014147812 */ /* 0x000fe400078efcff */
[----:B------:R-:W-:Y:S02]  /*0fd0*/  LOP3.LUT R17, R16, 0x64006400, RZ, 0xfc, !PT ;  /* 0x6400640010117812 */ /* 0x000fe400078efcff */
[----:B------:R-:W-:Y:S01]  /*0fe0*/  LOP3.LUT R16, R10, 0x3f003f, RZ, 0xc0, !PT ;  /* 0x003f003f0a107812 */ /* 0x000fe200078ec0ff */
[----:B------:R-:W-:Y:S02]  /*0ff0*/  HADD2 R20, R20, -1056, -1056 ;  /* 0xe420e42014147430 */ /* 0x000fe40000000000 */
[----:B------:R-:W-:Y:S01]  /*1000*/  HADD2 R22, R17, -1056, -1056 ;  /* 0xe420e42011167430 */ /* 0x000fe20000000000 */
[----:B------:R-:W-:-:S03]  /*1010*/  LOP3.LUT R16, R16, 0x64006400, RZ, 0xfc, !PT ;  /* 0x6400640010107812 */ /* 0x000fc600078efcff */
[----:B------:R-:W-:Y:S01]  /*1020*/  HFMA2.MMA R36, R20, R18, R37 ;  /* 0x0000001214247235 */ /* 0x000fe20000000025 */
[----:B------:R-:W-:Y:S01]  /*1030*/  LOP3.LUT R20, R11, 0x3f003f, RZ, 0xc0, !PT ;  /* 0x003f003f0b147812 */ /* 0x000fe200078ec0ff */
[----:B------:R-:W-:Y:S02]  /*1040*/  HADD2 R16, R16, -1056, -1056 ;  /* 0xe420e42010107430 */ /* 0x000fe40000000000 */
[----:B------:R-:W-:Y:S01]  /*1050*/  HFMA2 R17, R22, R18, R33 ;  /* 0x0000001216117231 */ /* 0x000fe20000000021 */
[----:B------:R-:W-:-:S03]  /*1060*/  LOP3.LUT R20, R20, 0x64006400, RZ, 0xfc, !PT ;  /* 0x6400640014147812 */ /* 0x000fc600078efcff */
[----:B------:R-:W-:Y:S01]  /*1070*/  HFMA2.MMA R16, R16, R18, R23 ;  /* 0x0000001210107235 */ /* 0x000fe20000000017 */
[--C-:B------:R-:W-:Y:S01]  /*1080*/  SHF.R.U32.HI R23, RZ, 0x6, R10.reuse ;  /* 0x00000006ff177819 */ /* 0x100fe2000001160a */
[----:B------:R-:W-:Y:S01]  /*1090*/  HADD2 R20, R20, -1056, -1056 ;  /* 0xe420e42014147430 */ /* 0x000fe20000000000 */
[----:B------:R-:W-:Y:S02]  /*10a0*/  SHF.R.U32.HI R10, RZ, 0xc, R10 ;  /* 0x0000000cff0a7819 */ /* 0x000fe4000001160a */
[----:B------:R-:W-:Y:S01]  /*10b0*/  LOP3.LUT R23, R23, 0x3f003f, RZ, 0xc0, !PT ;  /* 0x003f003f17177812 */ /* 0x000fe200078ec0ff */
[----:B------:R-:W-:Y:S01]  /*10c0*/  HFMA2 R18, R20, R18, R21 ;  /* 0x0000001214127231 */ /* 0x000fe20000000015 */
        /* <DEDUP_REMOVED lines=8> */
[----:B------:R-:W-:Y:S01]  /*1150*/  SHF.R.U32.HI R8, RZ, 0xc, R8 ;  /* 0x0000000cff087819 */ /* 0x000fe20000011608 */
[----:B------:R-:W-:Y:S01]  /*1160*/  HADD2 R22, R22, -1056, -1056 ;  /* 0xe420e42016167430 */ /* 0x000fe20000000000 */
[----:B------:R-:W-:Y:S01]  /*1170*/  SHF.R.U32.HI R9, RZ, 0xc, R9 ;  /* 0x0000000cff097819 */ /* 0x000fe20000011609 */
[----:B------:R-:W-:-:S02]  /*1180*/  HADD2 R33, R20, -1056, -1056 ;  /* 0xe420e42014217430 */ /* 0x000fc40000000000 */
[-C--:B------:R-:W-:Y:S01]  /*1190*/  HFMA2.MMA R36, R21, R19.reuse, R36 ;  /* 0x0000001315247235 */ /* 0x080fe20000000024 */
[----:B------:R-:W-:Y:S01]  /*11a0*/  HFMA2 R17, R22, R19, R17 ;  /* 0x0000001316117231 */ /* 0x000fe20000000011 */
[----:B------:R-:W-:Y:S01]  /*11b0*/  LOP3.LUT R9, R9, 0xf000f, RZ, 0xc0, !PT ;  /* 0x000f000f09097812 */ /* 0x000fe200078ec0ff */
[----:B------:R-:W0:Y:S01]  /*11c0*/  LDS.128 R20, [UR4+0x10] ;  /* 0x00001004ff147984 */ /* 0x000e220008000c00 */
[----:B------:R-:W-:Y:S01]  /*11d0*/  HFMA2.MMA R33, R33, R19, R16 ;  /* 0x0000001321217235 */ /* 0x000fe20000000010 */
[--C-:B------:R-:W-:Y:S02]  /*11e0*/  SHF.R.U32.HI R16, RZ, 0x6, R11.reuse ;  /* 0x00000006ff107819 */ /* 0x100fe4000001160b */
[----:B------:R-:W-:Y:S02]  /*11f0*/  SHF.R.U32.HI R11, RZ, 0xc, R11 ;  /* 0x0000000cff0b7819 */ /* 0x000fe4000001160b */
[----:B------:R-:W-:-:S04]  /*1200*/  LOP3.LUT R16, R16, 0x3f003f, RZ, 0xc0, !PT ;  /* 0x003f003f10107812 */ /* 0x000fc800078ec0ff */
[----:B------:R-:W-:-:S05]  /*1210*/  LOP3.LUT R16, R16, 0x64006400, RZ, 0xfc, !PT ;  /* 0x6400640010107812 */ /* 0x000fca00078efcff */
[----:B------:R-:W-:Y:S01]  /*1220*/  HADD2 R37, R16, -1056, -1056 ;  /* 0xe420e42010257430 */ /* 0x000fe20000000000 */
[----:B------:R-:W-:-:S03]  /*1230*/  LOP3.LUT R16, R12, 0x3f003f, RZ, 0xc0, !PT ;  /* 0x003f003f0c107812 */ /* 0x000fc600078ec0ff */
[----:B------:R-:W-:Y:S01]  /*1240*/  HFMA2 R19, R37, R19, R18 ;  /* 0x0000001325137231 */ /* 0x000fe20000000012 */
[----:B------:R-:W-:Y:S02]  /*1250*/  LOP3.LUT R18, R13, 0x3f003f, RZ, 0xc0, !PT ;  /* 0x003f003f0d127812 */ /* 0x000fe400078ec0ff */
[----:B------:R-:W-:Y:S02]  /*1260*/  LOP3.LUT R16, R16, 0x64006400, RZ, 0xfc, !PT ;  /* 0x6400640010107812 */ /* 0x000fe400078efcff */
[----:B------:R-:W-:-:S03]  /*1270*/  LOP3.LUT R18, R18, 0x64006400, RZ, 0xfc, !PT ;  /* 0x6400640012127812 */ /* 0x000fc600078efcff */
[----:B------:R-:W-:Y:S02]  /*1280*/  HADD2 R37, R16, -1056, -1056 ;  /* 0xe420e42010257430 */ /* 0x000fe40000000000 */
[----:B------:R-:W-:-:S04]  /*1290*/  HADD2 R18, R18, -1056, -1056 ;  /* 0xe420e42012127430 */ /* 0x000fc80000000000 */
[----:B0-----:R-:W-:Y:S01]  /*12a0*/  HFMA2 R17, R18, R20, R17 ;  /* 0x0000001412117231 */ /* 0x001fe20000000011 */
[----:B------:R-:W-:Y:S01]  /*12b0*/  LOP3.LUT R18, R14, 0x3f003f, RZ, 0xc0, !PT ;  /* 0x003f003f0e127812 */ /* 0x000fe200078ec0ff */
[----:B------:R-:W-:Y:S01]  /*12c0*/  HFMA2.MMA R16, R37, R20, R36 ;  /* 0x0000001425107235 */ /* 0x000fe20000000024 */
[----:B------:R-:W-:Y:S02]  /*12d0*/  LOP3.LUT R36, R15, 0x3f003f, RZ, 0xc0, !PT ;  /* 0x003f003f0f247812 */ /* 0x000fe400078ec0ff */
[----:B------:R-:W-:Y:S02]  /*12e0*/  LOP3.LUT R18, R18, 0x64006400, RZ, 0xfc, !PT ;  /* 0x6400640012127812 */ /* 0x000fe400078efcff */
[----:B------:R-:W-:-:S03]  /*12f0*/  LOP3.LUT R36, R36, 0x64006400, RZ, 0xfc, !PT ;  /* 0x6400640024247812 */ /* 0x000fc600078efcff */
[----:B------:R-:W-:Y:S02]  /*1300*/  HADD2 R18, R18, -1056, -1056 ;  /* 0xe420e42012127430 */ /* 0x000fe40000000000 */
[----:B------:R-:W-:-:S04]  /*1310*/  HADD2 R36, R36, -1056, -1056 ;  /* 0xe420e42024247430 */ /* 0x000fc80000000000 */
[----:B------:R-:W-:Y:S01]  /*1320*/  HFMA2.MMA R18, R18, R20, R33 ;  /* 0x0000001412127235 */ /* 0x000fe20000000021 */
[----:B------:R-:W-:Y:S01]  /*1330*/  HFMA2 R20, R36, R20, R19 ;  /* 0x0000001424147231 */ /* 0x000fe20000000013 */
[----:B------:R-:W-:Y:S02]  /*1340*/  LOP3.LUT R36, R5, 0xf000f, RZ, 0xc0, !PT ;  /* 0x000f000f05247812 */ /* 0x000fe400078ec0ff */
[----:B------:R-:W-:Y:S02]  /*1350*/  SHF.R.U32.HI R5, RZ, 0x8, R13 ;  /* 0x00000008ff057819 */ /* 0x000fe4000001160d */
[----:B------:R-:W-:Y:S02]  /*1360*/  LOP3.LUT R19, R4, 0xf000f, RZ, 0xc0, !PT ;  /* 0x000f000f04137812 */ /* 0x000fe400078ec0ff */
[----:B------:R-:W-:Y:S02]  /*1370*/  SHF.R.U32.HI R4, RZ, 0x8, R12 ;  /* 0x00000008ff047819 */ /* 0x000fe4000001160c */
[----:B------:R-:W-:-:S02]  /*1380*/  LOP3.LUT R5, R36, 0x300030, R5, 0xf8, !PT ;  /* 0x0030003024057812 */ /* 0x000fc400078ef805 */
[----:B------:R-:W-:Y:S02]  /*1390*/  LOP3.LUT R36, R7, 0xf000f, RZ, 0xc0, !PT ;  /* 0x000f000f07247812 */ /* 0x000fe400078ec0ff */
[----:B------:R-:W-:Y:S02]  /*13a0*/  LOP3.LUT R4, R19, 0x300030, R4, 0xf8, !PT ;  /* 0x0030003013047812 */ /* 0x000fe400078ef804 */
[----:B------:R-:W-:Y:S02]  /*13b0*/  SHF.R.U32.HI R7, RZ, 0x8, R14 ;  /* 0x00000008ff077819 */ /* 0x000fe4000001160e */
[----:B------:R-:W-:Y:S02]  /*13c0*/  SHF.R.U32.HI R19, RZ, 0x8, R15 ;  /* 0x00000008ff137819 */ /* 0x000fe4000001160f */
[----:B------:R-:W-:Y:S02]  /*13d0*/  LOP3.LUT R7, R6, 0x300030, R7, 0xf8, !PT ;  /* 0x0030003006077812 */ /* 0x000fe400078ef807 */
[----:B------:R-:W-:-:S02]  /*13e0*/  LOP3.LUT R6, R36, 0x300030, R19, 0xf8, !PT ;  /* 0x0030003024067812 */ /* 0x000fc400078ef813 */
[----:B------:R-:W-:Y:S02]  /*13f0*/  LOP3.LUT R19, R8, 0xf000f, RZ, 0xc0, !PT ;  /* 0x000f000f08137812 */ /* 0x000fe400078ec0ff */
[----:B------:R-:W-:Y:S02]  /*1400*/  SHF.R.U32.HI R8, RZ, 0xa, R12 ;  /* 0x0000000aff087819 */ /* 0x000fe4000001160c */
[----:B------:R-:W-:Y:S02]  /*1410*/  LOP3.LUT R36, R10, 0xf000f, RZ, 0xc0, !PT ;  /* 0x000f000f0a247812 */ /* 0x000fe400078ec0ff */
[----:B------:R-:W-:Y:S02]  /*1420*/  LOP3.LUT R8, R19, 0x300030, R8, 0xf8, !PT ;  /* 0x0030003013087812 */ /* 0x000fe400078ef808 */
[----:B------:R-:W-:Y:S02]  /*1430*/  SHF.R.U32.HI R10, RZ, 0xa, R13 ;  /* 0x0000000aff0a7819 */ /* 0x000fe4000001160d */
[----:B------:R-:W-:-:S02]  /*1440*/  SHF.R.U32.HI R12, RZ, 0x6, R12 ;  /* 0x00000006ff0c7819 */ /* 0x000fc4000001160c */
[--C-:B------:R-:W-:Y:S02]  /*1450*/  SHF.R.U32.HI R19, RZ, 0xa, R14.reuse ;  /* 0x0000000aff137819 */ /* 0x100fe4000001160e */
[----:B------:R-:W-:Y:S02]  /*1460*/  SHF.R.U32.HI R13, RZ, 0x6, R13 ;  /* 0x00000006ff0d7819 */ /* 0x000fe4000001160d */
[----:B------:R-:W-:Y:S02]  /*1470*/  SHF.R.U32.HI R14, RZ, 0x6, R14 ;  /* 0x00000006ff0e7819 */ /* 0x000fe4000001160e */
[----:B------:R-:W-:Y:S02]  /*1480*/  LOP3.LUT R10, R9, 0x300030, R10, 0xf8, !PT ;  /* 0x00300030090a7812 */ /* 0x000fe400078ef80a */
[----:B------:R-:W-:Y:S02]  /*1490*/  LOP3.LUT R12, R12, 0x3f003f, RZ, 0xc0, !PT ;  /* 0x003f003f0c0c7812 */ /* 0x000fe400078ec0ff */
[----:B------:R-:W-:-:S02]  /*14a0*/  LOP3.LUT R9, R36, 0x300030, R19, 0xf8, !PT ;  /* 0x0030003024097812 */ /* 0x000fc400078ef813 */
[----:B------:R-:W-:Y:S02]  /*14b0*/  LOP3.LUT R13, R13, 0x3f003f, RZ, 0xc0, !PT ;  /* 0x003f003f0d0d7812 */ /* 0x000fe400078ec0ff */
[----:B------:R-:W-:Y:S02]  /*14c0*/  LOP3.LUT R36, R11, 0xf000f, RZ, 0xc0, !PT ;  /* 0x000f000f0b247812 */ /* 0x000fe400078ec0ff */
[----:B------:R-:W-:Y:S02]  /*14d0*/  LOP3.LUT R14, R14, 0x3f003f, RZ, 0xc0, !PT ;  /* 0x003f003f0e0e7812 */ /* 0x000fe400078ec0ff */
[--C-:B------:R-:W-:Y:S02]  /*14e0*/  SHF.R.U32.HI R11, RZ, 0xa, R15.reuse ;  /* 0x0000000aff0b7819 */ /* 0x100fe4000001160f */
[----:B------:R-:W-:Y:S02]  /*14f0*/  SHF.R.U32.HI R15, RZ, 0x6, R15 ;  /* 0x00000006ff0f7819 */ /* 0x000fe4000001160f */
        /* <DEDUP_REMOVED lines=16> */
[----:B------:R-:W-:Y:S01]  /*1600*/  HADD2 R13, R4, -1056, -1056 ;  /* 0xe420e420040d7430 */ /* 0x000fe20000000000 */
[----:B------:R-:W-:Y:S01]  /*1610*/  LOP3.LUT R8, R8, 0x64006400, RZ, 0xfc, !PT ;  /* 0x6400640008087812 */ /* 0x000fe200078efcff */
[----:B------:R-:W-:Y:S01]  /*1620*/  HADD2 R4, R5, -1056, -1056 ;  /* 0xe420e42005047430 */ /* 0x000fe20000000000 */
[----:B------:R-:W-:Y:S01]  /*1630*/  LOP3.LUT R9, R9, 0x64006400, RZ, 0xfc, !PT ;  /* 0x6400640009097812 */ /* 0x000fe200078efcff */
[----:B------:R-:W-:Y:S01]  /*1640*/  HFMA2 R20, R15, R21, R20 ;  /* 0x000000150f147231 */ /* 0x000fe20000000014 */
[----:B------:R-:W-:Y:S01]  /*1650*/  LOP3.LUT R11, R36, 0x300030, R11, 0xf8, !PT ;  /* 0x00300030240b7812 */ /* 0x000fe200078ef80b */
[----:B------:R-:W-:Y:S01]  /*1660*/  HADD2 R7, R7, -1056, -1056 ;  /* 0xe420e42007077430 */ /* 0x000fe20000000000 */
[-C--:B------:R-:W-:Y:S01]  /*1670*/  HFMA2.MMA R16, R13, R22.reuse, R16 ;  /* 0x000000160d107235 */ /* 0x080fe20000000010 */
[----:B------:R-:W-:Y:S01]  /*1680*/  HADD2 R5, R6, -1056, -1056 ;  /* 0xe420e42006057430 */ /* 0x000fe20000000000 */
[----:B------:R-:W-:Y:S01]  /*1690*/  LOP3.LUT R10, R10, 0x64006400, RZ, 0xfc, !PT ;  /* 0x640064000a0a7812 */ /* 0x000fe200078efcff */
[----:B------:R-:W-:Y:S01]  /*16a0*/  HADD2 R9, R9, -1056, -1056 ;  /* 0xe420e42009097430 */ /* 0x000fe20000000000 */
[----:B------:R-:W-:Y:S01]  /*16b0*/  LOP3.LUT R11, R11, 0x64006400, RZ, 0xfc, !PT ;  /* 0x640064000b0b7812 */ /* 0x000fe200078efcff */
[----:B------:R-:W-:Y:S01]  /*16c0*/  HFMA2 R20, R5, R22, R20 ;  /* 0x0000001605147231 */ /* 0x000fe20000000014 */
[----:B------:R-:W-:Y:S01]  /*16d0*/  HFMA2.MMA R18, R7, R22, R18 ;  /* 0x0000001607127235 */ /* 0x000fe20000000012 */
[----:B------:R-:W-:-:S02]  /*16e0*/  HADD2 R5, R8, -1056, -1056 ;  /* 0xe420e42008057430 */ /* 0x000fc40000000000 */
[----:B------:R-:W-:Y:S02]  /*16f0*/  HFMA2 R17, R4, R22, R17 ;  /* 0x0000001604117231 */ /* 0x000fe40000000011 */
[----:B------:R-:W-:Y:S02]  /*1700*/  HADD2 R10, R10, -1056, -1056 ;  /* 0xe420e4200a0a7430 */ /* 0x000fe40000000000 */
[-C--:B------:R-:W-:Y:S01]  /*1710*/  HFMA2.MMA R16, R5, R23.reuse, R16 ;  /* 0x0000001705107235 */ /* 0x080fe20000000010 */
[----:B------:R-:W-:Y:S01]  /*1720*/  HADD2 R11, R11, -1056, -1056 ;  /* 0xe420e4200b0b7430 */ /* 0x000fe20000000000 */
[----:B------:R-:W-:Y:S01]  /*1730*/  HFMA2.MMA R18, R9, R23, R18 ;  /* 0x0000001709127235 */ /* 0x000fe20000000012 */
[-C--:B------:R-:W-:Y:S02]  /*1740*/  HFMA2 R17, R10, R23.reuse, R17 ;  /* 0x000000170a117231 */ /* 0x080fe40000000011 */
[----:B------:R-:W-:Y:S02]  /*1750*/  HFMA2 R20, R11, R23, R20 ;  /* 0x000000170b147231 */ /* 0x000fe40000000014 */
[----:B------:R-:W-:-:S02]  /*1760*/  HADD2 R8, R17.H0_H0, R17.H1_H1 ;  /* 0x3000001111087230 */ /* 0x000fc40000000800 */
[----:B------:R-:W-:Y:S02]  /*1770*/  HADD2 R9, R20.H0_H0, R20.H1_H1 ;  /* 0x3000001414097230 */ /* 0x000fe40000000800 */
[----:B------:R-:W-:Y:S02]  /*1780*/  HADD2 R16, R16.H0_H0, R16.H1_H1 ;  /* 0x3000001010107230 */ /* 0x000fe40000000800 */
[----:B------:R-:W-:-:S03]  /*1790*/  HADD2 R18, R18.H0_H0, R18.H1_H1 ;  /* 0x3000001212127230 */ /* 0x000fc60000000800 */
[----:B------:R-:W-:Y:S02]  /*17a0*/  PRMT R16, R16, 0x5410, R8 ;  /* 0x0000541010107816 */ /* 0x000fe40000000008 */
[----:B------:R-:W-:-:S04]  /*17b0*/  PRMT R18, R18, 0x5410, R9 ;  /* 0x0000541012127816 */ /* 0x000fc80000000009 */
[----:B------:R-:W-:Y:S01]  /*17c0*/  HFMA2.MMA R26, R16, R24, R26 ;  /* 0x00000018101a7235 */ /* 0x000fe2000000001a */
[----:B------:R-:W-:-:S10]  /*17d0*/  HFMA2 R25, R18, R2, R25 ;  /* 0x0000000212197231 */ /* 0x000fd40000000019 */
.L_x_3451:
[----:B------:R-:W-:Y:S05]  /*17e0*/  @P0 BRA `(.L_x_3452) ;  /* 0x0000000800e00947 */ /* 0x000fea0003800000 */
[----:B-----5:R-:W-:Y:S01]  /*17f0*/  IMAD R5, R28, 0xc, RZ ;  /* 0x0000000c1c057824 */ /* 0x020fe200078e02ff */
[----:B------:R-:W2:Y:S01]  /*1800*/  LDS.128 R16, [UR4+0x20] ;  /* 0x00002004ff107984 */ /* 0x000ea20008000c00 */
[----:B------:R-:W-:-:S04]  /*1810*/  IMAD.WIDE.U32 R20, R29, 0xc, R34 ;  /* 0x0000000c1d147825 */ /* 0x000fc800078e0022 */
[----:B------:R-:W-:-:S05]  /*1820*/  IMAD.IADD R21, R21, 0x1, R5 ;  /* 0x0000000115157824 */ /* 0x000fca00078e0205 */
[----:B------:R3:W4:Y:S02]  /*1830*/  LDG.E.128.CONSTANT R4, desc[UR6][R20.64] ;  /* 0x0000000614047981 */ /* 0x000724000c1e9d00 */
[----:B---3--:R-:W-:-:S05]  /*1840*/  IMAD.WIDE R20, R29, 0x4, R20 ;  /* 0x000000041d147825 */ /* 0x008fca00078e0214 */
[----:B------:R3:W2:Y:S01]  /*1850*/  LDG.E.128.CONSTANT R8, desc[UR6][R20.64] ;  /* 0x0000000614087981 */ /* 0x0006a2000c1e9d00 */
[----:B------:R-:W-:-:S06]  /*1860*/  IMAD.WIDE R12, R29, 0x4, R20 ;  /* 0x000000041d0c7825 */ /* 0x000fcc00078e0214 */
[----:B------:R-:W2:Y:S01]  /*1870*/  LDG.E.128.CONSTANT R12, desc[UR6][R12.64] ;  /* 0x000000060c0c7981 */ /* 0x000ea2000c1e9d00 */
[----:B------:R-:W-:Y:S02]  /*1880*/  PRMT R24, R24, 0x5410, R0 ;  /* 0x0000541018187816 */ /* 0x000fe40000000000 */
[----:B0-----:R-:W-:Y:S02]  /*1890*/  PRMT R2, R2, 0x5410, R3 ;  /* 0x0000541002027816 */ /* 0x001fe40000000003 */
[----:B----4-:R-:W-:Y:S02]  /*18a0*/  LOP3.LUT R37, R4, 0x3f003f, RZ, 0xc0, !PT ;  /* 0x003f003f04257812 */ /* 0x010fe400078ec0ff */
[----:B---3--:R-:W-:Y:S02]  /*18b0*/  SHF.R.U32.HI R20, RZ, 0x6, R4 ;  /* 0x00000006ff147819 */ /* 0x008fe40000011604 */
[----:B------:R-:W-:Y:S02]  /*18c0*/  LOP3.LUT R37, R37, 0x64006400, RZ, 0xfc, !PT ;  /* 0x6400640025257812 */ /* 0x000fe400078efcff */
[----:B------:R-:W-:-:S02]  /*18d0*/  LOP3.LUT R23, R6, 0x3f003f, RZ, 0xc0, !PT ;  /* 0x003f003f06177812 */ /* 0x000fc400078ec0ff */
[----:B------:R-:W-:Y:S01]  /*18e0*/  LOP3.LUT R20, R20, 0x3f003f, RZ, 0xc0, !PT ;  /* 0x003f003f14147812 */ /* 0x000fe200078ec0ff */
[----:B------:R-:W-:Y:S01]  /*18f0*/  HADD2 R37, R37, -1056, -1056 ;  /* 0xe420e42025257430 */ /* 0x000fe20000000000 */
[----:B------:R-:W-:Y:S02]  /*1900*/  LOP3.LUT R33, R5, 0x3f003f, RZ, 0xc0, !PT ;  /* 0x003f003f05217812 */ /* 0x000fe400078ec0ff */
[----:B------:R-:W-:Y:S02]  /*1910*/  LOP3.LUT R36, R7, 0x3f003f, RZ, 0xc0, !PT ;  /* 0x003f003f07247812 */ /* 0x000fe400078ec0ff */
[----:B------:R-:W-:Y:S01]  /*1920*/  SHF.R.U32.HI R22, RZ, 0x6, R5 ;  /* 0x00000006ff167819 */ /* 0x000fe20000011605 */
[----:B--2---:R-:W-:Y:S01]  /*1930*/  HFMA2.MMA R37, R37, R16, RZ ;  /* 0x0000001025257235 */ /* 0x004fe200000000ff */
        /* <DEDUP_REMOVED lines=10> */
[----:B------:R-:W-:Y:S01]  /*19e0*/  LOP3.LUT R22, R22, 0x64006400, RZ, 0xfc, !PT ;  /* 0x6400640016167812 */ /* 0x000fe200078efcff */
[-C--:B------:R-:W-:Y:S01]  /*19f0*/  HFMA2 R33, R33, R16.reuse, RZ.H0_H0 ;  /* 0x0000001021217231 */ /* 0x080fe200000400ff */
[----:B------:R-:W-:Y:S01]  /*1a00*/  HFMA2.MMA R23, R23, R16, RZ ;  /* 0x0000001017177235 */ /* 0x000fe200000000ff */
[----:B------:R-:W-:Y:S01]  /*1a10*/  HFMA2 R16, R21, R16, RZ.H0_H0 ;  /* 0x0000001015107231 */ /* 0x000fe200000400ff */
[----:B------:R-:W-:Y:S01]  /*1a20*/  HFMA2.MMA R37, R20, R17, R37 ;  /* 0x0000001114257235 */ /* 0x000fe20000000025 */
[----:B------:R-:W-:Y:S01]  /*1a30*/  HADD2 R22, R22, -1056, -1056 ;  /* 0xe420e42016167430 */ /* 0x000fe20000000000 */
[----:B------:R-:W-:-:S02]  /*1a40*/  SHF.R.U32.HI R20, RZ, 0x6, R6 ;  /* 0x00000006ff147819 */ /* 0x000fc40000011606 */
[----:B------:R-:W-:Y:S01]  /*1a50*/  SHF.R.U32.HI R21, RZ, 0x6, R7 ;  /* 0x00000006ff157819 */ /* 0x000fe20000011607 */
[----:B------:R-:W-:Y:S01]  /*1a60*/  HFMA2 R33, R22, R17, R33 ;  /* 0x0000001116217231 */ /* 0x000fe20000000021 */
[----:B------:R-:W-:Y:S02]  /*1a70*/  LOP3.LUT R20, R20, 0x3f003f, RZ, 0xc0, !PT ;  /* 0x003f003f14147812 */ /* 0x000fe400078ec0ff */
[----:B------:R-:W-:Y:S02]  /*1a80*/  LOP3.LUT R22, R21, 0x3f003f, RZ, 0xc0, !PT ;  /* 0x003f003f15167812 */ /* 0x000fe400078ec0ff */
[----:B------:R-:W-:Y:S02]  /*1a90*/  LOP3.LUT R21, R20, 0x64006400, RZ, 0xfc, !PT ;  /* 0x6400640014157812 */ /* 0x000fe400078efcff */
[----:B------:R-:W-:Y:S02]  /*1aa0*/  LOP3.LUT R22, R22, 0x64006400, RZ, 0xfc, !PT ;  /* 0x6400640016167812 */ /* 0x000fe400078efcff */
[----:B------:R-:W-:Y:S01]  /*1ab0*/  LOP3.LUT R20, R8, 0x3f003f, RZ, 0xc0, !PT ;  /* 0x003f003f08147812 */ /* 0x000fe200078ec0ff */
[----:B------:R-:W-:Y:S01]  /*1ac0*/  HADD2 R36, R21, -1056, -1056 ;  /* 0xe420e42015247430 */ /* 0x000fe20000000000 */
[----:B------:R-:W-:Y:S01]  /*1ad0*/  SHF.R.U32.HI R5, RZ, 0xc, R5 ;  /* 0x0000000cff057819 */ /* 0x000fe20000011605 */
[----:B------:R-:W-:Y:S01]  /*1ae0*/  HADD2 R21, R22, -1056, -1056 ;  /* 0xe420e42016157430 */ /* 0x000fe20000000000 */
[----:B------:R-:W-:-:S02]  /*1af0*/  LOP3.LUT R20, R20, 0x64006400, RZ, 0xfc, !PT ;  /* 0x6400640014147812 */ /* 0x000fc400078efcff */
[----:B------:R-:W-:Y:S01]  /*1b00*/  SHF.R.U32.HI R6, RZ, 0xc, R6 ;  /* 0x0000000cff067819 */ /* 0x000fe20000011606 */
[----:B------:R-:W-:Y:S01]  /*1b10*/  HFMA2 R21, R21, R17, R16 ;  /* 0x0000001115157231 */ /* 0x000fe20000000010 */
[----:B------:R-:W-:Y:S01]  /*1b20*/  LOP3.LUT R16, R9, 0x3f003f, RZ, 0xc0, !PT ;  /* 0x003f003f09107812 */ /* 0x000fe200078ec0ff */
[----:B------:R-:W-:Y:S01]  /*1b30*/  HADD2 R20, R20, -1056, -1056 ;  /* 0xe420e42014147430 */ /* 0x000fe20000000000 */
[----:B------:R-:W-:Y:S02]  /*1b40*/  HFMA2.MMA R23, R36, R17, R23 ;  /* 0x0000001124177235 */ /* 0x000fe40000000017 */
[----:B------:R-:W-:Y:S02]  /*1b50*/  LOP3.LUT R17, R16, 0x64006400, RZ, 0xfc, !PT ;  /* 0x6400640010117812 */ /* 0x000fe400078efcff */
[----:B------:R-:W-:Y:S01]  /*1b60*/  LOP3.LUT R16, R10, 0x3f003f, RZ, 0xc0, !PT ;  /* 0x003f003f0a107812 */ /* 0x000fe200078ec0ff */
[----:B------:R-:W-:Y:S01]  /*1b70*/  HFMA2.MMA R36, R20, R18, R37 ;  /* 0x0000001214247235 */ /* 0x000fe20000000025 */
[----:B------:R-:W-:Y:S01]  /*1b80*/  LOP3.LUT R20, R11, 0x3f003f, RZ, 0xc0, !PT ;  /* 0x003f003f0b147812 */ /* 0x000fe200078ec0ff */
[----:B------:R-:W-:Y:S01]  /*1b90*/  HADD2 R22, R17, -1056, -1056 ;  /* 0xe420e42011167430 */ /* 0x000fe20000000000 */
[----:B------:R-:W-:-:S02]  /*1ba0*/  LOP3.LUT R16, R16, 0x64006400, RZ, 0xfc, !PT ;  /* 0x6400640010107812 */ /* 0x000fc400078efcff */
[----:B------:R-:W-:Y:S01]  /*1bb0*/  LOP3.LUT R20, R20, 0x64006400, RZ, 0xfc, !PT ;  /* 0x6400640014147812 */ /* 0x000fe200078efcff */
[----:B------:R-:W-:Y:S02]  /*1bc0*/  HFMA2 R17, R22, R18, R33 ;  /* 0x0000001216117231 */ /* 0x000fe40000000021 */
[----:B------:R-:W-:Y:S02]  /*1bd0*/  HADD2 R16, R16, -1056, -1056 ;  /* 0xe420e42010107430 */ /* 0x000fe40000000000 */
[----:B------:R-:W-:-:S04]  /*1be0*/  HADD2 R20, R20, -1056, -1056 ;  /* 0xe420e42014147430 */ /* 0x000fc80000000000 */
[----:B------:R-:W-:Y:S01]  /*1bf0*/  HFMA2.MMA R16, R16, R18, R23 ;  /* 0x0000001210107235 */ /* 0x000fe20000000017 */
[----:B------:R-:W-:Y:S01]  /*1c00*/  HFMA2 R18, R20, R18, R21 ;  /* 0x0000001214127231 */ /* 0x000fe20000000015 */
[----:B------:R-:W-:Y:S02]  /*1c10*/  SHF.R.U32.HI R20, RZ, 0x6, R8 ;  /* 0x00000006ff147819 */ /* 0x000fe40000011608 */
[----:B------:R-:W-:Y:S02]  /*1c20*/  SHF.R.U32.HI R21, RZ, 0x6, R9 ;  /* 0x00000006ff157819 */ /* 0x000fe40000011609 */
[----:B------:R-:W-:Y:S02]  /*1c30*/  LOP3.LUT R20, R20, 0x3f003f, RZ, 0xc0, !PT ;  /* 0x003f003f14147812 */ /* 0x000fe400078ec0ff */
[----:B------:R-:W-:Y:S02]  /*1c40*/  LOP3.LUT R22, R21, 0x3f003f, RZ, 0xc0, !PT ;  /* 0x003f003f15167812 */ /* 0x000fe400078ec0ff */
[----:B------:R-:W-:-:S02]  /*1c50*/  SHF.R.U32.HI R23, RZ, 0x6, R10 ;  /* 0x00000006ff177819 */ /* 0x000fc4000001160a */
[----:B------:R-:W-:Y:S02]  /*1c60*/  LOP3.LUT R21, R20, 0x64006400, RZ, 0xfc, !PT ;  /* 0x6400640014157812 */ /* 0x000fe400078efcff */
[----:B------:R-:W-:Y:S02]  /*1c70*/  LOP3.LUT R22, R22, 0x64006400, RZ, 0xfc, !PT ;  /* 0x6400640016167812 */ /* 0x000fe400078efcff */
[----:B------:R-:W-:Y:S01]  /*1c80*/  LOP3.LUT R23, R23, 0x3f003f, RZ, 0xc0, !PT ;  /* 0x003f003f17177812 */ /* 0x000fe200078ec0ff */
[----:B------:R-:W-:Y:S01]  /*1c90*/  HADD2 R21, R21, -1056, -1056 ;  /* 0xe420e42015157430 */ /* 0x000fe20000000000 */
[----:B------:R-:W-:Y:S01]  /*1ca0*/  SHF.R.U32.HI R8, RZ, 0xc, R8 ;  /* 0x0000000cff087819 */ /* 0x000fe20000011608 */
[----:B------:R-:W-:Y:S01]  /*1cb0*/  HADD2 R22, R22, -1056, -1056 ;  /* 0xe420e42016167430 */ /* 0x000fe20000000000 */
[----:B------:R-:W-:Y:S02]  /*1cc0*/  LOP3.LUT R20, R23, 0x64006400, RZ, 0xfc, !PT ;  /* 0x6400640017147812 */ /* 0x000fe400078efcff */
[----:B------:R-:W-:Y:S01]  /*1cd0*/  SHF.R.U32.HI R10, RZ, 0xc, R10 ;  /* 0x0000000cff0a7819 */ /* 0x000fe2000001160a */
[----:B------:R-:W-:Y:S01]  /*1ce0*/  HFMA2.MMA R36, R21, R19, R36 ;  /* 0x0000001315247235 */ /* 0x000fe20000000024 */
[----:B------:R-:W-:Y:S01]  /*1cf0*/  HFMA2 R17, R22, R19, R17 ;  /* 0x0000001316117231 */ /* 0x000fe20000000011 */
[----:B------:R-:W-:Y:S01]  /*1d00*/  SHF.R.U32.HI R9, RZ, 0xc, R9 ;  /* 0x0000000cff097819 */ /* 0x000fe20000011609 */
[----:B------:R-:W-:-:S02]  /*1d10*/  HADD2 R33, R20, -1056, -1056 ;  /* 0xe420e42014217430 */ /* 0x000fc40000000000 */
[----:B------:R-:W0:Y:S01]  /*1d20*/  LDS.128 R20, [UR4+0x30] ;  /* 0x00003004ff147984 */ /* 0x000e220008000c00 */
[----:B------:R-:W-:-:S03]  /*1d30*/  LOP3.LUT R9, R9, 0xf000f, RZ, 0xc0, !PT ;  /* 0x000f000f09097812 */ /* 0x000fc600078ec0ff */
        /* <DEDUP_REMOVED lines=26> */
[----:B------:R-:W-:Y:S02]  /*1ee0*/  LOP3.LUT R4, R19, 0x300030, R4, 0xf8, !PT ;  /* 0x0030003013047812 */ /* 0x000fe400078ef804 */
[----:B------:R-:W-:-:S02]  /*1ef0*/  SHF.R.U32.HI R5, RZ, 0x8, R13 ;  /* 0x00000008ff057819 */ /* 0x000fc4000001160d */
[----:B------:R-:W-:Y:S02]  /*1f00*/  SHF.R.U32.HI R19, RZ, 0xc, R7 ;  /* 0x0000000cff137819 */ /* 0x000fe40000011607 */
[----:B------:R-:W-:Y:S02]  /*1f10*/  LOP3.LUT R5, R36, 0x300030, R5, 0xf8, !PT ;  /* 0x0030003024057812 */ /* 0x000fe400078ef805 */
[----:B------:R-:W-:Y:S02]  /*1f20*/  LOP3.LUT R7, R6, 0xf000f, RZ, 0xc0, !PT ;  /* 0x000f000f06077812 */ /* 0x000fe400078ec0ff */
[----:B------:R-:W-:Y:S02]  /*1f30*/  LOP3.LUT R36, R19, 0xf000f, RZ, 0xc0, !PT ;  /* 0x000f000f13247812 */ /* 0x000fe400078ec0ff */
[----:B------:R-:W-:Y:S02]  /*1f40*/  SHF.R.U32.HI R6, RZ, 0x8, R14 ;  /* 0x00000008ff067819 */ /* 0x000fe4000001160e */
[----:B------:R-:W-:-:S02]  /*1f50*/  SHF.R.U32.HI R19, RZ, 0x8, R15 ;  /* 0x00000008ff137819 */ /* 0x000fc4000001160f */
[----:B------:R-:W-:Y:S02]  /*1f60*/  LOP3.LUT R6, R7, 0x300030, R6, 0xf8, !PT ;  /* 0x0030003007067812 */ /* 0x000fe400078ef806 */
[----:B------:R-:W-:Y:S02]  /*1f70*/  LOP3.LUT R7, R36, 0x300030, R19, 0xf8, !PT ;  /* 0x0030003024077812 */ /* 0x000fe400078ef813 */
[----:B------:R-:W-:Y:S02]  /*1f80*/  LOP3.LUT R19, R8, 0xf000f, RZ, 0xc0, !PT ;  /* 0x000f000f08137812 */ /* 0x000fe400078ec0ff */
[----:B------:R-:W-:Y:S02]  /*1f90*/  SHF.R.U32.HI R8, RZ, 0xa, R12 ;  /* 0x0000000aff087819 */ /* 0x000fe4000001160c */
[----:B------:R-:W-:Y:S02]  /*1fa0*/  LOP3.LUT R36, R10, 0xf000f, RZ, 0xc0, !PT ;  /* 0x000f000f0a247812 */ /* 0x000fe400078ec0ff */
[----:B------:R-:W-:-:S02]  /*1fb0*/  LOP3.LUT R8, R19, 0x300030, R8, 0xf8, !PT ;  /* 0x0030003013087812 */ /* 0x000fc400078ef808 */
[--C-:B------:R-:W-:Y:S02]  /*1fc0*/  SHF.R.U32.HI R10, RZ, 0xa, R13.reuse ;  /* 0x0000000aff0a7819 */ /* 0x100fe4000001160d */
[----:B------:R-:W-:Y:S02]  /*1fd0*/  SHF.R.U32.HI R12, RZ, 0x6, R12 ;  /* 0x00000006ff0c7819 */ /* 0x000fe4000001160c */
[--C-:B------:R-:W-:Y:S02]  /*1fe0*/  SHF.R.U32.HI R19, RZ, 0xa, R14.reuse ;  /* 0x0000000aff137819 */ /* 0x100fe4000001160e */
        /* <DEDUP_REMOVED lines=8> */
[----:B------:R-:W-:-:S02]  /*2070*/  LOP3.LUT R10, R9, 0x300030, R10, 0xf8, !PT ;  /* 0x00300030090a7812 */ /* 0x000fc400078ef80a */
[----:B------:R-:W-:Y:S01]  /*2080*/  LOP3.LUT R9, R36, 0x300030, R19, 0xf8, !PT ;  /* 0x0030003024097812 */ /* 0x000fe200078ef813 */
        /* <DEDUP_REMOVED lines=9> */
[--C-:B------:R-:W-:Y:S01]  /*2120*/  SHF.R.U32.HI R11, RZ, 0xa, R15.reuse ;  /* 0x0000000aff0b7819 */ /* 0x100fe2000001160f */
[----:B------:R-:W-:Y:S01]  /*2130*/  HFMA2.MMA R18, R13, R21, R18 ;  /* 0x000000150d127235 */ /* 0x000fe20000000012 */
[----:B------:R-:W-:Y:S01]  /*2140*/  SHF.R.U32.HI R15, RZ, 0x6, R15 ;  /* 0x00000006ff0f7819 */ /* 0x000fe2000001160f */
        /* <DEDUP_REMOVED lines=8> */
[----:B------:R-:W-:Y:S01]  /*21d0*/  HFMA2 R17, R4, R22, R17 ;  /* 0x0000001604117231 */ /* 0x000fe20000000011 */
[----:B------:R-:W-:Y:S01]  /*21e0*/  LOP3.LUT R11, R36, 0x300030, R11, 0xf8, !PT ;  /* 0x00300030240b7812 */ /* 0x000fe200078ef80b */
[----:B------:R-:W-:Y:S01]  /*21f0*/  HFMA2.MMA R18, R5, R22, R18 ;  /* 0x0000001605127235 */ /* 0x000fe20000000012 */
[----:B------:R-:W-:Y:S01]  /*2200*/  HADD2 R5, R8, -1056, -1056 ;  /* 0xe420e42008057430 */ /* 0x000fe20000000000 */
[----:B------:R-:W-:Y:S01]  /*2210*/  LOP3.LUT R7, R7, 0x64006400, RZ, 0xfc, !PT ;  /* 0x6400640007077812 */ /* 0x000fe200078efcff */
        /* <DEDUP_REMOVED lines=9> */
[----:B------:R-:W-:Y:S02]  /*22b0*/  HFMA2 R20, R7, R22, R20 ;  /* 0x0000001607147231 */ /* 0x000fe40000000014 */
[----:B------:R-:W-:Y:S02]  /*22c0*/  HADD2 R11, R11, -1056, -1056 ;  /* 0xe420e4200b0b7430 */ /* 0x000fe40000000000 */
[-C--:B------:R-:W-:Y:S02]  /*22d0*/  HFMA2 R17, R10, R23.reuse, R17 ;  /* 0x000000170a117231 */ /* 0x080fe40000000011 */
[----:B------:R-:W-:-:S02]  /*22e0*/  HFMA2 R20, R11, R23, R20 ;  /* 0x000000170b147231 */ /* 0x000fc40000000014 */
        /* <DEDUP_REMOVED lines=8> */
.L_x_3452:
[----:B------:R-:W-:Y:S01]  /*2370*/  VIADD R31, R31, 0x20 ;  /* 0x000000201f1f7836 */ /* 0x000fe20000000000 */
[----:B------:R-:W-:Y:S01]  /*2380*/  UIADD3 UR4, UR4, 0x40, URZ ;  /* 0x0000004004047890 */ /* 0x000fe2000fffe03f */
[----:B-1----:R-:W-:-:S03]  /*2390*/  IMAD.WIDE.U32 R34, R29, 0x18, R34 ;  /* 0x000000181d227825 */ /* 0x002fc600078e0022 */
[C---:B------:R-:W-:Y:S01]  /*23a0*/  ISETP.GE.AND P1, PT, R31.reuse, UR5, PT ;  /* 0x000000051f007c0c */ /* 0x040fe2000bf26270 */
[----:B-----5:R-:W-:Y:S01]  /*23b0*/  IMAD R5, R28, 0x18, RZ ;  /* 0x000000181c057824 */ /* 0x020fe200078e02ff */
[----:B------:R-:W-:-:S03]  /*23c0*/  ISETP.LT.AND P2, PT, R31, R32, PT ;  /* 0x000000201f00720c */ /* 0x000fc60003f41270 */
[----:B------:R-:W-:-:S10]  /*23d0*/  IMAD.IADD R35, R35, 0x1, R5 ;  /* 0x0000000123237824 */ /* 0x000fd400078e0205 */
[----:B------:R-:W-:Y:S05]  /*23e0*/  @!P1 BRA P2, `(.L_x_3453) ;  /* 0xffffffe800209947 */ /* 0x000fea000103ffff */
.L_x_3450:
[----:B------:R-:W1:Y:S08]  /*23f0*/  S2UR UR4, SR_CTAID.Y ;  /* 0x00000000000479c3 */ /* 0x000e700000002600 */
[----:B------:R-:W1:Y:S02]  /*2400*/  LDC R0, c[0x0][0x238] ;  /* 0x00008e00ff007b82 */ /* 0x000e640000000800 */
[----:B-1----:R-:W-:-:S13]  /*2410*/  ISETP.LE.AND P0, PT, R0, UR4, PT ;  /* 0x0000000400007c0c */ /* 0x002fda000bf03270 */
[----:B------:R-:W-:Y:S05]  /*2420*/  @P0 EXIT ;  /* 0x000000000000094d */ /* 0x000fea0003800000 */
[----:B------:R-:W1:Y:S01]  /*2430*/  S2R R0, SR_CTAID.X ;  /* 0x0000000000007919 */ /* 0x000e620000002500 */
[----:B0-----:R-:W0:Y:S01]  /*2440*/  LDC.64 R2, c[0x0][0x230] ;  /* 0x00008c00ff027b82 */ /* 0x001e220000000a00 */
[----:B------:R-:W-:Y:S01]  /*2450*/  HMUL2 R7, R26, R30.H0_H0 ;  /* 0x2000001e1a077232 */ /* 0x000fe20000000000 */
[----:B------:R-:W1:Y:S02]  /*2460*/  S2R R5, SR_TID.X ;  /* 0x0000000000057919 */ /* 0x000e640000002100 */
[----:B-1----:R-:W-:-:S04]  /*2470*/  IMAD R0, R0, 0x20, R5 ;  /* 0x0000002000007824 */ /* 0x002fc800078e0205 */
        /* <DEDUP_REMOVED lines=11> */
.L_x_3457:
[----:B------:R-:W0:Y:S02]  /*2530*/  LDS R2, [R0] ;  /* 0x0000000000027984 */ /* 0x000e240000000800 */
[----:B0-----:R-:W-:-:S10]  /*2540*/  HFMA2.MMA R3, R2, 1, 1, R7 ;  /* 0x3c003c0002037835 */ /* 0x001fd40000000007 */
[----:B------:R-:W0:Y:S02]  /*2550*/  ATOMS.CAST.SPIN R3, [R0], R2, R3 ;  /* 0x000000020003738d */ /* 0x000e240001800003 */
[----:B0-----:R-:W-:-:S13]  /*2560*/  ISETP.EQ.U32.AND P0, PT, R3, 0x1, PT ;  /* 0x000000010300780c */ /* 0x001fda0003f02070 */
[----:B------:R-:W-:Y:S05]  /*2570*/  @!P0 BRA `(.L_x_3457) ;  /* 0xfffffffc00ec8947 */ /* 0x000fea000383ffff */
[----:B------:R-:W-:Y:S05]  /*2580*/  BRA `(.L_x_3455) ;  /* 0x00000000000c7947 */ /* 0x000fea0003800000 */
.L_x_3456:
[----:B------:R-:W2:Y:S02]  /*2590*/  LD.E R0, desc[UR6][R4.64] ;  /* 0x0000000604007980 */ /* 0x000ea4000c101900 */
[----:B--2---:R-:W-:-:S05]  /*25a0*/  IMAD.IADD R3, R7, 0x1, R0 ;  /* 0x0000000107037824 */ /* 0x004fca00078e0200 */
[----:B------:R0:W-:Y:S02]  /*25b0*/  ST.E desc[UR6][R4.64], R3 ;  /* 0x0000000304007985 */ /* 0x0001e4000c101906 */
.L_x_3455:
[----:B------:R-:W-:Y:S05]  /*25c0*/  BSYNC B0 ;  /* 0x0000000000007941 */ /* 0x000fea0003800000 */
.L_x_3454:
[----:B------:R1:W-:Y:S02]  /*25d0*/  ATOM.E.ADD.F16x2.RN.STRONG.GPU P0, RZ, desc[UR6][R4.64+0x4], R25 ;  /* 0x0000041904ff79a2 */ /* 0x0003e4000810e1c6 */
[----:B-1----:R-:W-:Y:S05]  /*25e0*/  @P0 EXIT ;  /* 0x000000000000094d */ /* 0x002fea0003800000 */
[----:B------:R-:W1:Y:S02]  /*25f0*/  QSPC.E.S P0, RZ, [R4+0x4] ;  /* 0x0000040004ff73aa */ /* 0x000e640000000500 */
[----:B-1----:R-:W-:Y:S05]  /*2600*/  @!P0 BRA `(.L_x_3458) ;  /* 0x0000000000208947 */ /* 0x002fea0003800000 */
[----:B------:R-:W-:-:S05]  /*2610*/  IMAD.MOV.U32 R2, RZ, RZ, R4 ;  /* 0x000000ffff027224 */ /* 0x000fca00078e0004 */
[----:B------:R-:W-:-:S07]  /*2620*/  MOV R0, R2 ;  /* 0x0000000200007202 */ /* 0x000fce0000000f00 */
.L_x_3459:
[----:B------:R-:W0:Y:S02]  /*2630*/  LDS R2, [R0+0x4] ;  /* 0x0000040000027984 */ /* 0x000e240000000800 */
[----:B0-----:R-:W-:-:S06]  /*2640*/  HADD2 R3, R2, R25 ;  /* 0x0000001902037230 */ /* 0x001fcc0000000000 */
[----:B------:R-:W0:Y:S02]  /*2650*/  ATOMS.CAST.SPIN R3, [R0+0x4], R2, R3 ;  /* 0x000004020003738d */ /* 0x000e240001800003 */
[----:B0-----:R-:W-:-:S13]  /*2660*/  ISETP.EQ.U32.AND P0, PT, R3, 0x1, PT ;  /* 0x000000010300780c */ /* 0x001fda0003f02070 */
[----:B------:R-:W-:Y:S05]  /*2670*/  @!P0 BRA `(.L_x_3459) ;  /* 0xfffffffc00ec8947 */ /* 0x000fea000383ffff */
[----:B------:R-:W-:Y:S05]  /*2680*/  EXIT ;  /* 0x000000000000794d */ /* 0x000fea0003800000 */
.L_x_3458:
[----:B------:R-:W0:Y:S02]  /*2690*/  LD.E R0, desc[UR6][R4.64+0x4] ;  /* 0x0000040604007980 */ /* 0x000e24000c101900 */
[----:B0-----:R-:W-:-:S05]  /*26a0*/  IMAD.IADD R3, R25, 0x1, R0 ;  /* 0x0000000119037824 */ /* 0x001fca00078e0200 */
[----:B------:R-:W-:Y:S01]  /*26b0*/  ST.E desc[UR6][R4.64+0x4], R3 ;  /* 0x0000040304007985 */ /* 0x000fe2000c101906 */
[----:B------:R-:W-:Y:S05]  /*26c0*/  EXIT ;  /* 0x000000000000794d */ /* 0x000fea0003800000 */
.L_x_3460:
        /* <DEDUP_REMOVED lines=11> */
.L_x_3730:


//--------------------- .text._Z23gemm_half_q_half_kernelILi1ELi48ELb1ELb1ELi32EEvPK6__halfPKjS4_S2_PS0_iiiiPKtS7_iiiiiibS2_i --------------------------
	.section	.text._Z23gemm_half_q_half_kernelILi1ELi48ELb1ELb1ELi32EEvPK6__halfPKjS4_S2_PS0_iiiiPKtS7_iiiiiibS2_i,"ax",@progbits
	.align	128
        .global         _Z23gemm_half_q_half_kernelILi1ELi48ELb1ELb1ELi32EEvPK6__halfPKjS4_S2_PS0_iiiiPKtS7_iiiiiibS2_i
        .type           _Z23gemm_half_q_half_kernelILi1ELi48ELb1ELb1ELi32EEvPK6__halfPKjS4_S2_PS0_iiiiPKtS7_iiiiiibS2_i,@function
        .size           _Z23gemm_half_q_half_kernelILi1ELi48ELb1ELb1ELi32EEvPK6__halfPKjS4_S2_PS0_iiiiPKtS7_iiiiiibS2_i,(.L_x_3731 - _Z23gemm_half_q_half_kernelILi1ELi48ELb1ELb1ELi32EEvPK6__halfPKjS4_S2_PS0_iiiiPKtS7_iiiiiibS2_i)
        .other          _Z23gemm_half_q_half_kernelILi1ELi48ELb1ELb1ELi32EEvPK6__halfPKjS4_S2_PS0_iiiiPKtS7_iiiiiibS2_i,@"STO_CUDA_ENTRY STV_DEFAULT"
_Z23gemm_half_q_half_kernelILi1ELi48ELb1ELb1ELi32EEvPK6__halfPKjS4_S2_PS0_iiiiPKtS7_iiiiiibS2_i:
.text._Z23gemm_half_q_half_kernelILi1ELi48ELb1ELb1ELi32EEvPK6__halfPKjS4_S2_PS0_iiiiPKtS7_iiiiiibS2_i:
[----:B------:R-:W-:Y:S08]  /*0000*/  LDC R1, c[0x0][0x28] ;  /* 0x00000a00ff017b82 */ /* 0x000ff00000000800 */
[----:B------:R-:W0:Y:S01]  /*0010*/  S2UR UR8, SR_CTAID.Y ;  /* 0x00000000000879c3 */ /* 0x000e220000002600 */
[----:B------:R-:W-:Y:S01]  /*0020*/  PRMT R0, RZ, 0x7610, R0 ;  /* 0x00007610ff007816 */ /* 0x000fe20000000000 */
[----:B------:R-:W-:-:S06]  /*0030*/  ULDC.64 UR6, c[0x0][0x208] ;  /* 0x0000820000067ab9 */ /* 0x000fcc0000000a00 */
[----:B------:R-:W0:Y:S02]  /*0040*/  LDC R8, c[0x0][0x238] ;  /* 0x00008e00ff087b82 */ /* 0x000e240000000800 */
[----:B0-----:R-:W-:-:S05]  /*0050*/  VIADD R8, R8, -UR8 ;  /* 0x8000000808087c36 */ /* 0x001fca0008000000 */
[----:B------:R-:W-:-:S13]  /*0060*/  ISETP.GE.AND P0, PT, R8, 0x1, PT ;  /* 0x000000010800780c */ /* 0x000fda0003f06270 */
[----:B------:R-:W0:Y:S02]  /*0070*/  @P0 LDC.64 R2, c[0x0][0x278] ;  /* 0x00009e00ff020b82 */ /* 0x000e240000000a00 */
[----:B0-----:R-:W2:Y:S02]  /*0080*/  @P0 LDG.E.U16 R0, desc[UR6][R2.64] ;  /* 0x0000000602000981 */ /* 0x001ea4000c1e1500 */
[----:B--2---:R-:W-:-:S13]  /*0090*/  ISETP.EQ.OR P1, PT, R0, RZ, !P0 ;  /* 0x000000ff0000720c */ /* 0x004fda0004722670 */
        /* <DEDUP_REMOVED lines=10> */
[----:B------:R-:W-:-:S13]  /*0140*/  ISETP.GE.OR P1, PT, R7, R33, !P0 ;  /* 0x000000210700720c */ /* 0x000fda0004726670 */
        /* <DEDUP_REMOVED lines=27> */
.L_x_3462:
[----:B------:R-:W-:Y:S05]  /*0300*/  BSYNC B0 ;  /* 0x0000000000007941 */ /* 0x000fea0003800000 */
.L_x_3461:
        /* <DEDUP_REMOVED lines=9> */
[----:B------:R-:W-:-:S04]  /*03a0*/  ISETP.NE.AND P1, PT, R3, RZ, PT ;  /* 0x000000ff0300720c */ /* 0x000fc80003f25270 */
[----:B------:R-:W-:-:S04]  /*03b0*/  ISETP.NE.OR P1, PT, R10, RZ, !P1 ;  /* 0x000000ff0a00720c */ /* 0x000fc80004f25670 */
[----:B------:R-:W-:Y:S02]  /*03c0*/  ISETP.LT.OR P2, PT, R8, 0x1, P1 ;  /* 0x000000010800780c */ /* 0x000fe40000f41670 */
        /* <DEDUP_REMOVED lines=20> */
.L_x_3464:
[----:B-----5:R-:W-:-:S04]  /*0510*/  VIADD R21, R14, UR4 ;  /* 0x000000040e157c36 */ /* 0x020fc80008000000 */
[----:B------:R-:W-:-:S05]  /*0520*/  IMAD R3, R21, R2, RZ ;  /* 0x0000000215037224 */ /* 0x000fca00078e02ff */
[----:B-1----:R-:W-:-:S04]  /*0530*/  SHF.R.S32.HI R4, RZ, 0x1f, R3 ;  /* 0x0000001fff047819 */ /* 0x002fc80000011403 */
        /* <DEDUP_REMOVED lines=29> */
[----:B0-----:R-:W0:Y:S01]  /*0710*/  I2F.F16 R21, R24 ;  /* 0x0000001800157306 */ /* 0x001e220000200c00 */
[----:B--2---:R-:W-:-:S07]  /*0720*/  HMUL2 R3, R5.H0_H0, R20.H0_H0 ;  /* 0x2000001405037232 */ /* 0x004fce0000000800 */
[----:B------:R-:W1:Y:S01]  /*0730*/  I2F.F16 R23, R22 ;  /* 0x0000001600177306 */ /* 0x000e620000200c00 */
[----:B0-----:R-:W-:-:S07]  /*0740*/  HMUL2 R4, R21.H0_H0, R20.H0_H0 ;  /* 0x2000001415047232 */ /* 0x001fce0000000800 */
[----:B------:R-:W0:Y:S01]  /*0750*/  I2F.F16 R25, R25 ;  /* 0x0000001900197306 */ /* 0x000e220000200c00 */
[-C--:B-1----:R-:W-:Y:S02]  /*0760*/  HMUL2 R5, R23.H0_H0, R20.reuse.H0_H0 ;  /* 0x2000001417057232 */ /* 0x082fe40000000800 */
[----:B0-----:R-:W-:Y:S01]  /*0770*/  HMUL2 R6, R25.H0_H0, R20.H0_H0 ;  /* 0x2000001419067232 */ /* 0x001fe20000000800 */
[----:B------:R-:W-:Y:S06]  /*0780*/  @!P2 BRA `(.L_x_3464) ;  /* 0xfffffffc0060a947 */ /* 0x000fec000383ffff */
.L_x_3463:
        /* <DEDUP_REMOVED lines=12> */
.L_x_3465:
        /* <DEDUP_REMOVED lines=8> */
.L_x_3466:
        /* <DEDUP_REMOVED lines=12> */
.L_x_3467:
        /* <DEDUP_REMOVED lines=8> */
.L_x_3468:
        /* <DEDUP_REMOVED lines=11> */
.L_x_3469:
[C---:B------:R-:W-:Y:S01]  /*0ac0*/  VIMNMX R12, R34.reuse, UR4, PT ;  /* 0x00000004220c7c48 */ /* 0x040fe2000bfe0100 */
[----:B------:R-:W1:Y:S01]  /*0ad0*/  S2UR UR5, SR_CgaCtaId ;  /* 0x00000000000579c3 */ /* 0x000e620000008800 */
[----:B------:R-:W-:Y:S01]  /*0ae0*/  ISETP.GE.OR P1, PT, R34, R15, P1 ;  /* 0x0000000f2200720c */ /* 0x000fe20000f26670 */
[----:B------:R-:W-:Y:S01]  /*0af0*/  ULDC.64 UR8, c[0x0][0x218] ;  /* 0x0000860000087ab9 */ /* 0x000fe20000000a00 */
[----:B------:R-:W-:Y:S01]  /*0b00*/  SHF.R.S32.HI R17, RZ, 0x1f, R12 ;  /* 0x0000001fff117819 */ /* 0x000fe2000001140c */
[----:B------:R-:W-:Y:S01]  /*0b10*/  UMOV UR4, 0x400 ;  /* 0x0000040000047882 */ /* 0x000fe20000000000 */
[----:B------:R-:W-:Y:S02]  /*0b20*/  PRMT R32, RZ, 0x5410, RZ ;  /* 0x00005410ff207816 */ /* 0x000fe400000000ff */
[----:B------:R-:W-:-:S04]  /*0b30*/  LEA.HI R17, R17, R12, RZ, 0x5 ;  /* 0x0000000c11117211 */ /* 0x000fc800078f28ff */
[----:B------:R-:W-:-:S05]  /*0b40*/  SHF.R.S32.HI R12, RZ, 0x5, R17 ;  /* 0x00000005ff0c7819 */ /* 0x000fca0000011411 */
[----:B------:R-:W-:-:S05]  /*0b50*/  IMAD R9, R12, 0x8, R9 ;  /* 0x000000080c097824 */ /* 0x000fca00078e0209 */
[----:B------:R-:W-:Y:S02]  /*0b60*/  IADD3 R8, R11, R9, R8 ;  /* 0x000000090b087210 */ /* 0x000fe40007ffe008 */
[----:B------:R-:W-:Y:S01]  /*0b70*/  SHF.R.S32.HI R9, RZ, 0x1f, R7 ;  /* 0x0000001fff097819 */ /* 0x000fe20000011407 */
[----:B-1----:R-:W-:Y:S01]  /*0b80*/  ULEA UR4, UR5, UR4, 0x18 ;  /* 0x0000000405047291 */ /* 0x002fe2000f8ec03f */
[----:B------:R-:W-:-:S05]  /*0b90*/  IADD3 R13, R13, R8, R10 ;  /* 0x000000080d0d7210 */ /* 0x000fca0007ffe00a */
[----:B------:R-:W-:-:S05]  /*0ba0*/  IMAD R8, R13, R2, RZ ;  /* 0x000000020d087224 */ /* 0x000fca00078e02ff */
[----:B------:R-:W-:-:S04]  /*0bb0*/  IADD3 R7, P2, R7, R8, RZ ;  /* 0x0000000807077210 */ /* 0x000fc80007f5e0ff */
[----:B------:R-:W-:Y:S02]  /*0bc0*/  LEA.HI.X.SX32 R8, R8, R9, 0x1, P2 ;  /* 0x0000000908087211 */ /* 0x000fe400010f0eff */
[----:B------:R-:W-:-:S04]  /*0bd0*/  LEA R26, P2, R7, UR8, 0x2 ;  /* 0x00000008071a7c11 */ /* 0x000fc8000f8410ff */
[----:B------:R-:W-:Y:S02]  /*0be0*/  LEA.HI.X R27, R7, UR9, R8, 0x2, P2 ;  /* 0x00000009071b7c11 */ /* 0x000fe400090f1408 */
[----:B------:R-:W-:Y:S01]  /*0bf0*/  PRMT R7, RZ, 0x5410, RZ ;  /* 0x00005410ff077816 */ /* 0x000fe200000000ff */
[----:B------:R-:W-:Y:S06]  /*0c00*/  @P1 BRA `(.L_x_3470) ;  /* 0x0000001400fc1947 */ /* 0x000fec0003800000 */
[----:B------:R-:W1:Y:S01]  /*0c10*/  LDC R25, c[0x0][0x23c] ;  /* 0x00008f00ff197b82 */ /* 0x000e620000000800 */
[----:B------:R-:W-:Y:S01]  /*0c20*/  PRMT R7, R0, 0x9910, RZ ;  /* 0x0000991000077816 */ /* 0x000fe200000000ff */
[----:B------:R-:W-:Y:S01]  /*0c30*/  ULDC UR5, c[0x0][0x25c] ;  /* 0x0000970000057ab9 */ /* 0x000fe20000000800 */
[----:B------:R-:W-:Y:S02]  /*0c40*/  SHF.R.S32.HI R24, RZ, 0x1f, R2 ;  /* 0x0000001fff187819 */ /* 0x000fe40000011402 */
[----:B------:R-:W-:Y:S02]  /*0c50*/  ISETP.EQ.OR P2, PT, R7, RZ, !P0 ;  /* 0x000000ff0700720c */ /* 0x000fe40004742670 */
[----:B------:R-:W-:Y:S02]  /*0c60*/  PRMT R7, RZ, 0x5410, RZ ;  /* 0x00005410ff077816 */ /* 0x000fe400000000ff */
[----:B------:R-:W-:-:S09]  /*0c70*/  PRMT R32, RZ, 0x5410, RZ ;  /* 0x00005410ff207816 */ /* 0x000fd200000000ff */
.L_x_3473:
[----:B------:R2:W5:Y:S01]  /*0c80*/  LDG.E.128.CONSTANT R8, desc[UR6][R26.64] ;  /* 0x000000061a087981 */ /* 0x000562000c1e9d00 */
[----:B-1----:R-:W-:Y:S01]  /*0c90*/  IMAD.MOV.U32 R2, RZ, RZ, R25 ;  /* 0x000000ffff027224 */ /* 0x002fe200078e0019 */
[----:B------:R-:W-:Y:S06]  /*0ca0*/  @P2 BRA `(.L_x_3471) ;  /* 0x0000000800d02947 */ /* 0x000fec0003800000 */
[C---:B------:R-:W-:Y:S01]  /*0cb0*/  IMAD.WIDE R36, R2.reuse, 0x4, R26 ;  /* 0x0000000402247825 */ /* 0x040fe200078e021a */
[----:B------:R-:W1:Y:S04]  /*0cc0*/  LDS.128 R20, [UR4] ;  /* 0x00000004ff147984 */ /* 0x000e680008000c00 */
[----:B------:R3:W4:Y:S01]  /*0cd0*/  LDG.E.128.CONSTANT R12, desc[UR6][R36.64] ;  /* 0x00000006240c7981 */ /* 0x000722000c1e9d00 */
[----:B------:R-:W-:-:S06]  /*0ce0*/  IMAD.WIDE R16, R2, 0x4, R36 ;  /* 0x0000000402107825 */ /* 0x000fcc00078e0224 */
[----:B------:R-:W2:Y:S01]  /*0cf0*/  LDG.E.128.CONSTANT R16, desc[UR6][R16.64] ;  /* 0x0000000610107981 */ /* 0x000ea2000c1e9d00 */
[----:B-----5:R-:W-:Y:S02]  /*0d00*/  LOP3.LUT R35, R8, 0x3f003f, RZ, 0xc0, !PT ;  /* 0x003f003f08237812 */ /* 0x020fe400078ec0ff */
[--C-:B------:R-:W-:Y:S02]  /*0d10*/  SHF.R.U32.HI R31, RZ, 0xc, R8.reuse ;  /* 0x0000000cff1f7819 */ /* 0x100fe40000011608 */
[----:B------:R-:W-:Y:S02]  /*0d20*/  SHF.R.U32.HI R8, RZ, 0x6, R8 ;  /* 0x00000006ff087819 */ /* 0x000fe40000011608 */
[----:B------:R-:W-:Y:S02]  /*0d30*/  LOP3.LUT R39, R10, 0x3f003f, RZ, 0xc0, !PT ;  /* 0x003f003f0a277812 */ /* 0x000fe400078ec0ff */
[----:B------:R-:W-:Y:S02]  /*0d40*/  LOP3.LUT R35, R35, 0x64006400, RZ, 0xfc, !PT ;  /* 0x6400640023237812 */ /* 0x000fe400078efcff */
[----:B------:R-:W-:-:S02]  /*0d50*/  LOP3.LUT R38, R9, 0x3f003f, RZ, 0xc0, !PT ;  /* 0x003f003f09267812 */ /* 0x000fc400078ec0ff */
[--C-:B------:R-:W-:Y:S01]  /*0d60*/  SHF.R.U32.HI R28, RZ, 0xc, R9.reuse ;  /* 0x0000000cff1c7819 */ /* 0x100fe20000011609 */
[----:B------:R-:W-:Y:S01]  /*0d70*/  HADD2 R35, R35, -1056, -1056 ;  /* 0xe420e42023237430 */ /* 0x000fe20000000000 */
[----:B---3--:R-:W-:Y:S02]  /*0d80*/  LOP3.LUT R36, R11, 0x3f003f, RZ, 0xc0, !PT ;  /* 0x003f003f0b247812 */ /* 0x008fe400078ec0ff */
[----:B------:R-:W-:Y:S02]  /*0d90*/  SHF.R.U32.HI R9, RZ, 0x6, R9 ;  /* 0x00000006ff097819 */ /* 0x000fe40000011609 */
[----:B------:R-:W-:Y:S02]  /*0da0*/  LOP3.LUT R8, R8, 0x3f003f, RZ, 0xc0, !PT ;  /* 0x003f003f08087812 */ /* 0x000fe400078ec0ff */
[----:B------:R-:W-:Y:S02]  /*0db0*/  LOP3.LUT R39, R39, 0x64006400, RZ, 0xfc, !PT ;  /* 0x6400640027277812 */ /* 0x000fe400078efcff */
[----:B------:R-:W-:-:S02]  /*0dc0*/  LOP3.LUT R37, R36, 0x64006400, RZ, 0xfc, !PT ;  /* 0x6400640024257812 */ /* 0x000fc400078efcff */
[--C-:B------:R-:W-:Y:S01]  /*0dd0*/  SHF.R.U32.HI R29, RZ, 0xc, R10.reuse ;  /* 0x0000000cff1d7819 */ /* 0x100fe2000001160a */
[----:B------:R-:W-:Y:S01]  /*0de0*/  HADD2 R39, R39, -1056, -1056 ;  /* 0xe420e42027277430 */ /* 0x000fe20000000000 */
[----:B------:R-:W-:Y:S01]  /*0df0*/  LOP3.LUT R36, R9, 0x3f003f, RZ, 0xc0, !PT ;  /* 0x003f003f09247812 */ /* 0x000fe200078ec0ff */
[----:B------:R-:W-:Y:S01]  /*0e00*/  HADD2 R37, R37, -1056, -1056 ;  /* 0xe420e42025257430 */ /* 0x000fe20000000000 */
[----:B------:R-:W-:Y:S01]  /*0e10*/  SHF.R.U32.HI R10, RZ, 0x6, R10 ;  /* 0x00000006ff0a7819 */ /* 0x000fe2000001160a */
[-C--:B-1----:R-:W-:Y:S01]  /*0e20*/  HFMA2.MMA R35, R35, R20.reuse, RZ ;  /* 0x0000001423237235 */ /* 0x082fe200000000ff */
[----:B------:R-:W-:Y:S01]  /*0e30*/  LOP3.LUT R9, R8, 0x64006400, RZ, 0xfc, !PT ;  /* 0x6400640008097812 */ /* 0x000fe200078efcff */
[----:B------:R-:W-:Y:S01]  /*0e40*/  HFMA2.MMA R8, R39, R20, RZ ;  /* 0x0000001427087235 */ /* 0x000fe200000000ff */
[--C-:B------:R-:W-:Y:S02]  /*0e50*/  SHF.R.U32.HI R30, RZ, 0xc, R11.reuse ;  /* 0x0000000cff1e7819 */ /* 0x100fe4000001160b */
[----:B------:R-:W-:Y:S01]  /*0e60*/  LOP3.LUT R38, R38, 0x64006400, RZ, 0xfc, !PT ;  /* 0x6400640026267812 */ /* 0x000fe200078efcff */
[----:B------:R-:W-:Y:S01]  /*0e70*/  HADD2 R40, R9, -1056, -1056 ;  /* 0xe420e42009287430 */ /* 0x000fe20000000000 */
[----:B------:R-:W-:-:S02]  /*0e80*/  SHF.R.U32.HI R11, RZ, 0x6, R11 ;  /* 0x00000006ff0b7819 */ /* 0x000fc4000001160b */
[----:B------:R-:W-:Y:S01]  /*0e90*/  LOP3.LUT R36, R36, 0x64006400, RZ, 0xfc, !PT ;  /* 0x6400640024247812 */ /* 0x000fe200078efcff */
[----:B------:R-:W-:Y:S01]  /*0ea0*/  HADD2 R41, R38, -1056, -1056 ;  /* 0xe420e42026297430 */ /* 0x000fe20000000000 */
[----:B------:R-:W-:Y:S02]  /*0eb0*/  LOP3.LUT R10, R10, 0x3f003f, RZ, 0xc0, !PT ;  /* 0x003f003f0a0a7812 */ /* 0x000fe400078ec0ff */
[----:B------:R-:W-:Y:S01]  /*0ec0*/  LOP3.LUT R9, R11, 0x3f003f, RZ, 0xc0, !PT ;  /* 0x003f003f0b097812 */ /* 0x000fe200078ec0ff */
[----:B------:R-:W-:Y:S01]  /*0ed0*/  HADD2 R39, R36, -1056, -1056 ;  /* 0xe420e42024277430 */ /* 0x000fe20000000000 */
[----:B------:R-:W-:Y:S01]  /*0ee0*/  LOP3.LUT R11, R10, 0x64006400, RZ, 0xfc, !PT ;  /* 0x640064000a0b7812 */ /* 0x000fe200078efcff */
[-C--:B------:R-:W-:Y:S01]  /*0ef0*/  HFMA2 R38, R41, R20.reuse, RZ.H0_H0 ;  /* 0x0000001429267231 */ /* 0x080fe200000400ff */
[----:B------:R-:W-:Y:S01]  /*0f00*/  LOP3.LUT R36, R9, 0x64006400, RZ, 0xfc, !PT ;  /* 0x6400640009247812 */ /* 0x000fe200078efcff */
[----:B------:R-:W-:Y:S01]  /*0f10*/  HFMA2 R20, R37, R20, RZ.H0_H0 ;  /* 0x0000001425147231 */ /* 0x000fe200000400ff */
[-C--:B------:R-:W-:Y:S01]  /*0f20*/  HFMA2.MMA R37, R40, R21.reuse, R35 ;  /* 0x0000001528257235 */ /* 0x080fe20000000023 */
[----:B------:R-:W-:Y:S01]  /*0f30*/  HADD2 R11, R11, -1056, -1056 ;  /* 0xe420e4200b0b7430 */ /* 0x000fe20000000000 */
[----:B------:R-:W-:Y:S01]  /*0f40*/  LOP3.LUT R45, R31, 0xf000f, RZ, 0xc0, !PT ;  /* 0x000f000f1f2d7812 */ /* 0x000fe200078ec0ff */
[-C--:B------:R-:W-:Y:S01]  /*0f50*/  HFMA2 R38, R39, R21.reuse, R38 ;  /* 0x0000001527267231 */ /* 0x080fe20000000026 */
[----:B------:R-:W-:Y:S01]  /*0f60*/  LOP3.LUT R47, R28, 0xf000f, RZ, 0xc0, !PT ;  /* 0x000f000f1c2f7812 */ /* 0x000fe200078ec0ff */
[----:B------:R-:W-:Y:S01]  /*0f70*/  HADD2 R39, R36, -1056, -1056 ;  /* 0xe420e42024277430 */ /* 0x000fe20000000000 */
[----:B------:R-:W-:Y:S01]  /*0f80*/  LOP3.LUT R48, R29, 0xf000f, RZ, 0xc0, !PT ;  /* 0x000f000f1d307812 */ /* 0x000fe200078ec0ff */
[----:B------:R-:W-:Y:S01]  /*0f90*/  HFMA2.MMA R11, R11, R21, R8 ;  /* 0x000000150b0b7235 */ /* 0x000fe20000000008 */
[----:B------:R-:W-:Y:S01]  /*0fa0*/  PRMT R3, R3, 0x5410, R4 ;  /* 0x0000541003037816 */ /* 0x000fe20000000004 */
[----:B------:R-:W-:Y:S01]  /*0fb0*/  HFMA2 R39, R39, R21, R20 ;  /* 0x0000001527277231 */ /* 0x000fe20000000014 */
[----:B0-----:R-:W-:-:S02]  /*0fc0*/  PRMT R5, R5, 0x5410, R6 ;  /* 0x0000541005057816 */ /* 0x001fc40000000006 */
[----:B----4-:R-:W-:Y:S02]  /*0fd0*/  LOP3.LUT R9, R12, 0x3f003f, RZ, 0xc0, !PT ;  /* 0x003f003f0c097812 */ /* 0x010fe400078ec0ff */
        /* <DEDUP_REMOVED lines=8> */
[----:B--2---:R-:W-:Y:S01]  /*1060*/  SHF.R.U32.HI R44, RZ, 0x8, R16 ;  /* 0x00000008ff2c7819 */ /* 0x004fe20000011610 */
[----:B------:R-:W-:Y:S01]  /*1070*/  HADD2 R10, R35, -1056, -1056 ;  /* 0xe420e420230a7430 */ /* 0x000fe20000000000 */
[----:B------:R-:W-:Y:S01]  /*1080*/  LOP3.LUT R35, R15, 0x3f003f, RZ, 0xc0, !PT ;  /* 0x003f003f0f237812 */ /* 0x000fe200078ec0ff */
[----:B------:R-:W-:Y:S01]  /*1090*/  HFMA2 R20, R9, R22, R38 ;  /* 0x0000001609147231 */ /* 0x000fe20000000026 */
[----:B------:R-:W-:Y:S01]  /*10a0*/  SHF.R.U32.HI R9, RZ, 0x6, R12 ;  /* 0x00000006ff097819 */ /* 0x000fe2000001160c */
[-C--:B------:R-:W-:Y:S01]  /*10b0*/  HFMA2.MMA R8, R8, R22.reuse, R37 ;  /* 0x0000001608087235 */ /* 0x080fe20000000025 */
[----:B------:R-:W-:Y:S01]  /*10c0*/  LOP3.LUT R35, R35, 0x64006400, RZ, 0xfc, !PT ;  /* 0x6400640023237812 */ /* 0x000fe200078efcff */
[----:B------:R-:W-:Y:S01]  /*10d0*/  HFMA2.MMA R21, R10, R22, R11 ;  /* 0x000000160a157235 */ /* 0x000fe2000000000b */
[----:B------:R-:W-:-:S02]  /*10e0*/  SHF.R.U32.HI R10, RZ, 0x6, R13 ;  /* 0x00000006ff0a7819 */ /* 0x000fc4000001160d */
[----:B------:R-:W-:Y:S01]  /*10f0*/  SHF.R.U32.HI R11, RZ, 0x6, R14 ;  /* 0x00000006ff0b7819 */ /* 0x000fe2000001160e */
[----:B------:R-:W-:Y:S01]  /*1100*/  HADD2 R38, R35, -1056, -1056 ;  /* 0xe420e42023267430 */ /* 0x000fe20000000000 */
[----:B------:R-:W-:Y:S02]  /*1110*/  LOP3.LUT R10, R10, 0x3f003f, RZ, 0xc0, !PT ;  /* 0x003f003f0a0a7812 */ /* 0x000fe400078ec0ff */
[----:B------:R-:W-:Y:S01]  /*1120*/  LOP3.LUT R9, R9, 0x3f003f, RZ, 0xc0, !PT ;  /* 0x003f003f09097812 */ /* 0x000fe200078ec0ff */
[----:B------:R-:W-:Y:S01]  /*1130*/  HFMA2 R39, R38, R22, R39 ;  /* 0x0000001626277231 */ /* 0x000fe20000000027 */
        /* <DEDUP_REMOVED lines=10> */
[----:B------:R-:W-:Y:S01]  /*11e0*/  HFMA2 R20, R35, R23, R20 ;  /* 0x0000001723147231 */ /* 0x000fe20000000014 */
[----:B------:R-:W-:Y:S01]  /*11f0*/  SHF.R.U32.HI R14, RZ, 0xc, R14 ;  /* 0x0000000cff0e7819 */ /* 0x000fe2000001160e */
[-C--:B------:R-:W-:Y:S01]  /*1200*/  HFMA2.MMA R22, R9, R23.reuse, R8 ;  /* 0x0000001709167235 */ /* 0x080fe20000000008 */
[----:B------:R-:W-:Y:S01]  /*1210*/  LOP3.LUT R35, R18, 0x3f003f, RZ, 0xc0, !PT ;  /* 0x003f003f12237812 */ /* 0x000fe200078ec0ff */
[----:B------:R-:W-:Y:S01]  /*1220*/  HFMA2.MMA R21, R10, R23, R21 ;  /* 0x000000170a157235 */ /* 0x000fe20000000015 */
[----:B------:R-:W-:Y:S01]  /*1230*/  HADD2 R36, R36, -1056, -1056 ;  /* 0xe420e42024247430 */ /* 0x000fe20000000000 */
[----:B------:R-:W0:Y:S01]  /*1240*/  LDS.128 R8, [UR4+0x10] ;  /* 0x00001004ff087984 */ /* 0x000e220008000c00 */
[----:B------:R-:W-:-:S02]  /*1250*/  SHF.R.U32.HI R41, RZ, 0xa, R16 ;  /* 0x0000000aff297819 */ /* 0x000fc40000011610 */
[----:B------:R-:W-:Y:S01]  /*1260*/  HFMA2 R23, R36, R23, R39 ;  /* 0x0000001724177231 */ /* 0x000fe20000000027 */
[----:B------:R-:W-:Y:S02]  /*1270*/  SHF.R.U32.HI R16, RZ, 0x6, R16 ;  /* 0x00000006ff107819 */ /* 0x000fe40000011610 */
[--C-:B------:R-:W-:Y:S02]  /*1280*/  SHF.R.U32.HI R43, RZ, 0x8, R18.reuse ;  /* 0x00000008ff2b7819 */ /* 0x100fe40000011612 */
[--C-:B------:R-:W-:Y:S02]  /*1290*/  SHF.R.U32.HI R39, RZ, 0xa, R18.reuse ;  /* 0x0000000aff277819 */ /* 0x100fe40000011612 */
[----:B------:R-:W-:Y:S02]  /*12a0*/  LOP3.LUT R37, R37, 0x64006400, RZ, 0xfc, !PT ;  /* 0x6400640025257812 */ /* 0x000fe400078efcff */
[----:B------:R-:W-:Y:S02]  /*12b0*/  SHF.R.U32.HI R18, RZ, 0x6, R18 ;  /* 0x00000006ff127819 */ /* 0x000fe40000011612 */
[----:B------:R-:W-:Y:S01]  /*12c0*/  LOP3.LUT R14, R14, 0xf000f, RZ, 0xc0, !PT ;  /* 0x000f000f0e0e7812 */ /* 0x000fe200078ec0ff */
[----:B------:R-:W-:Y:S01]  /*12d0*/  HADD2 R37, R37, -1056, -1056 ;  /* 0xe420e42025257430 */ /* 0x000fe20000000000 */
[----:B------:R-:W-:-:S02]  /*12e0*/  LOP3.LUT R35, R35, 0x64006400, RZ, 0xfc, !PT ;  /* 0x6400640023237812 */ /* 0x000fc400078efcff */
[--C-:B------:R-:W-:Y:S02]  /*12f0*/  SHF.R.U32.HI R46, RZ, 0x8, R17.reuse ;  /* 0x00000008ff2e7819 */ /* 0x100fe40000011611 */
[----:B------:R-:W-:Y:S02]  /*1300*/  SHF.R.U32.HI R38, RZ, 0xa, R17 ;  /* 0x0000000aff267819 */ /* 0x000fe40000011611 */
[----:B------:R-:W-:Y:S02]  /*1310*/  LOP3.LUT R31, R17, 0x3f003f, RZ, 0xc0, !PT ;  /* 0x003f003f111f7812 */ /* 0x000fe400078ec0ff */
[--C-:B------:R-:W-:Y:S02]  /*1320*/  SHF.R.U32.HI R42, RZ, 0x8, R19.reuse ;  /* 0x00000008ff2a7819 */ /* 0x100fe40000011613 */
[----:B------:R-:W-:Y:S02]  /*1330*/  SHF.R.U32.HI R40, RZ, 0xa, R19 ;  /* 0x0000000aff287819 */ /* 0x000fe40000011613 */
[----:B------:R-:W-:-:S02]  /*1340*/  LOP3.LUT R36, R19, 0x3f003f, RZ, 0xc0, !PT ;  /* 0x003f003f13247812 */ /* 0x000fc400078ec0ff */
[----:B------:R-:W-:Y:S02]  /*1350*/  SHF.R.U32.HI R17, RZ, 0x6, R17 ;  /* 0x00000006ff117819 */ /* 0x000fe40000011611 */
[----:B------:R-:W-:Y:S02]  /*1360*/  SHF.R.U32.HI R19, RZ, 0x6, R19 ;  /* 0x00000006ff137819 */ /* 0x000fe40000011613 */
[----:B------:R-:W-:Y:S02]  /*1370*/  SHF.R.U32.HI R13, RZ, 0xc, R13 ;  /* 0x0000000cff0d7819 */ /* 0x000fe4000001160d */
[----:B------:R-:W-:Y:S02]  /*1380*/  LOP3.LUT R16, R16, 0x3f003f, RZ, 0xc0, !PT ;  /* 0x003f003f10107812 */ /* 0x000fe400078ec0ff */
[----:B------:R-:W-:Y:S01]  /*1390*/  LOP3.LUT R39, R14, 0x300030, R39, 0xf8, !PT ;  /* 0x003000300e277812 */ /* 0x000fe200078ef827 */
[----:B------:R-:W-:Y:S01]  /*13a0*/  HADD2 R14, R35, -1056, -1056 ;  /* 0xe420e420230e7430 */ /* 0x000fe20000000000 */
[----:B------:R-:W-:Y:S01]  /*13b0*/  LOP3.LUT R18, R18, 0x3f003f, RZ, 0xc0, !PT ;  /* 0x003f003f12127812 */ /* 0x000fe200078ec0ff */
[----:B0-----:R-:W-:Y:S01]  /*13c0*/  HFMA2.MMA R22, R37, R8, R22 ;  /* 0x0000000825167235 */ /* 0x001fe20000000016 */
[----:B------:R-:W-:-:S02]  /*13d0*/  LOP3.LUT R31, R31, 0x64006400, RZ, 0xfc, !PT ;  /* 0x640064001f1f7812 */ /* 0x000fc400078efcff */
[----:B------:R-:W-:Y:S01]  /*13e0*/  LOP3.LUT R36, R36, 0x64006400, RZ, 0xfc, !PT ;  /* 0x6400640024247812 */ /* 0x000fe200078efcff */
[----:B------:R-:W-:Y:S01]  /*13f0*/  HFMA2.MMA R21, R14, R8, R21 ;  /* 0x000000080e157235 */ /* 0x000fe20000000015 */
        /* <DEDUP_REMOVED lines=9> */
[----:B------:R-:W-:Y:S02]  /*1490*/  SHF.R.U32.HI R12, RZ, 0xc, R12 ;  /* 0x0000000cff0c7819 */ /* 0x000fe4000001160c */
[----:B------:R-:W-:Y:S01]  /*14a0*/  LOP3.LUT R17, R17, 0x64006400, RZ, 0xfc, !PT ;  /* 0x6400640011117812 */ /* 0x000fe200078efcff */
[----:B------:R-:W-:Y:S01]  /*14b0*/  HADD2 R18, R18, -1056, -1056 ;  /* 0xe420e42012127430 */ /* 0x000fe20000000000 */
[----:B------:R-:W-:Y:S02]  /*14c0*/  LOP3.LUT R19, R19, 0x64006400, RZ, 0xfc, !PT ;  /* 0x6400640013137812 */ /* 0x000fe400078efcff */
[----:B------:R-:W-:Y:S01]  /*14d0*/  LOP3.LUT R28, R45, 0x300030, R44, 0xf8, !PT ;  /* 0x003000302d1c7812 */ /* 0x000fe200078ef82c */
[----:B------:R-:W-:Y:S01]  /*14e0*/  HADD2 R17, R17, -1056, -1056 ;  /* 0xe420e42011117430 */ /* 0x000fe20000000000 */
[----:B------:R-:W-:Y:S01]  /*14f0*/  LOP3.LUT R38, R13, 0x300030, R38, 0xf8, !PT ;  /* 0x003000300d267812 */ /* 0x000fe200078ef826 */
[----:B------:R-:W-:Y:S01]  /*1500*/  HADD2 R13, R16, -1056, -1056 ;  /* 0xe420e420100d7430 */ /* 0x000fe20000000000 */
[----:B------:R-:W-:Y:S01]  /*1510*/  LOP3.LUT R44, R12, 0xf000f, RZ, 0xc0, !PT ;  /* 0x000f000f0c2c7812 */ /* 0x000fe200078ec0ff */
[----:B------:R-:W-:Y:S01]  /*1520*/  HADD2 R8, R19, -1056, -1056 ;  /* 0xe420e42013087430 */ /* 0x000fe20000000000 */
[----:B------:R-:W-:Y:S01]  /*1530*/  LOP3.LUT R12, R48, 0x300030, R43, 0xf8, !PT ;  /* 0x00300030300c7812 */ /* 0x000fe200078ef82b */
[-C--:B------:R-:W-:Y:S01]  /*1540*/  HFMA2 R20, R17, R9.reuse, R20 ;  /* 0x0000000911147231 */ /* 0x080fe20000000014 */
[----:B------:R-:W-:Y:S01]  /*1550*/  LOP3.LUT R28, R28, 0x64006400, RZ, 0xfc, !PT ;  /* 0x640064001c1c7812 */ /* 0x000fe200078efcff */
[-C--:B------:R-:W-:Y:S01]  /*1560*/  HFMA2.MMA R22, R13, R9.reuse, R22 ;  /* 0x000000090d167235 */ /* 0x080fe20000000016 */
[----:B------:R-:W-:Y:S01]  /*1570*/  LOP3.LUT R12, R12, 0x64006400, RZ, 0xfc, !PT ;  /* 0x640064000c0c7812 */ /* 0x000fe200078efcff */
[----:B------:R-:W-:Y:S01]  /*1580*/  HFMA2.MMA R21, R18, R9, R21 ;  /* 0x0000000912157235 */ /* 0x000fe20000000015 */
[----:B------:R-:W-:Y:S01]  /*1590*/  LOP3.LUT R41, R44, 0x300030, R41, 0xf8, !PT ;  /* 0x003000302c297812 */ /* 0x000fe200078ef829 */
[----:B------:R-:W-:Y:S01]  /*15a0*/  HFMA2 R23, R8, R9, R23 ;  /* 0x0000000908177231 */ /* 0x000fe20000000017 */
[----:B------:R-:W-:Y:S01]  /*15b0*/  SHF.R.U32.HI R15, RZ, 0xc, R15 ;  /* 0x0000000cff0f7819 */ /* 0x000fe2000001160f */
[----:B------:R-:W-:Y:S01]  /*15c0*/  HADD2 R9, R28, -1056, -1056 ;  /* 0xe420e4201c097430 */ /* 0x000fe20000000000 */
[----:B------:R-:W-:Y:S01]  /*15d0*/  LOP3.LUT R45, R30, 0xf000f, RZ, 0xc0, !PT ;  /* 0x000f000f1e2d7812 */ /* 0x000fe200078ec0ff */
[----:B------:R-:W-:Y:S01]  /*15e0*/  HADD2 R12, R12, -1056, -1056 ;  /* 0xe420e4200c0c7430 */ /* 0x000fe20000000000 */
[----:B------:R-:W-:-:S02]  /*15f0*/  LOP3.LUT R29, R47, 0x300030, R46, 0xf8, !PT ;  /* 0x003000302f1d7812 */ /* 0x000fc400078ef82e */
[----:B------:R-:W-:Y:S01]  /*1600*/  LOP3.LUT R41, R41, 0x64006400, RZ, 0xfc, !PT ;  /* 0x6400640029297812 */ /* 0x000fe200078efcff */
[-C--:B------:R-:W-:Y:S01]  /*1610*/  HFMA2.MMA R22, R9, R10.reuse, R22 ;  /* 0x0000000a09167235 */ /* 0x080fe20000000016 */
[----:B------:R-:W-:Y:S01]  /*1620*/  LOP3.LUT R30, R45, 0x300030, R42, 0xf8, !PT ;  /* 0x003000302d1e7812 */ /* 0x000fe200078ef82a */
[----:B------:R-:W-:Y:S01]  /*1630*/  HFMA2.MMA R21, R12, R10, R21 ;  /* 0x0000000a0c157235 */ /* 0x000fe20000000015 */
[----:B------:R-:W-:Y:S01]  /*1640*/  LOP3.LUT R15, R15, 0xf000f, RZ, 0xc0, !PT ;  /* 0x000f000f0f0f7812 */ /* 0x000fe200078ec0ff */
[----:B------:R-:W-:Y:S01]  /*1650*/  HADD2 R41, R41, -1056, -1056 ;  /* 0xe420e42029297430 */ /* 0x000fe20000000000 */
[----:B------:R-:W-:Y:S02]  /*1660*/  LOP3.LUT R39, R39, 0x64006400, RZ, 0xfc, !PT ;  /* 0x6400640027277812 */ /* 0x000fe400078efcff */
[----:B------:R-:W-:Y:S02]  /*1670*/  LOP3.LUT R29, R29, 0x64006400, RZ, 0xfc, !PT ;  /* 0x640064001d1d7812 */ /* 0x000fe400078efcff */
[----:B------:R-:W-:Y:S01]  /*1680*/  LOP3.LUT R40, R15, 0x300030, R40, 0xf8, !PT ;  /* 0x003000300f287812 */ /* 0x000fe200078ef828 */
[----:B------:R-:W-:Y:S01]  /*1690*/  HADD2 R8, R39, -1056, -1056 ;  /* 0xe420e42027087430 */ /* 0x000fe20000000000 */
[----:B------:R-:W-:Y:S01]  /*16a0*/  LOP3.LUT R30, R30, 0x64006400, RZ, 0xfc, !PT ;  /* 0x640064001e1e7812 */ /* 0x000fe200078efcff */
[----:B------:R-:W-:Y:S01]  /*16b0*/  HADD2 R29, R29, -1056, -1056 ;  /* 0xe420e4201d1d7430 */ /* 0x000fe20000000000 */
[----:B------:R-:W-:Y:S01]  /*16c0*/  LOP3.LUT R38, R38, 0x64006400, RZ, 0xfc, !PT ;  /* 0x6400640026267812 */ /* 0x000fe200078efcff */
[-C--:B------:R-:W-:Y:S01]  /*16d0*/  HFMA2.MMA R22, R41, R11.reuse, R22 ;  /* 0x0000000b29167235 */ /* 0x080fe20000000016 */
[----:B------:R-:W-:Y:S01]  /*16e0*/  LOP3.LUT R40, R40, 0x64006400, RZ, 0xfc, !PT ;  /* 0x6400640028287812 */ /* 0x000fe200078efcff */
[----:B------:R-:W-:Y:S01]  /*16f0*/  HADD2 R30, R30, -1056, -1056 ;  /* 0xe420e4201e1e7430 */ /* 0x000fe20000000000 */
[----:B------:R-:W-:Y:S01]  /*1700*/  HFMA2.MMA R21, R8, R11, R21 ;  /* 0x0000000b08157235 */ /* 0x000fe20000000015 */
[----:B------:R-:W-:-:S02]  /*1710*/  HFMA2 R20, R29, R10, R20 ;  /* 0x0000000a1d147231 */ /* 0x000fc40000000014 */
[----:B------:R-:W-:Y:S02]  /*1720*/  HADD2 R9, R38, -1056, -1056 ;  /* 0xe420e42026097430 */ /* 0x000fe40000000000 */
[----:B------:R-:W-:Y:S02]  /*1730*/  HFMA2 R23, R30, R10, R23 ;  /* 0x0000000a1e177231 */ /* 0x000fe40000000017 */
        /* <DEDUP_REMOVED lines=11> */
.L_x_3471:
[----:B------:R-:W-:Y:S05]  /*17f0*/  @P2 BRA `(.L_x_3472) ;  /* 0x0000000800e02947 */ /* 0x000fea0003800000 */
[----:B-----5:R-:W-:Y:S01]  /*1800*/  IMAD R9, R24, 0xc, RZ ;  /* 0x0000000c18097824 */ /* 0x020fe200078e02ff */
[----:B------:R-:W1:Y:S01]  /*1810*/  LDS.128 R20, [UR4+0x20] ;  /* 0x00002004ff147984 */ /* 0x000e620008000c00 */
[----:B------:R-:W-:-:S04]  /*1820*/  IMAD.WIDE.U32 R36, R2, 0xc, R26 ;  /* 0x0000000c02247825 */ /* 0x000fc800078e001a */
[----:B------:R-:W-:-:S05]  /*1830*/  IMAD.IADD R37, R37, 0x1, R9 ;  /* 0x0000000125257824 */ /* 0x000fca00078e0209 */
[----:B------:R-:W3:Y:S01]  /*1840*/  LDG.E.128.CONSTANT R8, desc[UR6][R36.64] ;  /* 0x0000000624087981 */ /* 0x000ee2000c1e9d00 */
[----:B------:R-:W-:-:S05]  /*1850*/  IMAD.WIDE R38, R2, 0x4, R36 ;  /* 0x0000000402267825 */ /* 0x000fca00078e0224 */
[----:B------:R4:W2:Y:S01]  /*1860*/  LDG.E.128.CONSTANT R12, desc[UR6][R38.64] ;  /* 0x00000006260c7981 */ /* 0x0008a2000c1e9d00 */
[----:B------:R-:W-:-:S06]  /*1870*/  IMAD.WIDE R16, R2, 0x4, R38 ;  /* 0x0000000402107825 */ /* 0x000fcc00078e0226 */
[----:B------:R-:W2:Y:S01]  /*1880*/  LDG.E.128.CONSTANT R16, desc[UR6][R16.64] ;  /* 0x0000000610107981 */ /* 0x000ea2000c1e9d00 */
[----:B------:R-:W-:Y:S02]  /*1890*/  PRMT R3, R3, 0x5410, R4 ;  /* 0x0000541003037816 */ /* 0x000fe40000000004 */
[----:B0-----:R-:W-:Y:S02]  /*18a0*/  PRMT R5, R5, 0x5410, R6 ;  /* 0x0000541005057816 */ /* 0x001fe40000000006 */
[----:B---3--:R-:W-:Y:S02]  /*18b0*/  LOP3.LUT R35, R8, 0x3f003f, RZ, 0xc0, !PT ;  /* 0x003f003f08237812 */ /* 0x008fe400078ec0ff */
[--C-:B------:R-:W-:Y:S02]  /*18c0*/  SHF.R.U32.HI R31, RZ, 0xc, R8.reuse ;  /* 0x0000000cff1f7819 */ /* 0x100fe40000011608 */
[----:B------:R-:W-:Y:S02]  /*18d0*/  SHF.R.U32.HI R8, RZ, 0x6, R8 ;  /* 0x00000006ff087819 */ /* 0x000fe40000011608 */
[----:B------:R-:W-:-:S02]  /*18e0*/  LOP3.LUT R37, R11, 0x3f003f, RZ, 0xc0, !PT ;  /* 0x003f003f0b257812 */ /* 0x000fc400078ec0ff */
[----:B------:R-:W-:Y:S02]  /*18f0*/  LOP3.LUT R35, R35, 0x64006400, RZ, 0xfc, !PT ;  /* 0x6400640023237812 */ /* 0x000fe400078efcff */
[----:B------:R-:W-:Y:S02]  /*1900*/  LOP3.LUT R40, R9, 0x3f003f, RZ, 0xc0, !PT ;  /* 0x003f003f09287812 */ /* 0x000fe400078ec0ff */
[--C-:B------:R-:W-:Y:S01]  /*1910*/  SHF.R.U32.HI R28, RZ, 0xc, R9.reuse ;  /* 0x0000000cff1c7819 */ /* 0x100fe20000011609 */
[----:B------:R-:W-:Y:S01]  /*1920*/  HADD2 R35, R35, -1056, -1056 ;  /* 0xe420e42023237430 */ /* 0x000fe20000000000 */
[----:B------:R-:W-:Y:S02]  /*1930*/  LOP3.LUT R8, R8, 0x3f003f, RZ, 0xc0, !PT ;  /* 0x003f003f08087812 */ /* 0x000fe400078ec0ff */
[----:B------:R-:W-:Y:S02]  /*1940*/  SHF.R.U32.HI R9, RZ, 0x6, R9 ;  /* 0x00000006ff097819 */ /* 0x000fe40000011609 */
[----:B------:R-:W-:-:S02]  /*1950*/  LOP3.LUT R36, R10, 0x3f003f, RZ, 0xc0, !PT ;  /* 0x003f003f0a247812 */ /* 0x000fc400078ec0ff */
[----:B------:R-:W-:Y:S02]  /*1960*/  LOP3.LUT R37, R37, 0x64006400, RZ, 0xfc, !PT ;  /* 0x6400640025257812 */ /* 0x000fe400078efcff */
[----:B------:R-:W-:Y:S02]  /*1970*/  LOP3.LUT R8, R8, 0x64006400, RZ, 0xfc, !PT ;  /* 0x6400640008087812 */ /* 0x000fe400078efcff */
[----:B------:R-:W-:Y:S01]  /*1980*/  LOP3.LUT R9, R9, 0x3f003f, RZ, 0xc0, !PT ;  /* 0x003f003f09097812 */ /* 0x000fe200078ec0ff */
[----:B------:R-:W-:Y:S01]  /*1990*/  HADD2 R43, R37, -1056, -1056 ;  /* 0xe420e420252b7430 */ /* 0x000fe20000000000 */
[--C-:B------:R-:W-:Y:S01]  /*19a0*/  SHF.R.U32.HI R29, RZ, 0xc, R10.reuse ;  /* 0x0000000cff1d7819 */ /* 0x100fe2000001160a */
[----:B------:R-:W-:Y:S01]  /*19b0*/  HADD2 R37, R8, -1056, -1056 ;  /* 0xe420e42008257430 */ /* 0x000fe20000000000 */
[----:B------:R-:W-:Y:S01]  /*19c0*/  LOP3.LUT R40, R40, 0x64006400, RZ, 0xfc, !PT ;  /* 0x6400640028287812 */ /* 0x000fe200078efcff */
[----:B-1----:R-:W-:Y:S01]  /*19d0*/  HFMA2.MMA R8, R35, R20, RZ ;  /* 0x0000001423087235 */ /* 0x002fe200000000ff */
[----:B------:R-:W-:-:S02]  /*19e0*/  SHF.R.U32.HI R10, RZ, 0x6, R10 ;  /* 0x00000006ff0a7819 */ /* 0x000fc4000001160a */
[----:B------:R-:W-:Y:S01]  /*19f0*/  LOP3.LUT R36, R36, 0x64006400, RZ, 0xfc, !PT ;  /* 0x6400640024247812 */ /* 0x000fe200078efcff */
[----:B----4-:R-:W-:Y:S01]  /*1a00*/  HADD2 R39, R40, -1056, -1056 ;  /* 0xe420e42028277430 */ /* 0x010fe20000000000 */
[----:B------:R-:W-:Y:S02]  /*1a10*/  LOP3.LUT R9, R9, 0x64006400, RZ, 0xfc, !PT ;  /* 0x6400640009097812 */ /* 0x000fe400078efcff */
[----:B------:R-:W-:Y:S01]  /*1a20*/  LOP3.LUT R10, R10, 0x3f003f, RZ, 0xc0, !PT ;  /* 0x003f003f0a0a7812 */ /* 0x000fe200078ec0ff */
[----:B------:R-:W-:Y:S01]  /*1a30*/  HADD2 R41, R36, -1056, -1056 ;  /* 0xe420e42024297430 */ /* 0x000fe20000000000 */
[--C-:B------:R-:W-:Y:S01]  /*1a40*/  SHF.R.U32.HI R30, RZ, 0xc, R11.reuse ;  /* 0x0000000cff1e7819 */ /* 0x100fe2000001160b */
[----:B------:R-:W-:Y:S01]  /*1a50*/  HADD2 R40, R9, -1056, -1056 ;  /* 0xe420e42009287430 */ /* 0x000fe20000000000 */
[----:B------:R-:W-:Y:S01]  /*1a60*/  SHF.R.U32.HI R11, RZ, 0x6, R11 ;  /* 0x00000006ff0b7819 */ /* 0x000fe2000001160b */
[-C--:B------:R-:W-:Y:S01]  /*1a70*/  HFMA2 R9, R39, R20.reuse, RZ.H0_H0 ;  /* 0x0000001427097231 */ /* 0x080fe200000400ff */
[----:B------:R-:W-:Y:S01]  /*1a80*/  LOP3.LUT R10, R10, 0x64006400, RZ, 0xfc, !PT ;  /* 0x640064000a0a7812 */ /* 0x000fe200078efcff */
[----:B------:R-:W-:Y:S01]  /*1a90*/  HFMA2.MMA R38, R41, R20, RZ ;  /* 0x0000001429267235 */ /* 0x000fe200000000ff */
[----:B------:R-:W-:Y:S01]  /*1aa0*/  LOP3.LUT R35, R11, 0x3f003f, RZ, 0xc0, !PT ;  /* 0x003f003f0b237812 */ /* 0x000fe200078ec0ff */
[----:B------:R-:W-:Y:S01]  /*1ab0*/  HFMA2.MMA R36, R37, R21, R8 ;  /* 0x0000001525247235 */ /* 0x000fe20000000008 */
[----:B------:R-:W-:Y:S01]  /*1ac0*/  HFMA2 R37, R40, R21, R9 ;  /* 0x0000001528257231 */ /* 0x000fe20000000009 */
[----:B--2---:R-:W-:Y:S01]  /*1ad0*/  LOP3.LUT R11, R14, 0x3f003f, RZ, 0xc0, !PT ;  /* 0x003f003f0e0b7812 */ /* 0x004fe200078ec0ff */
[----:B------:R-:W-:Y:S01]  /*1ae0*/  HADD2 R39, R10, -1056, -1056 ;  /* 0xe420e4200a277430 */ /* 0x000fe20000000000 */
[----:B------:R-:W-:Y:S01]  /*1af0*/  LOP3.LUT R9, R13, 0x3f003f, RZ, 0xc0, !PT ;  /* 0x003f003f0d097812 */ /* 0x000fe200078ec0ff */
[----:B------:R-:W-:Y:S01]  /*1b00*/  HFMA2 R20, R43, R20, RZ.H0_H0 ;  /* 0x000000142b147231 */ /* 0x000fe200000400ff */
[----:B------:R-:W-:-:S02]  /*1b10*/  LOP3.LUT R8, R12, 0x3f003f, RZ, 0xc0, !PT ;  /* 0x003f003f0c087812 */ /* 0x000fc400078ec0ff */
        /* <DEDUP_REMOVED lines=11> */
[----:B------:R-:W-:Y:S01]  /*1bd0*/  SHF.R.U32.HI R41, RZ, 0xa, R16 ;  /* 0x0000000aff297819 */ /* 0x000fe20000011610 */
[----:B------:R-:W-:Y:S01]  /*1be0*/  HFMA2 R39, R39, R21, R20 ;  /* 0x0000001527277231 */ /* 0x000fe20000000014 */
[-C--:B------:R-:W-:Y:S01]  /*1bf0*/  HFMA2.MMA R21, R11, R22.reuse, R38 ;  /* 0x000000160b157235 */ /* 0x080fe20000000026 */
[----:B------:R-:W-:Y:S01]  /*1c00*/  HFMA2 R20, R10, R22, R37 ;  /* 0x000000160a147231 */ /* 0x000fe20000000025 */
[----:B------:R-:W-:Y:S01]  /*1c10*/  SHF.R.U32.HI R10, RZ, 0x6, R13 ;  /* 0x00000006ff0a7819 */ /* 0x000fe2000001160d */
[----:B------:R-:W-:Y:S01]  /*1c20*/  HFMA2.MMA R8, R35, R22, R36 ;  /* 0x0000001623087235 */ /* 0x000fe20000000024 */
        /* <DEDUP_REMOVED lines=11> */
[----:B------:R-:W-:Y:S01]  /*1ce0*/  SHF.R.U32.HI R36, RZ, 0x6, R15 ;  /* 0x00000006ff247819 */ /* 0x000fe2000001160f */
        /* <DEDUP_REMOVED lines=9> */
[----:B------:R-:W-:Y:S01]  /*1d80*/  HFMA2 R20, R35, R23, R20 ;  /* 0x0000001723147231 */ /* 0x000fe20000000014 */
[----:B------:R-:W0:Y:S01]  /*1d90*/  LDS.128 R8, [UR4+0x30] ;  /* 0x00003004ff087984 */ /* 0x000e220008000c00 */
[----:B------:R-:W-:Y:S01]  /*1da0*/  LOP3.LUT R35, R18, 0x3f003f, RZ, 0xc0, !PT ;  /* 0x003f003f12237812 */ /* 0x000fe200078ec0ff */
[----:B------:R-:W-:Y:S01]  /*1db0*/  HADD2 R36, R36, -1056, -1056 ;  /* 0xe420e42024247430 */ /* 0x000fe20000000000 */
[----:B------:R-:W-:-:S02]  /*1dc0*/  SHF.R.U32.HI R16, RZ, 0x6, R16 ;  /* 0x00000006ff107819 */ /* 0x000fc40000011610 */
[--C-:B------:R-:W-:Y:S01]  /*1dd0*/  SHF.R.U32.HI R43, RZ, 0x8, R18.reuse ;  /* 0x00000008ff2b7819 */ /* 0x100fe20000011612 */
[----:B------:R-:W-:Y:S01]  /*1de0*/  HFMA2 R23, R36, R23, R39 ;  /* 0x0000001724177231 */ /* 0x000fe20000000027 */
[--C-:B------:R-:W-:Y:S02]  /*1df0*/  SHF.R.U32.HI R39, RZ, 0xa, R18.reuse ;  /* 0x0000000aff277819 */ /* 0x100fe40000011612 */
[----:B------:R-:W-:Y:S02]  /*1e00*/  LOP3.LUT R37, R37, 0x64006400, RZ, 0xfc, !PT ;  /* 0x6400640025257812 */ /* 0x000fe400078efcff */
[----:B------:R-:W-:Y:S02]  /*1e10*/  LOP3.LUT R45, R31, 0xf000f, RZ, 0xc0, !PT ;  /* 0x000f000f1f2d7812 */ /* 0x000fe400078ec0ff */
[----:B------:R-:W-:Y:S01]  /*1e20*/  SHF.R.U32.HI R18, RZ, 0x6, R18 ;  /* 0x00000006ff127819 */ /* 0x000fe20000011612 */
[----:B------:R-:W-:Y:S01]  /*1e30*/  HADD2 R37, R37, -1056, -1056 ;  /* 0xe420e42025257430 */ /* 0x000fe20000000000 */
[----:B------:R-:W-:-:S02]  /*1e40*/  LOP3.LUT R14, R14, 0xf000f, RZ, 0xc0, !PT ;  /* 0x000f000f0e0e7812 */ /* 0x000fc400078ec0ff */
[----:B------:R-:W-:Y:S02]  /*1e50*/  LOP3.LUT R35, R35, 0x64006400, RZ, 0xfc, !PT ;  /* 0x6400640023237812 */ /* 0x000fe400078efcff */
[--C-:B------:R-:W-:Y:S02]  /*1e60*/  SHF.R.U32.HI R46, RZ, 0x8, R17.reuse ;  /* 0x00000008ff2e7819 */ /* 0x100fe40000011611 */
[----:B------:R-:W-:Y:S02]  /*1e70*/  SHF.R.U32.HI R38, RZ, 0xa, R17 ;  /* 0x0000000aff267819 */ /* 0x000fe40000011611 */
[----:B------:R-:W-:Y:S02]  /*1e80*/  LOP3.LUT R31, R17, 0x3f003f, RZ, 0xc0, !PT ;  /* 0x003f003f111f7812 */ /* 0x000fe400078ec0ff */
[--C-:B------:R-:W-:Y:S02]  /*1e90*/  SHF.R.U32.HI R42, RZ, 0x8, R19.reuse ;  /* 0x00000008ff2a7819 */ /* 0x100fe40000011613 */
[----:B------:R-:W-:-:S02]  /*1ea0*/  SHF.R.U32.HI R40, RZ, 0xa, R19 ;  /* 0x0000000aff287819 */ /* 0x000fc40000011613 */
[----:B------:R-:W-:Y:S02]  /*1eb0*/  LOP3.LUT R36, R19, 0x3f003f, RZ, 0xc0, !PT ;  /* 0x003f003f13247812 */ /* 0x000fe400078ec0ff */
        /* <DEDUP_REMOVED lines=24> */
[----:B------:R-:W-:Y:S02]  /*2040*/  LOP3.LUT R17, R17, 0x64006400, RZ, 0xfc, !PT ;  /* 0x6400640011117812 */ /* 0x000fe400078efcff */
[----:B------:R-:W-:Y:S01]  /*2050*/  LOP3.LUT R19, R19, 0x64006400, RZ, 0xfc, !PT ;  /* 0x6400640013137812 */ /* 0x000fe200078efcff */
[-C--:B------:R-:W-:Y:S01]  /*2060*/  HFMA2.MMA R21, R18, R9.reuse, R21 ;  /* 0x0000000912157235 */ /* 0x080fe20000000015 */
        /* <DEDUP_REMOVED lines=9> */
[----:B------:R-:W-:Y:S01]  /*2100*/  HFMA2.MMA R22, R13, R9, R22 ;  /* 0x000000090d167235 */ /* 0x000fe20000000016 */
[----:B------:R-:W-:Y:S01]  /*2110*/  LOP3.LUT R12, R12, 0x64006400, RZ, 0xfc, !PT ;  /* 0x640064000c0c7812 */ /* 0x000fe200078efcff */
[----:B------:R-:W-:Y:S01]  /*2120*/  HFMA2 R23, R8, R9, R23 ;  /* 0x0000000908177231 */ /* 0x000fe20000000017 */
[----:B------:R-:W-:Y:S01]  /*2130*/  LOP3.LUT R41, R44, 0x300030, R41, 0xf8, !PT ;  /* 0x003000302c297812 */ /* 0x000fe200078ef829 */
[----:B------:R-:W-:Y:S01]  /*2140*/  HADD2 R9, R28, -1056, -1056 ;  /* 0xe420e4201c097430 */ /* 0x000fe20000000000 */
[----:B------:R-:W-:Y:S01]  /*2150*/  SHF.R.U32.HI R15, RZ, 0xc, R15 ;  /* 0x0000000cff0f7819 */ /* 0x000fe2000001160f */
[----:B------:R-:W-:Y:S01]  /*2160*/  HADD2 R12, R12, -1056, -1056 ;  /* 0xe420e4200c0c7430 */ /* 0x000fe20000000000 */
[----:B------:R-:W-:-:S02]  /*2170*/  LOP3.LUT R45, R30, 0xf000f, RZ, 0xc0, !PT ;  /* 0x000f000f1e2d7812 */ /* 0x000fc400078ec0ff */
[----:B------:R-:W-:Y:S01]  /*2180*/  LOP3.LUT R29, R47, 0x300030, R46, 0xf8, !PT ;  /* 0x003000302f1d7812 */ /* 0x000fe200078ef82e */
[-C--:B------:R-:W-:Y:S01]  /*2190*/  HFMA2.MMA R22, R9, R10.reuse, R22 ;  /* 0x0000000a09167235 */ /* 0x080fe20000000016 */
[----:B------:R-:W-:Y:S01]  /*21a0*/  LOP3.LUT R41, R41, 0x64006400, RZ, 0xfc, !PT ;  /* 0x6400640029297812 */ /* 0x000fe200078efcff */
[----:B------:R-:W-:Y:S01]  /*21b0*/  HFMA2.MMA R21, R12, R10, R21 ;  /* 0x0000000a0c157235 */ /* 0x000fe20000000015 */
[----:B------:R-:W-:Y:S02]  /*21c0*/  LOP3.LUT R30, R45, 0x300030, R42, 0xf8, !PT ;  /* 0x003000302d1e7812 */ /* 0x000fe400078ef82a */
[----:B------:R-:W-:Y:S01]  /*21d0*/  LOP3.LUT R15, R15, 0xf000f, RZ, 0xc0, !PT ;  /* 0x000f000f0f0f7812 */ /* 0x000fe200078ec0ff */
[----:B------:R-:W-:Y:S01]  /*21e0*/  HADD2 R41, R41, -1056, -1056 ;  /* 0xe420e42029297430 */ /* 0x000fe20000000000 */
[----:B------:R-:W-:Y:S02]  /*21f0*/  LOP3.LUT R39, R39, 0x64006400, RZ, 0xfc, !PT ;  /* 0x6400640027277812 */ /* 0x000fe400078efcff */
[----:B------:R-:W-:-:S02]  /*2200*/  LOP3.LUT R29, R29, 0x64006400, RZ, 0xfc, !PT ;  /* 0x640064001d1d7812 */ /* 0x000fc400078efcff */
        /* <DEDUP_REMOVED lines=9> */
[----:B------:R-:W-:Y:S02]  /*22a0*/  HFMA2 R20, R29, R10, R20 ;  /* 0x0000000a1d147231 */ /* 0x000fe40000000014 */
[----:B------:R-:W-:-:S02]  /*22b0*/  HADD2 R9, R38, -1056, -1056 ;  /* 0xe420e42026097430 */ /* 0x000fc40000000000 */
        /* <DEDUP_REMOVED lines=12> */
.L_x_3472:
[----:B------:R-:W-:Y:S01]  /*2380*/  VIADD R34, R34, 0x20 ;  /* 0x0000002022227836 */ /* 0x000fe20000000000 */
[----:B------:R-:W-:Y:S01]  /*2390*/  UIADD3 UR4, UR4, 0x40, URZ ;  /* 0x0000004004047890 */ /* 0x000fe2000fffe03f */
[----:B--2---:R-:W-:-:S03]  /*23a0*/  IMAD.WIDE.U32 R26, R2, 0x18, R26 ;  /* 0x00000018021a7825 */ /* 0x004fc600078e001a */
[----:B------:R-:W-:Y:S01]  /*23b0*/  ISETP.GE.AND P1, PT, R34, UR5, PT ;  /* 0x0000000522007c0c */ /* 0x000fe2000bf26270 */
[----:B-----5:R-:W-:Y:S01]  /*23c0*/  IMAD R9, R24, 0x18, RZ ;  /* 0x0000001818097824 */ /* 0x020fe200078e02ff */
[----:B------:R-:W-:-:S03]  /*23d0*/  ISETP.LT.AND P3, PT, R34, R33, PT ;  /* 0x000000212200720c */ /* 0x000fc60003f61270 */
[----:B------:R-:W-:-:S10]  /*23e0*/  IMAD.IADD R27, R27, 0x1, R9 ;  /* 0x000000011b1b7824 */ /* 0x000fd400078e0209 */
[----:B------:R-:W-:Y:S05]  /*23f0*/  @!P1 BRA P3, `(.L_x_3473) ;  /* 0xffffffe800209947 */ /* 0x000fea000183ffff */
.L_x_3470:
[----:B------:R-:W-:Y:S01]  /*2400*/  ISETP.GE.AND P1, PT, R34, R33, PT ;  /* 0x000000212200720c */ /* 0x000fe20003f26270 */
[----:B------:R-:W-:-:S03]  /*2410*/  ULDC UR5, c[0x0][0x260] ;  /* 0x0000980000057ab9 */ /* 0x000fc60000000800 */
[----:B------:R-:W-:-:S13]  /*2420*/  ISETP.GE.OR P1, PT, R34, UR5, P1 ;  /* 0x0000000522007c0c */ /* 0x000fda0008f26670 */
[----:B------:R-:W-:Y:S05]  /*2430*/  @P1 BRA `(.L_x_3474) ;  /* 0x0000001400841947 */ /* 0x000fea0003800000 */
[----:B------:R-:W-:Y:S01]  /*2440*/  PRMT R2, R0, 0x9910, RZ ;  /* 0x0000991000027816 */ /* 0x000fe200000000ff */
[----:B------:R-:W-:-:S03]  /*2450*/  ULDC UR5, c[0x0][0x260] ;  /* 0x0000980000057ab9 */ /* 0x000fc60000000800 */
[----:B------:R-:W-:-:S13]  /*2460*/  ISETP.EQ.OR P0, PT, R2, RZ, !P0 ;  /* 0x000000ff0200720c */ /* 0x000fda0004702670 */
.L_x_3476:
[----:B------:R-:W1:Y:S01]  /*2470*/  LDC R2, c[0x0][0x23c] ;  /* 0x00008f00ff027b82 */ /* 0x000e620000000800 */
[----:B------:R-:W-:Y:S02]  /*2480*/  IMAD.MOV.U32 R28, RZ, RZ, R26 ;  /* 0x000000ffff1c7224 */ /* 0x000fe400078e001a */
[----:B------:R-:W-:Y:S02]  /*2490*/  IMAD.MOV.U32 R29, RZ, RZ, R27 ;  /* 0x000000ffff1d7224 */ /* 0x000fe400078e001b */
[----:B-1----:R-:W-:-:S04]  /*24a0*/  IMAD.WIDE R24, R2, 0x4, R28 ;  /* 0x0000000402187825 */ /* 0x002fc800078e021c */
[----:B------:R-:W5:Y:S01]  /*24b0*/  LDG.E.128.CONSTANT R28, desc[UR6][R28.64] ;  /* 0x000000061c1c7981 */ /* 0x000f62000c1e9d00 */
[----:B------:R-:W-:-:S03]  /*24c0*/  IMAD.WIDE R16, R2, 0x4, R24 ;  /* 0x0000000402107825 */ /* 0x000fc600078e0218 */
[----:B------:R-:W5:Y:S01]  /*24d0*/  LDG.E.128.CONSTANT R24, desc[UR6][R24.64] ;  /* 0x0000000618187981 */ /* 0x000f62000c1e9d00 */
[----:B------:R-:W-:-:S03]  /*24e0*/  IMAD.WIDE R8, R2, 0x4, R16 ;  /* 0x0000000402087825 */ /* 0x000fc600078e0210 */
[----:B------:R-:W5:Y:S04]  /*24f0*/  LDG.E.128.CONSTANT R16, desc[UR6][R16.64] ;  /* 0x0000000610107981 */ /* 0x000f68000c1e9d00 */
[----:B------:R1:W5:Y:S01]  /*2500*/  LDG.E.128.CONSTANT R20, desc[UR6][R8.64] ;  /* 0x0000000608147981 */ /* 0x000362000c1e9d00 */
[----:B------:R-:W-:-:S04]  /*2510*/  IMAD.WIDE R12, R2, 0x4, R8 ;  /* 0x00000004020c7825 */ /* 0x000fc800078e0208 */
[----:B------:R-:W-:Y:S02]  /*2520*/  VIADD R36, R34, 0x20 ;  /* 0x0000002022247836 */ /* 0x000fe40000000000 */
[----:B------:R-:W-:-:S03]  /*2530*/  IMAD.WIDE R34, R2, 0x4, R12 ;  /* 0x0000000402227825 */ /* 0x000fc600078e020c */
[----:B------:R-:W-:Y:S01]  /*2540*/  ISETP.GE.AND P1, PT, R36, UR5, PT ;  /* 0x0000000524007c0c */ /* 0x000fe2000bf26270 */
[----:B-1----:R-:W-:-:S12]  /*2550*/  @P0 BRA `(.L_x_3475) ;  /* 0x0000001400240947 */ /* 0x002fd80003800000 */
[----:B------:R-:W2:Y:S01]  /*2560*/  LDG.E.128.CONSTANT R12, desc[UR6][R12.64] ;  /* 0x000000060c0c7981 */ /* 0x000ea2000c1e9d00 */
[----:B-----5:R-:W-:Y:S01]  /*2570*/  SHF.R.U32.HI R37, RZ, 0xf, R28 ;  /* 0x0000000fff257819 */ /* 0x020fe2000001161c */
[----:B------:R-:W-:Y:S01]  /*2580*/  IMAD.MOV.U32 R39, RZ, RZ, 0x2800 ;  /* 0x00002800ff277424 */ /* 0x000fe200078e00ff */
[----:B------:R-:W-:Y:S01]  /*2590*/  SHF.R.U32.HI R38, RZ, 0xe, R24 ;  /* 0x0000000eff267819 */ /* 0x000fe20000011618 */
[----:B------:R-:W1:Y:S01]  /*25a0*/  LDS.128 R8, [UR4] ;  /* 0x00000004ff087984 */ /* 0x000e620008000c00 */
[----:B------:R-:W-:Y:S02]  /*25b0*/  LOP3.LUT R37, R37, 0x10001, RZ, 0xc0, !PT ;  /* 0x0001000125257812 */ /* 0x000fe400078ec0ff */
[----:B------:R-:W-:Y:S02]  /*25c0*/  PRMT R3, R3, 0x5410, R39 ;  /* 0x0000541003037816 */ /* 0x000fe40000000027 */
[----:B------:R-:W-:Y:S02]  /*25d0*/  SHF.R.U32.HI R39, RZ, 0xf, R30 ;  /* 0x0000000fff277819 */ /* 0x000fe4000001161e */
[----:B------:R-:W-:-:S02]  /*25e0*/  LOP3.LUT R42, R37, 0x20002, R38, 0xf8, !PT ;  /* 0x00020002252a7812 */ /* 0x000fc400078ef826 */
[----:B------:R-:W-:Y:S02]  /*25f0*/  SHF.R.U32.HI R37, RZ, 0xf, R29 ;  /* 0x0000000fff257819 */ /* 0x000fe4000001161d */
[----:B------:R-:W-:Y:S02]  /*2600*/  SHF.R.U32.HI R43, RZ, 0xf, R31 ;  /* 0x0000000fff2b7819 */ /* 0x000fe4000001161f */
        /* <DEDUP_REMOVED lines=17> */
[----:B------:R-:W-:Y:S01]  /*2720*/  HADD2 R41, R41, -1040, -1040 ;  /* 0xe410e41029297430 */ /* 0x000fe20000000000 */
[----:B------:R-:W-:Y:S02]  /*2730*/  SHF.R.U32.HI R43, RZ, 0xd, R17 ;  /* 0x0000000dff2b7819 */ /* 0x000fe40000011611 */
[----:B------:R-:W-:Y:S01]  /*2740*/  LOP3.LUT R42, R42, 0x64006400, RZ, 0xfc, !PT ;  /* 0x640064002a2a7812 */ /* 0x000fe200078efcff */
[----:B------:R-:W-:Y:S01]  /*2750*/  HADD2 R47, R44, -1040, -1040 ;  /* 0xe410e4102c2f7430 */ /* 0x000fe20000000000 */
[----:B------:R-:W-:Y:S02]  /*2760*/  LOP3.LUT R45, R45, 0x64006400, RZ, 0xfc, !PT ;  /* 0x640064002d2d7812 */ /* 0x000fe400078efcff */
[----:B------:R-:W-:Y:S01]  /*2770*/  LOP3.LUT R38, R38, 0x40004, R43, 0xf8, !PT ;  /* 0x0004000426267812 */ /* 0x000fe200078ef82b */
[----:B------:R-:W-:Y:S01]  /*2780*/  HADD2 R43, R42, -1040, -1040 ;  /* 0xe410e4102a2b7430 */ /* 0x000fe20000000000 */
[----:B------:R-:W-:Y:S01]  /*2790*/  SHF.R.U32.HI R46, RZ, 0xa, R28 ;  /* 0x0000000aff2e7819 */ /* 0x000fe2000001161c */
[----:B------:R-:W-:Y:S01]  /*27a0*/  HADD2 R49, R45, -1040, -1040 ;  /* 0xe410e4102d317430 */ /* 0x000fe20000000000 */
[-C--:B-1----:R-:W-:Y:S01]  /*27b0*/  HFMA2.MMA R45, R41, R8.reuse, RZ ;  /* 0x00000008292d7235 */ /* 0x082fe200000000ff */
[----:B------:R-:W-:Y:S01]  /*27c0*/  LOP3.LUT R41, R28, 0x3e003e0, RZ, 0xc0, !PT ;  /* 0x03e003e01c297812 */ /* 0x000fe200078ec0ff */
[-C--:B------:R-:W-:Y:S01]  /*27d0*/  HFMA2 R44, R43, R8.reuse, RZ.H0_H0 ;  /* 0x000000082b2c7231 */ /* 0x080fe200000400ff */
[----:B------:R-:W-:Y:S01]  /*27e0*/  HFMA2.MMA R43, R47, R8, RZ ;  /* 0x000000082f2b7235 */ /* 0x000fe200000000ff */
[----:B------:R-:W-:Y:S01]  /*27f0*/  HFMA2 R42, R49, R8, RZ.H0_H0 ;  /* 0x00000008312a7231 */ /* 0x000fe200000400ff */
[----:B------:R-:W-:-:S02]  /*2800*/  LOP3.LUT R49, R30, 0x3e003e0, RZ, 0xc0, !PT ;  /* 0x03e003e01e317812 */ /* 0x000fc400078ec0ff */
[----:B------:R-:W-:Y:S02]  /*2810*/  SHF.R.U32.HI R8, RZ, 0xa, R30 ;  /* 0x0000000aff087819 */ /* 0x000fe4000001161e */
[----:B------:R-:W-:Y:S02]  /*2820*/  LOP3.LUT R30, R41, 0x64006400, RZ, 0xfc, !PT ;  /* 0x64006400291e7812 */ /* 0x000fe400078efcff */
[----:B------:R-:W-:Y:S02]  /*2830*/  LOP3.LUT R47, R29, 0x3e003e0, RZ, 0xc0, !PT ;  /* 0x03e003e01d2f7812 */ /* 0x000fe400078ec0ff */
[----:B------:R-:W-:Y:S01]  /*2840*/  LOP3.LUT R28, R31, 0x3e003e0, RZ, 0xc0, !PT ;  /* 0x03e003e01f1c7812 */ /* 0x000fe200078ec0ff */
[----:B------:R-:W-:Y:S01]  /*2850*/  HFMA2 R30, R30, R3.H1_H1, -48, -48 ;  /* 0xd200d2001e1e7431 */ /* 0x000fe20000060003 */
[----:B------:R-:W-:Y:S02]  /*2860*/  LOP3.LUT R46, R46, 0x1f001f, RZ, 0xc0, !PT ;  /* 0x001f001f2e2e7812 */ /* 0x000fe400078ec0ff */
[----:B------:R-:W-:-:S02]  /*2870*/  LOP3.LUT R48, R47, 0x64006400, RZ, 0xfc, !PT ;  /* 0x640064002f307812 */ /* 0x000fc400078efcff */
[----:B------:R-:W-:Y:S01]  /*2880*/  LOP3.LUT R28, R28, 0x64006400, RZ, 0xfc, !PT ;  /* 0x640064001c1c7812 */ /* 0x000fe200078efcff */
[-C--:B------:R-:W-:Y:S01]  /*2890*/  HFMA2.MMA R45, R30, R9.reuse, R45 ;  /* 0x000000091e2d7235 */ /* 0x080fe2000000002d */
[----:B------:R-:W-:Y:S02]  /*28a0*/  LOP3.LUT R50, R49, 0x64006400, RZ, 0xfc, !PT ;  /* 0x6400640031327812 */ /* 0x000fe400078efcff */
[----:B------:R-:W-:Y:S01]  /*28b0*/  LOP3.LUT R46, R46, 0x64006400, RZ, 0xfc, !PT ;  /* 0x640064002e2e7812 */ /* 0x000fe200078efcff */
[-C--:B------:R-:W-:Y:S01]  /*28c0*/  HFMA2 R47, R28, R3.reuse.H1_H1, -48, -48 ;  /* 0xd200d2001c2f7431 */ /* 0x080fe20000060003 */
[----:B------:R-:W-:Y:S01]  /*28d0*/  SHF.R.U32.HI R41, RZ, 0xa, R31 ;  /* 0x0000000aff297819 */ /* 0x000fe2000001161f */
[-C--:B------:R-:W-:Y:S01]  /*28e0*/  HFMA2 R31, R48, R3.reuse.H1_H1, -48, -48 ;  /* 0xd200d200301f7431 */ /* 0x080fe20000060003 */
[----:B------:R-:W-:Y:S01]  /*28f0*/  SHF.R.U32.HI R29, RZ, 0xa, R29 ;  /* 0x0000000aff1d7819 */ /* 0x000fe2000001161d */
[----:B------:R-:W-:Y:S01]  /*2900*/  HFMA2 R50, R50, R3.H1_H1, -48, -48 ;  /* 0xd200d20032327431 */ /* 0x000fe20000060003 */
[----:B------:R-:W-:Y:S01]  /*2910*/  LOP3.LUT R52, R18, 0x3e003e0, RZ, 0xc0, !PT ;  /* 0x03e003e012347812 */ /* 0x000fe200078ec0ff */
[----:B------:R-:W-:Y:S01]  /*2920*/  HADD2 R28, R46, -1040, -1040 ;  /* 0xe410e4102e1c7430 */ /* 0x000fe20000000000 */
[-C--:B------:R-:W-:Y:S01]  /*2930*/  HFMA2.MMA R42, R47, R9.reuse, R42 ;  /* 0x000000092f2a7235 */ /* 0x080fe2000000002a */
[----:B------:R-:W-:Y:S01]  /*2940*/  HFMA2 R43, R50, R9, R43 ;  /* 0x00000009322b7231 */ /* 0x000fe2000000002b */
[----:B------:R-:W-:Y:S01]  /*2950*/  HFMA2.MMA R44, R31, R9, R44 ;  /* 0x000000091f2c7235 */ /* 0x000fe2000000002c */
[----:B------:R-:W-:Y:S01]  /*2960*/  LOP3.LUT R46, R29, 0x1f001f, RZ, 0xc0, !PT ;  /* 0x001f001f1d2e7812 */ /* 0x000fe200078ec0ff */
[----:B------:R-:W-:Y:S01]  /*2970*/  HFMA2 R9, R28, R10, R45 ;  /* 0x0000000a1c097231 */ /* 0x000fe2000000002d */
[----:B------:R-:W-:Y:S01]  /*2980*/  LOP3.LUT R47, R41, 0x1f001f, RZ, 0xc0, !PT ;  /* 0x001f001f292f7812 */ /* 0x000fe200078ec0ff */
[----:B------:R-:W1:Y:S01]  /*2990*/  LDS.128 R28, [UR4+0x10] ;  /* 0x00001004ff1c7984 */ /* 0x000e620008000c00 */
        /* <DEDUP_REMOVED lines=9> */
[----:B------:R-:W-:Y:S01]  /*2a30*/  LOP3.LUT R8, R8, 0x64006400, RZ, 0xfc, !PT ;  /* 0x6400640008087812 */ /* 0x000fe200078efcff */
[----:B------:R-:W-:Y:S01]  /*2a40*/  HADD2 R48, R45, -1040, -1040 ;  /* 0xe410e4102d307430 */ /* 0x000fe20000000000 */
[----:B------:R-:W-:Y:S01]  /*2a50*/  LOP3.LUT R50, R21, 0x3e003e0, RZ, 0xc0, !PT ;  /* 0x03e003e015327812 */ /* 0x000fe200078ec0ff */
[----:B------:R-:W-:Y:S01]  /*2a60*/  HADD2 R45, R41, -1040, -1040 ;  /* 0xe410e410292d7430 */ /* 0x000fe20000000000 */
[-C--:B------:R-:W-:Y:S01]  /*2a70*/  HFMA2.MMA R41, R47, R10.reuse, R42 ;  /* 0x0000000a2f297235 */ /* 0x080fe2000000002a */
[----:B------:R-:W-:Y:S01]  /*2a80*/  HADD2 R46, R8, -1040, -1040 ;  /* 0xe410e410082e7430 */ /* 0x000fe20000000000 */
[----:B------:R-:W-:Y:S01]  /*2a90*/  LOP3.LUT R42, R26, 0x1f001f, RZ, 0xc0, !PT ;  /* 0x001f001f1a2a7812 */ /* 0x000fe200078ec0ff */
[----:B------:R-:W-:Y:S01]  /*2aa0*/  HFMA2.MMA R44, R49, R10, R44 ;  /* 0x0000000a312c7235 */ /* 0x000fe2000000002c */
[----:B------:R-:W-:Y:S01]  /*2ab0*/  HFMA2 R8, R48, R10, R43 ;  /* 0x0000000a30087231 */ /* 0x000fe2000000002b */
[----:B------:R-:W-:Y:S01]  /*2ac0*/  LOP3.LUT R47, R27, 0x1f001f, RZ, 0xc0, !PT ;  /* 0x001f001f1b2f7812 */ /* 0x000fe200078ec0ff */
[----:B------:R-:W-:Y:S01]  /*2ad0*/  HFMA2 R10, R46, R11, R9 ;  /* 0x0000000b2e0a7231 */ /* 0x000fe20000000009 */
[----:B------:R-:W-:-:S02]  /*2ae0*/  LOP3.LUT R46, R42, 0x64006400, RZ, 0xfc, !PT ;  /* 0x640064002a2e7812 */ /* 0x000fc400078efcff */
[----:B------:R-:W-:Y:S02]  /*2af0*/  LOP3.LUT R43, R26, 0x3e003e0, RZ, 0xc0, !PT ;  /* 0x03e003e01a2b7812 */ /* 0x000fe400078ec0ff */
[----:B------:R-:W-:Y:S01]  /*2b00*/  HFMA2.MMA R9, R45, R11, R44 ;  /* 0x0000000b2d097235 */ /* 0x000fe2000000002c */
[----:B------:R-:W-:Y:S01]  /*2b10*/  LOP3.LUT R47, R47, 0x64006400, RZ, 0xfc, !PT ;  /* 0x640064002f2f7812 */ /* 0x000fe200078efcff */
[----:B------:R-:W-:Y:S01]  /*2b20*/  HADD2 R49, R46, -1040, -1040 ;  /* 0xe410e4102e317430 */ /* 0x000fe20000000000 */
[----:B------:R-:W-:Y:S02]  /*2b30*/  LOP3.LUT R44, R25, 0x3e003e0, RZ, 0xc0, !PT ;  /* 0x03e003e0192c7812 */ /* 0x000fe400078ec0ff */
[----:B------:R-:W-:Y:S02]  /*2b40*/  LOP3.LUT R45, R24, 0x3e003e0, RZ, 0xc0, !PT ;  /* 0x03e003e0182d7812 */ /* 0x000fe400078ec0ff */
[----:B------:R-:W-:Y:S01]  /*2b50*/  LOP3.LUT R48, R43, 0x64006400, RZ, 0xfc, !PT ;  /* 0x640064002b307812 */ /* 0x000fe200078efcff */
[----:B------:R-:W-:Y:S01]  /*2b60*/  HFMA2 R43, R49, R11, R8 ;  /* 0x0000000b312b7231 */ /* 0x000fe20000000008 */
[----:B------:R-:W-:Y:S01]  /*2b70*/  LOP3.LUT R42, R27, 0x3e003e0, RZ, 0xc0, !PT ;  /* 0x03e003e01b2a7812 */ /* 0x000fe200078ec0ff */
[----:B------:R-:W-:Y:S01]  /*2b80*/  HADD2 R8, R47, -1040, -1040 ;  /* 0xe410e4102f087430 */ /* 0x000fe20000000000 */
[----:B------:R-:W-:Y:S01]  /*2b90*/  SHF.R.U32.HI R25, RZ, 0xa, R25 ;  /* 0x0000000aff197819 */ /* 0x000fe20000011619 */
[----:B------:R-:W-:Y:S01]  /*2ba0*/  HFMA2 R48, R48, R3.H1_H1, -48, -48 ;  /* 0xd200d20030307431 */ /* 0x000fe20000060003 */
[----:B------:R-:W-:-:S02]  /*2bb0*/  LOP3.LUT R44, R44, 0x64006400, RZ, 0xfc, !PT ;  /* 0x640064002c2c7812 */ /* 0x000fc400078efcff */
[----:B------:R-:W-:Y:S01]  /*2bc0*/  LOP3.LUT R46, R45, 0x64006400, RZ, 0xfc, !PT ;  /* 0x640064002d2e7812 */ /* 0x000fe200078efcff */
[----:B------:R-:W-:Y:S01]  /*2bd0*/  HFMA2.MMA R41, R8, R11, R41 ;  /* 0x0000000b08297235 */ /* 0x000fe20000000029 */
[----:B------:R-:W-:Y:S01]  /*2be0*/  SHF.R.U32.HI R24, RZ, 0xa, R24 ;  /* 0x0000000aff187819 */ /* 0x000fe20000011618 */
[-C--:B------:R-:W-:Y:S01]  /*2bf0*/  HFMA2 R44, R44, R3.reuse.H1_H1, -48, -48 ;  /* 0xd200d2002c2c7431 */ /* 0x080fe20000060003 */
[----:B------:R-:W-:Y:S01]  /*2c00*/  SHF.R.U32.HI R27, RZ, 0xa, R27 ;  /* 0x0000000aff1b7819 */ /* 0x000fe2000001161b */
[-C--:B------:R-:W-:Y:S01]  /*2c10*/  HFMA2 R45, R46, R3.reuse.H1_H1, -48, -48 ;  /* 0xd200d2002e2d7431 */ /* 0x080fe20000060003 */
[----:B------:R-:W-:Y:S01]  /*2c20*/  LOP3.LUT R42, R42, 0x64006400, RZ, 0xfc, !PT ;  /* 0x640064002a2a7812 */ /* 0x000fe200078efcff */
[-C--:B-1----:R-:W-:Y:S01]  /*2c30*/  HFMA2 R43, R48, R28.reuse, R43 ;  /* 0x0000001c302b7231 */ /* 0x082fe2000000002b */
[----:B------:R-:W-:Y:S01]  /*2c40*/  LOP3.LUT R25, R25, 0x1f001f, RZ, 0xc0, !PT ;  /* 0x001f001f19197812 */ /* 0x000fe200078ec0ff */
[----:B------:R-:W-:Y:S01]  /*2c50*/  HFMA2 R8, R45, R28, R10 ;  /* 0x0000001c2d087231 */ /* 0x000fe2000000000a */
[----:B------:R-:W-:Y:S01]  /*2c60*/  SHF.R.U32.HI R26, RZ, 0xa, R26 ;  /* 0x0000000aff1a7819 */ /* 0x000fe2000001161a */
[----:B------:R-:W-:Y:S01]  /*2c70*/  HFMA2 R42, R42, R3.H1_H1, -48, -48 ;  /* 0xd200d2002a2a7431 */ /* 0x000fe20000060003 */
[----:B------:R-:W-:Y:S01]  /*2c80*/  LOP3.LUT R24, R24, 0x1f001f, RZ, 0xc0, !PT ;  /* 0x001f001f18187812 */ /* 0x000fe200078ec0ff */
[----:B------:R-:W-:Y:S01]  /*2c90*/  HFMA2.MMA R10, R44, R28, R9 ;  /* 0x0000001c2c0a7235 */ /* 0x000fe20000000009 */
[----:B------:R-:W-:-:S02]  /*2ca0*/  LOP3.LUT R27, R27, 0x1f001f, RZ, 0xc0, !PT ;  /* 0x001f001f1b1b7812 */ /* 0x000fc400078ec0ff */
[----:B------:R-:W-:Y:S01]  /*2cb0*/  LOP3.LUT R25, R25, 0x64006400, RZ, 0xfc, !PT ;  /* 0x6400640019197812 */ /* 0x000fe200078efcff */
[----:B------:R-:W-:Y:S01]  /*2cc0*/  HFMA2.MMA R41, R42, R28, R41 ;  /* 0x0000001c2a297235 */ /* 0x000fe20000000029 */
        /* <DEDUP_REMOVED lines=8> */
[C---:B------:R-:W-:Y:S01]  /*2d50*/  LOP3.LUT R49, R17.reuse, 0x1f001f, RZ, 0xc0, !PT ;  /* 0x001f001f11317812 */ /* 0x040fe200078ec0ff */
[----:B------:R-:W-:Y:S01]  /*2d60*/  HADD2 R26, R26, -1040, -1040 ;  /* 0xe410e4101a1a7430 */ /* 0x000fe20000000000 */
[----:B------:R-:W-:Y:S01]  /*2d70*/  LOP3.LUT R46, R17, 0x3e003e0, RZ, 0xc0, !PT ;  /* 0x03e003e0112e7812 */ /* 0x000fe200078ec0ff */
[-C--:B------:R-:W-:Y:S01]  /*2d80*/  HFMA2.MMA R10, R25, R29.reuse, R10 ;  /* 0x0000001d190a7235 */ /* 0x080fe2000000000a */
[----:B------:R-:W-:Y:S01]  /*2d90*/  LOP3.LUT R11, R16, 0x1f001f, RZ, 0xc0, !PT ;  /* 0x001f001f100b7812 */ /* 0x000fe200078ec0ff */
[-C--:B------:R-:W-:Y:S01]  /*2da0*/  HFMA2 R9, R9, R29.reuse, R8 ;  /* 0x0000001d09097231 */ /* 0x080fe20000000008 */
[----:B------:R-:W-:Y:S01]  /*2db0*/  LOP3.LUT R50, R50, 0x64006400, RZ, 0xfc, !PT ;  /* 0x6400640032327812 */ /* 0x000fe200078efcff */
[----:B------:R-:W-:Y:S01]  /*2dc0*/  HFMA2 R43, R26, R29, R43 ;  /* 0x0000001d1a2b7231 */ /* 0x000fe2000000002b */
[----:B------:R-:W-:Y:S01]  /*2dd0*/  SHF.R.U32.HI R51, RZ, 0xd, R18 ;  /* 0x0000000dff337819 */ /* 0x000fe20000011612 */
[----:B------:R-:W-:Y:S01]  /*2de0*/  HFMA2.MMA R45, R24, R29, R41 ;  /* 0x0000001d182d7235 */ /* 0x000fe20000000029 */
        /* <DEDUP_REMOVED lines=9> */
[----:B------:R-:W-:Y:S01]  /*2e80*/  LOP3.LUT R11, R40, 0x40004, R51, 0xf8, !PT ;  /* 0x00040004280b7812 */ /* 0x000fe200078ef833 */
[----:B------:R-:W-:Y:S01]  /*2e90*/  HFMA2 R46, R52, R3.H1_H1, -48, -48 ;  /* 0xd200d200342e7431 */ /* 0x000fe20000060003 */
[----:B------:R-:W-:Y:S02]  /*2ea0*/  SHF.R.U32.HI R40, RZ, 0xd, R19 ;  /* 0x0000000dff287819 */ /* 0x000fe40000011613 */
[----:B------:R-:W-:-:S02]  /*2eb0*/  LOP3.LUT R8, R16, 0x3e003e0, RZ, 0xc0, !PT ;  /* 0x03e003e010087812 */ /* 0x000fc400078ec0ff */
[----:B------:R-:W-:Y:S01]  /*2ec0*/  LOP3.LUT R37, R37, 0x40004, R40, 0xf8, !PT ;  /* 0x0004000425257812 */ /* 0x000fe200078ef828 */
[----:B------:R-:W-:Y:S01]  /*2ed0*/  HFMA2 R40, R49, R30, R10 ;  /* 0x0000001e31287231 */ /* 0x000fe2000000000a */
[----:B------:R-:W-:Y:S02]  /*2ee0*/  LOP3.LUT R10, R18, 0x1f001f, RZ, 0xc0, !PT ;  /* 0x001f001f120a7812 */ /* 0x000fe400078ec0ff */
[----:B------:R-:W-:Y:S01]  /*2ef0*/  LOP3.LUT R8, R8, 0x64006400, RZ, 0xfc, !PT ;  /* 0x6400640008087812 */ /* 0x000fe200078efcff */
[----:B------:R-:W-:Y:S01]  /*2f00*/  HFMA2 R40, R44, R31, R40 ;  /* 0x0000001f2c287231 */ /* 0x000fe20000000028 */
[----:B------:R-:W-:Y:S02]  /*2f10*/  LOP3.LUT R10, R10, 0x64006400, RZ, 0xfc, !PT ;  /* 0x640064000a0a7812 */ /* 0x000fe400078efcff */
[----:B------:R-:W-:Y:S01]  /*2f20*/  SHF.R.U32.HI R49, RZ, 0xc, R21 ;  /* 0x0000000cff317819 */ /* 0x000fe20000011615 */
[----:B------:R-:W-:Y:S01]  /*2f30*/  HFMA2 R8, R8, R3.H1_H1, -48, -48 ;  /* 0xd200d20008087431 */ /* 0x000fe20000060003 */
[----:B------:R-:W-:Y:S01]  /*2f40*/  LOP3.LUT R48, R19, 0x3e003e0, RZ, 0xc0, !PT ;  /* 0x03e003e013307812 */ /* 0x000fe200078ec0ff */
[----:B------:R-:W-:Y:S01]  /*2f50*/  HADD2 R10, R10, -1040, -1040 ;  /* 0xe410e4100a0a7430 */ /* 0x000fe20000000000 */
[----:B------:R-:W-:-:S02]  /*2f60*/  LOP3.LUT R49, R38, 0x80008, R49, 0xf8, !PT ;  /* 0x0008000826317812 */ /* 0x000fc400078ef831 */
[----:B------:R-:W-:Y:S02]  /*2f70*/  SHF.R.U32.HI R38, RZ, 0xc, R22 ;  /* 0x0000000cff267819 */ /* 0x000fe40000011616 */
[----:B------:R-:W-:Y:S01]  /*2f80*/  LOP3.LUT R48, R48, 0x64006400, RZ, 0xfc, !PT ;  /* 0x6400640030307812 */ /* 0x000fe200078efcff */
[----:B------:R-:W-:Y:S01]  /*2f90*/  HFMA2.MMA R43, R10, R30, R43 ;  /* 0x0000001e0a2b7235 */ /* 0x000fe2000000002b */
[----:B------:R-:W-:Y:S02]  /*2fa0*/  LOP3.LUT R38, R11, 0x80008, R38, 0xf8, !PT ;  /* 0x000800080b267812 */ /* 0x000fe400078ef826 */
[----:B------:R-:W-:Y:S01]  /*2fb0*/  SHF.R.U32.HI R16, RZ, 0xa, R16 ;  /* 0x0000000aff107819 */ /* 0x000fe20000011610 */
[----:B------:R-:W-:Y:S01]  /*2fc0*/  HFMA2 R48, R48, R3.H1_H1, -48, -48 ;  /* 0xd200d20030307431 */ /* 0x000fe20000060003 */
[----:B------:R-:W-:Y:S02]  /*2fd0*/  SHF.R.U32.HI R18, RZ, 0xa, R18 ;  /* 0x0000000aff127819 */ /* 0x000fe40000011612 */
[----:B------:R-:W-:Y:S01]  /*2fe0*/  SHF.R.U32.HI R17, RZ, 0xa, R17 ;  /* 0x0000000aff117819 */ /* 0x000fe20000011611 */
        /* <DEDUP_REMOVED lines=13> */
[----:B------:R-:W-:Y:S01]  /*30c0*/  SHF.R.U32.HI R21, RZ, 0xa, R21 ;  /* 0x0000000aff157819 */ /* 0x000fe20000011615 */
[----:B------:R-:W-:Y:S01]  /*30d0*/  HFMA2 R27, R27, R3.H1_H1, -48, -48 ;  /* 0xd200d2001b1b7431 */ /* 0x000fe20000060003 */
[----:B0-----:R-:W-:Y:S02]  /*30e0*/  PRMT R5, R5, 0x5410, R6 ;  /* 0x0000541005057816 */ /* 0x001fe40000000006 */
[----:B------:R-:W-:-:S04]  /*30f0*/  LOP3.LUT R21, R21, 0x1f001f, RZ, 0xc0, !PT ;  /* 0x001f001f15157812 */ /* 0x000fc800078ec0ff */
[----:B------:R-:W-:-:S05]  /*3100*/  LOP3.LUT R21, R21, 0x64006400, RZ, 0xfc, !PT ;  /* 0x6400640015157812 */ /* 0x000fca00078efcff */
[----:B------:R-:W-:Y:S01]  /*3110*/  HADD2 R21, R21, -1040, -1040 ;  /* 0xe410e41015157430 */ /* 0x000fe20000000000 */
[----:B--2---:R-:W-:Y:S02]  /*3120*/  LOP3.LUT R25, R12, 0x3e003e0, RZ, 0xc0, !PT ;  /* 0x03e003e00c197812 */ /* 0x004fe400078ec0ff */
[----:B------:R-:W-:Y:S02]  /*3130*/  LOP3.LUT R28, R14, 0x3e003e0, RZ, 0xc0, !PT ;  /* 0x03e003e00e1c7812 */ /* 0x000fe400078ec0ff */
[----:B------:R-:W-:Y:S01]  /*3140*/  LOP3.LUT R50, R25, 0x64006400, RZ, 0xfc, !PT ;  /* 0x6400640019327812 */ /* 0x000fe200078efcff */
[-C--:B------:R-:W-:Y:S01]  /*3150*/  HFMA2 R25, R24, R3.reuse.H1_H1, -48, -48 ;  /* 0xd200d20018197431 */ /* 0x080fe20000060003 */
[----:B------:R-:W-:Y:S02]  /*3160*/  LOP3.LUT R52, R28, 0x64006400, RZ, 0xfc, !PT ;  /* 0x640064001c347812 */ /* 0x000fe400078efcff */
[----:B------:R-:W-:Y:S01]  /*3170*/  LOP3.LUT R42, R15, 0x3e003e0, RZ, 0xc0, !PT ;  /* 0x03e003e00f2a7812 */ /* 0x000fe200078ec0ff */
[-C--:B------:R-:W-:Y:S01]  /*3180*/  HFMA2 R28, R50, R3.reuse.H1_H1, -48, -48 ;  /* 0xd200d200321c7431 */ /* 0x080fe20000060003 */
[----:B------:R-:W-:Y:S01]  /*3190*/  LOP3.LUT R26, R13, 0x3e003e0, RZ, 0xc0, !PT ;  /* 0x03e003e00d1a7812 */ /* 0x000fe200078ec0ff */
[----:B------:R-:W-:Y:S01]  /*31a0*/  HADD2 R50, R47, -1040, -1040 ;  /* 0xe410e4102f327430 */ /* 0x000fe20000000000 */
[----:B------:R-:W-:Y:S01]  /*31b0*/  LOP3.LUT R47, R19, 0x1f001f, RZ, 0xc0, !PT ;  /* 0x001f001f132f7812 */ /* 0x000fe200078ec0ff */
[----:B------:R-:W-:Y:S01]  /*31c0*/  HFMA2 R24, R52, R3.H1_H1, -48, -48 ;  /* 0xd200d20034187431 */ /* 0x000fe20000060003 */
[----:B------:R-:W-:-:S02]  /*31d0*/  SHF.R.U32.HI R19, RZ, 0xa, R19 ;  /* 0x0000000aff137819 */ /* 0x000fc40000011613 */
[----:B------:R-:W-:Y:S01]  /*31e0*/  LOP3.LUT R47, R47, 0x64006400, RZ, 0xfc, !PT ;  /* 0x640064002f2f7812 */ /* 0x000fe200078efcff */
[----:B------:R-:W-:Y:S01]  /*31f0*/  HFMA2.MMA R9, R50, R30, R9 ;  /* 0x0000001e32097235 */ /* 0x000fe20000000009 */
[----:B------:R-:W-:Y:S02]  /*3200*/  SHF.R.U32.HI R50, RZ, 0xc, R20 ;  /* 0x0000000cff327819 */ /* 0x000fe40000011614 */
[----:B------:R-:W-:Y:S02]  /*3210*/  LOP3.LUT R19, R19, 0x1f001f, RZ, 0xc0, !PT ;  /* 0x001f001f13137812 */ /* 0x000fe400078ec0ff */
[----:B------:R-:W-:Y:S01]  /*3220*/  LOP3.LUT R39, R39, 0x80008, R50, 0xf8, !PT ;  /* 0x0008000827277812 */ /* 0x000fe200078ef832 */
[----:B------:R-:W-:Y:S01]  /*3230*/  HADD2 R50, R47, -1040, -1040 ;  /* 0xe410e4102f327430 */ /* 0x000fe20000000000 */
[----:B------:R-:W-:Y:S01]  /*3240*/  LOP3.LUT R19, R19, 0x64006400, RZ, 0xfc, !PT ;  /* 0x6400640013137812 */ /* 0x000fe200078efcff */
[----:B------:R-:W-:Y:S01]  /*3250*/  HFMA2.MMA R47, R8, R31, R9 ;  /* 0x0000001f082f7235 */ /* 0x000fe20000000009 */
[----:B------:R-:W-:Y:S01]  /*3260*/  SHF.R.U32.HI R20, RZ, 0xa, R20 ;  /* 0x0000000aff147819 */ /* 0x000fe20000011614 */
[----:B------:R-:W0:Y:S01]  /*3270*/  LDS.128 R8, [UR4+0x20] ;  /* 0x00002004ff087984 */ /* 0x000e220008000c00 */
[----:B------:R-:W-:Y:S01]  /*3280*/  HFMA2 R45, R50, R30, R45 ;  /* 0x0000001e322d7231 */ /* 0x000fe2000000002d */
[----:B------:R-:W-:-:S02]  /*3290*/  SHF.R.U32.HI R30, RZ, 0xc, R23 ;  /* 0x0000000cff1e7819 */ /* 0x000fc40000011617 */
[----:B------:R-:W-:Y:S01]  /*32a0*/  SHF.R.U32.HI R50, RZ, 0xb, R13 ;  /* 0x0000000bff327819 */ /* 0x000fe2000001160d */
[----:B------:R-:W-:Y:S01]  /*32b0*/  HFMA2 R45, R48, R31, R45 ;  /* 0x0000001f302d7231 */ /* 0x000fe2000000002d */
[----:B------:R-:W-:Y:S02]  /*32c0*/  LOP3.LUT R37, R37, 0x80008, R30, 0xf8, !PT ;  /* 0x0008000825257812 */ /* 0x000fe400078ef81e */
[----:B------:R-:W-:Y:S02]  /*32d0*/  SHF.R.U32.HI R30, RZ, 0xb, R12 ;  /* 0x0000000bff1e7819 */ /* 0x000fe4000001160c */
[----:B------:R-:W-:Y:S02]  /*32e0*/  LOP3.LUT R31, R16, 0x1f001f, RZ, 0xc0, !PT ;  /* 0x001f001f101f7812 */ /* 0x000fe400078ec0ff */
[----:B------:R-:W-:Y:S02]  /*32f0*/  LOP3.LUT R48, R17, 0x1f001f, RZ, 0xc0, !PT ;  /* 0x001f001f11307812 */ /* 0x000fe400078ec0ff */
[----:B------:R-:W-:-:S02]  /*3300*/  LOP3.LUT R39, R39, 0x100010, R30, 0xf8, !PT ;  /* 0x0010001027277812 */ /* 0x000fc400078ef81e */
[----:B------:R-:W-:Y:S02]  /*3310*/  LOP3.LUT R30, R49, 0x100010, R50, 0xf8, !PT ;  /* 0x00100010311e7812 */ /* 0x000fe400078ef832 */
[----:B------:R-:W-:Y:S02]  /*3320*/  SHF.R.U32.HI R50, RZ, 0xb, R15 ;  /* 0x0000000bff327819 */ /* 0x000fe4000001160f */
[----:B------:R-:W-:Y:S02]  /*3330*/  LOP3.LUT R17, R31, 0x64006400, RZ, 0xfc, !PT ;  /* 0x640064001f117812 */ /* 0x000fe400078efcff */
[----:B------:R-:W-:Y:S02]  /*3340*/  LOP3.LUT R48, R48, 0x64006400, RZ, 0xfc, !PT ;  /* 0x6400640030307812 */ /* 0x000fe400078efcff */
[----:B------:R-:W-:Y:S01]  /*3350*/  LOP3.LUT R37, R37, 0x100010, R50, 0xf8, !PT ;  /* 0x0010001025257812 */ /* 0x000fe200078ef832 */
[----:B------:R-:W-:Y:S01]  /*3360*/  HADD2 R50, R17, -1040, -1040 ;  /* 0xe410e41011327430 */ /* 0x000fe20000000000 */
        /* <DEDUP_REMOVED lines=9> */
[-C--:B0-----:R-:W-:Y:S01]  /*3400*/  HFMA2 R40, R17, R8.reuse, R40 ;  /* 0x0000000811287231 */ /* 0x081fe20000000028 */
[-C--:B------:R-:W-:Y:S01]  /*3410*/  HFMA2.MMA R17, R18, R8.reuse, R43 ;  /* 0x0000000812117235 */ /* 0x080fe2000000002b */
[----:B------:R-:W-:Y:S01]  /*3420*/  HADD2 R18, R19, -1040, -1040 ;  /* 0xe410e41013127430 */ /* 0x000fe20000000000 */
[----:B------:R-:W-:Y:S01]  /*3430*/  HFMA2.MMA R47, R50, R8, R47 ;  /* 0x00000008322f7235 */ /* 0x000fe2000000002f */
[----:B------:R-:W-:Y:S01]  /*3440*/  HADD2 R19, R46, -1040, -1040 ;  /* 0xe410e4102e137430 */ /* 0x000fe20000000000 */
[----:B------:R-:W-:Y:S01]  /*3450*/  LOP3.LUT R23, R23, 0x1f001f, RZ, 0xc0, !PT ;  /* 0x001f001f17177812 */ /* 0x000fe200078ec0ff */
[----:B------:R-:W-:Y:S01]  /*3460*/  HFMA2 R45, R18, R8, R45 ;  /* 0x00000008122d7231 */ /* 0x000fe2000000002d */
[----:B------:R-:W-:Y:S01]  /*3470*/  LOP3.LUT R20, R20, 0x64006400, RZ, 0xfc, !PT ;  /* 0x6400640014147812 */ /* 0x000fe200078efcff */
[-C--:B------:R-:W-:Y:S01]  /*3480*/  HFMA2 R40, R19, R9.reuse, R40 ;  /* 0x0000000913287231 */ /* 0x080fe20000000028 */
[-C--:B------:R-:W-:Y:S01]  /*3490*/  HFMA2.MMA R8, R16, R9.reuse, R17 ;  /* 0x0000000910087235 */ /* 0x080fe20000000011 */
[----:B------:R-:W-:Y:S01]  /*34a0*/  LOP3.LUT R22, R22, 0x64006400, RZ, 0xfc, !PT ;  /* 0x6400640016167812 */ /* 0x000fe200078efcff */
[----:B------:R-:W0:Y:S01]  /*34b0*/  LDS.128 R16, [UR4+0x30] ;  /* 0x00003004ff107984 */ /* 0x000e220008000c00 */
[----:B------:R-:W-:Y:S01]  /*34c0*/  HFMA2.MMA R43, R44, R9, R47 ;  /* 0x000000092c2b7235 */ /* 0x000fe2000000002f */
[----:B------:R-:W-:Y:S01]  /*34d0*/  LOP3.LUT R47, R31, 0x64006400, RZ, 0xfc, !PT ;  /* 0x640064001f2f7812 */ /* 0x000fe200078efcff */
[----:B------:R-:W-:Y:S01]  /*34e0*/  HADD2 R20, R20, -1040, -1040 ;  /* 0xe410e41014147430 */ /* 0x000fe20000000000 */
[----:B------:R-:W-:Y:S01]  /*34f0*/  LOP3.LUT R23, R23, 0x64006400, RZ, 0xfc, !PT ;  /* 0x6400640017177812 */ /* 0x000fe200078efcff */
[-C--:B------:R-:W-:Y:S01]  /*3500*/  HFMA2 R40, R29, R10.reuse, R40 ;  /* 0x0000000a1d287231 */ /* 0x080fe20000000028 */
[----:B------:R-:W-:Y:S01]  /*3510*/  LOP3.LUT R31, R12, 0x1f001f, RZ, 0xc0, !PT ;  /* 0x001f001f0c1f7812 */ /* 0x000fe200078ec0ff */
[----:B------:R-:W-:Y:S01]  /*3520*/  HADD2 R48, R47, -1040, -1040 ;  /* 0xe410e4102f307430 */ /* 0x000fe20000000000 */
[-C--:B------:R-:W-:Y:S01]  /*3530*/  HFMA2.MMA R8, R27, R10.reuse, R8 ;  /* 0x0000000a1b087235 */ /* 0x080fe20000000008 */
[----:B------:R-:W-:Y:S01]  /*3540*/  LOP3.LUT R46, R14, 0x1f001f, RZ, 0xc0, !PT ;  /* 0x001f001f0e2e7812 */ /* 0x000fe200078ec0ff */
[----:B------:R-:W-:Y:S01]  /*3550*/  HFMA2.MMA R43, R41, R10, R43 ;  /* 0x0000000a292b7235 */ /* 0x000fe2000000002b */
[----:B------:R-:W-:Y:S01]  /*3560*/  HFMA2 R45, R48, R9, R45 ;  /* 0x00000009302d7231 */ /* 0x000fe2000000002d */
[----:B------:R-:W-:Y:S01]  /*3570*/  LOP3.LUT R31, R31, 0x64006400, RZ, 0xfc, !PT ;  /* 0x640064001f1f7812 */ /* 0x000fe200078efcff */
[----:B------:R-:W-:Y:S01]  /*3580*/  HADD2 R9, R22, -1040, -1040 ;  /* 0xe410e41016097430 */ /* 0x000fe20000000000 */
[----:B------:R-:W-:Y:S01]  /*3590*/  LOP3.LUT R46, R46, 0x64006400, RZ, 0xfc, !PT ;  /* 0x640064002e2e7812 */ /* 0x000fe200078efcff */
[----:B------:R-:W-:Y:S01]  /*35a0*/  HFMA2 R45, R25, R10, R45 ;  /* 0x0000000a192d7231 */ /* 0x000fe2000000002d */
[----:B------:R-:W-:Y:S01]  /*35b0*/  LOP3.LUT R44, R13, 0x1f001f, RZ, 0xc0, !PT ;  /* 0x001f001f0d2c7812 */ /* 0x000fe200078ec0ff */
[----:B------:R-:W-:Y:S01]  /*35c0*/  HADD2 R10, R23, -1040, -1040 ;  /* 0xe410e410170a7430 */ /* 0x000fe20000000000 */
[-C--:B------:R-:W-:Y:S01]  /*35d0*/  HFMA2.MMA R43, R20, R11.reuse, R43 ;  /* 0x0000000b142b7235 */ /* 0x080fe2000000002b */
[----:B------:R-:W-:Y:S01]  /*35e0*/  LOP3.LUT R47, R15, 0x1f001f, RZ, 0xc0, !PT ;  /* 0x001f001f0f2f7812 */ /* 0x000fe200078ec0ff */
[----:B------:R-:W-:Y:S01]  /*35f0*/  HFMA2.MMA R8, R9, R11, R8 ;  /* 0x0000000b09087235 */ /* 0x000fe20000000008 */
[-C--:B------:R-:W-:Y:S01]  /*3600*/  HFMA2 R45, R10, R11.reuse, R45 ;  /* 0x0000000b0a2d7231 */ /* 0x080fe2000000002d */
[----:B------:R-:W-:Y:S01]  /*3610*/  SHF.R.U32.HI R12, RZ, 0xa, R12 ;  /* 0x0000000aff0c7819 */ /* 0x000fe2000001160c */
[----:B------:R-:W-:Y:S01]  /*3620*/  HADD2 R10, R31, -1040, -1040 ;  /* 0xe410e4101f0a7430 */ /* 0x000fe20000000000 */
[----:B------:R-:W-:Y:S01]  /*3630*/  LOP3.LUT R44, R44, 0x64006400, RZ, 0xfc, !PT ;  /* 0x640064002c2c7812 */ /* 0x000fe200078efcff */
[----:B------:R-:W-:Y:S01]  /*3640*/  HFMA2 R40, R21, R11, R40 ;  /* 0x0000000b15287231 */ /* 0x000fe20000000028 */
[--C-:B------:R-:W-:Y:S01]  /*3650*/  SHF.R.U32.HI R49, RZ, 0xb, R14.reuse ;  /* 0x0000000bff317819 */ /* 0x100fe2000001160e */
[----:B------:R-:W-:Y:S01]  /*3660*/  HADD2 R11, R46, -1040, -1040 ;  /* 0xe410e4102e0b7430 */ /* 0x000fe20000000000 */
[----:B------:R-:W-:Y:S01]  /*3670*/  SHF.R.U32.HI R14, RZ, 0xa, R14 ;  /* 0x0000000aff0e7819 */ /* 0x000fe2000001160e */
[----:B------:R-:W-:Y:S01]  /*3680*/  HADD2 R9, R44, -1040, -1040 ;  /* 0xe410e4102c097430 */ /* 0x000fe20000000000 */
[----:B------:R-:W-:-:S02]  /*3690*/  SHF.R.U32.HI R15, RZ, 0xa, R15 ;  /* 0x0000000aff0f7819 */ /* 0x000fc4000001160f */
[----:B------:R-:W-:Y:S02]  /*36a0*/  LOP3.LUT R47, R47, 0x64006400, RZ, 0xfc, !PT ;  /* 0x640064002f2f7812 */ /* 0x000fe400078efcff */
[----:B------:R-:W-:Y:S02]  /*36b0*/  LOP3.LUT R12, R12, 0x1f001f, RZ, 0xc0, !PT ;  /* 0x001f001f0c0c7812 */ /* 0x000fe400078ec0ff */
[----:B------:R-:W-:Y:S01]  /*36c0*/  SHF.R.U32.HI R13, RZ, 0xa, R13 ;  /* 0x0000000aff0d7819 */ /* 0x000fe2000001160d */
[----:B------:R-:W-:Y:S01]  /*36d0*/  HADD2 R20, R47, -1040, -1040 ;  /* 0xe410e4102f147430 */ /* 0x000fe20000000000 */
[----:B------:R-:W-:Y:S01]  /*36e0*/  LOP3.LUT R42, R42, 0x64006400, RZ, 0xfc, !PT ;  /* 0x640064002a2a7812 */ /* 0x000fe200078efcff */
[-C--:B0-----:R-:W-:Y:S01]  /*36f0*/  HFMA2.MMA R43, R10, R16.reuse, R43 ;  /* 0x000000100a2b7235 */ /* 0x081fe2000000002b */
[----:B------:R-:W-:Y:S01]  /*3700*/  LOP3.LUT R14, R14, 0x1f001f, RZ, 0xc0, !PT ;  /* 0x001f001f0e0e7812 */ /* 0x000fe200078ec0ff */
[----:B------:R-:W-:Y:S01]  /*3710*/  HFMA2.MMA R8, R11, R16, R8 ;  /* 0x000000100b087235 */ /* 0x000fe20000000008 */
[----:B------:R-:W-:Y:S01]  /*3720*/  LOP3.LUT R15, R15, 0x1f001f, RZ, 0xc0, !PT ;  /* 0x001f001f0f0f7812 */ /* 0x000fe200078ec0ff */
[-C--:B------:R-:W-:Y:S01]  /*3730*/  HFMA2 R40, R9, R16.reuse, R40 ;  /* 0x0000001009287231 */ /* 0x080fe20000000028 */
[----:B------:R-:W-:Y:S01]  /*3740*/  LOP3.LUT R12, R12, 0x64006400, RZ, 0xfc, !PT ;  /* 0x640064000c0c7812 */ /* 0x000fe200078efcff */
[-C--:B------:R-:W-:Y:S01]  /*3750*/  HFMA2 R42, R42, R3.reuse.H1_H1, -48, -48 ;  /* 0xd200d2002a2a7431 */ /* 0x080fe20000060003 */
        /* <DEDUP_REMOVED lines=9> */
[----:B------:R-:W-:Y:S01]  /*37f0*/  HFMA2 R26, R26, R3.H1_H1, -48, -48 ;  /* 0xd200d2001a1a7431 */ /* 0x000fe20000060003 */
[----:B------:R-:W-:Y:S01]  /*3800*/  LOP3.LUT R38, R38, 0x100010, R49, 0xf8, !PT ;  /* 0x0010001026267812 */ /* 0x000fe200078ef831 */
[----:B------:R-:W-:Y:S01]  /*3810*/  HADD2 R11, R14, -1040, -1040 ;  /* 0xe410e4100e0b7430 */ /* 0x000fe20000000000 */
[----:B------:R-:W-:Y:S01]  /*3820*/  LOP3.LUT R39, R39, 0x64006400, RZ, 0xfc, !PT ;  /* 0x6400640027277812 */ /* 0x000fe200078efcff */
[-C--:B------:R-:W-:Y:S01]  /*3830*/  HFMA2 R21, R42, R17.reuse, R21 ;  /* 0x000000112a157231 */ /* 0x080fe20000000015 */
[-C--:B------:R-:W-:Y:S01]  /*3840*/  HFMA2.MMA R9, R12, R18.reuse, R9 ;  /* 0x000000120c097235 */ /* 0x080fe20000000009 */
[----:B------:R-:W-:Y:S01]  /*3850*/  HADD2 R10, R15, -1040, -1040 ;  /* 0xe410e4100f0a7430 */ /* 0x000fe20000000000 */
[----:B------:R-:W-:Y:S01]  /*3860*/  LOP3.LUT R38, R38, 0x64006400, RZ, 0xfc, !PT ;  /* 0x6400640026267812 */ /* 0x000fe200078efcff */
[----:B------:R-:W-:Y:S01]  /*3870*/  HFMA2 R40, R26, R17, R40 ;  /* 0x000000111a287231 */ /* 0x000fe20000000028 */
[----:B------:R-:W-:Y:S01]  /*3880*/  HFMA2.MMA R8, R11, R18, R8 ;  /* 0x000000120b087235 */ /* 0x000fe20000000008 */
[----:B------:R-:W-:Y:S01]  /*3890*/  HADD2 R13, R13, -1040, -1040 ;  /* 0xe410e4100d0d7430 */ /* 0x000fe20000000000 */
[----:B------:R-:W-:Y:S01]  /*38a0*/  LOP3.LUT R30, R30, 0x64006400, RZ, 0xfc, !PT ;  /* 0x640064001e1e7812 */ /* 0x000fe200078efcff */
[-C--:B------:R-:W-:Y:S01]  /*38b0*/  HFMA2 R21, R10, R18.reuse, R21 ;  /* 0x000000120a157231 */ /* 0x080fe20000000015 */
[----:B------:R-:W-:Y:S01]  /*38c0*/  LOP3.LUT R37, R37, 0x64006400, RZ, 0xfc, !PT ;  /* 0x6400640025257812 */ /* 0x000fe200078efcff */
[----:B------:R-:W-:Y:S01]  /*38d0*/  HADD2 R10, R39, -1040, -1040 ;  /* 0xe410e410270a7430 */ /* 0x000fe20000000000 */
[----:B------:R-:W-:Y:S01]  /*38e0*/  PRMT R3, R3, 0x5410, R4 ;  /* 0x0000541003037816 */ /* 0x000fe20000000004 */
[----:B------:R-:W-:-:S02]  /*38f0*/  HFMA2 R40, R13, R18, R40 ;  /* 0x000000120d287231 */ /* 0x000fc40000000028 */
[----:B------:R-:W-:Y:S02]  /*3900*/  HADD2 R13, R38, -1040, -1040 ;  /* 0xe410e410260d7430 */ /* 0x000fe40000000000 */
[-C--:B------:R-:W-:Y:S01]  /*3910*/  HFMA2.MMA R9, R10, R19.reuse, R9 ;  /* 0x000000130a097235 */ /* 0x080fe20000000009 */
[----:B------:R-:W-:Y:S02]  /*3920*/  HADD2 R11, R30, -1040, -1040 ;  /* 0xe410e4101e0b7430 */ /* 0x000fe40000000000 */
[----:B------:R-:W-:Y:S01]  /*3930*/  HADD2 R12, R37, -1040, -1040 ;  /* 0xe410e410250c7430 */ /* 0x000fe20000000000 */
[----:B------:R-:W-:Y:S01]  /*3940*/  HFMA2.MMA R8, R13, R19, R8 ;  /* 0x000000130d087235 */ /* 0x000fe20000000008 */
        /* <DEDUP_REMOVED lines=10> */
.L_x_3475:
[----:B------:R-:W-:Y:S01]  /*39f0*/  ISETP.LT.AND P2, PT, R36, R33, PT ;  /* 0x000000212400720c */ /* 0x000fe20003f41270 */
[----:B------:R-:W-:Y:S01]  /*3a00*/  UIADD3 UR4, UR4, 0x40, URZ ;  /* 0x0000004004047890 */ /* 0x000fe2000fffe03f */
[----:B-----5:R-:W-:Y:S02]  /*3a10*/  IMAD.MOV.U32 R26, RZ, RZ, R34 ;  /* 0x000000ffff1a7224 */ /* 0x020fe400078e0022 */
[----:B------:R-:W-:Y:S02]  /*3a20*/  IMAD.MOV.U32 R27, RZ, RZ, R35 ;  /* 0x000000ffff1b7224 */ /* 0x000fe400078e0023 */
[----:B------:R-:W-:-:S07]  /*3a30*/  IMAD.MOV.U32 R34, RZ, RZ, R36 ;  /* 0x000000ffff227224 */ /* 0x000fce00078e0024 */
[----:B------:R-:W-:Y:S05]  /*3a40*/  @!P1 BRA P2, `(.L_x_3476) ;  /* 0xffffffe800889947 */ /* 0x000fea000103ffff */
.L_x_3474:
[----:B------:R-:W1:Y:S08]  /*3a50*/  S2UR UR4, SR_CTAID.Y ;  /* 0x00000000000479c3 */ /* 0x000e700000002600 */
[----:B------:R-:W1:Y:S02]  /*3a60*/  LDC R3, c[0x0][0x238] ;  /* 0x00008e00ff037b82 */ /* 0x000e640000000800 */
[----:B-1----:R-:W-:-:S05]  /*3a70*/  VIADD R3, R3, -UR4 ;  /* 0x8000000403037c36 */ /* 0x002fca0008000000 */
[----:B------:R-:W-:-:S13]  /*3a80*/  ISETP.GE.AND P0, PT, R3, 0x1, PT ;  /* 0x000000010300780c */ /* 0x000fda0003f06270 */
[----:B------:R-:W-:Y:S05]  /*3a90*/  @!P0 EXIT ;  /* 0x000000000000894d */ /* 0x000fea0003800000 */
        /* <DEDUP_REMOVED lines=16> */
.L_x_3480:
[----:B------:R-:W0:Y:S02]  /*3ba0*/  LDS R2, [R0] ;  /* 0x0000000000027984 */ /* 0x000e240000000800 */
[----:B0-----:R-:W-:-:S10]  /*3bb0*/  HFMA2.MMA R3, R2, 1, 1, R9 ;  /* 0x3c003c0002037835 */ /* 0x001fd40000000009 */
[----:B------:R-:W0:Y:S02]  /*3bc0*/  ATOMS.CAST.SPIN R3, [R0], R2, R3 ;  /* 0x000000020003738d */ /* 0x000e240001800003 */
[----:B0-----:R-:W-:-:S13]  /*3bd0*/  ISETP.EQ.U32.AND P0, PT, R3, 0x1, PT ;  /* 0x000000010300780c */ /* 0x001fda0003f02070 */
[----:B------:R-:W-:Y:S05]  /*3be0*/  @!P0 BRA `(.L_x_3480) ;  /* 0xfffffffc00ec8947 */ /* 0x000fea000383ffff */
[----:B------:R-:W-:Y:S05]  /*3bf0*/  BRA `(.L_x_3478) ;  /* 0x00000000000c7947 */ /* 0x000fea0003800000 */
.L_x_3479:
[----:B------:R-:W2:Y:S02]  /*3c00*/  LD.E R0, desc[UR6][R4.64] ;  /* 0x0000000604007980 */ /* 0x000ea4000c101900 */
[----:B--2---:R-:W-:-:S05]  /*3c10*/  IMAD.IADD R3, R9, 0x1, R0 ;  /* 0x0000000109037824 */ /* 0x004fca00078e0200 */
[----:B------:R0:W-:Y:S02]  /*3c20*/  ST.E desc[UR6][R4.64], R3 ;  /* 0x0000000304007985 */ /* 0x0001e4000c101906 */
.L_x_3478:
[----:B------:R-:W-:Y:S05]  /*3c30*/  BSYNC B0 ;  /* 0x0000000000007941 */ /* 0x000fea0003800000 */
.L_x_3477:
[----:B------:R1:W-:Y:S02]  /*3c40*/  ATOM.E.ADD.F16x2.RN.STRONG.GPU P0, RZ, desc[UR6][R4.64+0x4], R7 ;  /* 0x0000040704ff79a2 */ /* 0x0003e4000810e1c6 */
[----:B-1----:R-:W-:Y:S05]  /*3c50*/  @P0 EXIT ;  /* 0x000000000000094d */ /* 0x002fea0003800000 */
[----:B------:R-:W1:Y:S02]  /*3c60*/  QSPC.E.S P0, RZ, [R4+0x4] ;  /* 0x0000040004ff73aa */ /* 0x000e640000000500 */
[----:B-1----:R-:W-:Y:S05]  /*3c70*/  @!P0 BRA `(.L_x_3481) ;  /* 0x0000000000208947 */ /* 0x002fea0003800000 */
[----:B------:R-:W-:-:S05]  /*3c80*/  IMAD.MOV.U32 R2, RZ, RZ, R4 ;  /* 0x000000ffff027224 */ /* 0x000fca00078e0004 */
[----:B------:R-:W-:-:S07]  /*3c90*/  MOV R0, R2 ;  /* 0x0000000200007202 */ /* 0x000fce0000000f00 */
.L_x_3482:
[----:B------:R-:W0:Y:S02]  /*3ca0*/  LDS R2, [R0+0x4] ;  /* 0x0000040000027984 */ /* 0x000e240000000800 */
[----:B0-----:R-:W-:-:S06]  /*3cb0*/  HADD2 R3, R2, R7 ;  /* 0x0000000702037230 */ /* 0x001fcc0000000000 */
[----:B------:R-:W0:Y:S02]  /*3cc0*/  ATOMS.CAST.SPIN R3, [R0+0x4], R2, R3 ;  /* 0x000004020003738d */ /* 0x000e240001800003 */
[----:B0-----:R-:W-:-:S13]  /*3cd0*/  ISETP.EQ.U32.AND P0, PT, R3, 0x1, PT ;  /* 0x000000010300780c */ /* 0x001fda0003f02070 */
[----:B------:R-:W-:Y:S05]  /*3ce0*/  @!P0 BRA `(.L_x_3482) ;  /* 0xfffffffc00ec8947 */ /* 0x000fea000383ffff */
[----:B------:R-:W-:Y:S05]  /*3cf0*/  EXIT ;  /* 0x000000000000794d */ /* 0x000fea0003800000 */
.L_x_3481:
[----:B------:R-:W0:Y:S02]  /*3d00*/  LD.E R0, desc[UR6][R4.64+0x4] ;  /* 0x0000040604007980 */ /* 0x000e24000c101900 */
[----:B0-----:R-:W-:-:S05]  /*3d10*/  IMAD.IADD R3, R7, 0x1, R0 ;  /* 0x0000000107037824 */ /* 0x001fca00078e0200 */
[----:B------:R-:W-:Y:S01]  /*3d20*/  ST.E desc[UR6][R4.64+0x4], R3 ;  /* 0x0000040304007985 */ /* 0x000fe2000c101906 */
[----:B------:R-:W-:Y:S05]  /*3d30*/  EXIT ;  /* 0x000000000000794d */ /* 0x000fea0003800000 */
.L_x_3483:
        /* <DEDUP_REMOVED lines=12> */
.L_x_3731:


//--------------------- .text._Z23gemm_half_q_half_kernelILi1ELi16ELb1ELb1ELi32EEvPK6__halfPKjS4_S2_PS0_iiiiPKtS7_iiiiiibS2_i --------------------------
	.section	.text._Z23gemm_half_q_half_kernelILi1ELi16ELb1ELb1ELi32EEvPK6__halfPKjS4_S2_PS0_iiiiPKtS7_iiiiiibS2_i,"ax",@progbits
	.align	128
        .global         _Z23gemm_half_q_half_kernelILi1ELi16ELb1ELb1ELi32EEvPK6__halfPKjS4_S2_PS0_iiiiPKtS7_iiiiiibS2_i
        .type           _Z23gemm_half_q_half_kernelILi1ELi16ELb1ELb1ELi32EEvPK6__halfPKjS4_S2_PS0_iiiiPKtS7_iiiiiibS2_i,@function
        .size           _Z23gemm_half_q_half_kernelILi1ELi16ELb1ELb1ELi32EEvPK6__halfPKjS4_S2_PS0_iiiiPKtS7_iiiiiibS2_i,(.L_x_3732 - _Z23gemm_half_q_half_kernelILi1ELi16ELb1ELb1ELi32EEvPK6__halfPKjS4_S2_PS0_iiiiPKtS7_iiiiiibS2_i)
        .other          _Z23gemm_half_q_half_kernelILi1ELi16ELb1ELb1ELi32EEvPK6__halfPKjS4_S2_PS0_iiiiPKtS7_iiiiiibS2_i,@"STO_CUDA_ENTRY STV_DEFAULT"
_Z23gemm_half_q_half_kernelILi1ELi16ELb1ELb1ELi32EEvPK6__halfPKjS4_S2_PS0_iiiiPKtS7_iiiiiibS2_i:
.text._Z23gemm_half_q_half_kernelILi1ELi16ELb1ELb1ELi32EEvPK6__halfPKjS4_S2_PS0_iiiiPKtS7_iiiiiibS2_i:
        /* <DEDUP_REMOVED lines=48> */
.L_x_3485:
[----:B------:R-:W-:Y:S05]  /*0300*/  BSYNC B0 ;  /* 0x0000000000007941 */ /* 0x000fea0003800000 */
.L_x_3484:
        /* <DEDUP_REMOVED lines=19> */
[----:B0-----:R-:W0:Y:S01]  /*0440*/  LDC.64 R2, c[0x0][0x248] ;  /* 0x00009200ff027b82 */ /* 0x001e220000000a00 */
[----:B------:R-:W-:-:S07]  /*0450*/  IMAD.SHL.U32 R17, R17, 0x40, RZ ;  /* 0x0000004011117824 */ /* 0x000fce00078e00ff */
[----:B------:R-:W1:Y:S08]  /*0460*/  LDC.64 R4, c[0x0][0x220] ;  /* 0x00008800ff047b82 */ /* 0x000e700000000a00 */
[----:B------:R-:W2:Y:S01]  /*0470*/  LDC.64 R6, c[0x0][0x228] ;  /* 0x00008a00ff067b82 */ /* 0x000ea20000000a00 */
[----:B0-----:R-:W-:-:S05]  /*0480*/  IMAD.WIDE R16, R17, 0x2, R2 ;  /* 0x0000000211107825 */ /* 0x001fca00078e0202 */
[----:B------:R0:W5:Y:S01]  /*0490*/  LDG.E.U16.CONSTANT R9, desc[UR6][R16.64] ;  /* 0x0000000610097981 */ /* 0x000162000c1e9500 */
[----:B------:R-:W-:Y:S01]  /*04a0*/  SHF.R.S32.HI R11, RZ, 0x1f, R8 ;  /* 0x0000001fff0b7819 */ /* 0x000fe20000011408 */
[----:B------:R-:W-:Y:S01]  /*04b0*/  IMAD.SHL.U32 R13, R8, 0x4, RZ ;  /* 0x00000004080d7824 */ /* 0x000fe200078e00ff */
[----:B------:R-:W-:Y:S02]  /*04c0*/  UMOV UR4, URZ ;  /* 0x0000003f00047c82 */ /* 0x000fe40008000000 */
[----:B------:R-:W-:Y:S01]  /*04d0*/  LEA.HI R14, R11, R8, RZ, 0x3 ;  /* 0x000000080b0e7211 */ /* 0x000fe200078f18ff */
[----:B------:R-:W-:Y:S01]  /*04e0*/  IMAD.MOV.U32 R11, RZ, RZ, R35 ;  /* 0x000000ffff0b7224 */ /* 0x000fe200078e0023 */
[----:B------:R-:W-:Y:S02]  /*04f0*/  LOP3.LUT R13, R13, 0x10, RZ, 0xc0, !PT ;  /* 0x000000100d0d7812 */ /* 0x000fe400078ec0ff */
[----:B-1----:R-:W-:-:S07]  /*0500*/  SHF.R.S32.HI R14, RZ, 0x3, R14 ;  /* 0x00000003ff0e7819 */ /* 0x002fce000001140e */
.L_x_3487:
[----:B-----5:R-:W-:-:S04]  /*0510*/  VIADD R18, R9, UR4 ;  /* 0x0000000409127c36 */ /* 0x020fc80008000000 */
[----:B------:R-:W-:-:S05]  /*0520*/  IMAD R15, R18, R29, RZ ;  /* 0x0000001d120f7224 */ /* 0x000fca00078e02ff */
[----:B0-----:R-:W-:-:S04]  /*0530*/  SHF.R.S32.HI R16, RZ, 0x1f, R15 ;  /* 0x0000001fff107819 */ /* 0x001fc8000001140f */
[----:B------:R-:W-:-:S04]  /*0540*/  LEA.HI R15, R16, R15, RZ, 0x3 ;  /* 0x0000000f100f7211 */ /* 0x000fc800078f18ff */
[----:B------:R-:W-:-:S05]  /*0550*/  LEA.HI.SX32 R15, R15, R14, 0x1d ;  /* 0x0000000e0f0f7211 */ /* 0x000fca00078feaff */
[----:B------:R-:W-:-:S06]  /*0560*/  IMAD.WIDE R16, R15, 0x4, R4 ;  /* 0x000000040f107825 */ /* 0x000fcc00078e0204 */
[----:B------:R-:W3:Y:S01]  /*0570*/  LDG.E.CONSTANT R16, desc[UR6][R16.64] ;  /* 0x0000000610107981 */ /* 0x000ee2000c1e9900 */
[----:B------:R-:W-:-:S05]  /*0580*/  LEA R21, R11, 0x1, 0x1 ;  /* 0x000000010b157811 */ /* 0x000fca00078e08ff */
[----:B------:R-:W-:-:S06]  /*0590*/  IMAD.WIDE R20, R21, 0x2, R2 ;  /* 0x0000000215147825 */ /* 0x000fcc00078e0202 */
[----:B------:R-:W4:Y:S01]  /*05a0*/  LDG.E.U16.CONSTANT R20, desc[UR6][R20.64] ;  /* 0x0000000614147981 */ /* 0x000f22000c1e9500 */
[----:B--2---:R-:W-:-:S06]  /*05b0*/  IMAD.WIDE R18, R18, 0x2, R6 ;  /* 0x0000000212127825 */ /* 0x004fcc00078e0206 */
        /* <DEDUP_REMOVED lines=9> */
[----:B----4-:R-:W-:Y:S01]  /*0650*/  IMAD.IADD R11, R20, 0x1, R11 ;  /* 0x00000001140b7824 */ /* 0x010fe200078e020b */
[----:B------:R-:W-:Y:S01]  /*0660*/  LOP3.LUT R16, R16, 0xf, RZ, 0xc0, !PT ;  /* 0x0000000f10107812 */ /* 0x000fe200078ec0ff */
[----:B------:R-:W-:Y:S01]  /*0670*/  IMAD R22, R22, R22, RZ ;  /* 0x0000001616167224 */ /* 0x000fe200078e02ff */
[----:B------:R-:W-:Y:S01]  /*0680*/  LOP3.LUT R15, R15, 0xf, RZ, 0xc0, !PT ;  /* 0x0000000f0f0f7812 */ /* 0x000fe200078ec0ff */
[----:B------:R-:W-:Y:S01]  /*0690*/  VIADD R23, R23, 0x1 ;  /* 0x0000000117177836 */ /* 0x000fe20000000000 */
[----:B------:R-:W-:Y:S01]  /*06a0*/  ISETP.GE.AND P2, PT, R11, R28, PT ;  /* 0x0000001c0b00720c */ /* 0x000fe20003f46270 */
[----:B------:R-:W-:Y:S01]  /*06b0*/  VIADD R16, R16, 0x1 ;  /* 0x0000000110107836 */ /* 0x000fe20000000000 */
[----:B------:R-:W2:Y:S01]  /*06c0*/  I2F.F16 R17, R22 ;  /* 0x0000001600117306 */ /* 0x000ea20000200c00 */
[----:B------:R-:W-:-:S02]  /*06d0*/  VIADD R15, R15, 0x1 ;  /* 0x000000010f0f7836 */ /* 0x000fc40000000000 */
[----:B------:R-:W-:Y:S02]  /*06e0*/  IMAD R23, R23, R23, RZ ;  /* 0x0000001717177224 */ /* 0x000fe400078e02ff */
[----:B------:R-:W-:Y:S02]  /*06f0*/  IMAD R16, R16, R16, RZ ;  /* 0x0000001010107224 */ /* 0x000fe400078e02ff */
[----:B------:R-:W-:Y:S01]  /*0700*/  IMAD R15, R15, R15, RZ ;  /* 0x0000000f0f0f7224 */ /* 0x000fe200078e02ff */
        /* <DEDUP_REMOVED lines=8> */
.L_x_3486:
[----:B------:R-:W-:Y:S01]  /*0790*/  ULDC UR4, c[0x0][0x258] ;  /* 0x0000960000047ab9 */ /* 0x000fe20000000800 */
[C---:B------:R-:W-:Y:S02]  /*07a0*/  ISETP.GT.AND P3, PT, R35.reuse, R10, PT ;  /* 0x0000000a2300720c */ /* 0x040fe40003f64270 */
[----:B0-----:R-:W-:Y:S02]  /*07b0*/  CS2R R2, SRZ ;  /* 0x0000000000027805 */ /* 0x001fe4000001ff00 */
        /* <DEDUP_REMOVED lines=8> */
[----:B------:R-:W-:-:S07]  /*0840*/  IMAD R3, R4, 0x6, RZ ;  /* 0x0000000604037824 */ /* 0x000fce00078e02ff */
.L_x_3488:
        /* <DEDUP_REMOVED lines=8> */
.L_x_3489:
[----:B------:R-:W-:Y:S01]  /*08d0*/  ULDC UR5, c[0x0][0x260] ;  /* 0x0000980000057ab9 */ /* 0x000fe20000000800 */
[C---:B------:R-:W-:Y:S02]  /*08e0*/  ISETP.GT.AND P3, PT, R35.reuse, R12, PT ;  /* 0x0000000c2300720c */ /* 0x040fe40003f64270 */
[----:B------:R-:W-:Y:S02]  /*08f0*/  CS2R R4, SRZ ;  /* 0x0000000000047805 */ /* 0x000fe4000001ff00 */
        /* <DEDUP_REMOVED lines=9> */
.L_x_3490:
        /* <DEDUP_REMOVED lines=8> */
.L_x_3491:
        /* <DEDUP_REMOVED lines=11> */
.L_x_3492:
        /* <DEDUP_REMOVED lines=11> */
[----:B------:R-:W0:Y:S01]  /*0b70*/  S2UR UR5, SR_CgaCtaId ;  /* 0x00000000000579c3 */ /* 0x000e220000008800 */
[----:B------:R-:W-:Y:S01]  /*0b80*/  IMAD R29, R2, R29, RZ ;  /* 0x0000001d021d7224 */ /* 0x000fe200078e02ff */
[----:B------:R-:W-:Y:S01]  /*0b90*/  ULDC.64 UR8, c[0x0][0x218] ;  /* 0x0000860000087ab9 */ /* 0x000fe20000000a00 */
[----:B------:R-:W-:Y:S01]  /*0ba0*/  PRMT R2, R0, 0x9910, RZ ;  /* 0x0000991000027816 */ /* 0x000fe200000000ff */
[----:B------:R-:W-:Y:S01]  /*0bb0*/  UMOV UR4, 0x400 ;  /* 0x0000040000047882 */ /* 0x000fe20000000000 */
[----:B------:R-:W-:Y:S02]  /*0bc0*/  PRMT R34, RZ, 0x5410, RZ ;  /* 0x00005410ff227816 */ /* 0x000fe400000000ff */
[----:B------:R-:W-:Y:S02]  /*0bd0*/  SHF.R.S32.HI R3, RZ, 0x1f, R29 ;  /* 0x0000001fff037819 */ /* 0x000fe4000001141d */
[----:B------:R-:W-:Y:S02]  /*0be0*/  IADD3 R25, P1, R8, R29, RZ ;  /* 0x0000001d08197210 */ /* 0x000fe40007f3e0ff */
[----:B------:R-:W-:-:S02]  /*0bf0*/  ISETP.EQ.OR P0, PT, R2, RZ, !P0 ;  /* 0x000000ff0200720c */ /* 0x000fc40004702670 */
[----:B------:R-:W-:Y:S02]  /*0c00*/  LEA.HI.X.SX32 R8, R8, R3, 0x1, P1 ;  /* 0x0000000308087211 */ /* 0x000fe400008f0eff */
[C---:B------:R-:W-:Y:S02]  /*0c10*/  LEA R24, P1, R25.reuse, UR8, 0x2 ;  /* 0x0000000819187c11 */ /* 0x040fe4000f8210ff */
[----:B------:R-:W-:Y:S02]  /*0c20*/  PRMT R36, RZ, 0x5410, RZ ;  /* 0x00005410ff247816 */ /* 0x000fe400000000ff */
[----:B------:R-:W-:Y:S01]  /*0c30*/  LEA.HI.X R25, R25, UR9, R8, 0x2, P1 ;  /* 0x0000000919197c11 */ /* 0x000fe200088f1408 */
[----:B0-----:R-:W-:-:S03]  /*0c40*/  ULEA UR4, UR5, UR4, 0x18 ;  /* 0x0000000405047291 */ /* 0x001fc6000f8ec03f */
[----:B------:R-:W-:-:S09]  /*0c50*/  ULDC UR5, c[0x0][0x260] ;  /* 0x0000980000057ab9 */ /* 0x000fd20000000800 */
.L_x_3495:
[----:B------:R-:W0:Y:S02]  /*0c60*/  LDC R29, c[0x0][0x23c] ;  /* 0x00008f00ff1d7b82 */ /* 0x000e240000000800 */
[C---:B0-----:R-:W-:Y:S02]  /*0c70*/  IMAD.WIDE R16, R29.reuse, 0x4, R24 ;  /* 0x000000041d107825 */ /* 0x041fe400078e0218 */
[----:B------:R-:W5:Y:S02]  /*0c80*/  LDG.E.128.CONSTANT R24, desc[UR6][R24.64] ;  /* 0x0000000618187981 */ /* 0x000f64000c1e9d00 */
[C---:B------:R-:W-:Y:S02]  /*0c90*/  IMAD.WIDE R8, R29.reuse, 0x4, R16 ;  /* 0x000000041d087825 */ /* 0x040fe400078e0210 */
[----:B------:R-:W5:Y:S02]  /*0ca0*/  LDG.E.128.CONSTANT R16, desc[UR6][R16.64] ;  /* 0x0000000610107981 */ /* 0x000f64000c1e9d00 */
[----:B------:R-:W-:-:S02]  /*0cb0*/  IMAD.WIDE R4, R29, 0x4, R8 ;  /* 0x000000041d047825 */ /* 0x000fc400078e0208 */
[----:B------:R-:W5:Y:S04]  /*0cc0*/  LDG.E.128.CONSTANT R8, desc[UR6][R8.64] ;  /* 0x0000000608087981 */ /* 0x000f68000c1e9d00 */
[----:B------:R0:W5:Y:S01]  /*0cd0*/  LDG.E.128.CONSTANT R12, desc[UR6][R4.64] ;  /* 0x00000006040c7981 */ /* 0x000162000c1e9d00 */
[----:B------:R-:W-:-:S04]  /*0ce0*/  IMAD.WIDE R6, R29, 0x4, R4 ;  /* 0x000000041d067825 */ /* 0x000fc800078e0204 */
[----:B------:R-:W-:Y:S02]  /*0cf0*/  VIADD R35, R35, 0x20 ;  /* 0x0000002023237836 */ /* 0x000fe40000000000 */
[----:B------:R-:W-:-:S03]  /*0d00*/  IMAD.WIDE R2, R29, 0x4, R6 ;  /* 0x000000041d027825 */ /* 0x000fc600078e0206 */
[----:B------:R-:W-:Y:S01]  /*0d10*/  ISETP.GE.AND P1, PT, R35, UR5, PT ;  /* 0x0000000523007c0c */ /* 0x000fe2000bf26270 */
[----:B0-----:R-:W-:-:S12]  /*0d20*/  @P0 BRA `(.L_x_3494) ;  /* 0x0000001400240947 */ /* 0x001fd80003800000 */
[----:B------:R-:W2:Y:S01]  /*0d30*/  LDG.E.128.CONSTANT R4, desc[UR6][R6.64] ;  /* 0x0000000606047981 */ /* 0x000ea2000c1e9d00 */
[----:B-----5:R-:W-:Y:S01]  /*0d40*/  SHF.R.U32.HI R37, RZ, 0xf, R24 ;  /* 0x0000000fff257819 */ /* 0x020fe20000011618 */
[----:B------:R-:W-:Y:S01]  /*0d50*/  IMAD.MOV.U32 R39, RZ, RZ, 0x2800 ;  /* 0x00002800ff277424 */ /* 0x000fe200078e00ff */
[----:B------:R-:W-:Y:S01]  /*0d60*/  SHF.R.U32.HI R38, RZ, 0xe, R16 ;  /* 0x0000000eff267819 */ /* 0x000fe20000011610 */
[----:B------:R-:W0:Y:S01]  /*0d70*/  LDS.128 R20, [UR4] ;  /* 0x00000004ff147984 */ /* 0x000e220008000c00 */
        /* <DEDUP_REMOVED lines=12> */
[----:B------:R-:W-:Y:S02]  /*0e40*/  LOP3.LUT R40, R40, 0x20002, R41, 0xf8, !PT ;  /* 0x0002000228287812 */ /* 0x000fe400078ef829 */
        /* <DEDUP_REMOVED lines=19> */
[-C--:B0-----:R-:W-:Y:S01]  /*0f80*/  HFMA2.MMA R45, R41, R20.reuse, RZ ;  /* 0x00000014292d7235 */ /* 0x081fe200000000ff */
[----:B------:R-:W-:Y:S01]  /*0f90*/  LOP3.LUT R41, R24, 0x3e003e0, RZ, 0xc0, !PT ;  /* 0x03e003e018297812 */ /* 0x000fe200078ec0ff */
[-C--:B------:R-:W-:Y:S01]  /*0fa0*/  HFMA2 R44, R43, R20.reuse, RZ.H0_H0 ;  /* 0x000000142b2c7231 */ /* 0x080fe200000400ff */
[----:B------:R-:W-:Y:S01]  /*0fb0*/  HFMA2.MMA R43, R47, R20, RZ ;  /* 0x000000142f2b7235 */ /* 0x000fe200000000ff */
[----:B------:R-:W-:Y:S01]  /*0fc0*/  HFMA2 R42, R49, R20, RZ.H0_H0 ;  /* 0x00000014312a7231 */ /* 0x000fe200000400ff */
[----:B------:R-:W-:-:S02]  /*0fd0*/  LOP3.LUT R47, R41, 0x64006400, RZ, 0xfc, !PT ;  /* 0x64006400292f7812 */ /* 0x000fc400078efcff */
[----:B------:R-:W-:Y:S02]  /*0fe0*/  LOP3.LUT R49, R26, 0x3e003e0, RZ, 0xc0, !PT ;  /* 0x03e003e01a317812 */ /* 0x000fe400078ec0ff */
[----:B------:R-:W-:Y:S01]  /*0ff0*/  SHF.R.U32.HI R20, RZ, 0xa, R26 ;  /* 0x0000000aff147819 */ /* 0x000fe2000001161a */
[----:B------:R-:W-:Y:S01]  /*1000*/  HFMA2 R26, R47, R30.H1_H1, -48, -48 ;  /* 0xd200d2002f1a7431 */ /* 0x000fe2000006001e */
[----:B------:R-:W-:Y:S02]  /*1010*/  LOP3.LUT R48, R25, 0x3e003e0, RZ, 0xc0, !PT ;  /* 0x03e003e019307812 */ /* 0x000fe400078ec0ff */
[----:B------:R-:W-:Y:S02]  /*1020*/  LOP3.LUT R24, R27, 0x3e003e0, RZ, 0xc0, !PT ;  /* 0x03e003e01b187812 */ /* 0x000fe400078ec0ff */
[----:B------:R-:W-:Y:S01]  /*1030*/  LOP3.LUT R46, R46, 0x1f001f, RZ, 0xc0, !PT ;  /* 0x001f001f2e2e7812 */ /* 0x000fe200078ec0ff */
[----:B------:R-:W-:Y:S01]  /*1040*/  HFMA2.MMA R45, R26, R21, R45 ;  /* 0x000000151a2d7235 */ /* 0x000fe2000000002d */
[----:B------:R-:W-:-:S02]  /*1050*/  SHF.R.U32.HI R41, RZ, 0xa, R27 ;  /* 0x0000000aff297819 */ /* 0x000fc4000001161b */
[----:B------:R-:W-:Y:S02]  /*1060*/  LOP3.LUT R27, R48, 0x64006400, RZ, 0xfc, !PT ;  /* 0x64006400301b7812 */ /* 0x000fe400078efcff */
[----:B------:R-:W-:Y:S02]  /*1070*/  LOP3.LUT R47, R24, 0x64006400, RZ, 0xfc, !PT ;  /* 0x64006400182f7812 */ /* 0x000fe400078efcff */
[----:B------:R-:W-:Y:S01]  /*1080*/  LOP3.LUT R49, R49, 0x64006400, RZ, 0xfc, !PT ;  /* 0x6400640031317812 */ /* 0x000fe200078efcff */
[-C--:B------:R-:W-:Y:S01]  /*1090*/  HFMA2 R27, R27, R30.reuse.H1_H1, -48, -48 ;  /* 0xd200d2001b1b7431 */ /* 0x080fe2000006001e */
[----:B------:R-:W-:Y:S01]  /*10a0*/  LOP3.LUT R46, R46, 0x64006400, RZ, 0xfc, !PT ;  /* 0x640064002e2e7812 */ /* 0x000fe200078efcff */
        /* <DEDUP_REMOVED lines=11> */
[----:B------:R-:W0:Y:S01]  /*1160*/  LDS.128 R24, [UR4+0x10] ;  /* 0x00001004ff187984 */ /* 0x000e220008000c00 */
        /* <DEDUP_REMOVED lines=14> */
[----:B------:R-:W-:Y:S01]  /*1250*/  LOP3.LUT R47, R19, 0x1f001f, RZ, 0xc0, !PT ;  /* 0x001f001f132f7812 */ /* 0x000fe200078ec0ff */
[----:B------:R-:W-:Y:S01]  /*1260*/  HADD2 R46, R20, -1040, -1040 ;  /* 0xe410e410142e7430 */ /* 0x000fe20000000000 */
[----:B------:R-:W-:Y:S01]  /*1270*/  LOP3.LUT R42, R18, 0x1f001f, RZ, 0xc0, !PT ;  /* 0x001f001f122a7812 */ /* 0x000fe200078ec0ff */
[----:B------:R-:W-:Y:S01]  /*1280*/  HFMA2.MMA R44, R49, R22, R44 ;  /* 0x00000016312c7235 */ /* 0x000fe2000000002c */
[----:B------:R-:W-:Y:S01]  /*1290*/  HFMA2 R20, R48, R22, R43 ;  /* 0x0000001630147231 */ /* 0x000fe2000000002b */
[----:B------:R-:W-:Y:S01]  /*12a0*/  LOP3.LUT R48, R47, 0x64006400, RZ, 0xfc, !PT ;  /* 0x640064002f307812 */ /* 0x000fe200078efcff */
[----:B------:R-:W-:Y:S01]  /*12b0*/  HFMA2 R22, R46, R23, R21 ;  /* 0x000000172e167231 */ /* 0x000fe20000000015 */
[----:B------:R-:W-:-:S02]  /*12c0*/  LOP3.LUT R46, R42, 0x64006400, RZ, 0xfc, !PT ;  /* 0x640064002a2e7812 */ /* 0x000fc400078efcff */
[----:B------:R-:W-:Y:S01]  /*12d0*/  LOP3.LUT R43, R18, 0x3e003e0, RZ, 0xc0, !PT ;  /* 0x03e003e0122b7812 */ /* 0x000fe200078ec0ff */
[----:B------:R-:W-:Y:S01]  /*12e0*/  HADD2 R48, R48, -1040, -1040 ;  /* 0xe410e41030307430 */ /* 0x000fe20000000000 */
[-C--:B------:R-:W-:Y:S01]  /*12f0*/  HFMA2.MMA R21, R45, R23.reuse, R44 ;  /* 0x000000172d157235 */ /* 0x080fe2000000002c */
[----:B------:R-:W-:Y:S01]  /*1300*/  HADD2 R49, R46, -1040, -1040 ;  /* 0xe410e4102e317430 */ /* 0x000fe20000000000 */
[----:B------:R-:W-:Y:S01]  /*1310*/  LOP3.LUT R43, R43, 0x64006400, RZ, 0xfc, !PT ;  /* 0x640064002b2b7812 */ /* 0x000fe200078efcff */
[-C--:B------:R-:W-:Y:S01]  /*1320*/  HFMA2 R46, R51, R30.reuse.H1_H1, -48, -48 ;  /* 0xd200d200332e7431 */ /* 0x080fe2000006001e */
[----:B------:R-:W-:Y:S01]  /*1330*/  LOP3.LUT R44, R17, 0x3e003e0, RZ, 0xc0, !PT ;  /* 0x03e003e0112c7812 */ /* 0x000fe200078ec0ff */
[----:B------:R-:W-:Y:S01]  /*1340*/  HFMA2 R20, R49, R23, R20 ;  /* 0x0000001731147231 */ /* 0x000fe20000000014 */
[----:B------:R-:W-:Y:S01]  /*1350*/  LOP3.LUT R42, R19, 0x3e003e0, RZ, 0xc0, !PT ;  /* 0x03e003e0132a7812 */ /* 0x000fe200078ec0ff */
[----:B------:R-:W-:Y:S01]  /*1360*/  HFMA2.MMA R41, R48, R23, R41 ;  /* 0x0000001730297235 */ /* 0x000fe20000000029 */
[----:B------:R-:W-:Y:S01]  /*1370*/  LOP3.LUT R45, R16, 0x3e003e0, RZ, 0xc0, !PT ;  /* 0x03e003e0102d7812 */ /* 0x000fe200078ec0ff */
[----:B------:R-:W-:Y:S01]  /*1380*/  HFMA2 R43, R43, R30.H1_H1, -48, -48 ;  /* 0xd200d2002b2b7431 */ /* 0x000fe2000006001e */
[----:B------:R-:W-:-:S02]  /*1390*/  SHF.R.U32.HI R16, RZ, 0xa, R16 ;  /* 0x0000000aff107819 */ /* 0x000fc40000011610 */
[----:B------:R-:W-:Y:S01]  /*13a0*/  SHF.R.U32.HI R17, RZ, 0xa, R17 ;  /* 0x0000000aff117819 */ /* 0x000fe20000011611 */
[----:B0-----:R-:W-:Y:S01]  /*13b0*/  HFMA2 R43, R43, R24, R20 ;  /* 0x000000182b2b7231 */ /* 0x001fe20000000014 */
[----:B------:R-:W-:Y:S02]  /*13c0*/  SHF.R.U32.HI R19, RZ, 0xa, R19 ;  /* 0x0000000aff137819 */ /* 0x000fe40000011613 */
[----:B------:R-:W-:Y:S02]  /*13d0*/  LOP3.LUT R47, R44, 0x64006400, RZ, 0xfc, !PT ;  /* 0x640064002c2f7812 */ /* 0x000fe400078efcff */
[----:B------:R-:W-:Y:S02]  /*13e0*/  LOP3.LUT R23, R42, 0x64006400, RZ, 0xfc, !PT ;  /* 0x640064002a177812 */ /* 0x000fe400078efcff */
[----:B------:R-:W-:Y:S01]  /*13f0*/  SHF.R.U32.HI R18, RZ, 0xa, R18 ;  /* 0x0000000aff127819 */ /* 0x000fe20000011612 */
[-C--:B------:R-:W-:Y:S01]  /*1400*/  HFMA2 R44, R47, R30.reuse.H1_H1, -48, -48 ;  /* 0xd200d2002f2c7431 */ /* 0x080fe2000006001e */
[----:B------:R-:W-:Y:S01]  /*1410*/  LOP3.LUT R45, R45, 0x64006400, RZ, 0xfc, !PT ;  /* 0x640064002d2d7812 */ /* 0x000fe200078efcff */
[----:B------:R-:W-:Y:S01]  /*1420*/  HFMA2 R20, R23, R30.H1_H1, -48, -48 ;  /* 0xd200d20017147431 */ /* 0x000fe2000006001e */
[----:B------:R-:W-:-:S02]  /*1430*/  LOP3.LUT R16, R16, 0x1f001f, RZ, 0xc0, !PT ;  /* 0x001f001f10107812 */ /* 0x000fc400078ec0ff */
[----:B------:R-:W-:Y:S01]  /*1440*/  LOP3.LUT R17, R17, 0x1f001f, RZ, 0xc0, !PT ;  /* 0x001f001f11117812 */ /* 0x000fe200078ec0ff */
[----:B------:R-:W-:Y:S01]  /*1450*/  HFMA2 R45, R45, R30.H1_H1, -48, -48 ;  /* 0xd200d2002d2d7431 */ /* 0x000fe2000006001e */
[----:B------:R-:W-:Y:S01]  /*1460*/  LOP3.LUT R19, R19, 0x1f001f, RZ, 0xc0, !PT ;  /* 0x001f001f13137812 */ /* 0x000fe200078ec0ff */
[-C--:B------:R-:W-:Y:S01]  /*1470*/  HFMA2.MMA R21, R44, R24.reuse, R21 ;  /* 0x000000182c157235 */ /* 0x080fe20000000015 */
        /* <DEDUP_REMOVED lines=15> */
[-C--:B------:R-:W-:Y:S01]  /*1570*/  HFMA2.MMA R18, R16, R25.reuse, R21 ;  /* 0x0000001910127235 */ /* 0x080fe20000000015 */
[----:B------:R-:W-:Y:S01]  /*1580*/  HFMA2 R43, R20, R25, R43 ;  /* 0x00000019142b7231 */ /* 0x000fe2000000002b */
[----:B------:R-:W-:Y:S01]  /*1590*/  HFMA2.MMA R45, R24, R25, R41 ;  /* 0x00000019182d7235 */ /* 0x000fe20000000029 */
[----:B------:R-:W-:-:S02]  /*15a0*/  LOP3.LUT R25, R9, 0x3e003e0, RZ, 0xc0, !PT ;  /* 0x03e003e009197812 */ /* 0x000fc400078ec0ff */
[----:B------:R-:W-:Y:S02]  /*15b0*/  LOP3.LUT R47, R47, 0x64006400, RZ, 0xfc, !PT ;  /* 0x640064002f2f7812 */ /* 0x000fe400078efcff */
[----:B------:R-:W-:Y:S02]  /*15c0*/  LOP3.LUT R25, R25, 0x64006400, RZ, 0xfc, !PT ;  /* 0x6400640019197812 */ /* 0x000fe400078efcff */
[C---:B------:R-:W-:Y:S01]  /*15d0*/  LOP3.LUT R19, R8.reuse, 0x1f001f, RZ, 0xc0, !PT ;  /* 0x001f001f08137812 */ /* 0x040fe200078ec0ff */
[-C--:B------:R-:W-:Y:S01]  /*15e0*/  HFMA2 R48, R47, R30.reuse.H1_H1, -48, -48 ;  /* 0xd200d2002f307431 */ /* 0x080fe2000006001e */
[----:B------:R-:W-:Y:S01]  /*15f0*/  LOP3.LUT R23, R8, 0x3e003e0, RZ, 0xc0, !PT ;  /* 0x03e003e008177812 */ /* 0x000fe200078ec0ff */
[-C--:B------:R-:W-:Y:S01]  /*1600*/  HFMA2 R44, R25, R30.reuse.H1_H1, -48, -48 ;  /* 0xd200d200192c7431 */ /* 0x080fe2000006001e */
[----:B------:R-:W-:Y:S01]  /*1610*/  SHF.R.U32.HI R8, RZ, 0xa, R8 ;  /* 0x0000000aff087819 */ /* 0x000fe20000011608 */
[----:B------:R-:W-:Y:S01]  /*1620*/  HFMA2 R25, R49, R30.H1_H1, -48, -48 ;  /* 0xd200d20031197431 */ /* 0x000fe2000006001e */
[----:B------:R-:W-:-:S02]  /*1630*/  LOP3.LUT R23, R23, 0x64006400, RZ, 0xfc, !PT ;  /* 0x6400640017177812 */ /* 0x000fc400078efcff */
        /* <DEDUP_REMOVED lines=8> */
[----:B------:R-:W-:Y:S01]  /*16c0*/  PRMT R32, R32, 0x5410, R33 ;  /* 0x0000541020207816 */ /* 0x000fe20000000021 */
[-C--:B------:R-:W-:Y:S02]  /*16d0*/  HFMA2 R23, R53, R30.reuse.H1_H1, -48, -48 ;  /* 0xd200d20035177431 */ /* 0x080fe4000006001e */
[----:B------:R-:W-:Y:S01]  /*16e0*/  HFMA2 R21, R21, R30.H1_H1, -48, -48 ;  /* 0xd200d20015157431 */ /* 0x000fe2000006001e */
[----:B--2---:R-:W-:Y:S02]  /*16f0*/  LOP3.LUT R22, R5, 0x3e003e0, RZ, 0xc0, !PT ;  /* 0x03e003e005167812 */ /* 0x004fe400078ec0ff */
[----:B------:R-:W-:Y:S02]  /*1700*/  LOP3.LUT R24, R6, 0x3e003e0, RZ, 0xc0, !PT ;  /* 0x03e003e006187812 */ /* 0x000fe400078ec0ff */
[----:B------:R-:W-:Y:S02]  /*1710*/  LOP3.LUT R49, R22, 0x64006400, RZ, 0xfc, !PT ;  /* 0x6400640016317812 */ /* 0x000fe400078efcff */
[----:B------:R-:W-:-:S02]  /*1720*/  LOP3.LUT R20, R4, 0x3e003e0, RZ, 0xc0, !PT ;  /* 0x03e003e004147812 */ /* 0x000fc400078ec0ff */
[----:B------:R-:W-:Y:S01]  /*1730*/  LOP3.LUT R51, R24, 0x64006400, RZ, 0xfc, !PT ;  /* 0x6400640018337812 */ /* 0x000fe200078efcff */
[-C--:B------:R-:W-:Y:S01]  /*1740*/  HFMA2 R22, R49, R30.reuse.H1_H1, -48, -48 ;  /* 0xd200d20031167431 */ /* 0x080fe2000006001e */
[----:B------:R-:W-:Y:S02]  /*1750*/  LOP3.LUT R47, R20, 0x64006400, RZ, 0xfc, !PT ;  /* 0x64006400142f7812 */ /* 0x000fe400078efcff */
[----:B------:R-:W-:Y:S01]  /*1760*/  LOP3.LUT R49, R9, 0x1f001f, RZ, 0xc0, !PT ;  /* 0x001f001f09317812 */ /* 0x000fe200078ec0ff */
[-C--:B------:R-:W-:Y:S01]  /*1770*/  HFMA2 R20, R51, R30.reuse.H1_H1, -48, -48 ;  /* 0xd200d20033147431 */ /* 0x080fe2000006001e */
[----:B------:R-:W-:Y:S01]  /*1780*/  SHF.R.U32.HI R51, RZ, 0xd, R10 ;  /* 0x0000000dff337819 */ /* 0x000fe2000001160a */
[----:B------:R-:W-:Y:S01]  /*1790*/  HFMA2 R24, R47, R30.H1_H1, -48, -48 ;  /* 0xd200d2002f187431 */ /* 0x000fe2000006001e */
[----:B------:R-:W-:Y:S02]  /*17a0*/  LOP3.LUT R49, R49, 0x64006400, RZ, 0xfc, !PT ;  /* 0x6400640031317812 */ /* 0x000fe400078efcff */
[----:B------:R-:W-:-:S02]  /*17b0*/  LOP3.LUT R47, R19, 0x64006400, RZ, 0xfc, !PT ;  /* 0x64006400132f7812 */ /* 0x000fc400078efcff */
[----:B------:R-:W-:Y:S01]  /*17c0*/  LOP3.LUT R19, R40, 0x40004, R51, 0xf8, !PT ;  /* 0x0004000428137812 */ /* 0x000fe200078ef833 */
[----:B------:R-:W-:Y:S01]  /*17d0*/  HADD2 R49, R49, -1040, -1040 ;  /* 0xe410e41031317430 */ /* 0x000fe20000000000 */
[----:B------:R-:W-:Y:S01]  /*17e0*/  SHF.R.U32.HI R40, RZ, 0xd, R11 ;  /* 0x0000000dff287819 */ /* 0x000fe2000001160b */
[----:B------:R-:W-:Y:S01]  /*17f0*/  HADD2 R50, R47, -1040, -1040 ;  /* 0xe410e4102f327430 */ /* 0x000fe20000000000 */
[----:B------:R-:W-:Y:S02]  /*1800*/  LOP3.LUT R47, R11, 0x1f001f, RZ, 0xc0, !PT ;  /* 0x001f001f0b2f7812 */ /* 0x000fe400078ec0ff */
[----:B------:R-:W-:Y:S01]  /*1810*/  LOP3.LUT R37, R37, 0x40004, R40, 0xf8, !PT ;  /* 0x0004000425257812 */ /* 0x000fe200078ef828 */
[----:B------:R-:W-:Y:S01]  /*1820*/  HFMA2 R40, R49, R26, R18 ;  /* 0x0000001a31287231 */ /* 0x000fe20000000012 */
[----:B------:R-:W-:Y:S01]  /*1830*/  LOP3.LUT R18, R10, 0x1f001f, RZ, 0xc0, !PT ;  /* 0x001f001f0a127812 */ /* 0x000fe200078ec0ff */
[----:B------:R-:W-:Y:S01]  /*1840*/  HFMA2.MMA R17, R50, R26, R17 ;  /* 0x0000001a32117235 */ /* 0x000fe20000000011 */
[----:B------:R-:W-:Y:S01]  /*1850*/  SHF.R.U32.HI R49, RZ, 0xc, R13 ;  /* 0x0000000cff317819 */ /* 0x000fe2000001160d */
[----:B------:R-:W-:Y:S01]  /*1860*/  HFMA2 R40, R44, R27, R40 ;  /* 0x0000001b2c287231 */ /* 0x000fe20000000028 */
[----:B------:R-:W-:-:S02]  /*1870*/  LOP3.LUT R18, R18, 0x64006400, RZ, 0xfc, !PT ;  /* 0x6400640012127812 */ /* 0x000fc400078efcff */
[----:B------:R-:W-:Y:S02]  /*1880*/  SHF.R.U32.HI R50, RZ, 0xc, R12 ;  /* 0x0000000cff327819 */ /* 0x000fe4000001160c */
[----:B------:R-:W-:Y:S01]  /*1890*/  LOP3.LUT R47, R47, 0x64006400, RZ, 0xfc, !PT ;  /* 0x640064002f2f7812 */ /* 0x000fe200078efcff */
[----:B------:R-:W-:Y:S01]  /*18a0*/  HADD2 R18, R18, -1040, -1040 ;  /* 0xe410e41012127430 */ /* 0x000fe20000000000 */
[----:B------:R-:W-:Y:S02]  /*18b0*/  LOP3.LUT R49, R38, 0x80008, R49, 0xf8, !PT ;  /* 0x0008000826317812 */ /* 0x000fe400078ef831 */
[----:B------:R-:W-:Y:S02]  /*18c0*/  SHF.R.U32.HI R38, RZ, 0xc, R14 ;  /* 0x0000000cff267819 */ /* 0x000fe4000001160e */
[----:B------:R-:W-:Y:S01]  /*18d0*/  LOP3.LUT R39, R39, 0x80008, R50, 0xf8, !PT ;  /* 0x0008000827277812 */ /* 0x000fe200078ef832 */
[----:B------:R-:W-:Y:S01]  /*18e0*/  HADD2 R50, R47, -1040, -1040 ;  /* 0xe410e4102f327430 */ /* 0x000fe20000000000 */
[----:B------:R-:W-:Y:S01]  /*18f0*/  LOP3.LUT R38, R19, 0x80008, R38, 0xf8, !PT ;  /* 0x0008000813267812 */ /* 0x000fe200078ef826 */
[----:B------:R-:W-:Y:S01]  /*1900*/  HFMA2.MMA R43, R18, R26, R43 ;  /* 0x0000001a122b7235 */ /* 0x000fe2000000002b */
[----:B------:R-:W-:Y:S01]  /*1910*/  SHF.R.U32.HI R10, RZ, 0xa, R10 ;  /* 0x0000000aff0a7819 */ /* 0x000fe2000001160a */
[----:B------:R-:W-:Y:S01]  /*1920*/  HFMA2.MMA R47, R16, R27, R17 ;  /* 0x0000001b102f7235 */ /* 0x000fe20000000011 */
[----:B------:R-:W-:Y:S01]  /*1930*/  HFMA2 R45, R50, R26, R45 ;  /* 0x0000001a322d7231 */ /* 0x000fe2000000002d */
[----:B------:R-:W0:Y:S01]  /*1940*/  LDS.128 R16, [UR4+0x20] ;  /* 0x00002004ff107984 */ /* 0x000e220008000c00 */
[----:B------:R-:W-:-:S02]  /*1950*/  SHF.R.U32.HI R26, RZ, 0xc, R15 ;  /* 0x0000000cff1a7819 */ /* 0x000fc4000001160f */
[----:B------:R-:W-:Y:S01]  /*1960*/  SHF.R.U32.HI R9, RZ, 0xa, R9 ;  /* 0x0000000aff097819 */ /* 0x000fe20000011609 */
[----:B------:R-:W-:Y:S01]  /*1970*/  HFMA2.MMA R43, R46, R27, R43 ;  /* 0x0000001b2e2b7235 */ /* 0x000fe2000000002b */
[----:B------:R-:W-:Y:S01]  /*1980*/  LOP3.LUT R37, R37, 0x80008, R26, 0xf8, !PT ;  /* 0x0008000825257812 */ /* 0x000fe200078ef81a */
[----:B------:R-:W-:Y:S01]  /*1990*/  HFMA2 R45, R48, R27, R45 ;  /* 0x0000001b302d7231 */ /* 0x000fe2000000002d */
[----:B------:R-:W-:Y:S02]  /*19a0*/  SHF.R.U32.HI R26, RZ, 0xb, R4 ;  /* 0x0000000bff1a7819 */ /* 0x000fe40000011604 */
[----:B------:R-:W-:Y:S02]  /*19b0*/  SHF.R.U32.HI R50, RZ, 0xb, R5 ;  /* 0x0000000bff327819 */ /* 0x000fe40000011605 */
[----:B------:R-:W-:Y:S02]  /*19c0*/  LOP3.LUT R27, R8, 0x1f001f, RZ, 0xc0, !PT ;  /* 0x001f001f081b7812 */ /* 0x000fe400078ec0ff */
        /* <DEDUP_REMOVED lines=8> */
[----:B------:R-:W-:Y:S01]  /*1a50*/  LOP3.LUT R48, R48, 0x64006400, RZ, 0xfc, !PT ;  /* 0x6400640030307812 */ /* 0x000fe200078efcff */
[----:B------:R-:W-:Y:S01]  /*1a60*/  HADD2 R10, R10, -1040, -1040 ;  /* 0xe410e4100a0a7430 */ /* 0x000fe20000000000 */
[----:B------:R-:W-:Y:S01]  /*1a70*/  LOP3.LUT R37, R37, 0x100010, R50, 0xf8, !PT ;  /* 0x0010001025257812 */ /* 0x000fe200078ef832 */
[----:B------:R-:W-:Y:S01]  /*1a80*/  HADD2 R50, R9, -1040, -1040 ;  /* 0xe410e41009327430 */ /* 0x000fe20000000000 */
[----:B------:R-:W-:Y:S01]  /*1a90*/  LOP3.LUT R8, R14, 0x1f001f, RZ, 0xc0, !PT ;  /* 0x001f001f0e087812 */ /* 0x000fe200078ec0ff */
[----:B------:R-:W-:Y:S01]  /*1aa0*/  HADD2 R9, R48, -1040, -1040 ;  /* 0xe410e41030097430 */ /* 0x000fe20000000000 */
[----:B------:R-:W-:Y:S02]  /*1ab0*/  LOP3.LUT R11, R11, 0x1f001f, RZ, 0xc0, !PT ;  /* 0x001f001f0b0b7812 */ /* 0x000fe400078ec0ff */
[----:B------:R-:W-:-:S02]  /*1ac0*/  LOP3.LUT R46, R13, 0x1f001f, RZ, 0xc0, !PT ;  /* 0x001f001f0d2e7812 */ /* 0x000fc400078ec0ff */
[----:B------:R-:W-:Y:S01]  /*1ad0*/  LOP3.LUT R11, R11, 0x64006400, RZ, 0xfc, !PT ;  /* 0x640064000b0b7812 */ /* 0x000fe200078efcff */
[-C--:B0-----:R-:W-:Y:S01]  /*1ae0*/  HFMA2 R40, R9, R16.reuse, R40 ;  /* 0x0000001009287231 */ /* 0x081fe20000000028 */
[----:B------:R-:W-:Y:S01]  /*1af0*/  LOP3.LUT R8, R8, 0x64006400, RZ, 0xfc, !PT ;  /* 0x6400640008087812 */ /* 0x000fe200078efcff */
[-C--:B------:R-:W-:Y:S01]  /*1b00*/  HFMA2.MMA R9, R10, R16.reuse, R43 ;  /* 0x000000100a097235 */ /* 0x080fe2000000002b */
[----:B------:R-:W-:Y:S01]  /*1b10*/  LOP3.LUT R46, R46, 0x64006400, RZ, 0xfc, !PT ;  /* 0x640064002e2e7812 */ /* 0x000fe200078efcff */
[----:B------:R-:W-:Y:S01]  /*1b20*/  HADD2 R10, R11, -1040, -1040 ;  /* 0xe410e4100b0a7430 */ /* 0x000fe20000000000 */
[----:B------:R-:W-:Y:S01]  /*1b30*/  LOP3.LUT R44, R12, 0x1f001f, RZ, 0xc0, !PT ;  /* 0x001f001f0c2c7812 */ /* 0x000fe200078ec0ff */
[----:B------:R-:W-:Y:S01]  /*1b40*/  HADD2 R8, R8, -1040, -1040 ;  /* 0xe410e41008087430 */ /* 0x000fe20000000000 */
[----:B------:R-:W-:Y:S01]  /*1b50*/  HFMA2.MMA R47, R50, R16, R47 ;  /* 0x00000010322f7235 */ /* 0x000fe2000000002f */
[----:B------:R-:W-:Y:S01]  /*1b60*/  HADD2 R11, R46, -1040, -1040 ;  /* 0xe410e4102e0b7430 */ /* 0x000fe20000000000 */
[----:B------:R-:W-:Y:S01]  /*1b70*/  LOP3.LUT R44, R44, 0x64006400, RZ, 0xfc, !PT ;  /* 0x640064002c2c7812 */ /* 0x000fe200078efcff */
[----:B------:R-:W-:Y:S01]  /*1b80*/  HFMA2 R45, R10, R16, R45 ;  /* 0x000000100a2d7231 */ /* 0x000fe2000000002d */
[----:B------:R-:W-:Y:S01]  /*1b90*/  SHF.R.U32.HI R12, RZ, 0xa, R12 ;  /* 0x0000000aff0c7819 */ /* 0x000fe2000001160c */
[----:B------:R-:W-:Y:S01]  /*1ba0*/  HFMA2 R40, R11, R17, R40 ;  /* 0x000000110b287231 */ /* 0x000fe20000000028 */
[----:B------:R-:W-:Y:S01]  /*1bb0*/  HFMA2.MMA R16, R8, R17, R9 ;  /* 0x0000001108107235 */ /* 0x000fe20000000009 */
[----:B------:R-:W-:Y:S01]  /*1bc0*/  HADD2 R44, R44, -1040, -1040 ;  /* 0xe410e4102c2c7430 */ /* 0x000fe20000000000 */
[----:B------:R-:W0:Y:S01]  /*1bd0*/  LDS.128 R8, [UR4+0x30] ;  /* 0x00003004ff087984 */ /* 0x000e220008000c00 */
[----:B------:R-:W-:Y:S01]  /*1be0*/  LOP3.LUT R27, R15, 0x1f001f, RZ, 0xc0, !PT ;  /* 0x001f001f0f1b7812 */ /* 0x000fe200078ec0ff */
[----:B------:R-:W-:Y:S01]  /*1bf0*/  HFMA2 R40, R25, R18, R40 ;  /* 0x0000001219287231 */ /* 0x000fe20000000028 */
[----:B------:R-:W-:-:S02]  /*1c00*/  LOP3.LUT R12, R12, 0x1f001f, RZ, 0xc0, !PT ;  /* 0x001f001f0c0c7812 */ /* 0x000fc400078ec0ff */
[----:B------:R-:W-:Y:S01]  /*1c10*/  HFMA2.MMA R43, R44, R17, R47 ;  /* 0x000000112c2b7235 */ /* 0x000fe2000000002f */
[----:B------:R-:W-:Y:S01]  /*1c20*/  SHF.R.U32.HI R14, RZ, 0xa, R14 ;  /* 0x0000000aff0e7819 */ /* 0x000fe2000001160e */
[-C--:B------:R-:W-:Y:S01]  /*1c30*/  HFMA2.MMA R16, R23, R18.reuse, R16 ;  /* 0x0000001217107235 */ /* 0x080fe20000000010 */
[----:B------:R-:W-:Y:S02]  /*1c40*/  SHF.R.U32.HI R15, RZ, 0xa, R15 ;  /* 0x0000000aff0f7819 */ /* 0x000fe4000001160f */
[----:B------:R-:W-:Y:S02]  /*1c50*/  LOP3.LUT R47, R27, 0x64006400, RZ, 0xfc, !PT ;  /* 0x640064001b2f7812 */ /* 0x000fe400078efcff */
[----:B------:R-:W-:Y:S01]  /*1c60*/  LOP3.LUT R12, R12, 0x64006400, RZ, 0xfc, !PT ;  /* 0x640064000c0c7812 */ /* 0x000fe200078efcff */
[----:B------:R-:W-:Y:S01]  /*1c70*/  HFMA2.MMA R43, R41, R18, R43 ;  /* 0x00000012292b7235 */ /* 0x000fe2000000002b */
[----:B------:R-:W-:Y:S01]  /*1c80*/  LOP3.LUT R14, R14, 0x1f001f, RZ, 0xc0, !PT ;  /* 0x001f001f0e0e7812 */ /* 0x000fe200078ec0ff */
[----:B------:R-:W-:Y:S01]  /*1c90*/  HADD2 R48, R47, -1040, -1040 ;  /* 0xe410e4102f307430 */ /* 0x000fe20000000000 */
[----:B------:R-:W-:Y:S01]  /*1ca0*/  LOP3.LUT R15, R15, 0x1f001f, RZ, 0xc0, !PT ;  /* 0x001f001f0f0f7812 */ /* 0x000fe200078ec0ff */
[----:B------:R-:W-:Y:S01]  /*1cb0*/  HADD2 R12, R12, -1040, -1040 ;  /* 0xe410e4100c0c7430 */ /* 0x000fe20000000000 */
[----:B------:R-:W-:Y:S01]  /*1cc0*/  LOP3.LUT R14, R14, 0x64006400, RZ, 0xfc, !PT ;  /* 0x640064000e0e7812 */ /* 0x000fe200078efcff */
[----:B------:R-:W-:Y:S01]  /*1cd0*/  HFMA2 R45, R48, R17, R45 ;  /* 0x00000011302d7231 */ /* 0x000fe2000000002d */
[----:B------:R-:W-:-:S02]  /*1ce0*/  LOP3.LUT R15, R15, 0x64006400, RZ, 0xfc, !PT ;  /* 0x640064000f0f7812 */ /* 0x000fc400078efcff */
[----:B------:R-:W-:Y:S01]  /*1cf0*/  LOP3.LUT R27, R4, 0x1f001f, RZ, 0xc0, !PT ;  /* 0x001f001f041b7812 */ /* 0x000fe200078ec0ff */
[-C--:B------:R-:W-:Y:S01]  /*1d00*/  HFMA2.MMA R43, R12, R19.reuse, R43 ;  /* 0x000000130c2b7235 */ /* 0x080fe2000000002b */
[----:B------:R-:W-:Y:S01]  /*1d10*/  SHF.R.U32.HI R13, RZ, 0xa, R13 ;  /* 0x0000000aff0d7819 */ /* 0x000fe2000001160d */
[----:B------:R-:W-:Y:S01]  /*1d20*/  HFMA2 R45, R21, R18, R45 ;  /* 0x00000012152d7231 */ /* 0x000fe2000000002d */
[----:B------:R-:W-:Y:S01]  /*1d30*/  LOP3.LUT R46, R6, 0x1f001f, RZ, 0xc0, !PT ;  /* 0x001f001f062e7812 */ /* 0x000fe200078ec0ff */
[----:B------:R-:W-:Y:S01]  /*1d40*/  HADD2 R17, R14, -1040, -1040 ;  /* 0xe410e4100e117430 */ /* 0x000fe20000000000 */
[----:B------:R-:W-:Y:S01]  /*1d50*/  LOP3.LUT R27, R27, 0x64006400, RZ, 0xfc, !PT ;  /* 0x640064001b1b7812 */ /* 0x000fe200078efcff */
[----:B------:R-:W-:Y:S01]  /*1d60*/  HADD2 R12, R15, -1040, -1040 ;  /* 0xe410e4100f0c7430 */ /* 0x000fe20000000000 */
[----:B------:R-:W-:Y:S02]  /*1d70*/  LOP3.LUT R13, R13, 0x1f001f, RZ, 0xc0, !PT ;  /* 0x001f001f0d0d7812 */ /* 0x000fe400078ec0ff */
[----:B------:R-:W-:Y:S01]  /*1d80*/  LOP3.LUT R46, R46, 0x64006400, RZ, 0xfc, !PT ;  /* 0x640064002e2e7812 */ /* 0x000fe200078efcff */
[-C--:B------:R-:W-:Y:S01]  /*1d90*/  HFMA2 R45, R12, R19.reuse, R45 ;  /* 0x000000130c2d7231 */ /* 0x080fe2000000002d */
[----:B------:R-:W-:Y:S01]  /*1da0*/  LOP3.LUT R13, R13, 0x64006400, RZ, 0xfc, !PT ;  /* 0x640064000d0d7812 */ /* 0x000fe200078efcff */
[----:B------:R-:W-:Y:S01]  /*1db0*/  HADD2 R12, R27, -1040, -1040 ;  /* 0xe410e4101b0c7430 */ /* 0x000fe20000000000 */
[----:B------:R-:W-:Y:S01]  /*1dc0*/  HFMA2.MMA R16, R17, R19, R16 ;  /* 0x0000001311107235 */ /* 0x000fe20000000010 */
[----:B------:R-:W-:Y:S01]  /*1dd0*/  LOP3.LUT R44, R5, 0x1f001f, RZ, 0xc0, !PT ;  /* 0x001f001f052c7812 */ /* 0x000fe200078ec0ff */
[----:B------:R-:W-:Y:S01]  /*1de0*/  HADD2 R15, R46, -1040, -1040 ;  /* 0xe410e4102e0f7430 */ /* 0x000fe20000000000 */
[----:B------:R-:W-:Y:S01]  /*1df0*/  SHF.R.U32.HI R4, RZ, 0xa, R4 ;  /* 0x0000000aff047819 */ /* 0x000fe20000011604 */
[----:B------:R-:W-:Y:S01]  /*1e00*/  HADD2 R13, R13, -1040, -1040 ;  /* 0xe410e4100d0d7430 */ /* 0x000fe20000000000 */
[--C-:B------:R-:W-:Y:S01]  /*1e10*/  SHF.R.U32.HI R49, RZ, 0xb, R6.reuse ;  /* 0x0000000bff317819 */ /* 0x100fe20000011606 */
[-C--:B0-----:R-:W-:Y:S01]  /*1e20*/  HFMA2.MMA R12, R12, R8.reuse, R43 ;  /* 0x000000080c0c7235 */ /* 0x081fe2000000002b */
[----:B------:R-:W-:Y:S01]  /*1e30*/  SHF.R.U32.HI R6, RZ, 0xa, R6 ;  /* 0x0000000aff067819 */ /* 0x000fe20000011606 */
[----:B------:R-:W-:Y:S01]  /*1e40*/  HFMA2.MMA R16, R15, R8, R16 ;  /* 0x000000080f107235 */ /* 0x000fe20000000010 */
[----:B------:R-:W-:Y:S01]  /*1e50*/  LOP3.LUT R44, R44, 0x64006400, RZ, 0xfc, !PT ;  /* 0x640064002c2c7812 */ /* 0x000fe200078efcff */
[----:B------:R-:W-:Y:S01]  /*1e60*/  HFMA2 R40, R13, R19, R40 ;  /* 0x000000130d287231 */ /* 0x000fe20000000028 */
[----:B------:R-:W-:-:S02]  /*1e70*/  LOP3.LUT R4, R4, 0x1f001f, RZ, 0xc0, !PT ;  /* 0x001f001f04047812 */ /* 0x000fc400078ec0ff */
[C---:B------:R-:W-:Y:S01]  /*1e80*/  LOP3.LUT R47, R7.reuse, 0x1f001f, RZ, 0xc0, !PT ;  /* 0x001f001f072f7812 */ /* 0x040fe200078ec0ff */
[----:B------:R-:W-:Y:S01]  /*1e90*/  HADD2 R13, R44, -1040, -1040 ;  /* 0xe410e4102c0d7430 */ /* 0x000fe20000000000 */
[----:B------:R-:W-:Y:S01]  /*1ea0*/  LOP3.LUT R6, R6, 0x1f001f, RZ, 0xc0, !PT ;  /* 0x001f001f06067812 */ /* 0x000fe200078ec0ff */
[-C--:B------:R-:W-:Y:S01]  /*1eb0*/  HFMA2.MMA R12, R24, R9.reuse, R12 ;  /* 0x00000009180c7235 */ /* 0x080fe2000000000c */
[----:B------:R-:W-:Y:S01]  /*1ec0*/  LOP3.LUT R4, R4, 0x64006400, RZ, 0xfc, !PT ;  /* 0x6400640004047812 */ /* 0x000fe200078efcff */
[----:B------:R-:W-:Y:S01]  /*1ed0*/  HFMA2 R40, R13, R8, R40 ;  /* 0x000000080d287231 */ /* 0x000fe20000000028 */
[----:B------:R-:W-:Y:S01]  /*1ee0*/  SHF.R.U32.HI R5, RZ, 0xa, R5 ;  /* 0x0000000aff057819 */ /* 0x000fe20000011605 */
[----:B------:R-:W-:Y:S01]  /*1ef0*/  HFMA2.MMA R16, R20, R9, R16 ;  /* 0x0000000914107235 */ /* 0x000fe20000000010 */
[----:B------:R-:W-:Y:S01]  /*1f00*/  LOP3.LUT R42, R7, 0x3e003e0, RZ, 0xc0, !PT ;  /* 0x03e003e0072a7812 */ /* 0x000fe200078ec0ff */
[----:B------:R-:W-:Y:S01]  /*1f10*/  HADD2 R13, R4, -1040, -1040 ;  /* 0xe410e410040d7430 */ /* 0x000fe20000000000 */
[----:B------:R-:W-:Y:S01]  /*1f20*/  LOP3.LUT R47, R47, 0x64006400, RZ, 0xfc, !PT ;  /* 0x640064002f2f7812 */ /* 0x000fe200078efcff */
[----:B------:R-:W-:Y:S01]  /*1f30*/  HFMA2 R40, R22, R9, R40 ;  /* 0x0000000916287231 */ /* 0x000fe20000000028 */
[----:B------:R-:W-:-:S02]  /*1f40*/  LOP3.LUT R6, R6, 0x64006400, RZ, 0xfc, !PT ;  /* 0x6400640006067812 */ /* 0x000fc400078efcff */
[----:B------:R-:W-:Y:S01]  /*1f50*/  LOP3.LUT R5, R5, 0x1f001f, RZ, 0xc0, !PT ;  /* 0x001f001f05057812 */ /* 0x000fe200078ec0ff */
[----:B------:R-:W-:Y:S01]  /*1f60*/  HADD2 R14, R47, -1040, -1040 ;  /* 0xe410e4102f0e7430 */ /* 0x000fe20000000000 */
[----:B------:R-:W-:Y:S01]  /*1f70*/  LOP3.LUT R53, R42, 0x64006400, RZ, 0xfc, !PT ;  /* 0x640064002a357812 */ /* 0x000fe200078efcff */
[----:B------:R-:W-:Y:S01]  /*1f80*/  HADD2 R17, R6, -1040, -1040 ;  /* 0xe410e41006117430 */ /* 0x000fe20000000000 */
[----:B------:R-:W-:Y:S01]  /*1f90*/  SHF.R.U32.HI R7, RZ, 0xa, R7 ;  /* 0x0000000aff077819 */ /* 0x000fe20000011607 */
[----:B------:R-:W-:Y:S01]  /*1fa0*/  HFMA2 R21, R14, R8, R45 ;  /* 0x000000080e157231 */ /* 0x000fe2000000002d */
[----:B------:R-:W-:Y:S01]  /*1fb0*/  LOP3.LUT R38, R38, 0x100010, R49, 0xf8, !PT ;  /* 0x0010001026267812 */ /* 0x000fe200078ef831 */
[----:B------:R-:W-:Y:S01]  /*1fc0*/  HFMA2 R42, R53, R30.H1_H1, -48, -48 ;  /* 0xd200d200352a7431 */ /* 0x000fe2000006001e */
[----:B------:R-:W-:Y:S01]  /*1fd0*/  LOP3.LUT R39, R39, 0x64006400, RZ, 0xfc, !PT ;  /* 0x6400640027277812 */ /* 0x000fe200078efcff */
[-C--:B------:R-:W-:Y:S01]  /*1fe0*/  HFMA2.MMA R12, R13, R10.reuse, R12 ;  /* 0x0000000a0d0c7235 */ /* 0x080fe2000000000c */
        /* <DEDUP_REMOVED lines=8> */
[----:B------:R-:W-:Y:S01]  /*2070*/  LOP3.LUT R26, R26, 0x64006400, RZ, 0xfc, !PT ;  /* 0x640064001a1a7812 */ /* 0x000fe200078efcff */
[----:B------:R-:W-:Y:S01]  /*2080*/  HADD2 R9, R38, -1040, -1040 ;  /* 0xe410e41026097430 */ /* 0x000fe20000000000 */
[----:B------:R-:W-:Y:S01]  /*2090*/  LOP3.LUT R37, R37, 0x64006400, RZ, 0xfc, !PT ;  /* 0x6400640025257812 */ /* 0x000fe200078efcff */
[----:B------:R-:W-:Y:S01]  /*20a0*/  HADD2 R4, R7, -1040, -1040 ;  /* 0xe410e41007047430 */ /* 0x000fe20000000000 */
[-C--:B------:R-:W-:Y:S01]  /*20b0*/  HFMA2.MMA R12, R39, R11.reuse, R12 ;  /* 0x0000000b270c7235 */ /* 0x080fe2000000000c */
[-C--:B------:R-:W-:Y:S01]  /*20c0*/  HFMA2 R40, R15, R10.reuse, R40 ;  /* 0x0000000a0f287231 */ /* 0x080fe20000000028 */
[----:B------:R-:W-:Y:S01]  /*20d0*/  PRMT R30, R30, 0x5410, R31 ;  /* 0x000054101e1e7816 */ /* 0x000fe2000000001f */
[----:B------:R-:W-:Y:S01]  /*20e0*/  HADD2 R7, R26, -1040, -1040 ;  /* 0xe410e4101a077430 */ /* 0x000fe20000000000 */
[----:B------:R-:W-:Y:S01]  /*20f0*/  HFMA2.MMA R16, R9, R11, R16 ;  /* 0x0000000b09107235 */ /* 0x000fe20000000010 */
        /* <DEDUP_REMOVED lines=12> */
.L_x_3494:
[----:B------:R-:W-:Y:S01]  /*21c0*/  ISETP.LT.AND P2, PT, R35, R28, PT ;  /* 0x0000001c2300720c */ /* 0x000fe20003f41270 */
[----:B------:R-:W-:Y:S01]  /*21d0*/  UIADD3 UR4, UR4, 0x40, URZ ;  /* 0x0000004004047890 */ /* 0x000fe2000fffe03f */
[----:B-----5:R-:W-:Y:S02]  /*21e0*/  IMAD.MOV.U32 R24, RZ, RZ, R2 ;  /* 0x000000ffff187224 */ /* 0x020fe400078e0002 */
[----:B------:R-:W-:-:S09]  /*21f0*/  IMAD.MOV.U32 R25, RZ, RZ, R3 ;  /* 0x000000ffff197224 */ /* 0x000fd200078e0003 */
[----:B------:R-:W-:Y:S05]  /*2200*/  @!P1 BRA P2, `(.L_x_3495) ;  /* 0xffffffe800949947 */ /* 0x000fea000103ffff */
.L_x_3493:
[----:B------:R-:W0:Y:S08]  /*2210*/  S2UR UR4, SR_CTAID.Y ;  /* 0x00000000000479c3 */ /* 0x000e300000002600 */
[----:B------:R-:W0:Y:S02]  /*2220*/  LDC R2, c[0x0][0x238] ;  /* 0x00008e00ff027b82 */ /* 0x000e240000000800 */
[----:B0-----:R-:W-:-:S05]  /*2230*/  VIADD R2, R2, -UR4 ;  /* 0x8000000402027c36 */ /* 0x001fca0008000000 */
[----:B------:R-:W-:-:S13]  /*2240*/  ISETP.GE.AND P0, PT, R2, 0x1, PT ;  /* 0x000000010200780c */ /* 0x000fda0003f06270 */
[----:B------:R-:W-:Y:S05]  /*2250*/  @!P0 EXIT ;  /* 0x000000000000894d */ /* 0x000fea0003800000 */
[----:B------:R-:W0:Y:S01]  /*2260*/  S2R R4, SR_CTAID.X ;  /* 0x0000000000047919 */ /* 0x000e220000002500 */
[----:B------:R-:W1:Y:S01]  /*2270*/  LDC.64 R2, c[0x0][0x230] ;  /* 0x00008c00ff027b82 */ /* 0x000e620000000a00 */
[----:B------:R-:W-:Y:S01]  /*2280*/  HMUL2 R7, R36, R0.H0_H0 ;  /* 0x2000000024077232 */ /* 0x000fe20000000000 */
[----:B------:R-:W0:Y:S02]  /*2290*/  S2R R5, SR_TID.X ;  /* 0x0000000000057919 */ /* 0x000e240000002100 */
[----:B0-----:R-:W-:-:S04]  /*22a0*/  IMAD R4, R4, 0x20, R5 ;  /* 0x0000002004047824 */ /* 0x001fc800078e0205 */
[----:B------:R-:W-:-:S04]  /*22b0*/  IMAD.SHL.U32 R4, R4, 0x4, RZ ;  /* 0x0000000404047824 */ /* 0x000fc800078e00ff */
[----:B------:R-:W-:-:S04]  /*22c0*/  IMAD R5, R29, UR4, R4 ;  /* 0x000000041d057c24 */ /* 0x000fc8000f8e0204 */
[----:B-1----:R-:W-:-:S05]  /*22d0*/  IMAD.WIDE R4, R5, 0x2, R2 ;  /* 0x0000000205047825 */ /* 0x002fca00078e0202 */
        /* <DEDUP_REMOVED lines=8> */
.L_x_3499:
[----:B------:R-:W0:Y:S02]  /*2360*/  LDS R2, [R0] ;  /* 0x0000000000027984 */ /* 0x000e240000000800 */
[----:B0-----:R-:W-:-:S10]  /*2370*/  HFMA2.MMA R3, R2, 1, 1, R7 ;  /* 0x3c003c0002037835 */ /* 0x001fd40000000007 */
[----:B------:R-:W0:Y:S02]  /*2380*/  ATOMS.CAST.SPIN R3, [R0], R2, R3 ;  /* 0x000000020003738d */ /* 0x000e240001800003 */
[----:B0-----:R-:W-:-:S13]  /*2390*/  ISETP.EQ.U32.AND P0, PT, R3, 0x1, PT ;  /* 0x000000010300780c */ /* 0x001fda0003f02070 */
[----:B------:R-:W-:Y:S05]  /*23a0*/  @!P0 BRA `(.L_x_3499) ;  /* 0xfffffffc00ec8947 */ /* 0x000fea000383ffff */
[----:B------:R-:W-:Y:S05]  /*23b0*/  BRA `(.L_x_3497) ;  /* 0x00000000000c7947 */ /* 0x000fea0003800000 */
.L_x_3498:
[----:B------:R-:W2:Y:S02]  /*23c0*/  LD.E R0, desc[UR6][R4.64] ;  /* 0x0000000604007980 */ /* 0x000ea4000c101900 */
[----:B--2---:R-:W-:-:S05]  /*23d0*/  IMAD.IADD R3, R7, 0x1, R0 ;  /* 0x0000000107037824 */ /* 0x004fca00078e0200 */
[----:B------:R0:W-:Y:S02]  /*23e0*/  ST.E desc[UR6][R4.64], R3 ;  /* 0x0000000304007985 */ /* 0x0001e4000c101906 */
.L_x_3497:
[----:B------:R-:W-:Y:S05]  /*23f0*/  BSYNC B0 ;  /* 0x0000000000007941 */ /* 0x000fea0003800000 */
.L_x_3496:
[----:B------:R1:W-:Y:S02]  /*2400*/  ATOM.E.ADD.F16x2.RN.STRONG.GPU P0, RZ, desc[UR6][R4.64+0x4], R9 ;  /* 0x0000040904ff79a2 */ /* 0x0003e4000810e1c6 */
[----:B-1----:R-:W-:Y:S05]  /*2410*/  @P0 EXIT ;  /* 0x000000000000094d */ /* 0x002fea0003800000 */
[----:B------:R-:W1:Y:S02]  /*2420*/  QSPC.E.S P0, RZ, [R4+0x4] ;  /* 0x0000040004ff73aa */ /* 0x000e640000000500 */
[----:B-1----:R-:W-:Y:S05]  /*2430*/  @!P0 BRA `(.L_x_3500) ;  /* 0x0000000000208947 */ /* 0x002fea0003800000 */
[----:B------:R-:W-:-:S05]  /*2440*/  IMAD.MOV.U32 R2, RZ, RZ, R4 ;  /* 0x000000ffff027224 */ /* 0x000fca00078e0004 */
[----:B------:R-:W-:-:S07]  /*2450*/  MOV R0, R2 ;  /* 0x0000000200007202 */ /* 0x000fce0000000f00 */
.L_x_3501:
[----:B------:R-:W0:Y:S02]  /*2460*/  LDS R2, [R0+0x4] ;  /* 0x0000040000027984 */ /* 0x000e240000000800 */
[----:B0-----:R-:W-:-:S06]  /*2470*/  HADD2 R3, R2, R9 ;  /* 0x0000000902037230 */ /* 0x001fcc0000000000 */
[----:B------:R-:W0:Y:S02]  /*2480*/  ATOMS.CAST.SPIN R3, [R0+0x4], R2, R3 ;  /* 0x000004020003738d */ /* 0x000e240001800003 */
[----:B0-----:R-:W-:-:S13]  /*2490*/  ISETP.EQ.U32.AND P0, PT, R3, 0x1, PT ;  /* 0x000000010300780c */ /* 0x001fda0003f02070 */
[----:B------:R-:W-:Y:S05]  /*24a0*/  @!P0 BRA `(.L_x_3501) ;  /* 0xfffffffc00ec8947 */ /* 0x000fea000383ffff */
[----:B------:R-:W-:Y:S05]  /*24b0*/  EXIT ;  /* 0x000000000000794d */ /* 0x000fea0003800000 */
.L_x_3500:
[----:B------:R-:W0:Y:S02]  /*24c0*/  LD.E R0, desc[UR6][R4.64+0x4] ;  /* 0x0000040604007980 */ /* 0x000e24000c101900 */
[----:B0-----:R-:W-:-:S05]  /*24d0*/  IMAD.IADD R3, R9, 0x1, R0 ;  /* 0x0000000109037824 */ /* 0x001fca00078e0200 */
[----:B------:R-:W-:Y:S01]  /*24e0*/  ST.E desc[UR6][R4.64+0x4], R3 ;  /* 0x0000040304007985 */ /* 0x000fe2000c101906 */
[----:B------:R-:W-:Y:S05]  /*24f0*/  EXIT ;  /* 0x000000000000794d */ /* 0x000fea0003800000 */
.L_x_3502:
        /* <DEDUP_REMOVED lines=16> */
.L_x_3732:


//--------------------- .text._Z23gemm_half_q_half_kernelILi1ELi24ELb1ELb1ELi32EEvPK6__halfPKjS4_S2_PS0_iiiiPKtS7_iiiiiibS2_i --------------------------
	.section	.text._Z23gemm_half_q_half_kernelILi1ELi24ELb1ELb1ELi32EEvPK6__halfPKjS4_S2_PS0_iiiiPKtS7_iiiiiibS2_i,"ax",@progbits
	.align	128
        .global         _Z23gemm_half_q_half_kernelILi1ELi24ELb1ELb1ELi32EEvPK6__halfPKjS4_S2_PS0_iiiiPKtS7_iiiiiibS2_i
        .type           _Z23gemm_half_q_half_kernelILi1ELi24ELb1ELb1ELi32EEvPK6__halfPKjS4_S2_PS0_iiiiPKtS7_iiiiiibS2_i,@function
        .size           _Z23gemm_half_q_half_kernelILi1ELi24ELb1ELb1ELi32EEvPK6__halfPKjS4_S2_PS0_iiiiPKtS7_iiiiiibS2_i,(.L_x_3733 - _Z23gemm_half_q_half_kernelILi1ELi24ELb1ELb1ELi32EEvPK6__halfPKjS4_S2_PS0_iiiiPKtS7_iiiiiibS2_i)
        .other          _Z23gemm_half_q_half_kernelILi1ELi24ELb1ELb1ELi32EEvPK6__halfPKjS4_S2_PS0_iiiiPKtS7_iiiiiibS2_i,@"STO_CUDA_ENTRY STV_DEFAULT"
_Z23gemm_half_q_half_kernelILi1ELi24ELb1ELb1ELi32EEvPK6__halfPKjS4_S2_PS0_iiiiPKtS7_iiiiiibS2_i:
.text._Z23gemm_half_q_half_kernelILi1ELi24ELb1ELb1ELi32EEvPK6__halfPKjS4_S2_PS0_iiiiPKtS7_iiiiiibS2_i:
[----:B------:R-:W-:Y:S08]  /*0000*/  LDC R1, c[0x0][0x28] ;  /* 0x00000a00ff017b82 */ /* 0x000ff00000000800 */
[----:B------:R-:W0:Y:S01]  /*0010*/  S2UR UR8, SR_CTAID.Y ;  /* 0x00000000000879c3 */ /* 0x000e220000002600 */
[----:B------:R-:W-:Y:S01]  /*0020*/  PRMT R31, RZ, 0x7610, R31 ;  /* 0x00007610ff1f7816 */ /* 0x000fe2000000001f */
[----:B------:R-:W-:-:S06]  /*0030*/  ULDC.64 UR6, c[0x0][0x208] ;  /* 0x0000820000067ab9 */ /* 0x000fcc0000000a00 */
[----:B------:R-:W0:Y:S02]  /*0040*/  LDC R8, c[0x0][0x238] ;  /* 0x00008e00ff087b82 */ /* 0x000e240000000800 */
[----:B0-----:R-:W-:-:S04]  /*0050*/  IADD3 R8, R8, -UR8, RZ ;  /* 0x8000000808087c10 */ /* 0x001fc8000fffe0ff */
        /* <DEDUP_REMOVED lines=42> */
.L_x_3504:
[----:B------:R-:W-:Y:S05]  /*0300*/  BSYNC B0 ;  /* 0x0000000000007941 */ /* 0x000fea0003800000 */
.L_x_3503:
[----:B------:R-:W-:Y:S01]  /*0310*/  ULDC UR4, c[0x0][0x23c] ;  /* 0x00008f0000047ab9 */ /* 0x000fe20000000800 */
[----:B------:R-:W-:Y:S02]  /*0320*/  SHF.L.U32 R9, R10, 0x2, RZ ;  /* 0x000000020a097819 */ /* 0x000fe400000006ff */
[----:B0-----:R-:W-:-:S04]  /*0330*/  MOV R0, UR4 ;  /* 0x0000000400007c02 */ /* 0x001fc80008000f00 */
        /* <DEDUP_REMOVED lines=17> */
[----:B------:R-:W-:-:S07]  /*0450*/  SHF.L.U32 R15, R57, 0x6, RZ ;  /* 0x00000006390f7819 */ /* 0x000fce00000006ff */
[----:B------:R-:W1:Y:S08]  /*0460*/  LDC.64 R4, c[0x0][0x220] ;  /* 0x00008800ff047b82 */ /* 0x000e700000000a00 */
[----:B------:R-:W2:Y:S01]  /*0470*/  LDC.64 R6, c[0x0][0x228] ;  /* 0x00008a00ff067b82 */ /* 0x000ea20000000a00 */
        /* <DEDUP_REMOVED lines=8> */
[----:B012---:R-:W-:-:S07]  /*0500*/  SHF.R.S32.HI R12, RZ, 0x3, R12 ;  /* 0x00000003ff0c7819 */ /* 0x007fce000001140c */
.L_x_3506:
        /* <DEDUP_REMOVED lines=10> */
[----:B------:R-:W-:-:S06]  /*05b0*/  IMAD.WIDE R16, R17, 0x2, R6 ;  /* 0x0000000211107825 */ /* 0x000fcc00078e0206 */
        /* <DEDUP_REMOVED lines=29> */
.L_x_3505:
[----:B------:R-:W-:Y:S01]  /*0790*/  ULDC UR4, c[0x0][0x258] ;  /* 0x0000960000047ab9 */ /* 0x000fe20000000800 */
[C---:B------:R-:W-:Y:S02]  /*07a0*/  ISETP.GT.AND P3, PT, R36.reuse, R13, PT ;  /* 0x0000000d2400720c */ /* 0x040fe40003f64270 */
[----:B0-----:R-:W-:Y:S02]  /*07b0*/  CS2R R2, SRZ ;  /* 0x0000000000027805 */ /* 0x001fe4000001ff00 */
[----:B------:R-:W-:-:S13]  /*07c0*/  ISETP.GT.AND P2, PT, R36, UR4, PT ;  /* 0x0000000424007c0c */ /* 0x000fda000bf44270 */
[----:B------:R-:W-:Y:S05]  /*07d0*/  @!P2 BRA `(.L_x_3507) ;  /* 0x00000000001ca947 */ /* 0x000fea0003800000 */
[----:B------:R-:W0:Y:S02]  /*07e0*/  LDC R3, c[0x0][0x25c] ;  /* 0x00009700ff037b82 */ /* 0x000e240000000800 */
[----:B0-----:R-:W-:-:S04]  /*07f0*/  VIMNMX R3, R36, R3, PT ;  /* 0x0000000324037248 */ /* 0x001fc80003fe0100 */
[----:B------:R-:W-:-:S04]  /*0800*/  IADD3 R3, R3, -UR4, RZ ;  /* 0x8000000403037c10 */ /* 0x000fc8000fffe0ff */
[----:B------:R-:W-:-:S04]  /*0810*/  SHF.R.S32.HI R4, RZ, 0x1f, R3 ;  /* 0x0000001fff047819 */ /* 0x000fc80000011403 */
[----:B------:R-:W-:-:S04]  /*0820*/  LEA.HI R4, R4, R3, RZ, 0x5 ;  /* 0x0000000304047211 */ /* 0x000fc800078f28ff */
[----:B------:R-:W-:-:S05]  /*0830*/  SHF.R.S32.HI R4, RZ, 0x5, R4 ;  /* 0x00000005ff047819 */ /* 0x000fca0000011404 */
[----:B------:R-:W-:-:S07]  /*0840*/  IMAD R3, R4, 0x6, RZ ;  /* 0x0000000604037824 */ /* 0x000fce00078e02ff */
.L_x_3507:
        /* <DEDUP_REMOVED lines=8> */
.L_x_3508:
[----:B------:R-:W-:Y:S01]  /*08d0*/  ULDC UR10, c[0x0][0x260] ;  /* 0x00009800000a7ab9 */ /* 0x000fe20000000800 */
[C---:B------:R-:W-:Y:S02]  /*08e0*/  ISETP.GT.AND P3, PT, R36.reuse, R11, PT ;  /* 0x0000000b2400720c */ /* 0x040fe40003f64270 */
        /* <DEDUP_REMOVED lines=10> */
.L_x_3509:
        /* <DEDUP_REMOVED lines=8> */
.L_x_3510:
        /* <DEDUP_REMOVED lines=11> */
.L_x_3511:
[C---:B------:R-:W-:Y:S01]  /*0ac0*/  VIMNMX R6, R36.reuse, UR4, PT ;  /* 0x0000000424067c48 */ /* 0x040fe2000bfe0100 */
[----:B------:R-:W0:Y:S01]  /*0ad0*/  S2UR UR5, SR_CgaCtaId ;  /* 0x00000000000579c3 */ /* 0x000e220000008800 */
[----:B------:R-:W-:Y:S01]  /*0ae0*/  ISETP.GE.OR P0, PT, R36, UR10, P0 ;  /* 0x0000000a24007c0c */ /* 0x000fe20008706670 */
[----:B------:R-:W-:Y:S01]  /*0af0*/  ULDC.64 UR8, c[0x0][0x218] ;  /* 0x0000860000087ab9 */ /* 0x000fe20000000a00 */
[----:B------:R-:W-:Y:S01]  /*0b00*/  SHF.R.S32.HI R11, RZ, 0x1f, R6 ;  /* 0x0000001fff0b7819 */ /* 0x000fe20000011406 */
[----:B------:R-:W-:Y:S01]  /*0b10*/  UMOV UR4, 0x400 ;  /* 0x0000040000047882 */ /* 0x000fe20000000000 */
[----:B------:R-:W-:Y:S02]  /*0b20*/  PRMT R29, RZ, 0x5410, RZ ;  /* 0x00005410ff1d7816 */ /* 0x000fe400000000ff */
[----:B------:R-:W-:Y:S02]  /*0b30*/  LEA.HI R11, R11, R6, RZ, 0x5 ;  /* 0x000000060b0b7211 */ /* 0x000fe400078f28ff */
[----:B------:R-:W-:-:S02]  /*0b40*/  PRMT R28, RZ, 0x5410, RZ ;  /* 0x00005410ff1c7816 */ /* 0x000fc400000000ff */
[----:B------:R-:W-:-:S04]  /*0b50*/  SHF.R.S32.HI R6, RZ, 0x5, R11 ;  /* 0x00000005ff067819 */ /* 0x000fc8000001140b */
[----:B------:R-:W-:-:S04]  /*0b60*/  LEA R3, R6, R3, 0x3 ;  /* 0x0000000306037211 */ /* 0x000fc800078e18ff */
[----:B------:R-:W-:Y:S02]  /*0b70*/  IADD3 R2, R5, R3, R2 ;  /* 0x0000000305027210 */ /* 0x000fe40007ffe002 */
[----:B------:R-:W-:Y:S02]  /*0b80*/  SHF.R.S32.HI R3, RZ, 0x1f, R9 ;  /* 0x0000001fff037819 */ /* 0x000fe40000011409 */
[----:B------:R-:W-:Y:S01]  /*0b90*/  IADD3 R7, R7, R2, R4 ;  /* 0x0000000207077210 */ /* 0x000fe20007ffe004 */
[----:B0-----:R-:W-:-:S04]  /*0ba0*/  ULEA UR4, UR5, UR4, 0x18 ;  /* 0x0000000405047291 */ /* 0x001fc8000f8ec03f */
[----:B------:R-:W-:-:S05]  /*0bb0*/  IMAD R2, R7, R0, RZ ;  /* 0x0000000007027224 */ /* 0x000fca00078e02ff */
[----:B------:R-:W-:-:S04]  /*0bc0*/  IADD3 R7, P2, R9, R2, RZ ;  /* 0x0000000209077210 */ /* 0x000fc80007f5e0ff */
[----:B------:R-:W-:Y:S02]  /*0bd0*/  LEA.HI.X.SX32 R2, R2, R3, 0x1, P2 ;  /* 0x0000000302027211 */ /* 0x000fe400010f0eff */
[----:B------:R-:W-:-:S04]  /*0be0*/  LEA R6, P2, R7, UR8, 0x2 ;  /* 0x0000000807067c11 */ /* 0x000fc8000f8410ff */
[----:B------:R-:W-:Y:S01]  /*0bf0*/  LEA.HI.X R7, R7, UR9, R2, 0x2, P2 ;  /* 0x0000000907077c11 */ /* 0x000fe200090f1402 */
[----:B------:R-:W-:Y:S08]  /*0c00*/  @P0 BRA `(.L_x_3512) ;  /* 0x0000001400900947 */ /* 0x000ff00003800000 */
[----:B------:R-:W-:Y:S01]  /*0c10*/  PRMT R28, RZ, 0x5410, RZ ;  /* 0x00005410ff1c7816 */ /* 0x000fe200000000ff */
[----:B------:R-:W-:Y:S01]  /*0c20*/  ULDC UR5, c[0x0][0x260] ;  /* 0x0000980000057ab9 */ /* 0x000fe20000000800 */
[----:B------:R-:W-:Y:S01]  /*0c30*/  PRMT R29, RZ, 0x5410, RZ ;  /* 0x00005410ff1d7816 */ /* 0x000fe200000000ff */
[----:B------:R-:W-:-:S06]  /*0c40*/  ULDC UR8, c[0x0][0x240] ;  /* 0x0000900000087ab9 */ /* 0x000fcc0000000800 */
.L_x_3514:
[----:B------:R-:W0:Y:S01]  /*0c50*/  LDC R0, c[0x0][0x23c] ;  /* 0x00008f00ff007b82 */ /* 0x000e220000000800 */
[----:B------:R-:W-:Y:S02]  /*0c60*/  MOV R40, R6 ;  /* 0x0000000600287202 */ /* 0x000fe40000000f00 */
[----:B------:R-:W-:-:S05]  /*0c70*/  MOV R41, R7 ;  /* 0x0000000700297202 */ /* 0x000fca0000000f00 */
[----:B------:R-:W2:Y:S01]  /*0c80*/  LDG.E.128.CONSTANT R24, desc[UR6][R40.64] ;  /* 0x0000000628187981 */ /* 0x000ea2000c1e9d00 */
[----:B0-----:R-:W-:-:S05]  /*0c90*/  IMAD.WIDE R20, R0, 0x4, R40 ;  /* 0x0000000400147825 */ /* 0x001fca00078e0228 */
[----:B------:R0:W3:Y:S01]  /*0ca0*/  LDG.E.128.CONSTANT R8, desc[UR6][R20.64] ;  /* 0x0000000614087981 */ /* 0x0000e2000c1e9d00 */
[----:B------:R-:W-:-:S05]  /*0cb0*/  IMAD.WIDE R22, R0, 0x4, R20 ;  /* 0x0000000400167825 */ /* 0x000fca00078e0214 */
[----:B------:R-:W4:Y:S01]  /*0cc0*/  LDG.E.128.CONSTANT R12, desc[UR6][R22.64] ;  /* 0x00000006160c7981 */ /* 0x000f22000c1e9d00 */
[----:B------:R-:W-:-:S05]  /*0cd0*/  IMAD.WIDE R38, R0, 0x4, R22 ;  /* 0x0000000400267825 */ /* 0x000fca00078e0216 */
[----:B------:R-:W5:Y:S01]  /*0ce0*/  LDG.E.128.CONSTANT R16, desc[UR6][R38.64] ;  /* 0x0000000626107981 */ /* 0x000f62000c1e9d00 */
[----:B------:R-:W-:-:S05]  /*0cf0*/  IMAD.WIDE R2, R0, 0x4, R38 ;  /* 0x0000000400027825 */ /* 0x000fca00078e0226 */
[----:B------:R1:W5:Y:S01]  /*0d00*/  LDG.E.128.CONSTANT R4, desc[UR6][R2.64] ;  /* 0x0000000602047981 */ /* 0x000362000c1e9d00 */
[----:B------:R-:W-:Y:S01]  /*0d10*/  LEA R37, R57, 0x20, 0x5 ;  /* 0x0000002039257811 */ /* 0x000fe200078e28ff */
[----:B------:R-:W-:Y:S01]  /*0d20*/  HFMA2.MMA R43, -RZ, RZ, 0, 0.03125 ;  /* 0x00002800ff2b7435 */ /* 0x000fe200000001ff */
[----:B------:R-:W-:Y:S02]  /*0d30*/  IADD3 R36, R36, 0x20, RZ ;  /* 0x0000002024247810 */ /* 0x000fe40007ffe0ff */
[----:B------:R-:W-:Y:S02]  /*0d40*/  VIMNMX R37, R37, UR8, PT ;  /* 0x0000000825257c48 */ /* 0x000fe4000bfe0100 */
[----:B0-----:R-:W-:Y:S02]  /*0d50*/  PRMT R20, R31, 0x9910, RZ ;  /* 0x000099101f147816 */ /* 0x001fe400000000ff */
[----:B------:R-:W-:Y:S01]  /*0d60*/  ISETP.LT.AND P2, PT, R36, R37, PT ;  /* 0x000000252400720c */ /* 0x000fe20003f41270 */
[----:B-1----:R-:W-:Y:S01]  /*0d70*/  IMAD.WIDE R2, R0, 0x4, R2 ;  /* 0x0000000400027825 */ /* 0x002fe200078e0202 */
[----:B------:R-:W-:-:S02]  /*0d80*/  ISETP.EQ.OR P0, PT, R20, RZ, !P1 ;  /* 0x000000ff1400720c */ /* 0x000fc40004f02670 */
[----:B--2---:R-:W-:Y:S02]  /*0d90*/  SHF.R.U32.HI R23, RZ, 0xf, R26 ;  /* 0x0000000fff177819 */ /* 0x004fe4000001161a */
[----:B------:R-:W-:Y:S02]  /*0da0*/  SHF.R.U32.HI R21, RZ, 0xf, R25 ;  /* 0x0000000fff157819 */ /* 0x000fe40000011619 */
[----:B------:R-:W-:Y:S02]  /*0db0*/  SHF.R.U32.HI R38, RZ, 0xf, R27 ;  /* 0x0000000fff267819 */ /* 0x000fe4000001161b */
[----:B------:R-:W-:Y:S02]  /*0dc0*/  LOP3.LUT R37, R23, 0x10001, RZ, 0xc0, !PT ;  /* 0x0001000117257812 */ /* 0x000fe400078ec0ff */
[----:B------:R-:W-:Y:S02]  /*0dd0*/  SHF.R.U32.HI R20, RZ, 0xf, R24 ;  /* 0x0000000fff147819 */ /* 0x000fe40000011618 */
[----:B------:R-:W-:-:S02]  /*0de0*/  LOP3.LUT R22, R21, 0x10001, RZ, 0xc0, !PT ;  /* 0x0001000115167812 */ /* 0x000fc400078ec0ff */
[----:B------:R-:W-:Y:S02]  /*0df0*/  LOP3.LUT R39, R38, 0x10001, RZ, 0xc0, !PT ;  /* 0x0001000126277812 */ /* 0x000fe400078ec0ff */
[----:B------:R-:W-:Y:S02]  /*0e00*/  LOP3.LUT R20, R20, 0x10001, RZ, 0xc0, !PT ;  /* 0x0001000114147812 */ /* 0x000fe400078ec0ff */
[----:B---3--:R-:W-:Y:S02]  /*0e10*/  SHF.R.U32.HI R23, RZ, 0xe, R9 ;  /* 0x0000000eff177819 */ /* 0x008fe40000011609 */
[----:B------:R-:W-:Y:S02]  /*0e20*/  SHF.R.U32.HI R21, RZ, 0xe, R8 ;  /* 0x0000000eff157819 */ /* 0x000fe40000011608 */
[----:B------:R-:W-:Y:S02]  /*0e30*/  SHF.R.U32.HI R38, RZ, 0xe, R10 ;  /* 0x0000000eff267819 */ /* 0x000fe4000001160a */
[----:B------:R-:W-:-:S02]  /*0e40*/  LOP3.LUT R23, R22, 0x20002, R23, 0xf8, !PT ;  /* 0x0002000216177812 */ /* 0x000fc400078ef817 */
[----:B------:R-:W-:Y:S02]  /*0e50*/  SHF.R.U32.HI R40, RZ, 0xe, R11 ;  /* 0x0000000eff287819 */ /* 0x000fe4000001160b */
[----:B----4-:R-:W-:Y:S02]  /*0e60*/  SHF.R.U32.HI R22, RZ, 0xd, R13 ;  /* 0x0000000dff167819 */ /* 0x010fe4000001160d */
[----:B------:R-:W-:Y:S02]  /*0e70*/  LOP3.LUT R21, R20, 0x20002, R21, 0xf8, !PT ;  /* 0x0002000214157812 */ /* 0x000fe400078ef815 */
[----:B------:R-:W-:Y:S02]  /*0e80*/  LOP3.LUT R38, R37, 0x20002, R38, 0xf8, !PT ;  /* 0x0002000225267812 */ /* 0x000fe400078ef826 */
[----:B------:R-:W-:Y:S02]  /*0e90*/  LOP3.LUT R40, R39, 0x20002, R40, 0xf8, !PT ;  /* 0x0002000227287812 */ /* 0x000fe400078ef828 */
[----:B------:R-:W-:-:S02]  /*0ea0*/  SHF.R.U32.HI R20, RZ, 0xd, R12 ;  /* 0x0000000dff147819 */ /* 0x000fc4000001160c */
[----:B------:R-:W-:Y:S02]  /*0eb0*/  SHF.R.U32.HI R37, RZ, 0xd, R14 ;  /* 0x0000000dff257819 */ /* 0x000fe4000001160e */
[----:B------:R-:W-:Y:S02]  /*0ec0*/  LOP3.LUT R23, R23, 0x40004, R22, 0xf8, !PT ;  /* 0x0004000417177812 */ /* 0x000fe400078ef816 */
[----:B------:R-:W-:Y:S02]  /*0ed0*/  SHF.R.U32.HI R39, RZ, 0xd, R15 ;  /* 0x0000000dff277819 */ /* 0x000fe4000001160f */
[----:B-----5:R-:W-:Y:S02]  /*0ee0*/  SHF.R.U32.HI R22, RZ, 0xc, R17 ;  /* 0x0000000cff167819 */ /* 0x020fe40000011611 */
[----:B------:R-:W-:Y:S02]  /*0ef0*/  LOP3.LUT R21, R21, 0x40004, R20, 0xf8, !PT ;  /* 0x0004000415157812 */ /* 0x000fe400078ef814 */
[----:B------:R-:W-:-:S02]  /*0f00*/  LOP3.LUT R38, R38, 0x40004, R37, 0xf8, !PT ;  /* 0x0004000426267812 */ /* 0x000fc400078ef825 */
[----:B------:R-:W-:Y:S02]  /*0f10*/  LOP3.LUT R40, R40, 0x40004, R39, 0xf8, !PT ;  /* 0x0004000428287812 */ /* 0x000fe400078ef827 */
[----:B------:R-:W-:Y:S02]  /*0f20*/  SHF.R.U32.HI R20, RZ, 0xc, R16 ;  /* 0x0000000cff147819 */ /* 0x000fe40000011610 */
[----:B------:R-:W-:Y:S02]  /*0f30*/  SHF.R.U32.HI R37, RZ, 0xc, R18 ;  /* 0x0000000cff257819 */ /* 0x000fe40000011612 */
[----:B------:R-:W-:Y:S02]  /*0f40*/  LOP3.LUT R23, R23, 0x80008, R22, 0xf8, !PT ;  /* 0x0008000817177812 */ /* 0x000fe400078ef816 */
[----:B------:R-:W-:Y:S02]  /*0f50*/  SHF.R.U32.HI R42, RZ, 0xb, R5 ;  /* 0x0000000bff2a7819 */ /* 0x000fe40000011605 */
[----:B------:R-:W-:-:S02]  /*0f60*/  SHF.R.U32.HI R39, RZ, 0xc, R19 ;  /* 0x0000000cff277819 */ /* 0x000fc40000011613 */
[----:B------:R-:W-:Y:S02]  /*0f70*/  LOP3.LUT R20, R21, 0x80008, R20, 0xf8, !PT ;  /* 0x0008000815147812 */ /* 0x000fe400078ef814 */
[----:B------:R-:W-:Y:S02]  /*0f80*/  LOP3.LUT R38, R38, 0x80008, R37, 0xf8, !PT ;  /* 0x0008000826267812 */ /* 0x000fe400078ef825 */
[----:B------:R-:W-:Y:S02]  /*0f90*/  SHF.R.U32.HI R41, RZ, 0xb, R6 ;  /* 0x0000000bff297819 */ /* 0x000fe40000011606 */
[----:B------:R-:W-:Y:S02]  /*0fa0*/  LOP3.LUT R42, R23, 0x100010, R42, 0xf8, !PT ;  /* 0x00100010172a7812 */ /* 0x000fe400078ef82a */
[----:B------:R-:W-:Y:S02]  /*0fb0*/  LOP3.LUT R39, R40, 0x80008, R39, 0xf8, !PT ;  /* 0x0008000828277812 */ /* 0x000fe400078ef827 */
[----:B------:R-:W-:-:S02]  /*0fc0*/  LOP3.LUT R21, R25, 0x3e003e0, RZ, 0xc0, !PT ;  /* 0x03e003e019157812 */ /* 0x000fc400078ec0ff */
[----:B------:R-:W-:Y:S02]  /*0fd0*/  LOP3.LUT R23, R27, 0x3e003e0, RZ, 0xc0, !PT ;  /* 0x03e003e01b177812 */ /* 0x000fe400078ec0ff */
[----:B------:R-:W-:Y:S02]  /*0fe0*/  SHF.R.U32.HI R40, RZ, 0xb, R7 ;  /* 0x0000000bff287819 */ /* 0x000fe40000011607 */
[----:B------:R-:W-:Y:S02]  /*0ff0*/  LOP3.LUT R41, R38, 0x100010, R41, 0xf8, !PT ;  /* 0x0010001026297812 */ /* 0x000fe400078ef829 */
[----:B------:R-:W-:Y:S02]  /*1000*/  LOP3.LUT R58, R21, 0x64006400, RZ, 0xfc, !PT ;  /* 0x64006400153a7812 */ /* 0x000fe400078efcff */
[----:B------:R-:W-:Y:S02]  /*1010*/  LOP3.LUT R38, R23, 0x64006400, RZ, 0xfc, !PT ;  /* 0x6400640017267812 */ /* 0x000fe400078efcff */
[----:B------:R-:W-:Y:S01]  /*1020*/  SHF.R.U32.HI R37, RZ, 0xb, R4 ;  /* 0x0000000bff257819 */ /* 0x000fe20000011604 */
[-C--:B------:R-:W-:Y:S01]  /*1030*/  HFMA2 R58, R58, R43.reuse.H0_H0, -48, -48 ;  /* 0xd200d2003a3a7431 */ /* 0x080fe2000004002b */
[----:B------:R-:W-:Y:S01]  /*1040*/  LOP3.LUT R40, R39, 0x100010, R40, 0xf8, !PT ;  /* 0x0010001027287812 */ /* 0x000fe200078ef828 */
[----:B------:R-:W-:Y:S01]  /*1050*/  HFMA2 R59, R38, R43.H0_H0, -48, -48 ;  /* 0xd200d200263b7431 */ /* 0x000fe2000004002b */
[----:B------:R-:W-:-:S02]  /*1060*/  LOP3.LUT R22, R26, 0x3e003e0, RZ, 0xc0, !PT ;  /* 0x03e003e01a167812 */ /* 0x000fc400078ec0ff */
[----:B------:R-:W-:Y:S02]  /*1070*/  LOP3.LUT R21, R8, 0x3e003e0, RZ, 0xc0, !PT ;  /* 0x03e003e008157812 */ /* 0x000fe400078ec0ff */
[----:B------:R-:W-:Y:S02]  /*1080*/  LOP3.LUT R23, R10, 0x3e003e0, RZ, 0xc0, !PT ;  /* 0x03e003e00a177812 */ /* 0x000fe400078ec0ff */
[----:B------:R-:W-:Y:S02]  /*1090*/  LOP3.LUT R39, R11, 0x3e003e0, RZ, 0xc0, !PT ;  /* 0x03e003e00b277812 */ /* 0x000fe400078ec0ff */
[----:B------:R-:W-:Y:S02]  /*10a0*/  LOP3.LUT R37, R20, 0x100010, R37, 0xf8, !PT ;  /* 0x0010001014257812 */ /* 0x000fe400078ef825 */
        /* <DEDUP_REMOVED lines=62> */
[----:B------:R-:W-:Y:S01]  /*1490*/  SHF.R.U32.HI R24, RZ, 0xa, R24 ;  /* 0x0000000aff187819 */ /* 0x000fe20000011618 */
[----:B------:R-:W-:Y:S01]  /*14a0*/  HADD2 R63, R63, -1040, -1040 ;  /* 0xe410e4103f3f7430 */ /* 0x000fe20000000000 */
[----:B------:R-:W-:Y:S01]  /*14b0*/  SHF.R.U32.HI R25, RZ, 0xa, R25 ;  /* 0x0000000aff197819 */ /* 0x000fe20000011619 */
[----:B------:R-:W-:Y:S01]  /*14c0*/  HADD2 R69, R65, -1040, -1040 ;  /* 0xe410e41041457430 */ /* 0x000fe20000000000 */
        /* <DEDUP_REMOVED lines=14> */
[-C--:B------:R-:W-:Y:S01]  /*15b0*/  HFMA2 R58, R58, R21.reuse, R64 ;  /* 0x000000153a3a7231 */ /* 0x080fe20000000040 */
[----:B------:R-:W-:Y:S01]  /*15c0*/  PRMT R32, R32, 0x5410, R33 ;  /* 0x0000541020207816 */ /* 0x000fe20000000021 */
[----:B------:R-:W-:Y:S01]  /*15d0*/  HFMA2 R61, R59, R21, R61 ;  /* 0x000000153b3d7231 */ /* 0x000fe2000000003d */
[----:B------:R-:W-:Y:S01]  /*15e0*/  LOP3.LUT R59, R26, 0x64006400, RZ, 0xfc, !PT ;  /* 0x640064001a3b7812 */ /* 0x000fe200078efcff */
[----:B------:R-:W-:Y:S01]  /*15f0*/  HADD2 R40, R40, -1040, -1040 ;  /* 0xe410e41028287430 */ /* 0x000fe20000000000 */
[-C--:B------:R-:W-:Y:S01]  /*1600*/  HFMA2.MMA R20, R62, R21.reuse, R65 ;  /* 0x000000153e147235 */ /* 0x080fe20000000041 */
[----:B------:R-:W-:Y:S01]  /*1610*/  HADD2 R65, R24, -1040, -1040 ;  /* 0xe410e41018417430 */ /* 0x000fe20000000000 */
[----:B------:R-:W-:Y:S01]  /*1620*/  HFMA2.MMA R63, R60, R21, R63 ;  /* 0x000000153c3f7235 */ /* 0x000fe2000000003f */
[----:B------:R-:W-:Y:S01]  /*1630*/  LOP3.LUT R60, R27, 0x1f001f, RZ, 0xc0, !PT ;  /* 0x001f001f1b3c7812 */ /* 0x000fe200078ec0ff */
[----:B------:R-:W-:Y:S01]  /*1640*/  HADD2 R62, R59, -1040, -1040 ;  /* 0xe410e4103b3e7430 */ /* 0x000fe20000000000 */
[----:B------:R-:W-:-:S02]  /*1650*/  LOP3.LUT R21, R25, 0x64006400, RZ, 0xfc, !PT ;  /* 0x6400640019157812 */ /* 0x000fc400078efcff */
[----:B------:R-:W0:Y:S01]  /*1660*/  LDS.128 R24, [UR4+0x10] ;  /* 0x00001004ff187984 */ /* 0x000e220008000c00 */
[----:B------:R-:W-:Y:S01]  /*1670*/  LOP3.LUT R60, R60, 0x64006400, RZ, 0xfc, !PT ;  /* 0x640064003c3c7812 */ /* 0x000fe200078efcff */
[-C--:B------:R-:W-:Y:S01]  /*1680*/  HFMA2.MMA R20, R65, R22.reuse, R20 ;  /* 0x0000001641147235 */ /* 0x080fe20000000014 */
[----:B------:R-:W-:Y:S01]  /*1690*/  HADD2 R21, R21, -1040, -1040 ;  /* 0xe410e41015157430 */ /* 0x000fe20000000000 */
[----:B------:R-:W-:Y:S02]  /*16a0*/  LOP3.LUT R59, R8, 0x1f001f, RZ, 0xc0, !PT ;  /* 0x001f001f083b7812 */ /* 0x000fe400078ec0ff */
[----:B------:R-:W-:Y:S01]  /*16b0*/  HADD2 R60, R60, -1040, -1040 ;  /* 0xe410e4103c3c7430 */ /* 0x000fe20000000000 */
[----:B------:R-:W-:Y:S01]  /*16c0*/  SHF.R.U32.HI R8, RZ, 0xa, R8 ;  /* 0x0000000aff087819 */ /* 0x000fe20000011608 */
[-C--:B------:R-:W-:Y:S01]  /*16d0*/  HFMA2 R58, R21, R22.reuse, R58 ;  /* 0x00000016153a7231 */ /* 0x080fe2000000003a */
[----:B------:R-:W-:Y:S01]  /*16e0*/  HFMA2.MMA R21, R62, R22, R63 ;  /* 0x000000163e157235 */ /* 0x000fe2000000003f */
[----:B------:R-:W-:Y:S01]  /*16f0*/  HFMA2 R22, R60, R22, R61 ;  /* 0x000000163c167231 */ /* 0x000fe2000000003d */
[----:B------:R-:W-:-:S02]  /*1700*/  LOP3.LUT R61, R10, 0x1f001f, RZ, 0xc0, !PT ;  /* 0x001f001f0a3d7812 */ /* 0x000fc400078ec0ff */
[----:B------:R-:W-:Y:S02]  /*1710*/  LOP3.LUT R60, R9, 0x1f001f, RZ, 0xc0, !PT ;  /* 0x001f001f093c7812 */ /* 0x000fe400078ec0ff */
[----:B------:R-:W-:Y:S02]  /*1720*/  LOP3.LUT R61, R61, 0x64006400, RZ, 0xfc, !PT ;  /* 0x640064003d3d7812 */ /* 0x000fe400078efcff */
[----:B------:R-:W-:Y:S02]  /*1730*/  LOP3.LUT R62, R11, 0x1f001f, RZ, 0xc0, !PT ;  /* 0x001f001f0b3e7812 */ /* 0x000fe400078ec0ff */
[----:B------:R-:W-:Y:S01]  /*1740*/  LOP3.LUT R60, R60, 0x64006400, RZ, 0xfc, !PT ;  /* 0x640064003c3c7812 */ /* 0x000fe200078efcff */
[----:B------:R-:W-:Y:S01]  /*1750*/  HADD2 R64, R61, -1040, -1040 ;  /* 0xe410e4103d407430 */ /* 0x000fe20000000000 */
[----:B------:R-:W-:Y:S02]  /*1760*/  LOP3.LUT R62, R62, 0x64006400, RZ, 0xfc, !PT ;  /* 0x640064003e3e7812 */ /* 0x000fe400078efcff */
[----:B------:R-:W-:Y:S01]  /*1770*/  SHF.R.U32.HI R9, RZ, 0xa, R9 ;  /* 0x0000000aff097819 */ /* 0x000fe20000011609 */
[----:B------:R-:W-:Y:S01]  /*1780*/  HADD2 R63, R60, -1040, -1040 ;  /* 0xe410e4103c3f7430 */ /* 0x000fe20000000000 */
[----:B------:R-:W-:Y:S01]  /*1790*/  SHF.R.U32.HI R10, RZ, 0xa, R10 ;  /* 0x0000000aff0a7819 */ /* 0x000fe2000001160a */
[----:B------:R-:W-:Y:S01]  /*17a0*/  HADD2 R65, R62, -1040, -1040 ;  /* 0xe410e4103e417430 */ /* 0x000fe20000000000 */
[----:B------:R-:W-:Y:S01]  /*17b0*/  LOP3.LUT R8, R8, 0x1f001f, RZ, 0xc0, !PT ;  /* 0x001f001f08087812 */ /* 0x000fe200078ec0ff */
[----:B------:R-:W-:Y:S01]  /*17c0*/  HFMA2.MMA R62, R64, R23, R21 ;  /* 0x00000017403e7235 */ /* 0x000fe20000000015 */
[----:B------:R-:W-:Y:S01]  /*17d0*/  LOP3.LUT R59, R59, 0x64006400, RZ, 0xfc, !PT ;  /* 0x640064003b3b7812 */ /* 0x000fe200078efcff */
[-C--:B------:R-:W-:Y:S01]  /*17e0*/  HFMA2 R61, R63, R23.reuse, R58 ;  /* 0x000000173f3d7231 */ /* 0x080fe2000000003a */
[----:B------:R-:W-:Y:S01]  /*17f0*/  LOP3.LUT R9, R9, 0x1f001f, RZ, 0xc0, !PT ;  /* 0x001f001f09097812 */ /* 0x000fe200078ec0ff */
[----:B------:R-:W-:Y:S01]  /*1800*/  HFMA2 R58, R65, R23, R22 ;  /* 0x00000017413a7231 */ /* 0x000fe20000000016 */
[----:B------:R-:W-:Y:S01]  /*1810*/  LOP3.LUT R10, R10, 0x1f001f, RZ, 0xc0, !PT ;  /* 0x001f001f0a0a7812 */ /* 0x000fe200078ec0ff */
[----:B------:R-:W-:Y:S01]  /*1820*/  HADD2 R59, R59, -1040, -1040 ;  /* 0xe410e4103b3b7430 */ /* 0x000fe20000000000 */
[----:B------:R-:W-:-:S02]  /*1830*/  SHF.R.U32.HI R11, RZ, 0xa, R11 ;  /* 0x0000000aff0b7819 */ /* 0x000fc4000001160b */
[----:B------:R-:W-:Y:S02]  /*1840*/  LOP3.LUT R8, R8, 0x64006400, RZ, 0xfc, !PT ;  /* 0x6400640008087812 */ /* 0x000fe400078efcff */
[----:B------:R-:W-:Y:S01]  /*1850*/  LOP3.LUT R9, R9, 0x64006400, RZ, 0xfc, !PT ;  /* 0x6400640009097812 */ /* 0x000fe200078efcff */
[-C--:B0-----:R-:W-:Y:S01]  /*1860*/  HFMA2 R58, R53, R24.reuse, R58 ;  /* 0x00000018353a7231 */ /* 0x081fe2000000003a */
[----:B------:R-:W-:Y:S01]  /*1870*/  LOP3.LUT R10, R10, 0x64006400, RZ, 0xfc, !PT ;  /* 0x640064000a0a7812 */ /* 0x000fe200078efcff */
[----:B------:R-:W-:Y:S01]  /*1880*/  HFMA2.MMA R62, R55, R24, R62 ;  /* 0x00000018373e7235 */ /* 0x000fe2000000003e */
[----:B------:R-:W-:Y:S01]  /*1890*/  LOP3.LUT R11, R11, 0x1f001f, RZ, 0xc0, !PT ;  /* 0x001f001f0b0b7812 */ /* 0x000fe200078ec0ff */
[----:B------:R-:W-:Y:S01]  /*18a0*/  HADD2 R53, R8, -1040, -1040 ;  /* 0xe410e41008357430 */ /* 0x000fe20000000000 */
[----:B------:R-:W-:Y:S01]  /*18b0*/  HFMA2.MMA R60, R59, R23, R20 ;  /* 0x000000173b3c7235 */ /* 0x000fe20000000014 */
[----:B------:R-:W-:Y:S01]  /*18c0*/  HADD2 R8, R9, -1040, -1040 ;  /* 0xe410e41009087430 */ /* 0x000fe20000000000 */
[----:B------:R-:W-:Y:S01]  /*18d0*/  LOP3.LUT R11, R11, 0x64006400, RZ, 0xfc, !PT ;  /* 0x640064000b0b7812 */ /* 0x000fe200078efcff */
[----:B------:R-:W-:Y:S01]  /*18e0*/  HADD2 R9, R10, -1040, -1040 ;  /* 0xe410e4100a097430 */ /* 0x000fe20000000000 */
[----:B------:R-:W-:Y:S01]  /*18f0*/  LOP3.LUT R23, R12, 0x1f001f, RZ, 0xc0, !PT ;  /* 0x001f001f0c177812 */ /* 0x000fe200078ec0ff */
[----:B------:R-:W-:Y:S01]  /*1900*/  HFMA2 R61, R54, R24, R61 ;  /* 0x00000018363d7231 */ /* 0x000fe2000000003d */
[----:B------:R-:W-:Y:S01]  /*1910*/  SHF.R.U32.HI R20, RZ, 0xa, R12 ;  /* 0x0000000aff147819 */ /* 0x000fe2000001160c */
[----:B------:R-:W-:Y:S01]  /*1920*/  HADD2 R63, R11, -1040, -1040 ;  /* 0xe410e4100b3f7430 */ /* 0x000fe20000000000 */
[----:B------:R-:W-:Y:S01]  /*1930*/  HFMA2.MMA R60, R56, R24, R60 ;  /* 0x00000018383c7235 */ /* 0x000fe2000000003c */
[-C--:B------:R-:W-:Y:S01]  /*1940*/  HFMA2 R61, R8, R25.reuse, R61 ;  /* 0x00000019083d7231 */ /* 0x080fe2000000003d */
[-C--:B------:R-:W-:Y:S01]  /*1950*/  HFMA2.MMA R62, R9, R25.reuse, R62 ;  /* 0x00000019093e7235 */ /* 0x080fe2000000003e */
        /* <DEDUP_REMOVED lines=8> */
[----:B------:R-:W-:Y:S01]  /*19e0*/  SHF.R.U32.HI R53, RZ, 0xa, R5 ;  /* 0x0000000aff357819 */ /* 0x000fe20000011605 */
[----:B------:R-:W-:Y:S01]  /*19f0*/  HADD2 R23, R23, -1040, -1040 ;  /* 0xe410e41017177430 */ /* 0x000fe20000000000 */
[----:B------:R-:W-:Y:S02]  /*1a00*/  LOP3.LUT R5, R13, 0x64006400, RZ, 0xfc, !PT ;  /* 0x640064000d057812 */ /* 0x000fe400078efcff */
[----:B------:R-:W-:Y:S02]  /*1a10*/  SHF.R.U32.HI R22, RZ, 0xa, R14 ;  /* 0x0000000aff167819 */ /* 0x000fe4000001160e */
[----:B------:R-:W-:Y:S01]  /*1a20*/  SHF.R.U32.HI R24, RZ, 0xa, R4 ;  /* 0x0000000aff187819 */ /* 0x000fe20000011604 */
[----:B------:R-:W-:Y:S01]  /*1a30*/  HADD2 R65, R5, -1040, -1040 ;  /* 0xe410e41005417430 */ /* 0x000fe20000000000 */
[----:B------:R-:W-:Y:S01]  /*1a40*/  HFMA2.MMA R60, R23, R26, R60 ;  /* 0x0000001a173c7235 */ /* 0x000fe2000000003c */
[----:B------:R-:W-:-:S02]  /*1a50*/  LOP3.LUT R23, R4, 0x1f001f, RZ, 0xc0, !PT ;  /* 0x001f001f04177812 */ /* 0x000fc400078ec0ff */
[----:B------:R-:W-:Y:S02]  /*1a60*/  LOP3.LUT R14, R15, 0x1f001f, RZ, 0xc0, !PT ;  /* 0x001f001f0f0e7812 */ /* 0x000fe400078ec0ff */
[----:B------:R-:W-:Y:S02]  /*1a70*/  LOP3.LUT R4, R12, 0x64006400, RZ, 0xfc, !PT ;  /* 0x640064000c047812 */ /* 0x000fe400078efcff */
[----:B------:R-:W-:Y:S02]  /*1a80*/  LOP3.LUT R58, R6, 0x1f001f, RZ, 0xc0, !PT ;  /* 0x001f001f063a7812 */ /* 0x000fe400078ec0ff */
[----:B------:R-:W-:Y:S01]  /*1a90*/  SHF.R.U32.HI R12, RZ, 0xa, R6 ;  /* 0x0000000aff0c7819 */ /* 0x000fe20000011606 */
[----:B------:R-:W-:Y:S01]  /*1aa0*/  HFMA2.MMA R6, R65, R26, R62 ;  /* 0x0000001a41067235 */ /* 0x000fe2000000003e */
[----:B------:R-:W-:Y:S01]  /*1ab0*/  LOP3.LUT R20, R20, 0x1f001f, RZ, 0xc0, !PT ;  /* 0x001f001f14147812 */ /* 0x000fe200078ec0ff */
[----:B------:R-:W-:Y:S01]  /*1ac0*/  HADD2 R4, R4, -1040, -1040 ;  /* 0xe410e41004047430 */ /* 0x000fe20000000000 */
[----:B------:R-:W-:-:S02]  /*1ad0*/  LOP3.LUT R21, R21, 0x1f001f, RZ, 0xc0, !PT ;  /* 0x001f001f15157812 */ /* 0x000fc400078ec0ff */
[----:B------:R-:W-:Y:S01]  /*1ae0*/  LOP3.LUT R14, R14, 0x64006400, RZ, 0xfc, !PT ;  /* 0x640064000e0e7812 */ /* 0x000fe200078efcff */
[-C--:B------:R-:W-:Y:S01]  /*1af0*/  HFMA2 R5, R4, R26.reuse, R61 ;  /* 0x0000001a04057231 */ /* 0x080fe2000000003d */
[----:B------:R-:W-:Y:S01]  /*1b00*/  LOP3.LUT R22, R22, 0x1f001f, RZ, 0xc0, !PT ;  /* 0x001f001f16167812 */ /* 0x000fe200078ec0ff */
[-C--:B------:R-:W-:Y:S01]  /*1b10*/  HFMA2.MMA R4, R52, R27.reuse, R60 ;  /* 0x0000001b34047235 */ /* 0x080fe2000000003c */
[----:B------:R-:W-:Y:S01]  /*1b20*/  SHF.R.U32.HI R15, RZ, 0xa, R15 ;  /* 0x0000000aff0f7819 */ /* 0x000fe2000001160f */
[----:B------:R-:W-:Y:S01]  /*1b30*/  HADD2 R64, R14, -1040, -1040 ;  /* 0xe410e4100e407430 */ /* 0x000fe20000000000 */
[----:B------:R-:W-:Y:S01]  /*1b40*/  LOP3.LUT R20, R20, 0x64006400, RZ, 0xfc, !PT ;  /* 0x6400640014147812 */ /* 0x000fe200078efcff */
[----:B------:R-:W-:Y:S01]  /*1b50*/  HFMA2.MMA R6, R50, R27, R6 ;  /* 0x0000001b32067235 */ /* 0x000fe20000000006 */
[----:B------:R-:W-:Y:S01]  /*1b60*/  LOP3.LUT R21, R21, 0x64006400, RZ, 0xfc, !PT ;  /* 0x6400640015157812 */ /* 0x000fe200078efcff */
[----:B------:R-:W-:Y:S01]  /*1b70*/  HFMA2 R5, R51, R27, R5 ;  /* 0x0000001b33057231 */ /* 0x000fe20000000005 */
[----:B------:R-:W-:Y:S01]  /*1b80*/  LOP3.LUT R22, R22, 0x64006400, RZ, 0xfc, !PT ;  /* 0x6400640016167812 */ /* 0x000fe200078efcff */
[----:B------:R-:W-:Y:S01]  /*1b90*/  HFMA2 R63, R64, R26, R63 ;  /* 0x0000001a403f7231 */ /* 0x000fe2000000003f */
[----:B------:R-:W-:-:S02]  /*1ba0*/  LOP3.LUT R15, R15, 0x1f001f, RZ, 0xc0, !PT ;  /* 0x001f001f0f0f7812 */ /* 0x000fc400078ec0ff */
[----:B------:R-:W-:Y:S01]  /*1bb0*/  LOP3.LUT R13, R7, 0x1f001f, RZ, 0xc0, !PT ;  /* 0x001f001f070d7812 */ /* 0x000fe200078ec0ff */
[----:B------:R-:W-:Y:S01]  /*1bc0*/  HFMA2 R63, R49, R27, R63 ;  /* 0x0000001b313f7231 */ /* 0x000fe2000000003f */
[----:B------:R-:W-:Y:S01]  /*1bd0*/  SHF.R.U32.HI R14, RZ, 0xa, R7 ;  /* 0x0000000aff0e7819 */ /* 0x000fe20000011607 */
        /* <DEDUP_REMOVED lines=9> */
[----:B------:R-:W-:Y:S01]  /*1c70*/  LOP3.LUT R54, R54, 0x64006400, RZ, 0xfc, !PT ;  /* 0x6400640036367812 */ /* 0x000fe200078efcff */
[----:B------:R-:W-:Y:S01]  /*1c80*/  HFMA2.MMA R21, R21, R8, R6 ;  /* 0x0000000815157235 */ /* 0x000fe20000000006 */
[----:B------:R-:W-:Y:S01]  /*1c90*/  LOP3.LUT R56, R56, 0x64006400, RZ, 0xfc, !PT ;  /* 0x6400640038387812 */ /* 0x000fe200078efcff */
[----:B------:R-:W0:Y:S01]  /*1ca0*/  LDS.128 R4, [UR4+0x30] ;  /* 0x00003004ff047984 */ /* 0x000e220008000c00 */
[----:B------:R-:W-:Y:S01]  /*1cb0*/  LOP3.LUT R59, R19, 0x1f001f, RZ, 0xc0, !PT ;  /* 0x001f001f133b7812 */ /* 0x000fe200078ec0ff */
[----:B------:R-:W-:Y:S01]  /*1cc0*/  HADD2 R54, R54, -1040, -1040 ;  /* 0xe410e41036367430 */ /* 0x000fe20000000000 */
[----:B------:R-:W-:Y:S01]  /*1cd0*/  SHF.R.U32.HI R16, RZ, 0xa, R16 ;  /* 0x0000000aff107819 */ /* 0x000fe20000011610 */
[----:B------:R-:W-:Y:S01]  /*1ce0*/  HADD2 R56, R56, -1040, -1040 ;  /* 0xe410e41038387430 */ /* 0x000fe20000000000 */
[----:B------:R-:W-:Y:S01]  /*1cf0*/  SHF.R.U32.HI R18, RZ, 0xa, R18 ;  /* 0x0000000aff127819 */ /* 0x000fe20000011612 */
        /* <DEDUP_REMOVED lines=8> */
[----:B------:R-:W-:Y:S01]  /*1d80*/  LOP3.LUT R19, R19, 0x1f001f, RZ, 0xc0, !PT ;  /* 0x001f001f13137812 */ /* 0x000fe200078ec0ff */
[-C--:B------:R-:W-:Y:S01]  /*1d90*/  HFMA2.MMA R15, R48, R10.reuse, R15 ;  /* 0x0000000a300f7235 */ /* 0x080fe2000000000f */
[----:B------:R-:W-:Y:S01]  /*1da0*/  LOP3.LUT R16, R16, 0x64006400, RZ, 0xfc, !PT ;  /* 0x6400640010107812 */ /* 0x000fe200078efcff */
[----:B------:R-:W-:Y:S01]  /*1db0*/  HFMA2 R63, R8, R9, R63 ;  /* 0x00000009083f7231 */ /* 0x000fe2000000003f */
[----:B------:R-:W-:Y:S01]  /*1dc0*/  LOP3.LUT R18, R18, 0x64006400, RZ, 0xfc, !PT ;  /* 0x6400640012127812 */ /* 0x000fe200078efcff */
[----:B------:R-:W-:Y:S01]  /*1dd0*/  HFMA2.MMA R21, R45, R10, R21 ;  /* 0x0000000a2d157235 */ /* 0x000fe20000000015 */
[----:B------:R-:W-:Y:S01]  /*1de0*/  LOP3.LUT R19, R19, 0x64006400, RZ, 0xfc, !PT ;  /* 0x6400640013137812 */ /* 0x000fe200078efcff */
[----:B------:R-:W-:Y:S01]  /*1df0*/  HADD2 R16, R16, -1040, -1040 ;  /* 0xe410e41010107430 */ /* 0x000fe20000000000 */
[----:B------:R-:W-:Y:S01]  /*1e00*/  LOP3.LUT R55, R17, 0x1f001f, RZ, 0xc0, !PT ;  /* 0x001f001f11377812 */ /* 0x000fe200078ec0ff */
[-C--:B------:R-:W-:Y:S01]  /*1e10*/  HFMA2 R63, R47, R10.reuse, R63 ;  /* 0x0000000a2f3f7231 */ /* 0x080fe2000000003f */
[----:B------:R-:W-:Y:S01]  /*1e20*/  LOP3.LUT R23, R23, 0x64006400, RZ, 0xfc, !PT ;  /* 0x6400640017177812 */ /* 0x000fe200078efcff */
[----:B------:R-:W-:Y:S01]  /*1e30*/  HADD2 R18, R18, -1040, -1040 ;  /* 0xe410e41012127430 */ /* 0x000fe20000000000 */
        /* <DEDUP_REMOVED lines=14> */
[-C--:B0-----:R-:W-:Y:S01]  /*1f20*/  HFMA2.MMA R15, R8, R4.reuse, R15 ;  /* 0x00000004080f7235 */ /* 0x081fe2000000000f */
[----:B------:R-:W-:Y:S01]  /*1f30*/  LOP3.LUT R25, R25, 0x64006400, RZ, 0xfc, !PT ;  /* 0x6400640019197812 */ /* 0x000fe200078efcff */
[----:B------:R-:W-:Y:S01]  /*1f40*/  HADD2 R17, R17, -1040, -1040 ;  /* 0xe410e41011117430 */ /* 0x000fe20000000000 */
        /* <DEDUP_REMOVED lines=9> */
[----:B------:R-:W-:Y:S01]  /*1fe0*/  LOP3.LUT R14, R14, 0x1f001f, RZ, 0xc0, !PT ;  /* 0x001f001f0e0e7812 */ /* 0x000fe200078ec0ff */
[-C--:B------:R-:W-:Y:S01]  /*1ff0*/  HFMA2.MMA R15, R44, R5.reuse, R15 ;  /* 0x000000052c0f7235 */ /* 0x080fe2000000000f */
[----:B------:R-:W-:Y:S01]  /*2000*/  LOP3.LUT R12, R12, 0x64006400, RZ, 0xfc, !PT ;  /* 0x640064000c0c7812 */ /* 0x000fe200078efcff */
[----:B------:R-:W-:Y:S01]  /*2010*/  HADD2 R24, R24, -1040, -1040 ;  /* 0xe410e41018187430 */ /* 0x000fe20000000000 */
[----:B------:R-:W-:Y:S01]  /*2020*/  HFMA2.MMA R21, R38, R5, R21 ;  /* 0x0000000526157235 */ /* 0x000fe20000000015 */
[----:B------:R-:W-:Y:S01]  /*2030*/  LOP3.LUT R53, R53, 0x64006400, RZ, 0xfc, !PT ;  /* 0x6400640035357812 */ /* 0x000fe200078efcff */
[-C--:B------:R-:W-:Y:S01]  /*2040*/  HFMA2 R20, R25, R4.reuse, R20 ;  /* 0x0000000419147231 */ /* 0x080fe20000000014 */
[----:B------:R-:W-:Y:S01]  /*2050*/  LOP3.LUT R14, R14, 0x64006400, RZ, 0xfc, !PT ;  /* 0x640064000e0e7812 */ /* 0x000fe200078efcff */
[----:B------:R-:W-:Y:S01]  /*2060*/  HFMA2 R63, R10, R4, R63 ;  /* 0x000000040a3f7231 */ /* 0x000fe2000000003f */
[----:B------:R-:W-:Y:S01]  /*2070*/  HFMA2.MMA R15, R24, R6, R15 ;  /* 0x00000006180f7235 */ /* 0x000fe2000000000f */
[----:B------:R-:W-:Y:S01]  /*2080*/  HADD2 R12, R12, -1040, -1040 ;  /* 0xe410e4100c0c7430 */ /* 0x000fe20000000000 */
[----:B------:R-:W-:Y:S01]  /*2090*/  PRMT R34, R34, 0x5410, R35 ;  /* 0x0000541022227816 */ /* 0x000fe20000000023 */
[----:B------:R-:W-:-:S02]  /*20a0*/  HFMA2 R20, R39, R5, R20 ;  /* 0x0000000527147231 */ /* 0x000fc40000000014 */
[----:B------:R-:W-:Y:S02]  /*20b0*/  HFMA2 R63, R43, R5, R63 ;  /* 0x000000052b3f7231 */ /* 0x000fe4000000003f */
[----:B------:R-:W-:Y:S01]  /*20c0*/  HADD2 R53, R53, -1040, -1040 ;  /* 0xe410e41035357430 */ /* 0x000fe20000000000 */
[----:B------:R-:W-:Y:S01]  /*20d0*/  HFMA2.MMA R21, R12, R6, R21 ;  /* 0x000000060c157235 */ /* 0x000fe20000000015 */
[----:B------:R-:W-:Y:S02]  /*20e0*/  HADD2 R14, R14, -1040, -1040 ;  /* 0xe410e4100e0e7430 */ /* 0x000fe40000000000 */
[----:B------:R-:W-:Y:S02]  /*20f0*/  HADD2 R4, R37, -1040, -1040 ;  /* 0xe410e41025047430 */ /* 0x000fe40000000000 */
[-C--:B------:R-:W-:Y:S02]  /*2100*/  HFMA2 R20, R53, R6.reuse, R20 ;  /* 0x0000000635147231 */ /* 0x080fe40000000014 */
[----:B------:R-:W-:-:S02]  /*2110*/  HFMA2 R63, R14, R6, R63 ;  /* 0x000000060e3f7231 */ /* 0x000fc4000000003f */
[----:B------:R-:W-:Y:S01]  /*2120*/  HADD2 R6, R41, -1040, -1040 ;  /* 0xe410e41029067430 */ /* 0x000fe20000000000 */
[-C--:B------:R-:W-:Y:S01]  /*2130*/  HFMA2.MMA R15, R4, R7.reuse, R15 ;  /* 0x00000007040f7235 */ /* 0x080fe2000000000f */
[----:B------:R-:W-:Y:S02]  /*2140*/  HADD2 R5, R42, -1040, -1040 ;  /* 0xe410e4102a057430 */ /* 0x000fe40000000000 */
[-C--:B------:R-:W-:Y:S02]  /*2150*/  HFMA2 R63, R40, R7.reuse, R63 ;  /* 0x00000007283f7231 */ /* 0x080fe4000000003f */
[----:B------:R-:W-:Y:S01]  /*2160*/  HFMA2.MMA R21, R6, R7, R21 ;  /* 0x0000000706157235 */ /* 0x000fe20000000015 */
[----:B------:R-:W-:Y:S02]  /*2170*/  HFMA2 R20, R5, R7, R20 ;  /* 0x0000000705147231 */ /* 0x000fe40000000014 */
[----:B------:R-:W-:Y:S02]  /*2180*/  HADD2 R63, R63.H0_H0, R63.H1_H1 ;  /* 0x3000003f3f3f7230 */ /* 0x000fe40000000800 */
[----:B------:R-:W-:-:S02]  /*2190*/  HADD2 R15, R15.H0_H0, R15.H1_H1 ;  /* 0x3000000f0f0f7230 */ /* 0x000fc40000000800 */
[----:B------:R-:W-:-:S03]  /*21a0*/  HADD2 R20, R20.H0_H0, R20.H1_H1 ;  /* 0x3000001414147230 */ /* 0x000fc60000000800 */
[----:B------:R-:W-:Y:S02]  /*21b0*/  HADD2 R21, R21.H0_H0, R21.H1_H1 ;  /* 0x3000001515157230 */ /* 0x000fe40000000800 */
[----:B------:R-:W-:-:S03]  /*21c0*/  PRMT R15, R15, 0x5410, R20 ;  /* 0x000054100f0f7816 */ /* 0x000fc60000000014 */
[----:B------:R-:W-:-:S03]  /*21d0*/  PRMT R21, R21, 0x5410, R63 ;  /* 0x0000541015157816 */ /* 0x000fc6000000003f */
[----:B------:R-:W-:Y:S02]  /*21e0*/  HFMA2.MMA R29, R15, R32, R29 ;  /* 0x000000200f1d7235 */ /* 0x000fe4000000001d */
[----:B------:R-:W-:-:S09]  /*21f0*/  HFMA2 R28, R21, R34, R28 ;  /* 0x00000022151c7231 */ /* 0x000fd2000000001c */
.L_x_3513:
[----:B------:R-:W-:Y:S01]  /*2200*/  ISETP.GE.AND P0, PT, R36, UR5, PT ;  /* 0x0000000524007c0c */ /* 0x000fe2000bf06270 */
[----:B------:R-:W-:Y:S01]  /*2210*/  UIADD3 UR4, UR4, 0x40, URZ ;  /* 0x0000004004047890 */ /* 0x000fe2000fffe03f */
[----:B------:R-:W-:Y:S02]  /*2220*/  MOV R6, R2 ;  /* 0x0000000200067202 */ /* 0x000fe40000000f00 */
[----:B------:R-:W-:-:S09]  /*2230*/  MOV R7, R3 ;  /* 0x0000000300077202 */ /* 0x000fd20000000f00 */
[----:B------:R-:W-:Y:S05]  /*2240*/  @!P0 BRA P2, `(.L_x_3514) ;  /* 0xffffffe800808947 */ /* 0x000fea000103ffff */
.L_x_3512:
[----:B------:R-:W-:Y:S01]  /*2250*/  ISETP.GE.AND P0, PT, R36, R30, PT ;  /* 0x0000001e2400720c */ /* 0x000fe20003f06270 */
[----:B------:R-:W-:-:S03]  /*2260*/  ULDC UR5, c[0x0][0x264] ;  /* 0x0000990000057ab9 */ /* 0x000fc60000000800 */
[----:B------:R-:W-:-:S13]  /*2270*/  ISETP.GE.OR P0, PT, R36, UR5, P0 ;  /* 0x0000000524007c0c */ /* 0x000fda0008706670 */
[----:B------:R-:W-:Y:S05]  /*2280*/  @P0 BRA `(.L_x_3515) ;  /* 0x00000024001c0947 */ /* 0x000fea0003800000 */
[----:B------:R-:W-:Y:S01]  /*2290*/  SHF.R.S32.HI R15, RZ, 0x1f, R0 ;  /* 0x0000001fff0f7819 */ /* 0x000fe20000011400 */
[----:B------:R-:W-:Y:S01]  /*22a0*/  HADD2.F32 R32, -RZ, R32.H0_H0 ;  /* 0x20000020ff207230 */ /* 0x000fe20000004100 */
[C---:B------:R-:W-:Y:S01]  /*22b0*/  SHF.L.U32 R17, R0.reuse, 0x4, RZ ;  /* 0x0000000400117819 */ /* 0x040fe200000006ff */
[----:B------:R-:W-:Y:S01]  /*22c0*/  HADD2.F32 R33, -RZ, R33.H0_H0 ;  /* 0x20000021ff217230 */ /* 0x000fe20000004100 */
[----:B------:R-:W-:Y:S01]  /*22d0*/  SHF.L.U64.HI R15, R0, 0x4, R15 ;  /* 0x00000004000f7819 */ /* 0x000fe2000001020f */
[----:B------:R-:W-:Y:S01]  /*22e0*/  HADD2.F32 R34, -RZ, R34.H0_H0 ;  /* 0x20000022ff227230 */ /* 0x000fe20000004100 */
[----:B------:R-:W-:Y:S01]  /*22f0*/  ULDC UR5, c[0x0][0x264] ;  /* 0x0000990000057ab9 */ /* 0x000fe20000000800 */
[----:B------:R-:W-:-:S07]  /*2300*/  HADD2.F32 R35, -RZ, R35.H0_H0 ;  /* 0x20000023ff237230 */ /* 0x000fce0000004100 */
.L_x_3520:
[----:B------:R-:W-:Y:S05]  /*2310*/  @!P1 BRA `(.L_x_3516) ;  /* 0x0000002000dc9947 */ /* 0x000fea0003800000 */
        /* <DEDUP_REMOVED lines=52> */
[----:B------:R-:W-:-:S02]  /*2660*/  HFMA2 R38, R24, R5.H0_H0, -72, -72 ;  /* 0xd480d48018267431 */ /* 0x000fc40000040005 */
[----:B------:R-:W-:Y:S02]  /*2670*/  HADD2.F32 R4, -RZ, R39.H0_H0 ;  /* 0x20000027ff047230 */ /* 0x000fe40000004100 */
[-C--:B------:R-:W-:Y:S02]  /*2680*/  HFMA2 R26, R26, R5.reuse.H0_H0, -72, -72 ;  /* 0xd480d4801a1a7431 */ /* 0x080fe40000040005 */
[----:B------:R-:W-:Y:S01]  /*2690*/  FFMA.FTZ R25, R22, R25, R43 ;  /* 0x0000001916197223 */ /* 0x000fe2000001002b */
[----:B------:R-:W-:Y:S02]  /*26a0*/  HFMA2 R27, R0, R5.H0_H0, -72, -72 ;  /* 0xd480d480001b7431 */ /* 0x000fe40000040005 */
[----:B------:R-:W-:Y:S02]  /*26b0*/  HADD2.F32 R2, -RZ, R38.H0_H0 ;  /* 0x20000026ff027230 */ /* 0x000fe40000004100 */
[----:B------:R-:W-:Y:S01]  /*26c0*/  FFMA.FTZ R4, R18, R4, R3 ;  /* 0x0000000412047223 */ /* 0x000fe20000010003 */
[----:B------:R-:W-:Y:S01]  /*26d0*/  HADD2.F32 R24, -RZ, R26.H0_H0 ;  /* 0x2000001aff187230 */ /* 0x000fe20000004100 */
[----:B------:R-:W-:Y:S01]  /*26e0*/  SHF.R.U32.HI R10, RZ, 0x8, R10 ;  /* 0x00000008ff0a7819 */ /* 0x000fe2000001160a */
[----:B------:R-:W-:-:S02]  /*26f0*/  HADD2.F32 R3, -RZ, R27.H0_H0 ;  /* 0x2000001bff037230 */ /* 0x000fc40000004100 */
[----:B------:R-:W-:Y:S01]  /*2700*/  FFMA.FTZ R37, R2, R18, R37 ;  /* 0x0000001202257223 */ /* 0x000fe20000010025 */
[----:B------:R-:W-:Y:S02]  /*2710*/  HADD2.F32 R0, -RZ, R38.H1_H1 ;  /* 0x30000026ff007230 */ /* 0x000fe40000004100 */
[C---:B------:R-:W-:Y:S01]  /*2720*/  FFMA.FTZ R41, R18.reuse, R24, R41 ;  /* 0x0000001812297223 */ /* 0x040fe20000010029 */
[----:B------:R-:W-:Y:S02]  /*2730*/  HADD2.F32 R2, -RZ, R39.H1_H1 ;  /* 0x30000027ff027230 */ /* 0x000fe40000004100 */
[----:B------:R-:W-:Y:S01]  /*2740*/  FFMA.FTZ R3, R18, R3, R25 ;  /* 0x0000000312037223 */ /* 0x000fe20000010019 */
[----:B------:R-:W-:Y:S01]  /*2750*/  HADD2.F32 R22, -RZ, R26.H1_H1 ;  /* 0x3000001aff167230 */ /* 0x000fe20000004100 */
[----:B------:R-:W-:Y:S01]  /*2760*/  SHF.R.U32.HI R11, RZ, 0x8, R11 ;  /* 0x00000008ff0b7819 */ /* 0x000fe2000001160b */
[----:B------:R-:W-:Y:S02]  /*2770*/  HADD2.F32 R24, -RZ, R27.H1_H1 ;  /* 0x3000001bff187230 */ /* 0x000fe40000004100 */
[----:B------:R-:W-:Y:S01]  /*2780*/  FFMA.FTZ R37, R0, R23, R37 ;  /* 0x0000001700257223 */ /* 0x000fe20000010025 */
[----:B------:R-:W-:Y:S01]  /*2790*/  LOP3.LUT R0, R16, 0xf000f, RZ, 0xc0, !PT ;  /* 0x000f000f10007812 */ /* 0x000fe200078ec0ff */
[C---:B------:R-:W-:Y:S01]  /*27a0*/  FFMA.FTZ R25, R23.reuse, R2, R4 ;  /* 0x0000000217197223 */ /* 0x040fe20000010004 */
[C---:B------:R-:W-:Y:S01]  /*27b0*/  FFMA.FTZ R41, R23.reuse, R22, R41 ;  /* 0x0000001617297223 */ /* 0x040fe20000010029 */
[----:B------:R-:W-:Y:S01]  /*27c0*/  FFMA.FTZ R23, R23, R24, R3 ;  /* 0x0000001817177223 */ /* 0x000fe20000010003 */
[----:B------:R-:W-:Y:S01]  /*27d0*/  LOP3.LUT R3, R14, 0xf000f, RZ, 0xc0, !PT ;  /* 0x000f000f0e037812 */ /* 0x000fe200078ec0ff */
[--C-:B0-----:R-:W-:Y:S01]  /*27e0*/  HADD2.F32 R22, -RZ, R8.reuse.H0_H0 ;  /* 0x20000008ff167230 */ /* 0x101fe20000004100 */
[----:B------:R-:W-:Y:S01]  /*27f0*/  LOP3.LUT R4, R10, 0xf000f, RZ, 0xc0, !PT ;  /* 0x000f000f0a047812 */ /* 0x000fe200078ec0ff */
[----:B------:R-:W-:Y:S01]  /*2800*/  HADD2.F32 R8, -RZ, R8.H1_H1 ;  /* 0x30000008ff087230 */ /* 0x000fe20000004100 */
[----:B------:R-:W-:-:S02]  /*2810*/  LOP3.LUT R18, R11, 0xf000f, RZ, 0xc0, !PT ;  /* 0x000f000f0b127812 */ /* 0x000fc400078ec0ff */
[----:B------:R-:W-:Y:S01]  /*2820*/  LOP3.LUT R2, R0, 0x64006400, RZ, 0xfc, !PT ;  /* 0x6400640000027812 */ /* 0x000fe200078efcff */
[--C-:B------:R-:W-:Y:S01]  /*2830*/  HADD2.F32 R0, -RZ, R9.reuse.H0_H0 ;  /* 0x20000009ff007230 */ /* 0x100fe20000004100 */
[----:B------:R-:W-:Y:S01]  /*2840*/  LOP3.LUT R3, R3, 0x64006400, RZ, 0xfc, !PT ;  /* 0x6400640003037812 */ /* 0x000fe200078efcff */
[----:B------:R-:W-:Y:S01]  /*2850*/  HADD2.F32 R9, -RZ, R9.H1_H1 ;  /* 0x30000009ff097230 */ /* 0x000fe20000004100 */
        /* <DEDUP_REMOVED lines=8> */
[----:B------:R-:W-:Y:S01]  /*28e0*/  LOP3.LUT R16, R16, 0xf000f0, RZ, 0xc0, !PT ;  /* 0x00f000f010107812 */ /* 0x000fe200078ec0ff */
[----:B------:R-:W-:Y:S01]  /*28f0*/  HADD2.F32 R4, -RZ, R27.H0_H0 ;  /* 0x2000001bff047230 */ /* 0x000fe20000004100 */
[----:B------:R-:W-:Y:S01]  /*2900*/  LOP3.LUT R14, R14, 0xf000f0, RZ, 0xc0, !PT ;  /* 0x00f000f00e0e7812 */ /* 0x000fe200078ec0ff */
[----:B------:R-:W-:Y:S01]  /*2910*/  HADD2.F32 R18, -RZ, R38.H0_H0 ;  /* 0x20000026ff127230 */ /* 0x000fe20000004100 */
[----:B------:R-:W-:Y:S01]  /*2920*/  LOP3.LUT R10, R10, 0x64006400, RZ, 0xfc, !PT ;  /* 0x640064000a0a7812 */ /* 0x000fe200078efcff */
        /* <DEDUP_REMOVED lines=9> */
[----:B------:R-:W-:Y:S01]  /*29c0*/  FFMA.FTZ R3, R3, R8, R2 ;  /* 0x0000000803037223 */ /* 0x000fe20000010002 */
[----:B------:R-:W-:-:S02]  /*29d0*/  HADD2.F32 R23, -RZ, R27.H1_H1 ;  /* 0x3000001bff177230 */ /* 0x000fc40000004100 */
[-C--:B------:R-:W-:Y:S02]  /*29e0*/  HFMA2 R22, R10, R5.reuse.H0_H0, -72, -72 ;  /* 0xd480d4800a167431 */ /* 0x080fe40000040005 */
[----:B------:R-:W-:Y:S02]  /*29f0*/  HADD2.F32 R27, -RZ, R38.H1_H1 ;  /* 0x30000026ff1b7230 */ /* 0x000fe40000004100 */
[-C--:B------:R-:W-:Y:S01]  /*2a00*/  HFMA2 R16, R16, R5.reuse.H0_H0, -72, -72 ;  /* 0xd480d48010107431 */ /* 0x080fe20000040005 */
[----:B------:R-:W-:Y:S01]  /*2a10*/  LOP3.LUT R2, R11, 0x64006400, RZ, 0xfc, !PT ;  /* 0x640064000b027812 */ /* 0x000fe200078efcff */
[----:B------:R-:W-:Y:S02]  /*2a20*/  HFMA2 R18, R14, R5.H0_H0, -72, -72 ;  /* 0xd480d4800e127431 */ /* 0x000fe40000040005 */
[----:B------:R-:W-:Y:S02]  /*2a30*/  HADD2.F32 R14, -RZ, R22.H0_H0 ;  /* 0x20000016ff0e7230 */ /* 0x000fe40000004100 */
[----:B------:R-:W-:Y:S01]  /*2a40*/  FFMA.FTZ R27, R8, R27, R41 ;  /* 0x0000001b081b7223 */ /* 0x000fe20000010029 */
[----:B------:R-:W-:-:S02]  /*2a50*/  HADD2.F32 R4, -RZ, R16.H0_H0 ;  /* 0x20000010ff047230 */ /* 0x000fc40000004100 */
[----:B------:R-:W-:Y:S02]  /*2a60*/  HFMA2 R24, R2, R5.H0_H0, -72, -72 ;  /* 0xd480d48002187431 */ /* 0x000fe40000040005 */
[----:B------:R-:W-:Y:S02]  /*2a70*/  HADD2.F32 R11, -RZ, R39.H1_H1 ;  /* 0x30000027ff0b7230 */ /* 0x000fe40000004100 */
[----:B------:R-:W-:Y:S01]  /*2a80*/  FFMA.FTZ R23, R8, R23, R25 ;  /* 0x0000001708177223 */ /* 0x000fe20000010019 */
[----:B------:R-:W-:Y:S02]  /*2a90*/  HADD2.F32 R10, -RZ, R18.H0_H0 ;  /* 0x20000012ff0a7230 */ /* 0x000fe40000004100 */
[----:B------:R-:W-:Y:S01]  /*2aa0*/  FFMA.FTZ R27, R0, R14, R27 ;  /* 0x0000000e001b7223 */ /* 0x000fe2000001001b */
        /* <DEDUP_REMOVED lines=25> */
.L_x_3517:
        /* <DEDUP_REMOVED lines=101> */
[----:B------:R-:W-:-:S02]  /*3290*/  HFMA2 R20, R10, R5.H0_H0, -72, -72 ;  /* 0xd480d4800a147431 */ /* 0x000fc40000040005 */
[----:B------:R-:W-:Y:S02]  /*32a0*/  HADD2.F32 R23, -RZ, R38.H1_H1 ;  /* 0x30000026ff177230 */ /* 0x000fe40000004100 */
[-C--:B------:R-:W-:Y:S01]  /*32b0*/  HFMA2 R16, R16, R5.reuse.H0_H0, -72, -72 ;  /* 0xd480d48010107431 */ /* 0x080fe20000040005 */
[----:B------:R-:W-:Y:S01]  /*32c0*/  LOP3.LUT R2, R11, 0x64006400, RZ, 0xfc, !PT ;  /* 0x640064000b027812 */ /* 0x000fe200078efcff */
[-C--:B------:R-:W-:Y:S02]  /*32d0*/  HFMA2 R18, R14, R5.reuse.H0_H0, -72, -72 ;  /* 0xd480d4800e127431 */ /* 0x080fe40000040005 */
[----:B------:R-:W-:Y:S02]  /*32e0*/  HADD2.F32 R21, -RZ, R26.H1_H1 ;  /* 0x3000001aff157230 */ /* 0x000fe40000004100 */
[----:B------:R-:W-:Y:S01]  /*32f0*/  FFMA.FTZ R23, R8, R23, R37 ;  /* 0x0000001708177223 */ /* 0x000fe20000010025 */
[----:B------:R-:W-:Y:S02]  /*3300*/  HADD2.F32 R14, -RZ, R20.H0_H0 ;  /* 0x20000014ff0e7230 */ /* 0x000fe40000004100 */
[----:B------:R-:W-:-:S02]  /*3310*/  HFMA2 R22, R2, R5.H0_H0, -72, -72 ;  /* 0xd480d48002167431 */ /* 0x000fc40000040005 */
[----:B------:R-:W-:Y:S02]  /*3320*/  HADD2.F32 R4, -RZ, R16.H0_H0 ;  /* 0x20000010ff047230 */ /* 0x000fe40000004100 */
[----:B------:R-:W-:Y:S01]  /*3330*/  FFMA.FTZ R21, R8, R21, R25 ;  /* 0x0000001508157223 */ /* 0x000fe20000010019 */
[----:B------:R-:W-:Y:S02]  /*3340*/  HADD2.F32 R11, -RZ, R39.H1_H1 ;  /* 0x30000027ff0b7230 */ /* 0x000fe40000004100 */
        /* <DEDUP_REMOVED lines=27> */
.L_x_3518:
        /* <DEDUP_REMOVED lines=140> */
.L_x_3519:
[----:B------:R-:W-:Y:S05]  /*3dc0*/  @!P0 BRA `(.L_x_3516) ;  /* 0x0000000800308947 */ /* 0x000fea0003800000 */
[----:B------:R-:W-:Y:S02]  /*3dd0*/  IMAD.WIDE R8, R19, 0x4, R12 ;  /* 0x0000000413087825 */ /* 0x000fe400078e020c */
[----:B------:R-:W0:Y:S04]  /*3de0*/  LDS.64 R12, [UR4+0x30] ;  /* 0x00003004ff0c7984 */ /* 0x000e280008000a00 */
[----:B------:R-:W2:Y:S01]  /*3df0*/  LDG.E.128.CONSTANT R8, desc[UR6][R8.64] ;  /* 0x0000000608087981 */ /* 0x000ea2000c1e9d00 */
[--C-:B0-----:R-:W-:Y:S02]  /*3e00*/  HADD2.F32 R3, -RZ, R12.reuse.H0_H0 ;  /* 0x2000000cff037230 */ /* 0x101fe40000004100 */
[----:B------:R-:W-:Y:S01]  /*3e10*/  HADD2.F32 R12, -RZ, R12.H1_H1 ;  /* 0x3000000cff0c7230 */ /* 0x000fe20000004100 */
[----:B--2---:R-:W-:-:S02]  /*3e20*/  LOP3.LUT R2, R9, 0xf000f, RZ, 0xc0, !PT ;  /* 0x000f000f09027812 */ /* 0x004fc400078ec0ff */
[C---:B------:R-:W-:Y:S02]  /*3e30*/  LOP3.LUT R19, R8.reuse, 0xf000f0, RZ, 0xc0, !PT ;  /* 0x00f000f008137812 */ /* 0x040fe400078ec0ff */
[----:B------:R-:W-:Y:S02]  /*3e40*/  SHF.R.U32.HI R18, RZ, 0x8, R8 ;  /* 0x00000008ff127819 */ /* 0x000fe40000011608 */
        /* <DEDUP_REMOVED lines=12> */
[----:B------:R-:W0:Y:S01]  /*3f10*/  LDS.64 R8, [UR4+0x38] ;  /* 0x00003804ff087984 */ /* 0x000e220008000a00 */
[----:B------:R-:W-:Y:S01]  /*3f20*/  HADD2.F32 R24, -RZ, R23.H0_H0 ;  /* 0x20000017ff187230 */ /* 0x000fe20000004100 */
[----:B------:R-:W-:Y:S01]  /*3f30*/  LOP3.LUT R21, R10, 0xf000f0, RZ, 0xc0, !PT ;  /* 0x00f000f00a157812 */ /* 0x000fe200078ec0ff */
[----:B------:R-:W-:-:S02]  /*3f40*/  HADD2.F32 R4, -RZ, R39.H0_H0 ;  /* 0x20000027ff047230 */ /* 0x000fc40000004100 */
[----:B------:R-:W-:Y:S02]  /*3f50*/  HADD2 R26, R0, -1032, -1032 ;  /* 0xe408e408001a7430 */ /* 0x000fe40000000000 */
[----:B------:R-:W-:Y:S02]  /*3f60*/  HADD2.F32 R23, -RZ, R23.H1_H1 ;  /* 0x30000017ff177230 */ /* 0x000fe40000004100 */
[C---:B------:R-:W-:Y:S01]  /*3f70*/  FFMA.FTZ R25, R3.reuse, R24, RZ ;  /* 0x0000001803197223 */ /* 0x040fe200000100ff */
[----:B------:R-:W-:Y:S02]  /*3f80*/  HADD2.F32 R2, -RZ, R38.H0_H0 ;  /* 0x20000026ff027230 */ /* 0x000fe40000004100 */
[----:B------:R-:W-:Y:S01]  /*3f90*/  FFMA.FTZ R37, R3, R4, RZ ;  /* 0x0000000403257223 */ /* 0x000fe200000100ff */
[----:B------:R-:W-:Y:S02]  /*3fa0*/  HADD2.F32 R0, -RZ, R26.H0_H0 ;  /* 0x2000001aff007230 */ /* 0x000fe40000004100 */
[----:B------:R-:W-:Y:S01]  /*3fb0*/  FFMA.FTZ R4, R12, R23, R25 ;  /* 0x000000170c047223 */ /* 0x000fe20000010019 */
[----:B------:R-:W-:-:S02]  /*3fc0*/  HADD2.F32 R23, -RZ, R38.H1_H1 ;  /* 0x30000026ff177230 */ /* 0x000fc40000004100 */
[----:B------:R-:W-:Y:S01]  /*3fd0*/  FFMA.FTZ R27, R3, R2, RZ ;  /* 0x00000002031b7223 */ /* 0x000fe200000100ff */
        /* <DEDUP_REMOVED lines=32> */
[C---:B------:R-:W-:Y:S01]  /*41e0*/  FFMA.FTZ R19, R13.reuse, R2, R4 ;  /* 0x000000020d137223 */ /* 0x040fe20000010004 */
[----:B------:R-:W-:Y:S01]  /*41f0*/  LOP3.LUT R4, R16, 0xf000f, RZ, 0xc0, !PT ;  /* 0x000f000f10047812 */ /* 0x000fe200078ec0ff */
[----:B------:R-:W-:Y:S01]  /*4200*/  HADD2.F32 R22, -RZ, R22.H1_H1 ;  /* 0x30000016ff167230 */ /* 0x000fe20000004100 */
[----:B------:R-:W-:Y:S01]  /*4210*/  LOP3.LUT R3, R14, 0xf000f, RZ, 0xc0, !PT ;  /* 0x000f000f0e037812 */ /* 0x000fe200078ec0ff */
[C---:B------:R-:W-:Y:S01]  /*4220*/  FFMA.FTZ R21, R13.reuse, R12, R21 ;  /* 0x0000000c0d157223 */ /* 0x040fe20000010015 */
[--C-:B0-----:R-:W-:Y:S01]  /*4230*/  HADD2.F32 R12, -RZ, R8.reuse.H0_H0 ;  /* 0x20000008ff0c7230 */ /* 0x101fe20000004100 */
[----:B------:R-:W-:Y:S01]  /*4240*/  LOP3.LUT R2, R0, 0x64006400, RZ, 0xfc, !PT ;  /* 0x6400640000027812 */ /* 0x000fe200078efcff */
[----:B------:R-:W-:Y:S01]  /*4250*/  HADD2.F32 R20, -RZ, R8.H1_H1 ;  /* 0x30000008ff147230 */ /* 0x000fe20000004100 */
[----:B------:R-:W-:Y:S01]  /*4260*/  LOP3.LUT R8, R10, 0xf000f, RZ, 0xc0, !PT ;  /* 0x000f000f0a087812 */ /* 0x000fe200078ec0ff */
[----:B------:R-:W-:Y:S01]  /*4270*/  FFMA.FTZ R23, R13, R22, R23 ;  /* 0x000000160d177223 */ /* 0x000fe20000010017 */
[----:B------:R-:W-:Y:S01]  /*4280*/  LOP3.LUT R4, R4, 0x64006400, RZ, 0xfc, !PT ;  /* 0x6400640004047812 */ /* 0x000fe200078efcff */
[----:B------:R-:W-:Y:S01]  /*4290*/  HADD2 R13, R2, -1032, -1032 ;  /* 0xe408e408020d7430 */ /* 0x000fe20000000000 */
[----:B------:R-:W-:Y:S01]  /*42a0*/  LOP3.LUT R3, R3, 0x64006400, RZ, 0xfc, !PT ;  /* 0x6400640003037812 */ /* 0x000fe200078efcff */
[----:B------:R-:W-:Y:S01]  /*42b0*/  HADD2.F32 R0, -RZ, R9.H0_H0 ;  /* 0x20000009ff007230 */ /* 0x000fe20000004100 */
[----:B------:R-:W-:Y:S01]  /*42c0*/  LOP3.LUT R8, R8, 0x64006400, RZ, 0xfc, !PT ;  /* 0x6400640008087812 */ /* 0x000fe200078efcff */
[----:B------:R-:W-:Y:S01]  /*42d0*/  HADD2 R25, R4, -1032, -1032 ;  /* 0xe408e40804197430 */ /* 0x000fe20000000000 */
[----:B------:R-:W-:Y:S01]  /*42e0*/  LOP3.LUT R18, R18, 0xf000f0, RZ, 0xc0, !PT ;  /* 0x00f000f012127812 */ /* 0x000fe200078ec0ff */
[----:B------:R-:W-:Y:S01]  /*42f0*/  HADD2 R24, R3, -1032, -1032 ;  /* 0xe408e40803187430 */ /* 0x000fe20000000000 */
        /* <DEDUP_REMOVED lines=8> */
[----:B------:R-:W-:Y:S01]  /*4380*/  HADD2.F32 R3, -RZ, R13.H1_H1 ;  /* 0x3000000dff037230 */ /* 0x000fe20000004100 */
[----:B------:R-:W-:Y:S01]  /*4390*/  LOP3.LUT R10, R10, 0xf000f0, RZ, 0xc0, !PT ;  /* 0x00f000f00a0a7812 */ /* 0x000fe200078ec0ff */
[----:B------:R-:W-:Y:S01]  /*43a0*/  FFMA.FTZ R2, R2, R12, R11 ;  /* 0x0000000c02027223 */ /* 0x000fe2000001000b */
[----:B------:R-:W-:Y:S01]  /*43b0*/  LOP3.LUT R16, R16, 0x64006400, RZ, 0xfc, !PT ;  /* 0x6400640010107812 */ /* 0x000fe200078efcff */
[----:B------:R-:W-:-:S02]  /*43c0*/  HADD2.F32 R13, -RZ, R25.H1_H1 ;  /* 0x30000019ff0d7230 */ /* 0x000fc40000004100 */
[----:B------:R-:W-:Y:S01]  /*43d0*/  FFMA.FTZ R21, R12, R8, R21 ;  /* 0x000000080c157223 */ /* 0x000fe20000010015 */
[----:B------:R-:W-:Y:S02]  /*43e0*/  HADD2.F32 R11, -RZ, R24.H1_H1 ;  /* 0x30000018ff0b7230 */ /* 0x000fe40000004100 */
[-C--:B------:R-:W-:Y:S01]  /*43f0*/  HFMA2 R18, R18, R5.reuse.H0_H0, -72, -72 ;  /* 0xd480d48012127431 */ /* 0x080fe20000040005 */
[----:B------:R-:W-:Y:S01]  /*4400*/  LOP3.LUT R10, R10, 0x64006400, RZ, 0xfc, !PT ;  /* 0x640064000a0a7812 */ /* 0x000fe200078efcff */
[-C--:B------:R-:W-:Y:S02]  /*4410*/  HFMA2 R14, R14, R5.reuse.H0_H0, -72, -72 ;  /* 0xd480d4800e0e7431 */ /* 0x080fe40000040005 */
[----:B------:R-:W-:Y:S01]  /*4420*/  FFMA.FTZ R19, R12, R4, R19 ;  /* 0x000000040c137223 */ /* 0x000fe20000010013 */
[----:B------:R-:W-:Y:S02]  /*4430*/  HADD2.F32 R22, -RZ, R26.H0_H0 ;  /* 0x2000001aff167230 */ /* 0x000fe40000004100 */
[----:B------:R-:W-:-:S02]  /*4440*/  HFMA2 R16, R16, R5.H0_H0, -72, -72 ;  /* 0xd480d48010107431 */ /* 0x000fc40000040005 */
[----:B------:R-:W-:Y:S01]  /*4450*/  FFMA.FTZ R3, R3, R20, R2 ;  /* 0x0000001403037223 */ /* 0x000fe20000010002 */
[C---:B------:R-:W-:Y:S01]  /*4460*/  FFMA.FTZ R13, R20.reuse, R13, R21 ;  /* 0x0000000d140d7223 */ /* 0x040fe20000010015 */
[----:B------:R-:W-:Y:S01]  /*4470*/  FFMA.FTZ R11, R20, R11, R19 ;  /* 0x0000000b140b7223 */ /* 0x000fe20000010013 */
[----:B------:R-:W-:Y:S02]  /*4480*/  HADD2.F32 R2, -RZ, R18.H0_H0 ;  /* 0x20000012ff027230 */ /* 0x000fe40000004100 */
[----:B------:R-:W-:Y:S02]  /*4490*/  HFMA2 R21, R10, R5.H0_H0, -72, -72 ;  /* 0xd480d4800a157431 */ /* 0x000fe40000040005 */
        /* <DEDUP_REMOVED lines=31> */
.L_x_3516:
[----:B------:R-:W-:Y:S01]  /*4690*/  IADD3 R36, R36, 0x20, RZ ;  /* 0x0000002024247810 */ /* 0x000fe20007ffe0ff */
[----:B------:R-:W-:Y:S01]  /*46a0*/  UIADD3 UR4, UR4, 0x40, URZ ;  /* 0x0000004004047890 */ /* 0x000fe2000fffe03f */
[----:B------:R-:W-:Y:S02]  /*46b0*/  IADD3 R6, P2, R6, R17, RZ ;  /* 0x0000001106067210 */ /* 0x000fe40007f5e0ff */
[C---:B------:R-:W-:Y:S02]  /*46c0*/  ISETP.GE.AND P0, PT, R36.reuse, UR5, PT ;  /* 0x0000000524007c0c */ /* 0x040fe4000bf06270 */
[----:B------:R-:W-:Y:S02]  /*46d0*/  ISETP.LT.AND P3, PT, R36, R30, PT ;  /* 0x0000001e2400720c */ /* 0x000fe40003f61270 */
[----:B------:R-:W-:-:S11]  /*46e0*/  IADD3.X R7, R7, R15, RZ, P2, !PT ;  /* 0x0000000f07077210 */ /* 0x000fd600017fe4ff */
[----:B------:R-:W-:Y:S05]  /*46f0*/  @!P0 BRA P3, `(.L_x_3520) ;  /* 0xffffffdc00048947 */ /* 0x000fea000183ffff */
.L_x_3515:
[----:B------:R-:W-:Y:S05]  /*4700*/  @!P1 EXIT ;  /* 0x000000000000994d */ /* 0x000fea0003800000 */
        /* <DEDUP_REMOVED lines=18> */
.L_x_3524:
[----:B------:R-:W0:Y:S02]  /*4830*/  LDS R6, [R2] ;  /* 0x0000000002067984 */ /* 0x000e240000000800 */
[----:B0-----:R-:W-:-:S10]  /*4840*/  HFMA2.MMA R7, R6, 1, 1, R29 ;  /* 0x3c003c0006077835 */ /* 0x001fd4000000001d */
[----:B------:R-:W0:Y:S02]  /*4850*/  ATOMS.CAST.SPIN R7, [R2], R6, R7 ;  /* 0x000000060207738d */ /* 0x000e240001800007 */
[----:B0-----:R-:W-:-:S13]  /*4860*/  ISETP.EQ.U32.AND P0, PT, R7, 0x1, PT ;  /* 0x000000010700780c */ /* 0x001fda0003f02070 */
[----:B------:R-:W-:Y:S05]  /*4870*/  @!P0 BRA `(.L_x_3524) ;  /* 0xfffffffc00ec8947 */ /* 0x000fea000383ffff */
[----:B------:R-:W-:Y:S05]  /*4880*/  BRA `(.L_x_3522) ;  /* 0x00000000000c7947 */ /* 0x000fea0003800000 */
.L_x_3523:
[----:B------:R-:W2:Y:S02]  /*4890*/  LD.E R0, desc[UR6][R4.64] ;  /* 0x0000000604007980 */ /* 0x000ea4000c101900 */
[----:B--2---:R-:W-:-:S05]  /*48a0*/  IADD3 R3, R29, R0, RZ ;  /* 0x000000001d037210 */ /* 0x004fca0007ffe0ff */
[----:B------:R0:W-:Y:S02]  /*48b0*/  ST.E desc[UR6][R4.64], R3 ;  /* 0x0000000304007985 */ /* 0x0001e4000c101906 */
.L_x_3522:
[----:B------:R-:W-:Y:S05]  /*48c0*/  BSYNC B0 ;  /* 0x0000000000007941 */ /* 0x000fea0003800000 */
.L_x_3521:
[----:B------:R1:W-:Y:S02]  /*48d0*/  ATOM.E.ADD.F16x2.RN.STRONG.GPU P0, RZ, desc[UR6][R4.64+0x4], R31 ;  /* 0x0000041f04ff79a2 */ /* 0x0003e4000810e1c6 */
[----:B-1----:R-:W-:Y:S05]  /*48e0*/  @P0 EXIT ;  /* 0x000000000000094d */ /* 0x002fea0003800000 */
[----:B------:R-:W1:Y:S02]  /*48f0*/  QSPC.E.S P0, RZ, [R4+0x4] ;  /* 0x0000040004ff73aa */ /* 0x000e640000000500 */
[----:B-1----:R-:W-:Y:S05]  /*4900*/  @!P0 BRA `(.L_x_3525) ;  /* 0x0000000000208947 */ /* 0x002fea0003800000 */
[----:B------:R-:W-:-:S04]  /*4910*/  MOV R2, R4 ;  /* 0x0000000400027202 */ /* 0x000fc80000000f00 */
[----:B------:R-:W-:-:S07]  /*4920*/  MOV R2, R2 ;  /* 0x0000000200027202 */ /* 0x000fce0000000f00 */
.L_x_3526:
[----:B0-----:R-:W0:Y:S02]  /*4930*/  LDS R4, [R2+0x4] ;  /* 0x0000040002047984 */ /* 0x001e240000000800 */
[----:B0-----:R-:W-:-:S06]  /*4940*/  HADD2 R5, R4, R31 ;  /* 0x0000001f04057230 */ /* 0x001fcc0000000000 */
[----:B------:R-:W0:Y:S02]  /*4950*/  ATOMS.CAST.SPIN R5, [R2+0x4], R4, R5 ;  /* 0x000004040205738d */ /* 0x000e240001800005 */
[----:B0-----:R-:W-:-:S13]  /*4960*/  ISETP.EQ.U32.AND P0, PT, R5, 0x1, PT ;  /* 0x000000010500780c */ /* 0x001fda0003f02070 */
[----:B------:R-:W-:Y:S05]  /*4970*/  @!P0 BRA `(.L_x_3526) ;  /* 0xfffffffc00ec8947 */ /* 0x000fea000383ffff */
[----:B------:R-:W-:Y:S05]  /*4980*/  EXIT ;  /* 0x000000000000794d */ /* 0x000fea0003800000 */
.L_x_3525:
[----:B------:R-:W0:Y:S02]  /*4990*/  LD.E R0, desc[UR6][R4.64+0x4] ;  /* 0x0000040604007980 */ /* 0x000e24000c101900 */
[----:B0-----:R-:W-:-:S05]  /*49a0*/  IADD3 R3, R31, R0, RZ ;  /* 0x000000001f037210 */ /* 0x001fca0007ffe0ff */
[----:B------:R-:W-:Y:S01]  /*49b0*/  ST.E desc[UR6][R4.64+0x4], R3 ;  /* 0x0000040304007985 */ /* 0x000fe2000c101906 */
[----:B------:R-:W-:Y:S05]  /*49c0*/  EXIT ;  /* 0x000000000000794d */ /* 0x000fea0003800000 */
.L_x_3527:
        /* <DEDUP_REMOVED lines=11> */
.L_x_3733:


//--------------------- .text._Z23gemm_half_q_half_kernelILi1ELi8ELb1ELb1ELi32EEvPK6__halfPKjS4_S2_PS0_iiiiPKtS7_iiiiiibS2_i --------------------------
	.section	.text._Z23gemm_half_q_half_kernelILi1ELi8ELb1ELb1ELi32EEvPK6__halfPKjS4_S2_PS0_iiiiPKtS7_iiiiiibS2_i,"ax",@progbits
	.align	128
        .global         _Z23gemm_half_q_half_kernelILi1ELi8ELb1ELb1ELi32EEvPK6__halfPKjS4_S2_PS0_iiiiPKtS7_iiiiiibS2_i
        .type           _Z23gemm_half_q_half_kernelILi1ELi8ELb1ELb1ELi32EEvPK6__halfPKjS4_S2_PS0_iiiiPKtS7_iiiiiibS2_i,@function
        .size           _Z23gemm_half_q_half_kernelILi1ELi8ELb1ELb1ELi32EEvPK6__halfPKjS4_S2_PS0_iiiiPKtS7_iiiiiibS2_i,(.L_x_3734 - _Z23gemm_half_q_half_kernelILi1ELi8ELb1ELb1ELi32EEvPK6__halfPKjS4_S2_PS0_iiiiPKtS7_iiiiiibS2_i)
        .other          _Z23gemm_half_q_half_kernelILi1ELi8ELb1ELb1ELi32EEvPK6__halfPKjS4_S2_PS0_iiiiPKtS7_iiiiiibS2_i,@"STO_CUDA_ENTRY STV_DEFAULT"
_Z23gemm_half_q_half_kernelILi1ELi8ELb1ELb1ELi32EEvPK6__halfPKjS4_S2_PS0_iiiiPKtS7_iiiiiibS2_i:
.text._Z23gemm_half_q_half_kernelILi1ELi8ELb1ELb1ELi32EEvPK6__halfPKjS4_S2_PS0_iiiiPKtS7_iiiiiibS2_i:
[----:B------:R-:W-:Y:S08]  /*0000*/  LDC R1, c[0x0][0x28] ;  /* 0x00000a00ff017b82 */ /* 0x000ff00000000800 */
[----:B------:R-:W0:Y:S01]  /*0010*/  S2UR UR7, SR_CTAID.Y ;  /* 0x00000000000779c3 */ /* 0x000e220000002600 */
[----:B------:R-:W-:Y:S01]  /*0020*/  PRMT R2, RZ, 0x7610, R2 ;  /* 0x00007610ff027816 */ /* 0x000fe20000000002 */
[----:B------:R-:W-:-:S06]  /*0030*/  ULDC.64 UR10, c[0x0][0x208] ;  /* 0x00008200000a7ab9 */ /* 0x000fcc0000000a00 */
[----:B------:R-:W0:Y:S02]  /*0040*/  LDC R13, c[0x0][0x238] ;  /* 0x00008e00ff0d7b82 */ /* 0x000e240000000800 */
[----:B0-----:R-:W-:-:S13]  /*0050*/  ISETP.LE.AND P2, PT, R13, UR7, PT ;  /* 0x000000070d007c0c */ /* 0x001fda000bf43270 */
[----:B------:R-:W0:Y:S02]  /*0060*/  @!P2 LDC.64 R4, c[0x0][0x278] ;  /* 0x00009e00ff04ab82 */ /* 0x000e240000000a00 */
[----:B0-----:R-:W2:Y:S01]  /*0070*/  @!P2 LDG.E.U16 R2, desc[UR10][R4.64] ;  /* 0x0000000a0402a981 */ /* 0x001ea2000c1e1500 */
[----:B------:R-:W0:Y:S01]  /*0080*/  S2R R10, SR_TID.X ;  /* 0x00000000000a7919 */ /* 0x000e220000002100 */
[----:B------:R-:W1:Y:S01]  /*0090*/  S2R R3, SR_CTAID.X ;  /* 0x0000000000037919 */ /* 0x000e620000002500 */
[----:B--2---:R-:W-:-:S13]  /*00a0*/  ISETP.EQ.OR P0, PT, R2, RZ, P2 ;  /* 0x000000ff0200720c */ /* 0x004fda0001702670 */
[----:B01----:R-:W-:Y:S05]  /*00b0*/  @P0 EXIT ;  /* 0x000000000000094d */ /* 0x003fea0003800000 */
[----:B------:R-:W0:Y:S01]  /*00c0*/  S2UR UR6, SR_CTAID.Z ;  /* 0x00000000000679c3 */ /* 0x000e220000002700 */
[----:B------:R-:W-:Y:S01]  /*00d0*/  LEA R0, R3, R10, 0x5 ;  /* 0x0000000a03007211 */ /* 0x000fe200078e28ff */
[----:B------:R-:W-:Y:S01]  /*00e0*/  ULDC UR9, c[0x0][0x23c] ;  /* 0x00008f0000097ab9 */ /* 0x000fe20000000800 */
[----:B------:R-:W-:Y:S02]  /*00f0*/  BSSY B0, `(.L_x_3528) ;  /* 0x0000024000007945 */ /* 0x000fe40003800000 */
[----:B------:R-:W-:-:S03]  /*0100*/  SHF.L.U32 R0, R0, 0x2, RZ ;  /* 0x0000000200007819 */ /* 0x000fc600000006ff */
[----:B------:R-:W1:Y:S01]  /*0110*/  LDC R6, c[0x0][0x240] ;  /* 0x00009000ff067b82 */ /* 0x000e620000000800 */
[----:B------:R-:W-:Y:S01]  /*0120*/  ISETP.GE.AND P1, PT, R0, UR9, PT ;  /* 0x0000000900007c0c */ /* 0x000fe2000bf26270 */
[----:B0-----:R-:W-:-:S06]  /*0130*/  USHF.L.U32 UR8, UR6, 0x5, URZ ;  /* 0x0000000506087899 */ /* 0x001fcc000800063f */
[----:B------:R-:W-:Y:S02]  /*0140*/  MOV R5, UR8 ;  /* 0x0000000800057c02 */ /* 0x000fe40008000f00 */
[----:B------:R-:W-:Y:S02]  /*0150*/  IADD3 R9, R10, UR8, RZ ;  /* 0x000000080a097c10 */ /* 0x000fe4000fffe0ff */
[----:B-1----:R-:W-:-:S04]  /*0160*/  VIADDMNMX R3, R5, 0x20, R6, PT ;  /* 0x0000002005037846 */ /* 0x002fc80003800106 */
        /* <DEDUP_REMOVED lines=12> */
[----:B------:R-:W-:-:S04]  /*0230*/  @!P0 IADD3 R9, P3, R9, R6, RZ ;  /* 0x0000000609098210 */ /* 0x000fc80007f7e0ff */
[----:B------:R-:W-:Y:S02]  /*0240*/  @!P0 IADD3.X R12, R12, R7, RZ, P3, !PT ;  /* 0x000000070c0c8210 */ /* 0x000fe40001ffe4ff */
[----:B------:R-:W-:-:S04]  /*0250*/  @!P0 LEA R8, P3, R9, UR4, 0x1 ;  /* 0x0000000409088c11 */ /* 0x000fc8000f8608ff */
[----:B------:R-:W-:-:S06]  /*0260*/  @!P0 LEA.HI.X R9, R9, UR5, R12, 0x1, P3 ;  /* 0x0000000509098c11 */ /* 0x000fcc00098f0c0c */
[----:B------:R-:W3:Y:S01]  /*0270*/  @!P0 LDG.E.U16.CONSTANT R9, desc[UR10][R8.64] ;  /* 0x0000000a08098981 */ /* 0x000ee2000c1e9500 */
[----:B--2---:R-:W-:-:S04]  /*0280*/  @P0 IADD3 R11, P4, R6, R5, RZ ;  /* 0x00000005060b0210 */ /* 0x004fc80007f9e0ff */
[----:B------:R-:W-:Y:S02]  /*0290*/  @P0 IADD3.X R14, RZ, R7, RZ, P4, !PT ;  /* 0x00000007ff0e0210 */ /* 0x000fe400027fe4ff */
        /* <DEDUP_REMOVED lines=9> */
.L_x_3529:
[----:B------:R-:W-:Y:S05]  /*0330*/  BSYNC B0 ;  /* 0x0000000000007941 */ /* 0x000fea0003800000 */
.L_x_3528:
[----:B------:R-:W-:Y:S05]  /*0340*/  @P1 EXIT ;  /* 0x000000000000194d */ /* 0x000fea0003800000 */
[----:B0-----:R-:W0:Y:S01]  /*0350*/  LDC.U8 R4, c[0x0][0x270] ;  /* 0x00009c00ff047b82 */ /* 0x001e220000000000 */
[----:B------:R-:W1:Y:S07]  /*0360*/  S2R R7, SR_CTAID.Y ;  /* 0x0000000000077919 */ /* 0x000e6e0000002600 */
[----:B------:R-:W2:Y:S08]  /*0370*/  LDC R8, c[0x0][0x25c] ;  /* 0x00009700ff087b82 */ /* 0x000eb00000000800 */
[----:B------:R-:W3:Y:S01]  /*0380*/  LDC R9, c[0x0][0x264] ;  /* 0x00009900ff097b82 */ /* 0x000ee20000000800 */
[----:B0-----:R-:W-:-:S04]  /*0390*/  PRMT R4, R4, 0x8880, RZ ;  /* 0x0000888004047816 */ /* 0x001fc800000000ff */
[----:B------:R-:W-:-:S04]  /*03a0*/  ISETP.NE.AND P0, PT, R4, RZ, PT ;  /* 0x000000ff0400720c */ /* 0x000fc80003f05270 */
[----:B------:R-:W-:-:S04]  /*03b0*/  ISETP.NE.OR P0, PT, RZ, UR6, !P0 ;  /* 0x00000006ff007c0c */ /* 0x000fc8000c705670 */
[----:B------:R-:W-:Y:S02]  /*03c0*/  ISETP.LE.OR P1, PT, R13, UR7, P0 ;  /* 0x000000070d007c0c */ /* 0x000fe40008723670 */
[----:B------:R-:W-:-:S11]  /*03d0*/  ISETP.LE.AND P0, PT, R3, UR8, PT ;  /* 0x0000000803007c0c */ /* 0x000fd6000bf03270 */
[----:B------:R-:W0:Y:S01]  /*03e0*/  @!P1 LDC.64 R4, c[0x0][0x230] ;  /* 0x00008c00ff049b82 */ /* 0x000e220000000a00 */
[----:B-1----:R-:W-:-:S04]  /*03f0*/  @!P1 IMAD R7, R7, UR9, R0 ;  /* 0x0000000907079c24 */ /* 0x002fc8000f8e0200 */
[----:B0-----:R-:W-:-:S05]  /*0400*/  @!P1 IMAD.WIDE R4, R7, 0x2, R4 ;  /* 0x0000000207049825 */ /* 0x001fca00078e0204 */
[----:B------:R0:W-:Y:S01]  /*0410*/  @!P1 STG.E.64 desc[UR10][R4.64], RZ ;  /* 0x000000ff04009986 */ /* 0x0001e2000c101b0a */
[----:B------:R-:W-:Y:S06]  /*0420*/  BAR.SYNC.DEFER_BLOCKING 0x0 ;  /* 0x0000000000007b1d */ /* 0x000fec0000010000 */
[----:B--23--:R-:W-:Y:S05]  /*0430*/  @P0 BRA `(.L_x_3530) ;  /* 0x0000000000e80947 */ /* 0x00cfea0003800000 */
[----:B------:R-:W-:Y:S01]  /*0440*/  USHF.L.U32 UR4, UR6, 0x6, URZ ;  /* 0x0000000606047899 */ /* 0x000fe2000800063f */
[----:B------:R-:W1:Y:S01]  /*0450*/  LDC.64 R6, c[0x0][0x220] ;  /* 0x00008800ff067b82 */ /* 0x000e620000000a00 */
[----:B------:R-:W-:Y:S02]  /*0460*/  ULDC.64 UR12, c[0x0][0x248] ;  /* 0x00009200000c7ab9 */ /* 0x000fe40000000a00 */
[----:B------:R-:W-:-:S05]  /*0470*/  UIMAD.WIDE UR4, UR4, 0x2, UR12 ;  /* 0x00000002040478a5 */ /* 0x000fca000f8e020c */
[----:B0-----:R-:W0:Y:S01]  /*0480*/  LDC.64 R4, c[0x0][0x228] ;  /* 0x00008a00ff047b82 */ /* 0x001e220000000a00 */
[----:B------:R-:W-:Y:S02]  /*0490*/  MOV R14, UR4 ;  /* 0x00000004000e7c02 */ /* 0x000fe40008000f00 */
[----:B------:R-:W-:-:S05]  /*04a0*/  MOV R15, UR5 ;  /* 0x00000005000f7c02 */ /* 0x000fca0008000f00 */
[----:B------:R2:W5:Y:S01]  /*04b0*/  LDG.E.U16.CONSTANT R10, desc[UR10][R14.64] ;  /* 0x0000000a0e0a7981 */ /* 0x000562000c1e9500 */
[----:B------:R-:W-:Y:S01]  /*04c0*/  SHF.R.S32.HI R13, RZ, 0x1f, R0 ;  /* 0x0000001fff0d7819 */ /* 0x000fe20000011400 */
[----:B------:R-:W-:Y:S01]  /*04d0*/  UMOV UR4, URZ ;  /* 0x0000003f00047c82 */ /* 0x000fe20008000000 */
[----:B------:R-:W-:Y:S01]  /*04e0*/  SHF.L.U32 R11, R0, 0x2, RZ ;  /* 0x00000002000b7819 */ /* 0x000fe200000006ff */
[----:B------:R-:W-:Y:S01]  /*04f0*/  UMOV UR5, UR8 ;  /* 0x0000000800057c82 */ /* 0x000fe20008000000 */
[----:B------:R-:W-:Y:S02]  /*0500*/  LEA.HI R12, R13, R0, RZ, 0x3 ;  /* 0x000000000d0c7211 */ /* 0x000fe400078f18ff */
[----:B------:R-:W-:Y:S02]  /*0510*/  LOP3.LUT R11, R11, 0x10, RZ, 0xc0, !PT ;  /* 0x000000100b0b7812 */ /* 0x000fe400078ec0ff */
[----:B------:R-:W-:-:S07]  /*0520*/  SHF.R.S32.HI R12, RZ, 0x3, R12 ;  /* 0x00000003ff0c7819 */ /* 0x000fce000001140c */
.L_x_3531:
[----:B-----5:R-:W-:-:S05]  /*0530*/  IADD3 R19, R10, UR4, RZ ;  /* 0x000000040a137c10 */ /* 0x020fca000fffe0ff */
[----:B------:R-:W-:-:S05]  /*0540*/  IMAD R13, R19, UR9, RZ ;  /* 0x00000009130d7c24 */ /* 0x000fca000f8e02ff */
[----:B--2---:R-:W-:-:S04]  /*0550*/  SHF.R.S32.HI R14, RZ, 0x1f, R13 ;  /* 0x0000001fff0e7819 */ /* 0x004fc8000001140d */
[----:B------:R-:W-:Y:S01]  /*0560*/  LEA.HI R13, R14, R13, RZ, 0x3 ;  /* 0x0000000d0e0d7211 */ /* 0x000fe200078f18ff */
[----:B------:R-:W-:-:S03]  /*0570*/  ULEA UR6, UR5, 0x1, 0x1 ;  /* 0x0000000105067891 */ /* 0x000fc6000f8e083f */
[----:B------:R-:W-:Y:S01]  /*0580*/  LEA.HI.SX32 R13, R13, R12, 0x1d ;  /* 0x0000000c0d0d7211 */ /* 0x000fe200078feaff */
[----:B------:R-:W-:-:S04]  /*0590*/  UIMAD.WIDE UR6, UR6, 0x2, UR12 ;  /* 0x00000002060678a5 */ /* 0x000fc8000f8e020c */
[----:B-1----:R-:W-:Y:S02]  /*05a0*/  IMAD.WIDE R16, R13, 0x4, R6 ;  /* 0x000000040d107825 */ /* 0x002fe400078e0206 */
[----:B------:R-:W-:Y:S02]  /*05b0*/  MOV R14, UR6 ;  /* 0x00000006000e7c02 */ /* 0x000fe40008000f00 */
[----:B------:R-:W-:Y:S02]  /*05c0*/  MOV R15, UR7 ;  /* 0x00000007000f7c02 */ /* 0x000fe40008000f00 */
[----:B------:R-:W2:Y:S04]  /*05d0*/  LDG.E.CONSTANT R16, desc[UR10][R16.64] ;  /* 0x0000000a10107981 */ /* 0x000ea8000c1e9900 */
[----:B------:R-:W3:Y:S01]  /*05e0*/  LDG.E.U16.CONSTANT R14, desc[UR10][R14.64] ;  /* 0x0000000a0e0e7981 */ /* 0x000ee2000c1e9500 */
[----:B0-----:R-:W-:-:S05]  /*05f0*/  IMAD.WIDE R18, R19, 0x2, R4 ;  /* 0x0000000213127825 */ /* 0x001fca00078e0204 */
[----:B------:R0:W4:Y:S01]  /*0600*/  LDG.E.U16.CONSTANT R13, desc[UR10][R18.64] ;  /* 0x0000000a120d7981 */ /* 0x000122000c1e9500 */
[----:B------:R-:W-:Y:S01]  /*0610*/  UIADD3 UR4, UR4, 0x1, URZ ;  /* 0x0000000104047890 */ /* 0x000fe2000fffe03f */
[----:B--2---:R-:W-:-:S04]  /*0620*/  SHF.R.U32.HI R20, RZ, R11, R16 ;  /* 0x0000000bff147219 */ /* 0x004fc80000011610 */
[----:B------:R-:W-:Y:S02]  /*0630*/  LOP3.LUT R21, R20, 0xf, RZ, 0xc0, !PT ;  /* 0x0000000f14157812 */ /* 0x000fe400078ec0ff */
[--C-:B------:R-:W-:Y:S02]  /*0640*/  SHF.R.U32.HI R22, RZ, 0x4, R20.reuse ;  /* 0x00000004ff167819 */ /* 0x100fe40000011614 */
[--C-:B------:R-:W-:Y:S02]  /*0650*/  SHF.R.U32.HI R16, RZ, 0x8, R20.reuse ;  /* 0x00000008ff107819 */ /* 0x100fe40000011614 */
[----:B------:R-:W-:Y:S02]  /*0660*/  SHF.R.U32.HI R20, RZ, 0xc, R20 ;  /* 0x0000000cff147819 */ /* 0x000fe40000011614 */
[----:B---3--:R-:W-:Y:S02]  /*0670*/  R2UR UR6, R14 ;  /* 0x000000000e0672ca */ /* 0x008fe400000e0000 */
[----:B------:R-:W-:-:S02]  /*0680*/  LOP3.LUT R22, R22, 0xf, RZ, 0xc0, !PT ;  /* 0x0000000f16167812 */ /* 0x000fc400078ec0ff */
[----:B------:R-:W-:Y:S02]  /*0690*/  LOP3.LUT R20, R20, 0xf, RZ, 0xc0, !PT ;  /* 0x0000000f14147812 */ /* 0x000fe400078ec0ff */
[----:B------:R-:W-:Y:S02]  /*06a0*/  LOP3.LUT R16, R16, 0xf, RZ, 0xc0, !PT ;  /* 0x0000000f10107812 */ /* 0x000fe400078ec0ff */
[----:B------:R-:W-:Y:S02]  /*06b0*/  IADD3 R22, R22, 0x1, RZ ;  /* 0x0000000116167810 */ /* 0x000fe40007ffe0ff */
[----:B------:R-:W-:Y:S02]  /*06c0*/  IADD3 R20, R20, 0x1, RZ ;  /* 0x0000000114147810 */ /* 0x000fe40007ffe0ff */
[----:B------:R-:W-:Y:S01]  /*06d0*/  IADD3 R21, R21, 0x1, RZ ;  /* 0x0000000115157810 */ /* 0x000fe20007ffe0ff */
[----:B------:R-:W-:Y:S01]  /*06e0*/  IMAD R22, R22, R22, RZ ;  /* 0x0000001616167224 */ /* 0x000fe200078e02ff */
[----:B------:R-:W-:Y:S01]  /*06f0*/  IADD3 R16, R16, 0x1, RZ ;  /* 0x0000000110107810 */ /* 0x000fe20007ffe0ff */
[----:B------:R-:W-:Y:S01]  /*0700*/  IMAD R20, R20, R20, RZ ;  /* 0x0000001414147224 */ /* 0x000fe200078e02ff */
[----:B------:R-:W-:Y:S01]  /*0710*/  UIADD3 UR5, UR6, UR5, URZ ;  /* 0x0000000506057290 */ /* 0x000fe2000fffe03f */
[----:B------:R-:W-:-:S02]  /*0720*/  IMAD R21, R21, R21, RZ ;  /* 0x0000001515157224 */ /* 0x000fc400078e02ff */
[----:B0-----:R-:W-:Y:S01]  /*0730*/  IMAD R18, R16, R16, RZ ;  /* 0x0000001010127224 */ /* 0x001fe200078e02ff */
[----:B------:R-:W4:Y:S02]  /*0740*/  I2F.F16 R22, R22 ;  /* 0x0000001600167306 */ /* 0x000f240000200c00 */
[----:B------:R-:W-:-:S06]  /*0750*/  ISETP.LE.AND P1, PT, R3, UR5, PT ;  /* 0x0000000503007c0c */ /* 0x000fcc000bf23270 */
        /* <DEDUP_REMOVED lines=8> */
.L_x_3530:
[----:B------:R-:W-:Y:S01]  /*07e0*/  ULDC UR6, c[0x0][0x258] ;  /* 0x0000960000067ab9 */ /* 0x000fe20000000800 */
[----:B------:R-:W-:Y:S01]  /*07f0*/  UMOV UR4, URZ ;  /* 0x0000003f00047c82 */ /* 0x000fe20008000000 */
[----:B------:R-:W-:Y:S01]  /*0800*/  UISETP.GT.AND UP0, UPT, UR8, UR6, UPT ;  /* 0x000000060800728c */ /* 0x000fe2000bf04270 */
[----:B0-----:R-:W-:Y:S01]  /*0810*/  HFMA2.MMA R4, -RZ, RZ, 0, 0 ;  /* 0x00000000ff047435 */ /* 0x001fe200000001ff */
[----:B------:R-:W-:-:S04]  /*0820*/  ISETP.LT.AND P1, PT, R8, UR8, PT ;  /* 0x0000000808007c0c */ /* 0x000fc8000bf21270 */
[----:B------:R-:W-:-:S13]  /*0830*/  PLOP3.LUT P3, PT, PT, PT, UP0, 0x80, 0x0 ;  /* 0x000000000000781c */ /* 0x000fda0003f6f008 */
[----:B------:R-:W-:Y:S05]  /*0840*/  @!P3 BRA `(.L_x_3532) ;  /* 0x000000000020b947 */ /* 0x000fea0003800000 */
[----:B------:R-:W-:Y:S02]  /*0850*/  ULDC UR4, c[0x0][0x25c] ;  /* 0x0000970000047ab9 */ /* 0x000fe40000000800 */
[----:B------:R-:W-:-:S04]  /*0860*/  UISETP.LT.AND UP0, UPT, UR8, UR4, UPT ;  /* 0x000000040800728c */ /* 0x000fc8000bf01270 */
[----:B------:R-:W-:-:S04]  /*0870*/  USEL UR4, UR8, UR4, UP0 ;  /* 0x0000000408047287 */ /* 0x000fc80008000000 */
[----:B------:R-:W-:-:S04]  /*0880*/  UIADD3 UR4, UR4, -UR6, URZ ;  /* 0x8000000604047290 */ /* 0x000fc8000fffe03f */
[----:B------:R-:W-:-:S04]  /*0890*/  USHF.R.S32.HI UR5, URZ, 0x1f, UR4 ;  /* 0x0000001f3f057899 */ /* 0x000fc80008011404 */
[----:B------:R-:W-:-:S04]  /*08a0*/  ULEA.HI UR5, UR5, UR4, URZ, 0x5 ;  /* 0x0000000405057291 */ /* 0x000fc8000f8f283f */
[----:B------:R-:W-:-:S04]  /*08b0*/  USHF.R.S32.HI UR5, URZ, 0x5, UR5 ;  /* 0x000000053f057899 */ /* 0x000fc80008011405 */
[----:B------:R-:W-:-:S12]  /*08c0*/  UIMAD UR4, UR5, 0x6, URZ ;  /* 0x00000006050478a4 */ /* 0x000fd8000f8e023f */
.L_x_3532:
[----:B------:R-:W-:Y:S05]  /*08d0*/  @!P1 BRA `(.L_x_3533) ;  /* 0x00000000001c9947 */ /* 0x000fea0003800000 */
[----:B------:R-:W0:Y:S02]  /*08e0*/  LDC R5, c[0x0][0x260] ;  /* 0x00009800ff057b82 */ /* 0x000e240000000800 */
[----:B0-----:R-:W-:-:S04]  /*08f0*/  VIMNMX R5, R5, UR8, PT ;  /* 0x0000000805057c48 */ /* 0x001fc8000bfe0100 */
[----:B------:R-:W-:-:S04]  /*0900*/  IADD3 R5, R5, -R8, RZ ;  /* 0x8000000805057210 */ /* 0x000fc80007ffe0ff */
[----:B------:R-:W-:-:S04]  /*0910*/  SHF.R.S32.HI R4, RZ, 0x1f, R5 ;  /* 0x0000001fff047819 */ /* 0x000fc80000011405 */
[----:B------:R-:W-:-:S04]  /*0920*/  LEA.HI R4, R4, R5, RZ, 0x5 ;  /* 0x0000000504047211 */ /* 0x000fc800078f28ff */
[----:B------:R-:W-:-:S04]  /*0930*/  SHF.R.S32.HI R4, RZ, 0x5, R4 ;  /* 0x00000005ff047819 */ /* 0x000fc80000011404 */
[----:B------:R-:W-:-:S07]  /*0940*/  LEA R4, R4, R4, 0x2 ;  /* 0x0000000404047211 */ /* 0x000fce00078e10ff */
.L_x_3533:
[----:B------:R-:W-:Y:S01]  /*0950*/  ULDC UR5, c[0x0][0x260] ;  /* 0x0000980000057ab9 */ /* 0x000fe20000000800 */
[----:B------:R-:W-:Y:S01]  /*0960*/  HFMA2.MMA R5, -RZ, RZ, 0, 0 ;  /* 0x00000000ff057435 */ /* 0x000fe200000001ff */
[----:B------:R-:W-:Y:S02]  /*0970*/  UISETP.GT.AND UP0, UPT, UR8, UR5, UPT ;  /* 0x000000050800728c */ /* 0x000fe4000bf04270 */
[----:B------:R-:W-:Y:S02]  /*0980*/  ISETP.LT.AND P1, PT, R9, UR8, PT ;  /* 0x0000000809007c0c */ /* 0x000fe4000bf21270 */
[----:B------:R-:W-:Y:S02]  /*0990*/  MOV R7, RZ ;  /* 0x000000ff00077202 */ /* 0x000fe40000000f00 */
[----:B------:R-:W-:-:S13]  /*09a0*/  PLOP3.LUT P3, PT, PT, PT, UP0, 0x80, 0x0 ;  /* 0x000000000000781c */ /* 0x000fda0003f6f008 */
[----:B------:R-:W-:Y:S05]  /*09b0*/  @!P3 BRA `(.L_x_3534) ;  /* 0x00000000001cb947 */ /* 0x000fea0003800000 */
[----:B------:R-:W0:Y:S02]  /*09c0*/  LDC R6, c[0x0][0x264] ;  /* 0x00009900ff067b82 */ /* 0x000e240000000800 */
[----:B0-----:R-:W-:-:S04]  /*09d0*/  VIMNMX R6, R6, UR8, PT ;  /* 0x0000000806067c48 */ /* 0x001fc8000bfe0100 */
[----:B------:R-:W-:-:S04]  /*09e0*/  IADD3 R6, R6, -UR5, RZ ;  /* 0x8000000506067c10 */ /* 0x000fc8000fffe0ff */
[----:B------:R-:W-:-:S04]  /*09f0*/  SHF.R.S32.HI R7, RZ, 0x1f, R6 ;  /* 0x0000001fff077819 */ /* 0x000fc80000011406 */
[----:B------:R-:W-:-:S04]  /*0a00*/  LEA.HI R7, R7, R6, RZ, 0x5 ;  /* 0x0000000607077211 */ /* 0x000fc800078f28ff */
[----:B------:R-:W-:-:S04]  /*0a10*/  SHF.R.S32.HI R7, RZ, 0x5, R7 ;  /* 0x00000005ff077819 */ /* 0x000fc80000011407 */
[----:B------:R-:W-:-:S07]  /*0a20*/  SHF.L.U32 R7, R7, 0x2, RZ ;  /* 0x0000000207077819 */ /* 0x000fce00000006ff */
.L_x_3534:
        /* <DEDUP_REMOVED lines=8> */
.L_x_3535:
[----:B------:R-:W-:Y:S01]  /*0ab0*/  ULDC UR5, c[0x0][0x268] ;  /* 0x00009a0000057ab9 */ /* 0x000fe20000000800 */
[----:B------:R-:W-:Y:S01]  /*0ac0*/  HFMA2.MMA R6, -RZ, RZ, 0, 0 ;  /* 0x00000000ff067435 */ /* 0x000fe200000001ff */
[----:B------:R-:W-:-:S06]  /*0ad0*/  UISETP.GT.AND UP0, UPT, UR8, UR5, UPT ;  /* 0x000000050800728c */ /* 0x000fcc000bf04270 */
        /* <DEDUP_REMOVED lines=9> */
.L_x_3536:
[----:B------:R-:W-:Y:S02]  /*0b70*/  UISETP.LT.AND UP0, UPT, UR8, UR6, UPT ;  /* 0x000000060800728c */ /* 0x000fe4000bf01270 */
[----:B------:R-:W-:Y:S02]  /*0b80*/  ISETP.LE.OR P0, PT, R9, UR8, P0 ;  /* 0x0000000809007c0c */ /* 0x000fe40008703670 */
[----:B------:R-:W-:Y:S01]  /*0b90*/  PRMT R13, RZ, 0x5410, RZ ;  /* 0x00005410ff0d7816 */ /* 0x000fe200000000ff */
[----:B------:R-:W-:-:S04]  /*0ba0*/  USEL UR5, UR8, UR6, UP0 ;  /* 0x0000000608057287 */ /* 0x000fc80008000000 */
[----:B------:R-:W-:-:S04]  /*0bb0*/  USHF.R.S32.HI UR6, URZ, 0x1f, UR5 ;  /* 0x0000001f3f067899 */ /* 0x000fc80008011405 */
[----:B------:R-:W-:-:S04]  /*0bc0*/  ULEA.HI UR6, UR6, UR5, URZ, 0x5 ;  /* 0x0000000506067291 */ /* 0x000fc8000f8f283f */
[----:B------:R-:W-:-:S04]  /*0bd0*/  USHF.R.S32.HI UR6, URZ, 0x5, UR6 ;  /* 0x000000053f067899 */ /* 0x000fc80008011406 */
[----:B------:R-:W-:-:S06]  /*0be0*/  ULEA UR4, UR6, UR4, 0x3 ;  /* 0x0000000406047291 */ /* 0x000fcc000f8e183f */
[----:B------:R-:W-:-:S04]  /*0bf0*/  IADD3 R4, R7, UR4, R4 ;  /* 0x0000000407047c10 */ /* 0x000fc8000fffe004 */
[----:B------:R-:W-:Y:S02]  /*0c00*/  IADD3 R5, R6, R4, R5 ;  /* 0x0000000406057210 */ /* 0x000fe40007ffe005 */
[----:B------:R-:W-:Y:S01]  /*0c10*/  PRMT R4, RZ, 0x5410, RZ ;  /* 0x00005410ff047816 */ /* 0x000fe200000000ff */
[----:B------:R-:W-:Y:S06]  /*0c20*/  @P0 BRA `(.L_x_3537) ;  /* 0x0000002400600947 */ /* 0x000fec0003800000 */
[----:B------:R-:W0:Y:S01]  /*0c30*/  S2UR UR6, SR_CgaCtaId ;  /* 0x00000000000679c3 */ /* 0x000e220000008800 */
[----:B------:R-:W-:Y:S01]  /*0c40*/  IMAD R5, R5, UR9, RZ ;  /* 0x0000000905057c24 */ /* 0x000fe2000f8e02ff */
[----:B------:R-:W-:Y:S01]  /*0c50*/  ULDC.64 UR4, c[0x0][0x218] ;  /* 0x0000860000047ab9 */ /* 0x000fe20000000a00 */
[----:B------:R-:W-:Y:S01]  /*0c60*/  HADD2.F32 R6, -RZ, R15.H0_H0 ;  /* 0x2000000fff067230 */ /* 0x000fe20000004100 */
[----:B------:R-:W-:Y:S01]  /*0c70*/  PRMT R4, RZ, 0x5410, RZ ;  /* 0x00005410ff047816 */ /* 0x000fe200000000ff */
[----:B------:R-:W-:Y:S01]  /*0c80*/  HADD2.F32 R12, -RZ, R17.H0_H0 ;  /* 0x20000011ff0c7230 */ /* 0x000fe20000004100 */
[----:B------:R-:W-:Y:S01]  /*0c90*/  SHF.R.S32.HI R7, RZ, 0x1f, R5 ;  /* 0x0000001fff077819 */ /* 0x000fe20000011405 */
[----:B------:R-:W-:Y:S01]  /*0ca0*/  ULDC UR7, c[0x0][0x264] ;  /* 0x0000990000077ab9 */ /* 0x000fe20000000800 */
[----:B------:R-:W-:Y:S01]  /*0cb0*/  IADD3 R19, P0, R0, R5, RZ ;  /* 0x0000000500137210 */ /* 0x000fe20007f1e0ff */
[----:B------:R-:W-:Y:S01]  /*0cc0*/  HADD2.F32 R5, -RZ, R16.H0_H0 ;  /* 0x20000010ff057230 */ /* 0x000fe20000004100 */
[----:B------:R-:W-:-:S02]  /*0cd0*/  PRMT R13, RZ, 0x5410, RZ ;  /* 0x00005410ff0d7816 */ /* 0x000fc400000000ff */
[----:B------:R-:W-:Y:S01]  /*0ce0*/  LEA.HI.X.SX32 R0, R0, R7, 0x1, P0 ;  /* 0x0000000700007211 */ /* 0x000fe200000f0eff */
[----:B------:R-:W-:Y:S01]  /*0cf0*/  HADD2.F32 R7, -RZ, R14.H0_H0 ;  /* 0x2000000eff077230 */ /* 0x000fe20000004100 */
[----:B------:R-:W-:Y:S01]  /*0d00*/  LEA R18, P0, R19, UR4, 0x2 ;  /* 0x0000000413127c11 */ /* 0x000fe2000f8010ff */
[----:B------:R-:W-:-:S03]  /*0d10*/  UMOV UR4, 0x400 ;  /* 0x0000040000047882 */ /* 0x000fc60000000000 */
[----:B------:R-:W-:Y:S01]  /*0d20*/  LEA.HI.X R19, R19, UR5, R0, 0x2, P0 ;  /* 0x0000000513137c11 */ /* 0x000fe200080f1400 */
[----:B------:R-:W-:-:S04]  /*0d30*/  USHF.R.S32.HI UR5, URZ, 0x1f, UR9 ;  /* 0x0000001f3f057899 */ /* 0x000fc80008011409 */
[----:B------:R-:W-:Y:S02]  /*0d40*/  USHF.L.U64.HI UR5, UR9, 0x4, UR5 ;  /* 0x0000000409057899 */ /* 0x000fe40008010205 */
[----:B0-----:R-:W-:-:S03]  /*0d50*/  ULEA UR4, UR6, UR4, 0x18 ;  /* 0x0000000406047291 */ /* 0x001fc6000f8ec03f */
[----:B------:R-:W-:-:S09]  /*0d60*/  ULDC UR6, c[0x0][0x23c] ;  /* 0x00008f0000067ab9 */ /* 0x000fd20000000800 */
.L_x_3542:
[----:B------:R-:W-:Y:S05]  /*0d70*/  @P2 BRA `(.L_x_3538) ;  /* 0x0000002000e82947 */ /* 0x000fea0003800000 */
[----:B------:R-:W-:Y:S01]  /*0d80*/  PRMT R0, R2, 0x9910, RZ ;  /* 0x0000991002007816 */ /* 0x000fe200000000ff */
[----:B------:R-:W-:-:S03]  /*0d90*/  UMOV UR9, UR6 ;  /* 0x0000000600097c82 */ /* 0x000fc60008000000 */
[----:B------:R-:W-:Y:S02]  /*0da0*/  ISETP.NE.AND P0, PT, R0, RZ, PT ;  /* 0x000000ff0000720c */ /* 0x000fe40003f05270 */
[----:B------:R-:W-:-:S11]  /*0db0*/  MOV R0, 0x2c00 ;  /* 0x00002c0000007802 */ /* 0x000fd60000000f00 */
[----:B------:R-:W-:Y:S05]  /*0dc0*/  @!P0 BRA `(.L_x_3539) ;  /* 0x00000008002c8947 */ /* 0x000fea0003800000 */
[----:B------:R-:W2:Y:S04]  /*0dd0*/  LDG.E.128.CONSTANT R8, desc[UR10][R18.64] ;  /* 0x0000000a12087981 */ /* 0x000ea8000c1e9d00 */
[----:B------:R-:W0:Y:S02]  /*0de0*/  LDS.64 R14, [UR4] ;  /* 0x00000004ff0e7984 */ /* 0x000e240008000a00 */
[--C-:B0-----:R-:W-:Y:S02]  /*0df0*/  HADD2.F32 R20, -RZ, R14.reuse.H0_H0 ;  /* 0x2000000eff147230 */ /* 0x101fe40000004100 */
[----:B------:R-:W-:Y:S01]  /*0e00*/  HADD2.F32 R14, -RZ, R14.H1_H1 ;  /* 0x3000000eff0e7230 */ /* 0x000fe20000004100 */
[----:B--2---:R-:W-:Y:S02]  /*0e10*/  LOP3.LUT R16, R8, 0xf000f, RZ, 0xc0, !PT ;  /* 0x000f000f08107812 */ /* 0x004fe400078ec0ff */
[----:B------:R-:W-:-:S02]  /*0e20*/  LOP3.LUT R17, R9, 0xf000f, RZ, 0xc0, !PT ;  /* 0x000f000f09117812 */ /* 0x000fc400078ec0ff */
[----:B------:R-:W-:Y:S02]  /*0e30*/  LOP3.LUT R16, R16, 0x64006400, RZ, 0xfc, !PT ;  /* 0x6400640010107812 */ /* 0x000fe400078efcff */
[----:B------:R-:W-:Y:S02]  /*0e40*/  LOP3.LUT R17, R17, 0x64006400, RZ, 0xfc, !PT ;  /* 0x6400640011117812 */ /* 0x000fe400078efcff */
[----:B------:R-:W-:Y:S01]  /*0e50*/  LOP3.LUT R22, R8, 0xf000f0, RZ, 0xc0, !PT ;  /* 0x00f000f008167812 */ /* 0x000fe200078ec0ff */
[----:B------:R-:W-:Y:S02]  /*0e60*/  HADD2 R16, R16, -1032, -1032 ;  /* 0xe408e40810107430 */ /* 0x000fe40000000000 */
[----:B------:R-:W-:-:S03]  /*0e70*/  HADD2 R21, R17, -1032, -1032 ;  /* 0xe408e40811157430 */ /* 0x000fc60000000000 */
[--C-:B------:R-:W-:Y:S02]  /*0e80*/  HADD2.F32 R17, -RZ, R16.reuse.H0_H0 ;  /* 0x20000010ff117230 */ /* 0x100fe40000004100 */
[----:B------:R-:W-:Y:S02]  /*0e90*/  HADD2.F32 R23, -RZ, R16.H1_H1 ;  /* 0x30000010ff177230 */ /* 0x000fe40000004100 */
[--C-:B------:R-:W-:Y:S02]  /*0ea0*/  HADD2.F32 R25, -RZ, R21.reuse.H0_H0 ;  /* 0x20000015ff197230 */ /* 0x100fe40000004100 */
[----:B------:R-:W-:Y:S01]  /*0eb0*/  FFMA.FTZ R24, R17, R20, RZ ;  /* 0x0000001411187223 */ /* 0x000fe200000100ff */
[----:B------:R-:W-:Y:S01]  /*0ec0*/  HADD2.F32 R21, -RZ, R21.H1_H1 ;  /* 0x30000015ff157230 */ /* 0x000fe20000004100 */
[----:B------:R-:W0:Y:S01]  /*0ed0*/  LDS.64 R16, [UR4+0x8] ;  /* 0x00000804ff107984 */ /* 0x000e220008000a00 */
[----:B------:R-:W-:Y:S01]  /*0ee0*/  FFMA.FTZ R27, R20, R25, RZ ;  /* 0x00000019141b7223 */ /* 0x000fe200000100ff */
[----:B------:R-:W-:Y:S01]  /*0ef0*/  LOP3.LUT R25, R22, 0x64006400, RZ, 0xfc, !PT ;  /* 0x6400640016197812 */ /* 0x000fe200078efcff */
[----:B------:R-:W-:-:S02]  /*0f00*/  FFMA.FTZ R22, R23, R14, R24 ;  /* 0x0000000e17167223 */ /* 0x000fc40000010018 */
[----:B------:R-:W-:Y:S01]  /*0f10*/  FFMA.FTZ R24, R14, R21, R27 ;  /* 0x000000150e187223 */ /* 0x000fe2000001001b */
[----:B------:R-:W-:Y:S01]  /*0f20*/  LOP3.LUT R21, R9, 0xf000f0, RZ, 0xc0, !PT ;  /* 0x00f000f009157812 */ /* 0x000fe200078ec0ff */
[-C--:B------:R-:W-:Y:S01]  /*0f30*/  HFMA2 R25, R25, R0.reuse.H0_H0, -72, -72 ;  /* 0xd480d48019197431 */ /* 0x080fe20000040000 */
[----:B------:R-:W-:Y:S02]  /*0f40*/  SHF.R.U32.HI R9, RZ, 0x8, R9 ;  /* 0x00000008ff097819 */ /* 0x000fe40000011609 */
[----:B------:R-:W-:Y:S01]  /*0f50*/  LOP3.LUT R23, R21, 0x64006400, RZ, 0xfc, !PT ;  /* 0x6400640015177812 */ /* 0x000fe200078efcff */
[----:B------:R-:W-:Y:S02]  /*0f60*/  HADD2.F32 R21, -RZ, R15.H0_H0 ;  /* 0x2000000fff157230 */ /* 0x000fe40000004100 */
[----:B------:R-:W-:Y:S02]  /*0f70*/  HADD2.F32 R27, -RZ, R25.H0_H0 ;  /* 0x20000019ff1b7230 */ /* 0x000fe40000004100 */
[----:B------:R-:W-:-:S02]  /*0f80*/  HFMA2 R23, R23, R0.H0_H0, -72, -72 ;  /* 0xd480d48017177431 */ /* 0x000fc40000040000 */
[----:B------:R-:W-:Y:S02]  /*0f90*/  HADD2.F32 R15, -RZ, R15.H1_H1 ;  /* 0x3000000fff0f7230 */ /* 0x000fe40000004100 */
[----:B------:R-:W-:Y:S02]  /*0fa0*/  HADD2.F32 R25, -RZ, R25.H1_H1 ;  /* 0x30000019ff197230 */ /* 0x000fe40000004100 */
[----:B------:R-:W-:Y:S01]  /*0fb0*/  FFMA.FTZ R26, R27, R21, R22 ;  /* 0x000000151b1a7223 */ /* 0x000fe20000010016 */
[----:B------:R-:W-:Y:S01]  /*0fc0*/  SHF.R.U32.HI R22, RZ, 0x8, R8 ;  /* 0x00000008ff167819 */ /* 0x000fe20000011608 */
[--C-:B------:R-:W-:Y:S02]  /*0fd0*/  HADD2.F32 R27, -RZ, R23.reuse.H0_H0 ;  /* 0x20000017ff1b7230 */ /* 0x100fe40000004100 */
        /* <DEDUP_REMOVED lines=11> */
[----:B------:R-:W-:-:S03]  /*1090*/  HADD2 R26, R26, -1032, -1032 ;  /* 0xe408e4081a1a7430 */ /* 0x000fc60000000000 */
[----:B------:R-:W-:Y:S02]  /*10a0*/  HADD2.F32 R28, -RZ, R24.H0_H0 ;  /* 0x20000018ff1c7230 */ /* 0x000fe40000004100 */
[----:B0-----:R-:W-:Y:S02]  /*10b0*/  HADD2.F32 R8, -RZ, R16.H0_H0 ;  /* 0x20000010ff087230 */ /* 0x001fe40000004100 */
[----:B------:R-:W-:Y:S02]  /*10c0*/  HADD2.F32 R27, -RZ, R26.H0_H0 ;  /* 0x2000001aff1b7230 */ /* 0x000fe40000004100 */
[----:B------:R-:W-:Y:S02]  /*10d0*/  HADD2.F32 R24, -RZ, R24.H1_H1 ;  /* 0x30000018ff187230 */ /* 0x000fe40000004100 */
[----:B------:R-:W-:Y:S01]  /*10e0*/  FFMA.FTZ R25, R28, R8, R25 ;  /* 0x000000081c197223 */ /* 0x000fe20000010019 */
[----:B------:R-:W-:Y:S02]  /*10f0*/  HADD2.F32 R16, -RZ, R16.H1_H1 ;  /* 0x30000010ff107230 */ /* 0x000fe40000004100 */
[----:B------:R-:W-:Y:S01]  /*1100*/  FFMA.FTZ R27, R8, R27, R23 ;  /* 0x0000001b081b7223 */ /* 0x000fe20000010017 */
[----:B------:R-:W-:-:S02]  /*1110*/  HADD2.F32 R23, -RZ, R26.H1_H1 ;  /* 0x3000001aff177230 */ /* 0x000fc40000004100 */
[----:B------:R-:W-:Y:S01]  /*1120*/  FFMA.FTZ R24, R24, R16, R25 ;  /* 0x0000001018187223 */ /* 0x000fe20000010019 */
[----:B------:R-:W-:Y:S02]  /*1130*/  LOP3.LUT R25, R22, 0x64006400, RZ, 0xfc, !PT ;  /* 0x6400640016197812 */ /* 0x000fe400078efcff */
[----:B------:R-:W-:Y:S01]  /*1140*/  FFMA.FTZ R26, R16, R23, R27 ;  /* 0x00000017101a7223 */ /* 0x000fe2000001001b */
[----:B------:R-:W-:Y:S02]  /*1150*/  LOP3.LUT R23, R10, 0xf000f, RZ, 0xc0, !PT ;  /* 0x000f000f0a177812 */ /* 0x000fe400078ec0ff */
[----:B------:R-:W-:Y:S01]  /*1160*/  LOP3.LUT R27, R9, 0x64006400, RZ, 0xfc, !PT ;  /* 0x64006400091b7812 */ /* 0x000fe200078efcff */
[-C--:B------:R-:W-:Y:S01]  /*1170*/  HFMA2 R25, R25, R0.reuse.H0_H0, -72, -72 ;  /* 0xd480d48019197431 */ /* 0x080fe20000040000 */
[----:B------:R-:W-:Y:S01]  /*1180*/  LOP3.LUT R23, R23, 0x64006400, RZ, 0xfc, !PT ;  /* 0x6400640017177812 */ /* 0x000fe200078efcff */
[----:B------:R-:W-:Y:S02]  /*1190*/  HADD2.F32 R9, -RZ, R17.H0_H0 ;  /* 0x20000011ff097230 */ /* 0x000fe40000004100 */
[----:B------:R-:W-:-:S02]  /*11a0*/  HFMA2 R22, R27, R0.H0_H0, -72, -72 ;  /* 0xd480d4801b167431 */ /* 0x000fc40000040000 */
[--C-:B------:R-:W-:Y:S02]  /*11b0*/  HADD2.F32 R28, -RZ, R25.reuse.H0_H0 ;  /* 0x20000019ff1c7230 */ /* 0x100fe40000004100 */
[----:B------:R-:W-:Y:S02]  /*11c0*/  HADD2 R23, R23, -1032, -1032 ;  /* 0xe408e40817177430 */ /* 0x000fe40000000000 */
[----:B------:R-:W-:Y:S02]  /*11d0*/  HADD2.F32 R25, -RZ, R25.H1_H1 ;  /* 0x30000019ff197230 */ /* 0x000fe40000004100 */
[----:B------:R-:W-:Y:S01]  /*11e0*/  FFMA.FTZ R27, R28, R9, R24 ;  /* 0x000000091c1b7223 */ /* 0x000fe20000010018 */
[--C-:B------:R-:W-:Y:S02]  /*11f0*/  HADD2.F32 R29, -RZ, R23.reuse.H0_H0 ;  /* 0x20000017ff1d7230 */ /* 0x100fe40000004100 */
[----:B------:R-:W-:Y:S02]  /*1200*/  HADD2.F32 R24, -RZ, R23.H1_H1 ;  /* 0x30000017ff187230 */ /* 0x000fe40000004100 */
[----:B------:R-:W-:-:S02]  /*1210*/  HADD2.F32 R23, -RZ, R22.H0_H0 ;  /* 0x20000016ff177230 */ /* 0x000fc40000004100 */
[----:B------:R-:W-:Y:S01]  /*1220*/  FFMA.FTZ R29, R20, R29, RZ ;  /* 0x0000001d141d7223 */ /* 0x000fe200000100ff */
[----:B------:R-:W-:Y:S02]  /*1230*/  HADD2.F32 R22, -RZ, R22.H1_H1 ;  /* 0x30000016ff167230 */ /* 0x000fe40000004100 */
[----:B------:R-:W-:Y:S01]  /*1240*/  FFMA.FTZ R23, R9, R23, R26 ;  /* 0x0000001709177223 */ /* 0x000fe2000001001a */
[----:B------:R-:W-:Y:S01]  /*1250*/  LOP3.LUT R26, R11, 0xf000f, RZ, 0xc0, !PT ;  /* 0x000f000f0b1a7812 */ /* 0x000fe200078ec0ff */
[----:B------:R-:W-:-:S03]  /*1260*/  FFMA.FTZ R24, R14, R24, R29 ;  /* 0x000000180e187223 */ /* 0x000fc6000001001d */
[----:B------:R-:W-:Y:S01]  /*1270*/  LOP3.LUT R28, R26, 0x64006400, RZ, 0xfc, !PT ;  /* 0x640064001a1c7812 */ /* 0x000fe200078efcff */
[----:B------:R-:W-:-:S04]  /*1280*/  HADD2.F32 R26, -RZ, R17.H1_H1 ;  /* 0x30000011ff1a7230 */ /* 0x000fc80000004100 */
[----:B------:R-:W-:Y:S02]  /*1290*/  HADD2 R17, R28, -1032, -1032 ;  /* 0xe408e4081c117430 */ /* 0x000fe40000000000 */
[----:B------:R-:W-:Y:S01]  /*12a0*/  FFMA.FTZ R28, R25, R26, R27 ;  /* 0x0000001a191c7223 */ /* 0x000fe2000001001b */
[----:B------:R-:W-:Y:S02]  /*12b0*/  FFMA.FTZ R23, R26, R22, R23 ;  /* 0x000000161a177223 */ /* 0x000fe40000010017 */
[--C-:B------:R-:W-:Y:S02]  /*12c0*/  HADD2.F32 R25, -RZ, R17.reuse.H0_H0 ;  /* 0x20000011ff197230 */ /* 0x100fe40000004100 */
[----:B------:R-:W-:Y:S01]  /*12d0*/  FMUL.FTZ R28, R5, R28 ;  /* 0x0000001c051c7220 */ /* 0x000fe20000410000 */
[----:B------:R-:W-:Y:S02]  /*12e0*/  HADD2.F32 R17, -RZ, R17.H1_H1 ;  /* 0x30000011ff117230 */ /* 0x000fe40000004100 */
[----:B------:R-:W-:Y:S01]  /*12f0*/  FMUL.FTZ R23, R6, R23 ;  /* 0x0000001706177220 */ /* 0x000fe20000410000 */
[----:B------:R-:W-:Y:S01]  /*1300*/  FFMA.FTZ R25, R20, R25, RZ ;  /* 0x0000001914197223 */ /* 0x000fe200000100ff */
[----:B------:R-:W-:-:S03]  /*1310*/  F2FP.F16.F32.PACK_AB R28, RZ, R28 ;  /* 0x0000001cff1c723e */ /* 0x000fc600000000ff */
[----:B------:R-:W-:Y:S01]  /*1320*/  F2FP.F16.F32.PACK_AB R23, RZ, R23 ;  /* 0x00000017ff17723e */ /* 0x000fe200000000ff */
[----:B------:R-:W-:Y:S01]  /*1330*/  FFMA.FTZ R20, R14, R17, R25 ;  /* 0x000000110e147223 */ /* 0x000fe20000010019 */
[----:B------:R-:W-:Y:S02]  /*1340*/  LOP3.LUT R14, R10, 0xf000f0, RZ, 0xc0, !PT ;  /* 0x00f000f00a0e7812 */ /* 0x000fe400078ec0ff */
[----:B------:R-:W-:Y:S02]  /*1350*/  LOP3.LUT R25, R11, 0xf000f0, RZ, 0xc0, !PT ;  /* 0x00f000f00b197812 */ /* 0x000fe400078ec0ff */
[----:B------:R-:W-:Y:S02]  /*1360*/  LOP3.LUT R17, R14, 0x64006400, RZ, 0xfc, !PT ;  /* 0x640064000e117812 */ /* 0x000fe400078efcff */
[----:B------:R-:W-:Y:S02]  /*1370*/  LOP3.LUT R25, R25, 0x64006400, RZ, 0xfc, !PT ;  /* 0x6400640019197812 */ /* 0x000fe400078efcff */
[----:B------:R-:W-:Y:S01]  /*1380*/  SHF.R.U32.HI R10, RZ, 0x8, R10 ;  /* 0x00000008ff0a7819 */ /* 0x000fe2000001160a */
[-C--:B------:R-:W-:Y:S01]  /*1390*/  HFMA2 R17, R17, R0.reuse.H0_H0, -72, -72 ;  /* 0xd480d48011117431 */ /* 0x080fe20000040000 */
[----:B------:R-:W-:Y:S01]  /*13a0*/  PRMT R28, R28, 0x5410, R23 ;  /* 0x000054101c1c7816 */ /* 0x000fe20000000017 */
[----:B------:R-:W-:-:S03]  /*13b0*/  HFMA2 R14, R25, R0.H0_H0, -72, -72 ;  /* 0xd480d480190e7431 */ /* 0x000fc60000040000 */
[--C-:B------:R-:W-:Y:S02]  /*13c0*/  HADD2.F32 R25, -RZ, R17.reuse.H0_H0 ;  /* 0x20000011ff197230 */ /* 0x100fe40000004100 */
[--C-:B------:R-:W-:Y:S01]  /*13d0*/  HADD2.F32 R27, -RZ, R14.reuse.H0_H0 ;  /* 0x2000000eff1b7230 */ /* 0x100fe20000004100 */
[----:B------:R-:W-:Y:S02]  /*13e0*/  HFMA2.MMA R13, R28, 1, 1, R13 ;  /* 0x3c003c001c0d7835 */ /* 0x000fe4000000000d */
[C---:B------:R-:W-:Y:S01]  /*13f0*/  FFMA.FTZ R24, R21.reuse, R25, R24 ;  /* 0x0000001915187223 */ /* 0x040fe20000010018 */
[----:B------:R-:W-:Y:S01]  /*1400*/  HADD2.F32 R25, -RZ, R17.H1_H1 ;  /* 0x30000011ff197230 */ /* 0x000fe20000004100 */
[----:B------:R-:W-:Y:S01]  /*1410*/  SHF.R.U32.HI R17, RZ, 0x8, R11 ;  /* 0x00000008ff117819 */ /* 0x000fe2000001160b */
[----:B------:R-:W-:Y:S01]  /*1420*/  FFMA.FTZ R20, R21, R27, R20 ;  /* 0x0000001b15147223 */ /* 0x000fe20000010014 */
[----:B------:R-:W-:Y:S02]  /*1430*/  LOP3.LUT R21, R10, 0xf000f, RZ, 0xc0, !PT ;  /* 0x000f000f0a157812 */ /* 0x000fe400078ec0ff */
[----:B------:R-:W-:Y:S01]  /*1440*/  FFMA.FTZ R11, R15, R25, R24 ;  /* 0x000000190f0b7223 */ /* 0x000fe20000010018 */
[----:B------:R-:W-:Y:S01]  /*1450*/  LOP3.LUT R24, R17, 0xf000f, RZ, 0xc0, !PT ;  /* 0x000f000f11187812 */ /* 0x000fe200078ec0ff */
[----:B------:R-:W-:Y:S01]  /*1460*/  HADD2.F32 R25, -RZ, R14.H1_H1 ;  /* 0x3000000eff197230 */ /* 0x000fe20000004100 */
[----:B------:R-:W-:-:S02]  /*1470*/  LOP3.LUT R21, R21, 0x64006400, RZ, 0xfc, !PT ;  /* 0x6400640015157812 */ /* 0x000fc400078efcff */
[----:B------:R-:W-:Y:S02]  /*1480*/  LOP3.LUT R24, R24, 0x64006400, RZ, 0xfc, !PT ;  /* 0x6400640018187812 */ /* 0x000fe400078efcff */
[----:B------:R-:W-:Y:S01]  /*1490*/  FFMA.FTZ R15, R15, R25, R20 ;  /* 0x000000190f0f7223 */ /* 0x000fe20000010014 */
[----:B------:R-:W-:Y:S01]  /*14a0*/  LOP3.LUT R20, R10, 0xf000f0, RZ, 0xc0, !PT ;  /* 0x00f000f00a147812 */ /* 0x000fe200078ec0ff */
[----:B------:R-:W-:Y:S02]  /*14b0*/  HADD2 R14, R21, -1032, -1032 ;  /* 0xe408e408150e7430 */ /* 0x000fe40000000000 */
[----:B------:R-:W-:Y:S01]  /*14c0*/  HADD2 R10, R24, -1032, -1032 ;  /* 0xe408e408180a7430 */ /* 0x000fe20000000000 */
[----:B------:R-:W-:Y:S02]  /*14d0*/  LOP3.LUT R24, R17, 0xf000f0, RZ, 0xc0, !PT ;  /* 0x00f000f011187812 */ /* 0x000fe400078ec0ff */
[----:B------:R-:W-:Y:S01]  /*14e0*/  HADD2.F32 R21, -RZ, R14.H0_H0 ;  /* 0x2000000eff157230 */ /* 0x000fe20000004100 */
[----:B------:R-:W-:Y:S01]  /*14f0*/  LOP3.LUT R25, R20, 0x64006400, RZ, 0xfc, !PT ;  /* 0x6400640014197812 */ /* 0x000fe200078efcff */
[----:B------:R-:W-:Y:S01]  /*1500*/  HADD2.F32 R17, -RZ, R10.H0_H0 ;  /* 0x2000000aff117230 */ /* 0x000fe20000004100 */
[----:B------:R-:W-:Y:S01]  /*1510*/  LOP3.LUT R27, R24, 0x64006400, RZ, 0xfc, !PT ;  /* 0x64006400181b7812 */ /* 0x000fe200078efcff */
[----:B------:R-:W-:-:S02]  /*1520*/  HADD2.F32 R14, -RZ, R14.H1_H1 ;  /* 0x3000000eff0e7230 */ /* 0x000fc40000004100 */
[C---:B------:R-:W-:Y:S01]  /*1530*/  FFMA.FTZ R21, R8.reuse, R21, R11 ;  /* 0x0000001508157223 */ /* 0x040fe2000001000b */
[-C--:B------:R-:W-:Y:S02]  /*1540*/  HFMA2 R11, R25, R0.reuse.H0_H0, -72, -72 ;  /* 0xd480d480190b7431 */ /* 0x080fe40000040000 */
[----:B------:R-:W-:Y:S01]  /*1550*/  FFMA.FTZ R20, R8, R17, R15 ;  /* 0x0000001108147223 */ /* 0x000fe2000001000f */
[----:B------:R-:W-:Y:S02]  /*1560*/  HADD2.F32 R15, -RZ, R10.H1_H1 ;  /* 0x3000000aff0f7230 */ /* 0x000fe40000004100 */
[----:B------:R-:W-:Y:S02]  /*1570*/  HFMA2 R8, R27, R0.H0_H0, -72, -72 ;  /* 0xd480d4801b087431 */ /* 0x000fe40000040000 */
[C---:B------:R-:W-:Y:S01]  /*1580*/  FFMA.FTZ R14, R16.reuse, R14, R21 ;  /* 0x0000000e100e7223 */ /* 0x040fe20000010015 */
[----:B------:R-:W-:Y:S02]  /*1590*/  HADD2.F32 R10, -RZ, R11.H0_H0 ;  /* 0x2000000bff0a7230 */ /* 0x000fe40000004100 */
[----:B------:R-:W-:Y:S01]  /*15a0*/  FFMA.FTZ R20, R16, R15, R20 ;  /* 0x0000000f10147223 */ /* 0x000fe20000010014 */
[----:B------:R-:W-:-:S02]  /*15b0*/  HADD2.F32 R15, -RZ, R8.H0_H0 ;  /* 0x20000008ff0f7230 */ /* 0x000fc40000004100 */
[----:B------:R-:W-:Y:S02]  /*15c0*/  HADD2.F32 R11, -RZ, R11.H1_H1 ;  /* 0x3000000bff0b7230 */ /* 0x000fe40000004100 */
[C---:B------:R-:W-:Y:S01]  /*15d0*/  FFMA.FTZ R10, R9.reuse, R10, R14 ;  /* 0x0000000a090a7223 */ /* 0x040fe2000001000e */
        /* <DEDUP_REMOVED lines=10> */
.L_x_3539:
[----:B------:R-:W-:Y:S02]  /*1680*/  MOV R9, UR9 ;  /* 0x0000000900097c02 */ /* 0x000fe40008000f00 */
[----:B------:R-:W-:-:S03]  /*1690*/  MOV R21, UR9 ;  /* 0x0000000900157c02 */ /* 0x000fc60008000f00 */
[----:B------:R-:W-:-:S04]  /*16a0*/  IMAD.WIDE R8, R9, 0x4, R18 ;  /* 0x0000000409087825 */ /* 0x000fc800078e0212 */
[----:B------:R-:W-:Y:S01]  /*16b0*/  IMAD.WIDE R20, R21, 0x4, R8 ;  /* 0x0000000415147825 */ /* 0x000fe200078e0208 */
[----:B------:R-:W-:Y:S06]  /*16c0*/  @!P0 BRA `(.L_x_3540) ;  /* 0x00000008002c8947 */ /* 0x000fec0003800000 */
[----:B------:R-:W2:Y:S04]  /*16d0*/  LDG.E.128.CONSTANT R8, desc[UR10][R8.64] ;  /* 0x0000000a08087981 */ /* 0x000ea8000c1e9d00 */
[----:B------:R-:W0:Y:S04]  /*16e0*/  LDS.64 R14, [UR4+0x10] ;  /* 0x00001004ff0e7984 */ /* 0x000e280008000a00 */
[----:B------:R-:W1:Y:S01]  /*16f0*/  LDS.64 R16, [UR4+0x18] ;  /* 0x00001804ff107984 */ /* 0x000e620008000a00 */
[C---:B--2---:R-:W-:Y:S02]  /*1700*/  LOP3.LUT R22, R8.reuse, 0xf000f, RZ, 0xc0, !PT ;  /* 0x000f000f08167812 */ /* 0x044fe400078ec0ff */
[----:B------:R-:W-:-:S02]  /*1710*/  LOP3.LUT R24, R8, 0xf000f0, RZ, 0xc0, !PT ;  /* 0x00f000f008187812 */ /* 0x000fc400078ec0ff */
[----:B------:R-:W-:Y:S02]  /*1720*/  LOP3.LUT R22, R22, 0x64006400, RZ, 0xfc, !PT ;  /* 0x6400640016167812 */ /* 0x000fe400078efcff */
[----:B------:R-:W-:-:S03]  /*1730*/  LOP3.LUT R25, R24, 0x64006400, RZ, 0xfc, !PT ;  /* 0x6400640018197812 */ /* 0x000fc600078efcff */
[----:B------:R-:W-:Y:S02]  /*1740*/  HADD2 R26, R22, -1032, -1032 ;  /* 0xe408e408161a7430 */ /* 0x000fe40000000000 */
[--C-:B0-----:R-:W-:Y:S02]  /*1750*/  HADD2.F32 R22, -RZ, R14.reuse.H0_H0 ;  /* 0x2000000eff167230 */ /* 0x101fe40000004100 */
[----:B------:R-:W-:Y:S02]  /*1760*/  HADD2.F32 R14, -RZ, R14.H1_H1 ;  /* 0x3000000eff0e7230 */ /* 0x000fe40000004100 */
[--C-:B------:R-:W-:Y:S02]  /*1770*/  HADD2.F32 R23, -RZ, R26.reuse.H0_H0 ;  /* 0x2000001aff177230 */ /* 0x100fe40000004100 */
[----:B------:R-:W-:-:S03]  /*1780*/  HADD2.F32 R27, -RZ, R26.H1_H1 ;  /* 0x3000001aff1b7230 */ /* 0x000fc60000004100 */
[----:B------:R-:W-:Y:S01]  /*1790*/  FFMA.FTZ R24, R23, R22, RZ ;  /* 0x0000001617187223 */ /* 0x000fe200000100ff */
[----:B------:R-:W-:-:S03]  /*17a0*/  HFMA2 R23, R25, R0.H0_H0, -72, -72 ;  /* 0xd480d48019177431 */ /* 0x000fc60000040000 */
[----:B------:R-:W-:Y:S01]  /*17b0*/  FFMA.FTZ R27, R27, R14, R24 ;  /* 0x0000000e1b1b7223 */ /* 0x000fe20000010018 */
[----:B------:R-:W-:Y:S01]  /*17c0*/  SHF.R.U32.HI R24, RZ, 0x8, R8 ;  /* 0x00000008ff187819 */ /* 0x000fe20000011608 */
[----:B------:R-:W-:Y:S02]  /*17d0*/  HADD2.F32 R8, -RZ, R15.H0_H0 ;  /* 0x2000000fff087230 */ /* 0x000fe40000004100 */
[----:B------:R-:W-:Y:S01]  /*17e0*/  HADD2.F32 R26, -RZ, R23.H0_H0 ;  /* 0x20000017ff1a7230 */ /* 0x000fe20000004100 */
[C---:B------:R-:W-:Y:S01]  /*17f0*/  LOP3.LUT R25, R24.reuse, 0xf000f, RZ, 0xc0, !PT ;  /* 0x000f000f18197812 */ /* 0x040fe200078ec0ff */
[----:B------:R-:W-:Y:S01]  /*1800*/  HADD2.F32 R15, -RZ, R15.H1_H1 ;  /* 0x3000000fff0f7230 */ /* 0x000fe20000004100 */
[----:B------:R-:W-:Y:S01]  /*1810*/  LOP3.LUT R24, R24, 0xf000f0, RZ, 0xc0, !PT ;  /* 0x00f000f018187812 */ /* 0x000fe200078ec0ff */
[----:B------:R-:W-:Y:S01]  /*1820*/  HADD2.F32 R23, -RZ, R23.H1_H1 ;  /* 0x30000017ff177230 */ /* 0x000fe20000004100 */
[----:B------:R-:W-:Y:S01]  /*1830*/  LOP3.LUT R25, R25, 0x64006400, RZ, 0xfc, !PT ;  /* 0x6400640019197812 */ /* 0x000fe200078efcff */
[----:B------:R-:W-:Y:S01]  /*1840*/  FFMA.FTZ R26, R26, R8, R27 ;  /* 0x000000081a1a7223 */ /* 0x000fe2000001001b */
[----:B------:R-:W-:-:S03]  /*1850*/  LOP3.LUT R29, R24, 0x64006400, RZ, 0xfc, !PT ;  /* 0x64006400181d7812 */ /* 0x000fc600078efcff */
[----:B------:R-:W-:Y:S02]  /*1860*/  HADD2 R25, R25, -1032, -1032 ;  /* 0xe408e40819197430 */ /* 0x000fe40000000000 */
[----:B------:R-:W-:Y:S01]  /*1870*/  FFMA.FTZ R26, R23, R15, R26 ;  /* 0x0000000f171a7223 */ /* 0x000fe2000001001a */
[--C-:B-1----:R-:W-:Y:S02]  /*1880*/  HADD2.F32 R23, -RZ, R16.reuse.H0_H0 ;  /* 0x20000010ff177230 */ /* 0x102fe40000004100 */
[----:B------:R-:W-:Y:S02]  /*1890*/  HADD2.F32 R16, -RZ, R16.H1_H1 ;  /* 0x30000010ff107230 */ /* 0x000fe40000004100 */
[--C-:B------:R-:W-:Y:S02]  /*18a0*/  HADD2.F32 R27, -RZ, R25.reuse.H0_H0 ;  /* 0x20000019ff1b7230 */ /* 0x100fe40000004100 */
[----:B------:R-:W-:Y:S02]  /*18b0*/  HADD2.F32 R24, -RZ, R25.H1_H1 ;  /* 0x30000019ff187230 */ /* 0x000fe40000004100 */
[----:B------:R-:W-:-:S02]  /*18c0*/  HADD2.F32 R25, -RZ, R17.H1_H1 ;  /* 0x30000011ff197230 */ /* 0x000fc40000004100 */
[----:B------:R-:W-:Y:S01]  /*18d0*/  FFMA.FTZ R27, R27, R23, R26 ;  /* 0x000000171b1b7223 */ /* 0x000fe2000001001a */
[----:B------:R-:W-:-:S03]  /*18e0*/  HFMA2 R26, R29, R0.H0_H0, -72, -72 ;  /* 0xd480d4801d1a7431 */ /* 0x000fc60000040000 */
[----:B------:R-:W-:Y:S01]  /*18f0*/  FFMA.FTZ R27, R24, R16, R27 ;  /* 0x00000010181b7223 */ /* 0x000fe2000001001b */
[----:B------:R-:W-:Y:S01]  /*1900*/  HADD2.F32 R24, -RZ, R17.H0_H0 ;  /* 0x20000011ff187230 */ /* 0x000fe20000004100 */
[----:B------:R-:W-:Y:S01]  /*1910*/  LOP3.LUT R17, R9, 0xf000f, RZ, 0xc0, !PT ;  /* 0x000f000f09117812 */ /* 0x000fe200078ec0ff */
[--C-:B------:R-:W-:Y:S02]  /*1920*/  HADD2.F32 R28, -RZ, R26.reuse.H0_H0 ;  /* 0x2000001aff1c7230 */ /* 0x100fe40000004100 */
[----:B------:R-:W-:Y:S01]  /*1930*/  HADD2.F32 R26, -RZ, R26.H1_H1 ;  /* 0x3000001aff1a7230 */ /* 0x000fe20000004100 */
[----:B------:R-:W-:Y:S02]  /*1940*/  LOP3.LUT R17, R17, 0x64006400, RZ, 0xfc, !PT ;  /* 0x6400640011117812 */ /* 0x000fe400078efcff */
[----:B------:R-:W-:-:S03]  /*1950*/  FFMA.FTZ R27, R28, R24, R27 ;  /* 0x000000181c1b7223 */ /* 0x000fc6000001001b */
[----:B------:R-:W-:Y:S02]  /*1960*/  HADD2 R28, R17, -1032, -1032 ;  /* 0xe408e408111c7430 */ /* 0x000fe40000000000 */
[----:B------:R-:W-:-:S03]  /*1970*/  FFMA.FTZ R26, R26, R25, R27 ;  /* 0x000000191a1a7223 */ /* 0x000fc6000001001b */
[--C-:B------:R-:W-:Y:S02]  /*1980*/  HADD2.F32 R27, -RZ, R28.reuse.H0_H0 ;  /* 0x2000001cff1b7230 */ /* 0x100fe40000004100 */
[----:B------:R-:W-:Y:S01]  /*1990*/  FMUL.FTZ R17, R5, R26 ;  /* 0x0000001a05117220 */ /* 0x000fe20000410000 */
[----:B------:R-:W-:Y:S01]  /*19a0*/  HADD2.F32 R29, -RZ, R28.H1_H1 ;  /* 0x3000001cff1d7230 */ /* 0x000fe20000004100 */
[----:B------:R-:W-:Y:S01]  /*19b0*/  LOP3.LUT R26, R9, 0xf000f0, RZ, 0xc0, !PT ;  /* 0x00f000f0091a7812 */ /* 0x000fe200078ec0ff */
[----:B------:R-:W-:Y:S01]  /*19c0*/  FFMA.FTZ R27, R22, R27, RZ ;  /* 0x0000001b161b7223 */ /* 0x000fe200000100ff */
[----:B------:R-:W-:Y:S02]  /*19d0*/  SHF.R.U32.HI R9, RZ, 0x8, R9 ;  /* 0x00000008ff097819 */ /* 0x000fe40000011609 */
[----:B------:R-:W-:Y:S01]  /*19e0*/  F2FP.F16.F32.PACK_AB R17, RZ, R17 ;  /* 0x00000011ff11723e */ /* 0x000fe200000000ff */
[----:B------:R-:W-:Y:S01]  /*19f0*/  FFMA.FTZ R27, R14, R29, R27 ;  /* 0x0000001d0e1b7223 */ /* 0x000fe2000001001b */
[----:B------:R-:W-:-:S05]  /*1a00*/  LOP3.LUT R29, R26, 0x64006400, RZ, 0xfc, !PT ;  /* 0x640064001a1d7812 */ /* 0x000fca00078efcff */
[----:B------:R-:W-:-:S05]  /*1a10*/  HFMA2 R29, R29, R0.H0_H0, -72, -72 ;  /* 0xd480d4801d1d7431 */ /* 0x000fca0000040000 */
[----:B------:R-:W-:-:S05]  /*1a20*/  HADD2.F32 R26, -RZ, R29.H0_H0 ;  /* 0x2000001dff1a7230 */ /* 0x000fca0000004100 */
[----:B------:R-:W-:Y:S01]  /*1a30*/  FFMA.FTZ R28, R8, R26, R27 ;  /* 0x0000001a081c7223 */ /* 0x000fe2000001001b */
[C---:B------:R-:W-:Y:S01]  /*1a40*/  LOP3.LUT R27, R9.reuse, 0xf000f, RZ, 0xc0, !PT ;  /* 0x000f000f091b7812 */ /* 0x040fe200078ec0ff */
[----:B------:R-:W-:Y:S01]  /*1a50*/  HADD2.F32 R26, -RZ, R29.H1_H1 ;  /* 0x3000001dff1a7230 */ /* 0x000fe20000004100 */
[----:B------:R-:W-:Y:S02]  /*1a60*/  LOP3.LUT R9, R9, 0xf000f0, RZ, 0xc0, !PT ;  /* 0x00f000f009097812 */ /* 0x000fe400078ec0ff */
[----:B------:R-:W-:Y:S02]  /*1a70*/  LOP3.LUT R27, R27, 0x64006400, RZ, 0xfc, !PT ;  /* 0x640064001b1b7812 */ /* 0x000fe400078efcff */
[----:B------:R-:W-:Y:S01]  /*1a80*/  LOP3.LUT R9, R9, 0x64006400, RZ, 0xfc, !PT ;  /* 0x6400640009097812 */ /* 0x000fe200078efcff */
[----:B------:R-:W-:Y:S02]  /*1a90*/  FFMA.FTZ R26, R15, R26, R28 ;  /* 0x0000001a0f1a7223 */ /* 0x000fe4000001001c */
[----:B------:R-:W-:-:S02]  /*1aa0*/  HADD2 R27, R27, -1032, -1032 ;  /* 0xe408e4081b1b7430 */ /* 0x000fc40000000000 */
[----:B------:R-:W-:-:S03]  /*1ab0*/  HFMA2 R9, R9, R0.H0_H0, -72, -72 ;  /* 0xd480d48009097431 */ /* 0x000fc60000040000 */
[--C-:B------:R-:W-:Y:S02]  /*1ac0*/  HADD2.F32 R28, -RZ, R27.reuse.H0_H0 ;  /* 0x2000001bff1c7230 */ /* 0x100fe40000004100 */
[----:B------:R-:W-:-:S03]  /*1ad0*/  HADD2.F32 R27, -RZ, R27.H1_H1 ;  /* 0x3000001bff1b7230 */ /* 0x000fc60000004100 */
[----:B------:R-:W-:Y:S01]  /*1ae0*/  FFMA.FTZ R29, R23, R28, R26 ;  /* 0x0000001c171d7223 */ /* 0x000fe2000001001a */
[--C-:B------:R-:W-:Y:S02]  /*1af0*/  HADD2.F32 R26, -RZ, R9.reuse.H0_H0 ;  /* 0x20000009ff1a7230 */ /* 0x100fe40000004100 */
[----:B------:R-:W-:Y:S02]  /*1b00*/  HADD2.F32 R9, -RZ, R9.H1_H1 ;  /* 0x30000009ff097230 */ /* 0x000fe40000004100 */
[----:B------:R-:W-:-:S04]  /*1b10*/  FFMA.FTZ R27, R16, R27, R29 ;  /* 0x0000001b101b7223 */ /* 0x000fc8000001001d */
[----:B------:R-:W-:Y:S01]  /*1b20*/  FFMA.FTZ R26, R24, R26, R27 ;  /* 0x0000001a181a7223 */ /* 0x000fe2000001001b */
[----:B------:R-:W-:-:S03]  /*1b30*/  LOP3.LUT R27, R10, 0xf000f, RZ, 0xc0, !PT ;  /* 0x000f000f0a1b7812 */ /* 0x000fc600078ec0ff */
[----:B------:R-:W-:Y:S01]  /*1b40*/  FFMA.FTZ R9, R25, R9, R26 ;  /* 0x0000000919097223 */ /* 0x000fe2000001001a */
[----:B------:R-:W-:Y:S02]  /*1b50*/  LOP3.LUT R27, R27, 0x64006400, RZ, 0xfc, !PT ;  /* 0x640064001b1b7812 */ /* 0x000fe400078efcff */
[----:B------:R-:W-:Y:S01]  /*1b60*/  LOP3.LUT R26, R11, 0xf000f, RZ, 0xc0, !PT ;  /* 0x000f000f0b1a7812 */ /* 0x000fe200078ec0ff */
[----:B------:R-:W-:Y:S02]  /*1b70*/  FMUL.FTZ R9, R6, R9 ;  /* 0x0000000906097220 */ /* 0x000fe40000410000 */
[----:B------:R-:W-:Y:S01]  /*1b80*/  HADD2 R28, R27, -1032, -1032 ;  /* 0xe408e4081b1c7430 */ /* 0x000fe20000000000 */
[----:B------:R-:W-:Y:S02]  /*1b90*/  LOP3.LUT R26, R26, 0x64006400, RZ, 0xfc, !PT ;  /* 0x640064001a1a7812 */ /* 0x000fe400078efcff */
[----:B------:R-:W-:Y:S02]  /*1ba0*/  F2FP.F16.F32.PACK_AB R9, RZ, R9 ;  /* 0x00000009ff09723e */ /* 0x000fe400000000ff */
[----:B------:R-:W-:-:S02]  /*1bb0*/  HADD2.F32 R27, -RZ, R28.H0_H0 ;  /* 0x2000001cff1b7230 */ /* 0x000fc40000004100 */
[----:B------:R-:W-:Y:S02]  /*1bc0*/  HADD2 R26, R26, -1032, -1032 ;  /* 0xe408e4081a1a7430 */ /* 0x000fe40000000000 */
[----:B------:R-:W-:Y:S01]  /*1bd0*/  HADD2.F32 R29, -RZ, R28.H1_H1 ;  /* 0x3000001cff1d7230 */ /* 0x000fe20000004100 */
[----:B------:R-:W-:Y:S01]  /*1be0*/  PRMT R17, R17, 0x5410, R9 ;  /* 0x0000541011117816 */ /* 0x000fe20000000009 */
[----:B------:R-:W-:-:S04]  /*1bf0*/  FFMA.FTZ R27, R22, R27, RZ ;  /* 0x0000001b161b7223 */ /* 0x000fc800000100ff */
[----:B------:R-:W-:Y:S01]  /*1c00*/  FFMA.FTZ R27, R14, R29, R27 ;  /* 0x0000001d0e1b7223 */ /* 0x000fe2000001001b */
[----:B------:R-:W-:Y:S01]  /*1c10*/  HADD2.F32 R29, -RZ, R26.H0_H0 ;  /* 0x2000001aff1d7230 */ /* 0x000fe20000004100 */
[----:B------:R-:W-:-:S04]  /*1c20*/  HFMA2.MMA R13, R17, 1, 1, R13 ;  /* 0x3c003c00110d7835 */ /* 0x000fc8000000000d */
[----:B------:R-:W-:Y:S01]  /*1c30*/  FFMA.FTZ R22, R22, R29, RZ ;  /* 0x0000001d16167223 */ /* 0x000fe200000100ff */
[----:B------:R-:W-:-:S05]  /*1c40*/  HADD2.F32 R29, -RZ, R26.H1_H1 ;  /* 0x3000001aff1d7230 */ /* 0x000fca0000004100 */
[----:B------:R-:W-:Y:S01]  /*1c50*/  FFMA.FTZ R29, R14, R29, R22 ;  /* 0x0000001d0e1d7223 */ /* 0x000fe20000010016 */
[----:B------:R-:W-:Y:S02]  /*1c60*/  LOP3.LUT R14, R10, 0xf000f0, RZ, 0xc0, !PT ;  /* 0x00f000f00a0e7812 */ /* 0x000fe400078ec0ff */
[----:B------:R-:W-:Y:S02]  /*1c70*/  LOP3.LUT R22, R11, 0xf000f0, RZ, 0xc0, !PT ;  /* 0x00f000f00b167812 */ /* 0x000fe400078ec0ff */
[----:B------:R-:W-:Y:S02]  /*1c80*/  LOP3.LUT R14, R14, 0x64006400, RZ, 0xfc, !PT ;  /* 0x640064000e0e7812 */ /* 0x000fe400078efcff */
[----:B------:R-:W-:Y:S02]  /*1c90*/  LOP3.LUT R22, R22, 0x64006400, RZ, 0xfc, !PT ;  /* 0x6400640016167812 */ /* 0x000fe400078efcff */
[----:B------:R-:W-:Y:S01]  /*1ca0*/  SHF.R.U32.HI R10, RZ, 0x8, R10 ;  /* 0x00000008ff0a7819 */ /* 0x000fe2000001160a */
[----:B------:R-:W-:-:S02]  /*1cb0*/  HFMA2 R14, R14, R0.H0_H0, -72, -72 ;  /* 0xd480d4800e0e7431 */ /* 0x000fc40000040000 */
[----:B------:R-:W-:-:S03]  /*1cc0*/  HFMA2 R22, R22, R0.H0_H0, -72, -72 ;  /* 0xd480d48016167431 */ /* 0x000fc60000040000 */
[----:B------:R-:W-:Y:S02]  /*1cd0*/  HADD2.F32 R26, -RZ, R14.H0_H0 ;  /* 0x2000000eff1a7230 */ /* 0x000fe40000004100 */
[----:B------:R-:W-:Y:S02]  /*1ce0*/  HADD2.F32 R28, -RZ, R22.H0_H0 ;  /* 0x20000016ff1c7230 */ /* 0x000fe40000004100 */
[----:B------:R-:W-:Y:S02]  /*1cf0*/  HADD2.F32 R14, -RZ, R14.H1_H1 ;  /* 0x3000000eff0e7230 */ /* 0x000fe40000004100 */
[C---:B------:R-:W-:Y:S01]  /*1d00*/  FFMA.FTZ R26, R8.reuse, R26, R27 ;  /* 0x0000001a081a7223 */ /* 0x040fe2000001001b */
[----:B------:R-:W-:Y:S02]  /*1d10*/  HADD2.F32 R27, -RZ, R22.H1_H1 ;  /* 0x30000016ff1b7230 */ /* 0x000fe40000004100 */
[----:B------:R-:W-:Y:S01]  /*1d20*/  FFMA.FTZ R8, R8, R28, R29 ;  /* 0x0000001c08087223 */ /* 0x000fe2000001001d */
[----:B------:R-:W-:Y:S01]  /*1d30*/  LOP3.LUT R22, R10, 0xf000f, RZ, 0xc0, !PT ;  /* 0x000f000f0a167812 */ /* 0x000fe200078ec0ff */
[----:B------:R-:W-:-:S02]  /*1d40*/  FFMA.FTZ R14, R15, R14, R26 ;  /* 0x0000000e0f0e7223 */ /* 0x000fc4000001001a */
[----:B------:R-:W-:Y:S01]  /*1d50*/  FFMA.FTZ R8, R15, R27, R8 ;  /* 0x0000001b0f087223 */ /* 0x000fe20000010008 */
[----:B------:R-:W-:Y:S02]  /*1d60*/  SHF.R.U32.HI R15, RZ, 0x8, R11 ;  /* 0x00000008ff0f7819 */ /* 0x000fe4000001160b */
[----:B------:R-:W-:Y:S02]  /*1d70*/  LOP3.LUT R11, R22, 0x64006400, RZ, 0xfc, !PT ;  /* 0x64006400160b7812 */ /* 0x000fe400078efcff */
[----:B------:R-:W-:-:S03]  /*1d80*/  LOP3.LUT R22, R15, 0xf000f, RZ, 0xc0, !PT ;  /* 0x000f000f0f167812 */ /* 0x000fc600078ec0ff */
[----:B------:R-:W-:Y:S01]  /*1d90*/  HADD2 R11, R11, -1032, -1032 ;  /* 0xe408e4080b0b7430 */ /* 0x000fe20000000000 */
[----:B------:R-:W-:Y:S02]  /*1da0*/  LOP3.LUT R26, R22, 0x64006400, RZ, 0xfc, !PT ;  /* 0x64006400161a7812 */ /* 0x000fe400078efcff */
[----:B------:R-:W-:Y:S02]  /*1db0*/  LOP3.LUT R22, R10, 0xf000f0, RZ, 0xc0, !PT ;  /* 0x00f000f00a167812 */ /* 0x000fe400078ec0ff */
[--C-:B------:R-:W-:Y:S02]  /*1dc0*/  HADD2.F32 R28, -RZ, R11.reuse.H0_H0 ;  /* 0x2000000bff1c7230 */ /* 0x100fe40000004100 */
[----:B------:R-:W-:Y:S01]  /*1dd0*/  HADD2 R10, R26, -1032, -1032 ;  /* 0xe408e4081a0a7430 */ /* 0x000fe20000000000 */
[----:B------:R-:W-:Y:S01]  /*1de0*/  LOP3.LUT R26, R15, 0xf000f0, RZ, 0xc0, !PT ;  /* 0x00f000f00f1a7812 */ /* 0x000fe200078ec0ff */
[----:B------:R-:W-:Y:S01]  /*1df0*/  HADD2.F32 R11, -RZ, R11.H1_H1 ;  /* 0x3000000bff0b7230 */ /* 0x000fe20000004100 */
[----:B------:R-:W-:Y:S01]  /*1e00*/  LOP3.LUT R27, R22, 0x64006400, RZ, 0xfc, !PT ;  /* 0x64006400161b7812 */ /* 0x000fe200078efcff */
[----:B------:R-:W-:Y:S01]  /*1e10*/  FFMA.FTZ R15, R23, R28, R14 ;  /* 0x0000001c170f7223 */ /* 0x000fe2000001000e */
[----:B------:R-:W-:Y:S01]  /*1e20*/  HADD2.F32 R22, -RZ, R10.H0_H0 ;  /* 0x2000000aff167230 */ /* 0x000fe20000004100 */
[----:B------:R-:W-:-:S02]  /*1e30*/  LOP3.LUT R29, R26, 0x64006400, RZ, 0xfc, !PT ;  /* 0x640064001a1d7812 */ /* 0x000fc400078efcff */
[-C--:B------:R-:W-:Y:S02]  /*1e40*/  HFMA2 R14, R27, R0.reuse.H0_H0, -72, -72 ;  /* 0xd480d4801b0e7431 */ /* 0x080fe40000040000 */
[----:B------:R-:W-:Y:S01]  /*1e50*/  FFMA.FTZ R11, R16, R11, R15 ;  /* 0x0000000b100b7223 */ /* 0x000fe2000001000f */
[----:B------:R-:W-:Y:S01]  /*1e60*/  FFMA.FTZ R22, R23, R22, R8 ;  /* 0x0000001617167223 */ /* 0x000fe20000010008 */
[----:B------:R-:W-:Y:S02]  /*1e70*/  HFMA2 R8, R29, R0.H0_H0, -72, -72 ;  /* 0xd480d4801d087431 */ /* 0x000fe40000040000 */
[----:B------:R-:W-:Y:S02]  /*1e80*/  HADD2.F32 R23, -RZ, R10.H1_H1 ;  /* 0x3000000aff177230 */ /* 0x000fe40000004100 */
[----:B------:R-:W-:Y:S02]  /*1e90*/  HADD2.F32 R10, -RZ, R14.H0_H0 ;  /* 0x2000000eff0a7230 */ /* 0x000fe40000004100 */
[----:B------:R-:W-:-:S02]  /*1ea0*/  HADD2.F32 R26, -RZ, R8.H0_H0 ;  /* 0x20000008ff1a7230 */ /* 0x000fc40000004100 */
[----:B------:R-:W-:Y:S01]  /*1eb0*/  FFMA.FTZ R23, R16, R23, R22 ;  /* 0x0000001710177223 */ /* 0x000fe20000010016 */
        /* <DEDUP_REMOVED lines=12> */
.L_x_3540:
[----:B------:R-:W-:Y:S05]  /*1f80*/  @!P0 BRA `(.L_x_3541) ;  /* 0x00000008002c8947 */ /* 0x000fea0003800000 */
        /* <DEDUP_REMOVED lines=139> */
.L_x_3541:
[----:B------:R-:W-:Y:S05]  /*2840*/  @!P0 BRA `(.L_x_3538) ;  /* 0x0000000800348947 */ /* 0x000fea0003800000 */
[----:B------:R-:W-:Y:S01]  /*2850*/  MOV R9, UR9 ;  /* 0x0000000900097c02 */ /* 0x000fe20008000f00 */
[----:B------:R-:W0:Y:S04]  /*2860*/  LDS.64 R14, [UR4+0x30] ;  /* 0x00003004ff0e7984 */ /* 0x000e280008000a00 */
[----:B------:R-:W-:-:S06]  /*2870*/  IMAD.WIDE R8, R9, 0x4, R20 ;  /* 0x0000000409087825 */ /* 0x000fcc00078e0214 */
[----:B------:R-:W2:Y:S01]  /*2880*/  LDG.E.128.CONSTANT R8, desc[UR10][R8.64] ;  /* 0x0000000a08087981 */ /* 0x000ea2000c1e9d00 */
[----:B0-----:R-:W-:Y:S01]  /*2890*/  HADD2.F32 R22, -RZ, R14.H1_H1 ;  /* 0x3000000eff167230 */ /* 0x001fe20000004100 */
[----:B--2---:R-:W-:Y:S02]  /*28a0*/  LOP3.LUT R17, R9, 0xf000f, RZ, 0xc0, !PT ;  /* 0x000f000f09117812 */ /* 0x004fe400078ec0ff */
[----:B------:R-:W-:Y:S02]  /*28b0*/  LOP3.LUT R16, R8, 0xf000f, RZ, 0xc0, !PT ;  /* 0x000f000f08107812 */ /* 0x000fe400078ec0ff */
[----:B------:R-:W-:Y:S02]  /*28c0*/  LOP3.LUT R17, R17, 0x64006400, RZ, 0xfc, !PT ;  /* 0x6400640011117812 */ /* 0x000fe400078efcff */
[----:B------:R-:W-:-:S03]  /*28d0*/  LOP3.LUT R16, R16, 0x64006400, RZ, 0xfc, !PT ;  /* 0x6400640010107812 */ /* 0x000fc600078efcff */
[----:B------:R-:W-:Y:S02]  /*28e0*/  HADD2 R20, R17, -1032, -1032 ;  /* 0xe408e40811147430 */ /* 0x000fe40000000000 */
[----:B------:R-:W-:-:S03]  /*28f0*/  HADD2 R16, R16, -1032, -1032 ;  /* 0xe408e40810107430 */ /* 0x000fc60000000000 */
[--C-:B------:R-:W-:Y:S02]  /*2900*/  HADD2.F32 R17, -RZ, R20.reuse.H0_H0 ;  /* 0x20000014ff117230 */ /* 0x100fe40000004100 */
[----:B------:R-:W-:Y:S02]  /*2910*/  HADD2.F32 R23, -RZ, R20.H1_H1 ;  /* 0x30000014ff177230 */ /* 0x000fe40000004100 */
[----:B------:R-:W-:Y:S01]  /*2920*/  HADD2.F32 R20, -RZ, R14.H0_H0 ;  /* 0x2000000eff147230 */ /* 0x000fe20000004100 */
[----:B------:R-:W-:Y:S01]  /*2930*/  LOP3.LUT R14, R9, 0xf000f0, RZ, 0xc0, !PT ;  /* 0x00f000f0090e7812 */ /* 0x000fe200078ec0ff */
[--C-:B------:R-:W-:Y:S01]  /*2940*/  HADD2.F32 R21, -RZ, R16.reuse.H0_H0 ;  /* 0x20000010ff157230 */ /* 0x100fe20000004100 */
[----:B------:R-:W-:Y:S01]  /*2950*/  SHF.R.U32.HI R9, RZ, 0x8, R9 ;  /* 0x00000008ff097819 */ /* 0x000fe20000011609 */
[----:B------:R-:W-:Y:S02]  /*2960*/  HADD2.F32 R25, -RZ, R16.H1_H1 ;  /* 0x30000010ff197230 */ /* 0x000fe40000004100 */
[----:B------:R-:W-:Y:S01]  /*2970*/  FFMA.FTZ R29, R20, R17, RZ ;  /* 0x00000011141d7223 */ /* 0x000fe200000100ff */
[----:B------:R-:W-:Y:S01]  /*2980*/  LOP3.LUT R27, R14, 0x64006400, RZ, 0xfc, !PT ;  /* 0x640064000e1b7812 */ /* 0x000fe200078efcff */
[----:B------:R-:W0:Y:S01]  /*2990*/  LDS.64 R16, [UR4+0x38] ;  /* 0x00003804ff107984 */ /* 0x000e220008000a00 */
[----:B------:R-:W-:Y:S01]  /*29a0*/  LOP3.LUT R14, R8, 0xf000f0, RZ, 0xc0, !PT ;  /* 0x00f000f0080e7812 */ /* 0x000fe200078ec0ff */
[----:B------:R-:W-:Y:S01]  /*29b0*/  FFMA.FTZ R24, R21, R20, RZ ;  /* 0x0000001415187223 */ /* 0x000fe200000100ff */
[----:B------:R-:W-:-:S02]  /*29c0*/  FFMA.FTZ R21, R22, R23, R29 ;  /* 0x0000001716157223 */ /* 0x000fc4000001001d */
[----:B------:R-:W-:Y:S01]  /*29d0*/  LOP3.LUT R23, R14, 0x64006400, RZ, 0xfc, !PT ;  /* 0x640064000e177812 */ /* 0x000fe200078efcff */
[----:B------:R-:W-:Y:S01]  /*29e0*/  FFMA.FTZ R25, R25, R22, R24 ;  /* 0x0000001619197223 */ /* 0x000fe20000010018 */
[-C--:B------:R-:W-:Y:S02]  /*29f0*/  HFMA2 R24, R27, R0.reuse.H0_H0, -72, -72 ;  /* 0xd480d4801b187431 */ /* 0x080fe40000040000 */
[--C-:B------:R-:W-:Y:S02]  /*2a00*/  HADD2.F32 R14, -RZ, R15.reuse.H0_H0 ;  /* 0x2000000fff0e7230 */ /* 0x100fe40000004100 */
[----:B------:R-:W-:Y:S02]  /*2a10*/  HFMA2 R23, R23, R0.H0_H0, -72, -72 ;  /* 0xd480d48017177431 */ /* 0x000fe40000040000 */
[----:B------:R-:W-:Y:S02]  /*2a20*/  HADD2.F32 R15, -RZ, R15.H1_H1 ;  /* 0x3000000fff0f7230 */ /* 0x000fe40000004100 */
[----:B------:R-:W-:-:S02]  /*2a30*/  HADD2.F32 R26, -RZ, R24.H0_H0 ;  /* 0x20000018ff1a7230 */ /* 0x000fc40000004100 */
[--C-:B------:R-:W-:Y:S02]  /*2a40*/  HADD2.F32 R28, -RZ, R23.reuse.H0_H0 ;  /* 0x20000017ff1c7230 */ /* 0x100fe40000004100 */
[----:B------:R-:W-:Y:S02]  /*2a50*/  HADD2.F32 R24, -RZ, R24.H1_H1 ;  /* 0x30000018ff187230 */ /* 0x000fe40000004100 */
[----:B------:R-:W-:Y:S01]  /*2a60*/  FFMA.FTZ R26, R14, R26, R21 ;  /* 0x0000001a0e1a7223 */ /* 0x000fe20000010015 */
[----:B------:R-:W-:Y:S01]  /*2a70*/  SHF.R.U32.HI R21, RZ, 0x8, R8 ;  /* 0x00000008ff157819 */ /* 0x000fe20000011608 */
[----:B------:R-:W-:Y:S02]  /*2a80*/  HADD2.F32 R27, -RZ, R23.H1_H1 ;  /* 0x30000017ff1b7230 */ /* 0x000fe40000004100 */
[----:B------:R-:W-:Y:S01]  /*2a90*/  FFMA.FTZ R8, R28, R14, R25 ;  /* 0x0000000e1c087223 */ /* 0x000fe20000010019 */
[----:B------:R-:W-:Y:S01]  /*2aa0*/  FFMA.FTZ R25, R15, R24, R26 ;  /* 0x000000180f197223 */ /* 0x000fe2000001001a */
[----:B------:R-:W-:-:S02]  /*2ab0*/  LOP3.LUT R24, R21, 0xf000f, RZ, 0xc0, !PT ;  /* 0x000f000f15187812 */ /* 0x000fc400078ec0ff */
[----:B------:R-:W-:Y:S01]  /*2ac0*/  FFMA.FTZ R27, R27, R15, R8 ;  /* 0x0000000f1b1b7223 */ /* 0x000fe20000010008 */
        /* <DEDUP_REMOVED lines=8> */
[--C-:B------:R-:W-:Y:S02]  /*2b50*/  HADD2.F32 R26, -RZ, R23.reuse.H0_H0 ;  /* 0x20000017ff1a7230 */ /* 0x100fe40000004100 */
[----:B------:R-:W-:Y:S02]  /*2b60*/  HADD2.F32 R28, -RZ, R23.H1_H1 ;  /* 0x30000017ff1c7230 */ /* 0x000fe40000004100 */
[----:B0-----:R-:W-:Y:S02]  /*2b70*/  HADD2.F32 R8, -RZ, R16.H0_H0 ;  /* 0x20000010ff087230 */ /* 0x001fe40000004100 */
[----:B------:R-:W-:Y:S02]  /*2b80*/  HADD2.F32 R23, -RZ, R24.H0_H0 ;  /* 0x20000018ff177230 */ /* 0x000fe40000004100 */
[----:B------:R-:W-:Y:S02]  /*2b90*/  HADD2.F32 R16, -RZ, R16.H1_H1 ;  /* 0x30000010ff107230 */ /* 0x000fe40000004100 */
[----:B------:R-:W-:Y:S01]  /*2ba0*/  FFMA.FTZ R27, R26, R8, R27 ;  /* 0x000000081a1b7223 */ /* 0x000fe2000001001b */
[----:B------:R-:W-:Y:S01]  /*2bb0*/  FFMA.FTZ R25, R8, R23, R25 ;  /* 0x0000001708197223 */ /* 0x000fe20000010019 */
[----:B------:R-:W-:-:S02]  /*2bc0*/  HADD2.F32 R23, -RZ, R24.H1_H1 ;  /* 0x30000018ff177230 */ /* 0x000fc40000004100 */
[----:B------:R-:W-:-:S03]  /*2bd0*/  FFMA.FTZ R28, R28, R16, R27 ;  /* 0x000000101c1c7223 */ /* 0x000fc6000001001b */
[----:B------:R-:W-:Y:S01]  /*2be0*/  FFMA.FTZ R26, R16, R23, R25 ;  /* 0x00000017101a7223 */ /* 0x000fe20000010019 */
[----:B------:R-:W-:Y:S02]  /*2bf0*/  LOP3.LUT R23, R10, 0xf000f, RZ, 0xc0, !PT ;  /* 0x000f000f0a177812 */ /* 0x000fe400078ec0ff */
[----:B------:R-:W-:Y:S01]  /*2c00*/  LOP3.LUT R25, R9, 0x64006400, RZ, 0xfc, !PT ;  /* 0x6400640009197812 */ /* 0x000fe200078efcff */
[--C-:B------:R-:W-:Y:S01]  /*2c10*/  HADD2.F32 R9, -RZ, R17.reuse.H0_H0 ;  /* 0x20000011ff097230 */ /* 0x100fe20000004100 */
[----:B------:R-:W-:Y:S01]  /*2c20*/  LOP3.LUT R24, R23, 0x64006400, RZ, 0xfc, !PT ;  /* 0x6400640017187812 */ /* 0x000fe200078efcff */
[----:B------:R-:W-:Y:S02]  /*2c30*/  HFMA2 R23, R21, R0.H0_H0, -72, -72 ;  /* 0xd480d48015177431 */ /* 0x000fe40000040000 */
[----:B------:R-:W-:Y:S02]  /*2c40*/  HADD2.F32 R17, -RZ, R17.H1_H1 ;  /* 0x30000011ff117230 */ /* 0x000fe40000004100 */
[----:B------:R-:W-:-:S02]  /*2c50*/  HADD2 R21, R24, -1032, -1032 ;  /* 0xe408e40818157430 */ /* 0x000fc40000000000 */
[----:B------:R-:W-:Y:S02]  /*2c60*/  HADD2.F32 R27, -RZ, R23.H0_H0 ;  /* 0x20000017ff1b7230 */ /* 0x000fe40000004100 */
[----:B------:R-:W-:Y:S02]  /*2c70*/  HFMA2 R24, R25, R0.H0_H0, -72, -72 ;  /* 0xd480d48019187431 */ /* 0x000fe40000040000 */
[--C-:B------:R-:W-:Y:S02]  /*2c80*/  HADD2.F32 R25, -RZ, R21.reuse.H0_H0 ;  /* 0x20000015ff197230 */ /* 0x100fe40000004100 */
[----:B------:R-:W-:Y:S01]  /*2c90*/  FFMA.FTZ R28, R27, R9, R28 ;  /* 0x000000091b1c7223 */ /* 0x000fe2000001001c */
[----:B------:R-:W-:Y:S02]  /*2ca0*/  HADD2.F32 R21, -RZ, R21.H1_H1 ;  /* 0x30000015ff157230 */ /* 0x000fe40000004100 */
[--C-:B------:R-:W-:Y:S02]  /*2cb0*/  HADD2.F32 R27, -RZ, R24.reuse.H0_H0 ;  /* 0x20000018ff1b7230 */ /* 0x100fe40000004100 */
[----:B------:R-:W-:Y:S01]  /*2cc0*/  FFMA.FTZ R25, R20, R25, RZ ;  /* 0x0000001914197223 */ /* 0x000fe200000100ff */
[----:B------:R-:W-:-:S03]  /*2cd0*/  HADD2.F32 R24, -RZ, R24.H1_H1 ;  /* 0x30000018ff187230 */ /* 0x000fc60000004100 */
[----:B------:R-:W-:Y:S01]  /*2ce0*/  FFMA.FTZ R21, R22, R21, R25 ;  /* 0x0000001516157223 */ /* 0x000fe20000010019 */
[----:B------:R-:W-:Y:S01]  /*2cf0*/  LOP3.LUT R25, R11, 0xf000f, RZ, 0xc0, !PT ;  /* 0x000f000f0b197812 */ /* 0x000fe200078ec0ff */
[----:B------:R-:W-:Y:S01]  /*2d00*/  FFMA.FTZ R26, R9, R27, R26 ;  /* 0x0000001b091a7223 */ /* 0x000fe2000001001a */
[----:B------:R-:W-:Y:S02]  /*2d10*/  HADD2.F32 R27, -RZ, R23.H1_H1 ;  /* 0x30000017ff1b7230 */ /* 0x000fe40000004100 */
[----:B------:R-:W-:-:S03]  /*2d20*/  LOP3.LUT R25, R25, 0x64006400, RZ, 0xfc, !PT ;  /* 0x6400640019197812 */ /* 0x000fc600078efcff */
[----:B------:R-:W-:Y:S02]  /*2d30*/  FFMA.FTZ R28, R27, R17, R28 ;  /* 0x000000111b1c7223 */ /* 0x000fe4000001001c */
[----:B------:R-:W-:-:S05]  /*2d40*/  HADD2 R23, R25, -1032, -1032 ;  /* 0xe408e40819177430 */ /* 0x000fca0000000000 */
[--C-:B------:R-:W-:Y:S02]  /*2d50*/  HADD2.F32 R25, -RZ, R23.reuse.H0_H0 ;  /* 0x20000017ff197230 */ /* 0x100fe40000004100 */
[----:B------:R-:W-:-:S03]  /*2d60*/  HADD2.F32 R23, -RZ, R23.H1_H1 ;  /* 0x30000017ff177230 */ /* 0x000fc60000004100 */
[----:B------:R-:W-:Y:S01]  /*2d70*/  FFMA.FTZ R25, R20, R25, RZ ;  /* 0x0000001914197223 */ /* 0x000fe200000100ff */
[----:B------:R-:W-:Y:S02]  /*2d80*/  LOP3.LUT R20, R10, 0xf000f0, RZ, 0xc0, !PT ;  /* 0x00f000f00a147812 */ /* 0x000fe400078ec0ff */
[----:B------:R-:W-:Y:S01]  /*2d90*/  SHF.R.U32.HI R10, RZ, 0x8, R10 ;  /* 0x00000008ff0a7819 */ /* 0x000fe2000001160a */
[----:B------:R-:W-:Y:S01]  /*2da0*/  FFMA.FTZ R25, R22, R23, R25 ;  /* 0x0000001716197223 */ /* 0x000fe20000010019 */
[----:B------:R-:W-:Y:S01]  /*2db0*/  LOP3.LUT R27, R20, 0x64006400, RZ, 0xfc, !PT ;  /* 0x64006400141b7812 */ /* 0x000fe200078efcff */
[----:B------:R-:W-:Y:S01]  /*2dc0*/  FFMA.FTZ R23, R17, R24, R26 ;  /* 0x0000001811177223 */ /* 0x000fe2000001001a */
[----:B------:R-:W-:Y:S01]  /*2dd0*/  LOP3.LUT R20, R11, 0xf000f0, RZ, 0xc0, !PT ;  /* 0x00f000f00b147812 */ /* 0x000fe200078ec0ff */
[----:B------:R-:W-:Y:S01]  /*2de0*/  FMUL.FTZ R22, R5, R28 ;  /* 0x0000001c05167220 */ /* 0x000fe20000410000 */
[----:B------:R-:W-:Y:S01]  /*2df0*/  SHF.R.U32.HI R11, RZ, 0x8, R11 ;  /* 0x00000008ff0b7819 */ /* 0x000fe2000001160b */
[----:B------:R-:W-:Y:S01]  /*2e00*/  HFMA2 R26, R27, R0.H0_H0, -72, -72 ;  /* 0xd480d4801b1a7431 */ /* 0x000fe20000040000 */
[----:B------:R-:W-:Y:S01]  /*2e10*/  LOP3.LUT R27, R20, 0x64006400, RZ, 0xfc, !PT ;  /* 0x64006400141b7812 */ /* 0x000fe200078efcff */
[----:B------:R-:W-:Y:S01]  /*2e20*/  FMUL.FTZ R23, R6, R23 ;  /* 0x0000001706177220 */ /* 0x000fe20000410000 */
[----:B------:R-:W-:-:S02]  /*2e30*/  F2FP.F16.F32.PACK_AB R22, RZ, R22 ;  /* 0x00000016ff16723e */ /* 0x000fc400000000ff */
[----:B------:R-:W-:Y:S02]  /*2e40*/  HADD2.F32 R24, -RZ, R26.H0_H0 ;  /* 0x2000001aff187230 */ /* 0x000fe40000004100 */
[----:B------:R-:W-:Y:S01]  /*2e50*/  HFMA2 R20, R27, R0.H0_H0, -72, -72 ;  /* 0xd480d4801b147431 */ /* 0x000fe20000040000 */
[----:B------:R-:W-:Y:S02]  /*2e60*/  LOP3.LUT R27, R10, 0xf000f0, RZ, 0xc0, !PT ;  /* 0x00f000f00a1b7812 */ /* 0x000fe400078ec0ff */
[----:B------:R-:W-:Y:S01]  /*2e70*/  F2FP.F16.F32.PACK_AB R23, RZ, R23 ;  /* 0x00000017ff17723e */ /* 0x000fe200000000ff */
[----:B------:R-:W-:Y:S01]  /*2e80*/  FFMA.FTZ R24, R14, R24, R21 ;  /* 0x000000180e187223 */ /* 0x000fe20000010015 */
[--C-:B------:R-:W-:Y:S02]  /*2e90*/  HADD2.F32 R21, -RZ, R20.reuse.H0_H0 ;  /* 0x20000014ff157230 */ /* 0x100fe40000004100 */
[----:B------:R-:W-:Y:S01]  /*2ea0*/  HADD2.F32 R20, -RZ, R20.H1_H1 ;  /* 0x30000014ff147230 */ /* 0x000fe20000004100 */
[----:B------:R-:W-:-:S02]  /*2eb0*/  PRMT R22, R22, 0x5410, R23 ;  /* 0x0000541016167816 */ /* 0x000fc40000000017 */
[----:B------:R-:W-:Y:S01]  /*2ec0*/  FFMA.FTZ R14, R14, R21, R25 ;  /* 0x000000150e0e7223 */ /* 0x000fe20000010019 */
[----:B------:R-:W-:Y:S01]  /*2ed0*/  HADD2.F32 R25, -RZ, R26.H1_H1 ;  /* 0x3000001aff197230 */ /* 0x000fe20000004100 */
[----:B------:R-:W-:Y:S02]  /*2ee0*/  LOP3.LUT R21, R10, 0xf000f, RZ, 0xc0, !PT ;  /* 0x000f000f0a157812 */ /* 0x000fe400078ec0ff */
[----:B------:R-:W-:Y:S01]  /*2ef0*/  LOP3.LUT R26, R11, 0xf000f, RZ, 0xc0, !PT ;  /* 0x000f000f0b1a7812 */ /* 0x000fe200078ec0ff */
[----:B------:R-:W-:Y:S01]  /*2f00*/  HFMA2.MMA R13, R22, 1, 1, R13 ;  /* 0x3c003c00160d7835 */ /* 0x000fe2000000000d */
[----:B------:R-:W-:Y:S01]  /*2f10*/  LOP3.LUT R21, R21, 0x64006400, RZ, 0xfc, !PT ;  /* 0x6400640015157812 */ /* 0x000fe200078efcff */
[----:B------:R-:W-:Y:S01]  /*2f20*/  FFMA.FTZ R25, R15, R25, R24 ;  /* 0x000000190f197223 */ /* 0x000fe20000010018 */
[----:B------:R-:W-:-:S03]  /*2f30*/  LOP3.LUT R26, R26, 0x64006400, RZ, 0xfc, !PT ;  /* 0x640064001a1a7812 */ /* 0x000fc600078efcff */
[----:B------:R-:W-:Y:S02]  /*2f40*/  HADD2 R21, R21, -1032, -1032 ;  /* 0xe408e40815157430 */ /* 0x000fe40000000000 */
[----:B------:R-:W-:Y:S01]  /*2f50*/  HADD2 R10, R26, -1032, -1032 ;  /* 0xe408e4081a0a7430 */ /* 0x000fe20000000000 */
[----:B------:R-:W-:Y:S02]  /*2f60*/  LOP3.LUT R26, R11, 0xf000f0, RZ, 0xc0, !PT ;  /* 0x00f000f00b1a7812 */ /* 0x000fe400078ec0ff */
[----:B------:R-:W-:Y:S01]  /*2f70*/  LOP3.LUT R11, R27, 0x64006400, RZ, 0xfc, !PT ;  /* 0x640064001b0b7812 */ /* 0x000fe200078efcff */
[----:B------:R-:W-:Y:S01]  /*2f80*/  FFMA.FTZ R27, R15, R20, R14 ;  /* 0x000000140f1b7223 */ /* 0x000fe2000001000e */
[----:B------:R-:W-:Y:S01]  /*2f90*/  HADD2.F32 R24, -RZ, R21.H0_H0 ;  /* 0x20000015ff187230 */ /* 0x000fe20000004100 */
[----:B------:R-:W-:Y:S01]  /*2fa0*/  LOP3.LUT R15, R26, 0x64006400, RZ, 0xfc, !PT ;  /* 0x640064001a0f7812 */ /* 0x000fe200078efcff */
[----:B------:R-:W-:Y:S02]  /*2fb0*/  HADD2.F32 R14, -RZ, R10.H0_H0 ;  /* 0x2000000aff0e7230 */ /* 0x000fe40000004100 */
[----:B------:R-:W-:-:S02]  /*2fc0*/  HFMA2 R11, R11, R0.H0_H0, -72, -72 ;  /* 0xd480d4800b0b7431 */ /* 0x000fc40000040000 */
[----:B------:R-:W-:Y:S02]  /*2fd0*/  HADD2.F32 R21, -RZ, R21.H1_H1 ;  /* 0x30000015ff157230 */ /* 0x000fe40000004100 */
[C---:B------:R-:W-:Y:S01]  /*2fe0*/  FFMA.FTZ R25, R8.reuse, R24, R25 ;  /* 0x0000001808197223 */ /* 0x040fe20000010019 */
        /* <DEDUP_REMOVED lines=19> */
.L_x_3538:
[----:B------:R-:W-:Y:S01]  /*3120*/  UIADD3 UR8, UR8, 0x20, URZ ;  /* 0x0000002008087890 */ /* 0x000fe2000fffe03f */
[----:B------:R-:W-:Y:S01]  /*3130*/  MOV R9, UR9 ;  /* 0x0000000900097c02 */ /* 0x000fe20008000f00 */
[----:B------:R-:W-:Y:S02]  /*3140*/  UIADD3 UR4, UR4, 0x40, URZ ;  /* 0x0000004004047890 */ /* 0x000fe4000fffe03f */
[----:B------:R-:W-:Y:S01]  /*3150*/  UISETP.GE.AND UP0, UPT, UR8, UR7, UPT ;  /* 0x000000070800728c */ /* 0x000fe2000bf06270 */
[----:B------:R-:W-:Y:S02]  /*3160*/  LEA R18, P0, R9, R18, 0x4 ;  /* 0x0000001209127211 */ /* 0x000fe400078020ff */
[----:B------:R-:W-:Y:S02]  /*3170*/  ISETP.GT.AND P3, PT, R3, UR8, PT ;  /* 0x0000000803007c0c */ /* 0x000fe4000bf64270 */
[----:B------:R-:W-:Y:S02]  /*3180*/  IADD3.X R19, R19, UR5, RZ, P0, !PT ;  /* 0x0000000513137c10 */ /* 0x000fe400087fe4ff */
[----:B------:R-:W-:-:S13]  /*3190*/  PLOP3.LUT P1, PT, PT, PT, UP0, 0x80, 0x0 ;  /* 0x000000000000781c */ /* 0x000fda0003f2f008 */
[----:B------:R-:W-:Y:S05]  /*31a0*/  @!P1 BRA P3, `(.L_x_3542) ;  /* 0xffffffd800f09947 */ /* 0x000fea000183ffff */
.L_x_3537:
        /* <DEDUP_REMOVED lines=19> */
.L_x_3546:
[----:B------:R-:W0:Y:S02]  /*32e0*/  LDS R4, [R2] ;  /* 0x0000000002047984 */ /* 0x000e240000000800 */
[----:B0-----:R-:W-:-:S10]  /*32f0*/  HFMA2.MMA R5, R4, 1, 1, R13 ;  /* 0x3c003c0004057835 */ /* 0x001fd4000000000d */
[----:B------:R-:W0:Y:S02]  /*3300*/  ATOMS.CAST.SPIN R5, [R2], R4, R5 ;  /* 0x000000040205738d */ /* 0x000e240001800005 */
[----:B0-----:R-:W-:-:S13]  /*3310*/  ISETP.EQ.U32.AND P0, PT, R5, 0x1, PT ;  /* 0x000000010500780c */ /* 0x001fda0003f02070 */
[----:B------:R-:W-:Y:S05]  /*3320*/  @!P0 BRA `(.L_x_3546) ;  /* 0xfffffffc00ec8947 */ /* 0x000fea000383ffff */
[----:B------:R-:W-:Y:S05]  /*3330*/  BRA `(.L_x_3544) ;  /* 0x00000000000c7947 */ /* 0x000fea0003800000 */
.L_x_3545:
[----:B------:R-:W2:Y:S02]  /*3340*/  LD.E R0, desc[UR10][R6.64] ;  /* 0x0000000a06007980 */ /* 0x000ea4000c101900 */
[----:B--2---:R-:W-:-:S05]  /*3350*/  IADD3 R3, R13, R0, RZ ;  /* 0x000000000d037210 */ /* 0x004fca0007ffe0ff */
[----:B------:R0:W-:Y:S02]  /*3360*/  ST.E desc[UR10][R6.64], R3 ;  /* 0x0000000306007985 */ /* 0x0001e4000c10190a */
.L_x_3544:
[----:B------:R-:W-:Y:S05]  /*3370*/  BSYNC B0 ;  /* 0x0000000000007941 */ /* 0x000fea0003800000 */
.L_x_3543:
[----:B------:R1:W-:Y:S02]  /*3380*/  ATOM.E.ADD.F16x2.RN.STRONG.GPU P0, RZ, desc[UR10][R6.64+0x4], R9 ;  /* 0x0000040906ff79a2 */ /* 0x0003e4000810e1ca */
[----:B-1----:R-:W-:Y:S05]  /*3390*/  @P0 EXIT ;  /* 0x000000000000094d */ /* 0x002fea0003800000 */
[----:B------:R-:W1:Y:S02]  /*33a0*/  QSPC.E.S P0, RZ, [R6+0x4] ;  /* 0x0000040006ff73aa */ /* 0x000e640000000500 */
[----:B-1----:R-:W-:Y:S05]  /*33b0*/  @!P0 BRA `(.L_x_3547) ;  /* 0x0000000000208947 */ /* 0x002fea0003800000 */
[----:B------:R-:W-:-:S04]  /*33c0*/  MOV R2, R6 ;  /* 0x0000000600027202 */ /* 0x000fc80000000f00 */
[----:B------:R-:W-:-:S07]  /*33d0*/  MOV R2, R2 ;  /* 0x0000000200027202 */ /* 0x000fce0000000f00 */
.L_x_3548:
[----:B------:R-:W1:Y:S02]  /*33e0*/  LDS R4, [R2+0x4] ;  /* 0x0000040002047984 */ /* 0x000e640000000800 */
[----:B-1----:R-:W-:-:S06]  /*33f0*/  HADD2 R5, R4, R9 ;  /* 0x0000000904057230 */ /* 0x002fcc0000000000 */
[----:B------:R-:W1:Y:S02]  /*3400*/  ATOMS.CAST.SPIN R5, [R2+0x4], R4, R5 ;  /* 0x000004040205738d */ /* 0x000e640001800005 */
[----:B-1----:R-:W-:-:S13]  /*3410*/  ISETP.EQ.U32.AND P0, PT, R5, 0x1, PT ;  /* 0x000000010500780c */ /* 0x002fda0003f02070 */
[----:B------:R-:W-:Y:S05]  /*3420*/  @!P0 BRA `(.L_x_3548) ;  /* 0xfffffffc00ec8947 */ /* 0x000fea000383ffff */
[----:B------:R-:W-:Y:S05]  /*3430*/  EXIT ;  /* 0x000000000000794d */ /* 0x000fea0003800000 */
.L_x_3547:
[----:B------:R-:W0:Y:S02]  /*3440*/  LD.E R0, desc[UR10][R6.64+0x4] ;  /* 0x0000040a06007980 */ /* 0x000e24000c101900 */
[----:B0-----:R-:W-:-:S05]  /*3450*/  IADD3 R3, R9, R0, RZ ;  /* 0x0000000009037210 */ /* 0x001fca0007ffe0ff */
[----:B------:R-:W-:Y:S01]  /*3460*/  ST.E desc[UR10][R6.64+0x4], R3 ;  /* 0x0000040306007985 */ /* 0x000fe2000c10190a */
[----:B------:R-:W-:Y:S05]  /*3470*/  EXIT ;  /* 0x000000000000794d */ /* 0x000fea0003800000 */
.L_x_3549:
        /* <DEDUP_REMOVED lines=16> */
.L_x_3734:


//--------------------- .text._Z23gemm_half_q_half_kernelILi1ELi12ELb1ELb1ELi32EEvPK6__halfPKjS4_S2_PS0_iiiiPKtS7_iiiiiibS2_i --------------------------
	.section	.text._Z23gemm_half_q_half_kernelILi1ELi12ELb1ELb1ELi32EEvPK6__halfPKjS4_S2_PS0_iiiiPKtS7_iiiiiibS2_i,"ax",@progbits
	.align	128
        .global         _Z23gemm_half_q_half_kernelILi1ELi12ELb1ELb1ELi32EEvPK6__halfPKjS4_S2_PS0_iiiiPKtS7_iiiiiibS2_i
        .type           _Z23gemm_half_q_half_kernelILi1ELi12ELb1ELb1ELi32EEvPK6__halfPKjS4_S2_PS0_iiiiPKtS7_iiiiiibS2_i,@function
        .size           _Z23gemm_half_q_half_kernelILi1ELi12ELb1ELb1ELi32EEvPK6__halfPKjS4_S2_PS0_iiiiPKtS7_iiiiiibS2_i,(.L_x_3735 - _Z23gemm_half_q_half_kernelILi1ELi12ELb1ELb1ELi32EEvPK6__halfPKjS4_S2_PS0_iiiiPKtS7_iiiiiibS2_i)
        .other          _Z23gemm_half_q_half_kernelILi1ELi12ELb1ELb1ELi32EEvPK6__halfPKjS4_S2_PS0_iiiiPKtS7_iiiiiibS2_i,@"STO_CUDA_ENTRY STV_DEFAULT"
_Z23gemm_half_q_half_kernelILi1ELi12ELb1ELb1ELi32EEvPK6__halfPKjS4_S2_PS0_iiiiPKtS7_iiiiiibS2_i:
.text._Z23gemm_half_q_half_kernelILi1ELi12ELb1ELb1ELi32EEvPK6__halfPKjS4_S2_PS0_iiiiPKtS7_iiiiiibS2_i:
        /* <DEDUP_REMOVED lines=48> */
.L_x_3551:
[----:B------:R-:W-:Y:S05]  /*0300*/  BSYNC B0 ;  /* 0x0000000000007941 */ /* 0x000fea0003800000 */
.L_x_3550:
[----:B------:R-:W-:Y:S01]  /*0310*/  ULDC UR4, c[0x0][0x23c] ;  /* 0x00008f0000047ab9 */ /* 0x000fe20000000800 */
[----:B0-----:R-:W-:Y:S02]  /*0320*/  SHF.L.U32 R0, R10, 0x2, RZ ;  /* 0x000000020a007819 */ /* 0x001fe400000006ff */
[----:B------:R-:W-:-:S04]  /*0330*/  MOV R13, UR4 ;  /* 0x00000004000d7c02 */ /* 0x000fc80008000f00 */
[----:B------:R-:W-:-:S13]  /*0340*/  ISETP.GE.AND P1, PT, R0, R13, PT ;  /* 0x0000000d0000720c */ /* 0x000fda0003f26270 */
[----:B------:R-:W-:Y:S05]  /*0350*/  @P1 EXIT ;  /* 0x000000000000194d */ /* 0x000fea0003800000 */
[----:B------:R-:W0:Y:S08]  /*0360*/  LDC.U8 R4, c[0x0][0x270] ;  /* 0x00009c00ff047b82 */ /* 0x000e300000000000 */
[----:B------:R-:W1:Y:S01]  /*0370*/  LDC R11, c[0x0][0x264] ;  /* 0x00009900ff0b7b82 */ /* 0x000e620000000800 */
[----:B0-----:R-:W-:-:S04]  /*0380*/  PRMT R4, R4, 0x8880, RZ ;  /* 0x0000888004047816 */ /* 0x001fc800000000ff */
[----:B------:R-:W-:-:S04]  /*0390*/  ISETP.NE.AND P1, PT, R4, RZ, PT ;  /* 0x000000ff0400720c */ /* 0x000fc80003f25270 */
[----:B------:R-:W-:-:S04]  /*03a0*/  ISETP.NE.OR P1, PT, R17, RZ, !P1 ;  /* 0x000000ff1100720c */ /* 0x000fc80004f25670 */
[----:B------:R-:W-:Y:S02]  /*03b0*/  ISETP.LT.OR P2, PT, R3, 0x1, P1 ;  /* 0x000000010300780c */ /* 0x000fe40000f41670 */
[----:B------:R-:W0:Y:S01]  /*03c0*/  LDC R3, c[0x0][0x25c] ;  /* 0x00009700ff037b82 */ /* 0x000e220000000800 */
[----:B------:R-:W-:-:S10]  /*03d0*/  ISETP.GE.AND P1, PT, R2, R21, PT ;  /* 0x000000150200720c */ /* 0x000fd40003f26270 */
[----:B------:R-:W2:Y:S01]  /*03e0*/  @!P2 LDC.64 R4, c[0x0][0x230] ;  /* 0x00008c00ff04ab82 */ /* 0x000ea20000000a00 */
[----:B------:R-:W-:-:S04]  /*03f0*/  @!P2 IMAD R7, R13, UR8, R0 ;  /* 0x000000080d07ac24 */ /* 0x000fc8000f8e0200 */
[----:B--2---:R-:W-:-:S05]  /*0400*/  @!P2 IMAD.WIDE R4, R7, 0x2, R4 ;  /* 0x000000020704a825 */ /* 0x004fca00078e0204 */
[----:B------:R2:W-:Y:S01]  /*0410*/  @!P2 STG.E.64 desc[UR6][R4.64], RZ ;  /* 0x000000ff0400a986 */ /* 0x0005e2000c101b06 */
[----:B------:R-:W-:Y:S06]  /*0420*/  BAR.SYNC.DEFER_BLOCKING 0x0 ;  /* 0x0000000000007b1d */ /* 0x000fec0000010000 */
[----:B01----:R-:W-:Y:S05]  /*0430*/  @P1 BRA `(.L_x_3552) ;  /* 0x0000000000d41947 */ /* 0x003fea0003800000 */
[----:B--2---:R-:W0:Y:S01]  /*0440*/  LDC.64 R4, c[0x0][0x248] ;  /* 0x00009200ff047b82 */ /* 0x004e220000000a00 */
        /* <DEDUP_REMOVED lines=12> */
.L_x_3553:
        /* <DEDUP_REMOVED lines=40> */
.L_x_3552:
[----:B------:R-:W-:Y:S01]  /*0790*/  ULDC UR4, c[0x0][0x258] ;  /* 0x0000960000047ab9 */ /* 0x000fe20000000800 */
[C---:B------:R-:W-:Y:S02]  /*07a0*/  ISETP.GT.AND P3, PT, R2.reuse, R3, PT ;  /* 0x000000030200720c */ /* 0x040fe40003f64270 */
[----:B--2---:R-:W-:Y:S02]  /*07b0*/  CS2R R4, SRZ ;  /* 0x0000000000047805 */ /* 0x004fe4000001ff00 */
        /* <DEDUP_REMOVED lines=9> */
.L_x_3554:
        /* <DEDUP_REMOVED lines=8> */
.L_x_3555:
[----:B------:R-:W-:Y:S01]  /*08d0*/  ULDC UR5, c[0x0][0x260] ;  /* 0x0000980000057ab9 */ /* 0x000fe20000000800 */
[----:B------:R-:W-:Y:S01]  /*08e0*/  HFMA2.MMA R3, -RZ, RZ, 0, 0 ;  /* 0x00000000ff037435 */ /* 0x000fe200000001ff */
[C---:B------:R-:W-:Y:S02]  /*08f0*/  ISETP.GT.AND P2, PT, R2.reuse, UR5, PT ;  /* 0x0000000502007c0c */ /* 0x040fe4000bf44270 */
[----:B------:R-:W-:Y:S02]  /*0900*/  ISETP.GT.AND P3, PT, R2, R11, PT ;  /* 0x0000000b0200720c */ /* 0x000fe40003f64270 */
        /* <DEDUP_REMOVED lines=9> */
.L_x_3556:
        /* <DEDUP_REMOVED lines=8> */
.L_x_3557:
        /* <DEDUP_REMOVED lines=11> */
.L_x_3558:
[C---:B------:R-:W-:Y:S01]  /*0ad0*/  VIMNMX R8, R2.reuse, UR4, PT ;  /* 0x0000000402087c48 */ /* 0x040fe2000bfe0100 */
[----:B------:R-:W0:Y:S01]  /*0ae0*/  S2UR UR5, SR_CgaCtaId ;  /* 0x00000000000579c3 */ /* 0x000e220000008800 */
[----:B------:R-:W-:Y:S01]  /*0af0*/  ISETP.GE.OR P1, PT, R2, R11, P1 ;  /* 0x0000000b0200720c */ /* 0x000fe20000f26670 */
        /* <DEDUP_REMOVED lines=8> */
[----:B------:R-:W-:-:S04]  /*0b80*/  IADD3 R4, R7, R5, R4 ;  /* 0x0000000507047210 */ /* 0x000fc80007ffe004 */
[----:B------:R-:W-:Y:S01]  /*0b90*/  IADD3 R4, R6, R4, R3 ;  /* 0x0000000406047210 */ /* 0x000fe20007ffe003 */
[----:B0-----:R-:W-:-:S04]  /*0ba0*/  ULEA UR4, UR5, UR4, 0x18 ;  /* 0x0000000405047291 */ /* 0x001fc8000f8ec03f */
        /* <DEDUP_REMOVED lines=8> */
[----:B------:R-:W-:Y:S01]  /*0c30*/  HADD2.F32 R18, -RZ, R22.H0_H0 ;  /* 0x20000016ff127230 */ /* 0x000fe20000004100 */
[----:B------:R-:W-:Y:S01]  /*0c40*/  PRMT R26, RZ, 0x5410, RZ ;  /* 0x00005410ff1a7816 */ /* 0x000fe200000000ff */
[----:B------:R-:W-:Y:S01]  /*0c50*/  HADD2.F32 R19, -RZ, R23.H0_H0 ;  /* 0x20000017ff137230 */ /* 0x000fe20000004100 */
[----:B------:R-:W-:Y:S01]  /*0c60*/  PRMT R27, RZ, 0x5410, RZ ;  /* 0x00005410ff1b7816 */ /* 0x000fe200000000ff */
[----:B------:R-:W-:Y:S01]  /*0c70*/  HADD2.F32 R28, -RZ, R24.H0_H0 ;  /* 0x20000018ff1c7230 */ /* 0x000fe20000004100 */
[----:B------:R-:W-:Y:S01]  /*0c80*/  SHF.L.U64.HI R31, R13, 0x4, R0 ;  /* 0x000000040d1f7819 */ /* 0x000fe20000010200 */
[----:B------:R-:W-:Y:S01]  /*0c90*/  HADD2.F32 R29, -RZ, R25.H0_H0 ;  /* 0x20000019ff1d7230 */ /* 0x000fe20000004100 */
[----:B------:R-:W-:-:S06]  /*0ca0*/  ULDC UR5, c[0x0][0x264] ;  /* 0x0000990000057ab9 */ /* 0x000fcc0000000800 */
.L_x_3564:
        /* <DEDUP_REMOVED lines=10> */
[----:B0-----:R-:W-:Y:S01]  /*0d50*/  HADD2.F32 R43, -RZ, R14.H1_H1 ;  /* 0x3000000eff2b7230 */ /* 0x001fe20000004100 */
[----:B--2---:R-:W-:Y:S02]  /*0d60*/  LOP3.LUT R0, R4, 0xf000f, RZ, 0xc0, !PT ;  /* 0x000f000f04007812 */ /* 0x004fe400078ec0ff */
[C---:B------:R-:W-:Y:S02]  /*0d70*/  LOP3.LUT R3, R5.reuse, 0xf000f, RZ, 0xc0, !PT ;  /* 0x000f000f05037812 */ /* 0x040fe400078ec0ff */
[----:B------:R-:W-:-:S02]  /*0d80*/  LOP3.LUT R32, R5, 0xf000f0, RZ, 0xc0, !PT ;  /* 0x00f000f005207812 */ /* 0x000fc400078ec0ff */
[----:B------:R-:W-:Y:S02]  /*0d90*/  SHF.R.U32.HI R34, RZ, 0x8, R5 ;  /* 0x00000008ff227819 */ /* 0x000fe40000011605 */
[----:B------:R-:W-:Y:S02]  /*0da0*/  LOP3.LUT R5, R6, 0xf000f, RZ, 0xc0, !PT ;  /* 0x000f000f06057812 */ /* 0x000fe400078ec0ff */
[----:B------:R-:W-:Y:S02]  /*0db0*/  LOP3.LUT R0, R0, 0x64006400, RZ, 0xfc, !PT ;  /* 0x6400640000007812 */ /* 0x000fe400078efcff */
[----:B------:R-:W-:Y:S02]  /*0dc0*/  LOP3.LUT R41, R5, 0x64006400, RZ, 0xfc, !PT ;  /* 0x6400640005297812 */ /* 0x000fe400078efcff */
[----:B------:R-:W-:Y:S01]  /*0dd0*/  LOP3.LUT R3, R3, 0x64006400, RZ, 0xfc, !PT ;  /* 0x6400640003037812 */ /* 0x000fe200078efcff */
[----:B------:R-:W-:Y:S01]  /*0de0*/  HADD2 R0, R0, -1032, -1032 ;  /* 0xe408e40800007430 */ /* 0x000fe20000000000 */
[----:B------:R-:W-:Y:S01]  /*0df0*/  LOP3.LUT R35, R6, 0xf000f0, RZ, 0xc0, !PT ;  /* 0x00f000f006237812 */ /* 0x000fe200078ec0ff */
[----:B------:R-:W-:Y:S01]  /*0e00*/  HADD2 R41, R41, -1032, -1032 ;  /* 0xe408e40829297430 */ /* 0x000fe20000000000 */
[----:B------:R-:W-:Y:S01]  /*0e10*/  SHF.R.U32.HI R36, RZ, 0x8, R6 ;  /* 0x00000008ff247819 */ /* 0x000fe20000011606 */
[----:B------:R-:W-:Y:S01]  /*0e20*/  HADD2 R39, R3, -1032, -1032 ;  /* 0xe408e40803277430 */ /* 0x000fe20000000000 */
[C---:B------:R-:W-:Y:S01]  /*0e30*/  LOP3.LUT R6, R7.reuse, 0xf000f, RZ, 0xc0, !PT ;  /* 0x000f000f07067812 */ /* 0x040fe200078ec0ff */
[--C-:B------:R-:W-:Y:S01]  /*0e40*/  HADD2.F32 R5, -RZ, R0.reuse.H0_H0 ;  /* 0x20000000ff057230 */ /* 0x100fe20000004100 */
[----:B------:R-:W-:Y:S01]  /*0e50*/  LOP3.LUT R37, R7, 0xf000f0, RZ, 0xc0, !PT ;  /* 0x00f000f007257812 */ /* 0x000fe200078ec0ff */
[----:B------:R-:W-:Y:S01]  /*0e60*/  HADD2.F32 R42, -RZ, R0.H1_H1 ;  /* 0x30000000ff2a7230 */ /* 0x000fe20000004100 */
[----:B------:R-:W-:Y:S01]  /*0e70*/  LOP3.LUT R6, R6, 0x64006400, RZ, 0xfc, !PT ;  /* 0x6400640006067812 */ /* 0x000fe200078efcff */
[----:B------:R-:W-:Y:S01]  /*0e80*/  HADD2.F32 R0, -RZ, R14.H0_H0 ;  /* 0x2000000eff007230 */ /* 0x000fe20000004100 */
[----:B------:R-:W-:Y:S01]  /*0e90*/  SHF.R.U32.HI R38, RZ, 0x8, R7 ;  /* 0x00000008ff267819 */ /* 0x000fe20000011607 */
[----:B------:R-:W-:Y:S01]  /*0ea0*/  HADD2.F32 R33, -RZ, R41.H0_H0 ;  /* 0x20000029ff217230 */ /* 0x000fe20000004100 */
[----:B------:R-:W-:Y:S01]  /*0eb0*/  LOP3.LUT R30, R4, 0xf000f0, RZ, 0xc0, !PT ;  /* 0x00f000f0041e7812 */ /* 0x000fe200078ec0ff */
[----:B------:R-:W-:-:S02]  /*0ec0*/  HADD2.F32 R45, -RZ, R39.H0_H0 ;  /* 0x20000027ff2d7230 */ /* 0x000fc40000004100 */
[----:B------:R-:W-:Y:S02]  /*0ed0*/  HADD2 R40, R6, -1032, -1032 ;  /* 0xe408e40806287430 */ /* 0x000fe40000000000 */
[----:B------:R-:W-:Y:S01]  /*0ee0*/  FFMA.FTZ R5, R5, R0, RZ ;  /* 0x0000000005057223 */ /* 0x000fe200000100ff */
[----:B------:R-:W-:Y:S01]  /*0ef0*/  FFMA.FTZ R44, R0, R33, RZ ;  /* 0x00000021002c7223 */ /* 0x000fe200000100ff */
[----:B------:R-:W0:Y:S01]  /*0f00*/  LDS.64 R6, [UR4+0x8] ;  /* 0x00000804ff067984 */ /* 0x000e220008000a00 */
[----:B------:R-:W-:Y:S01]  /*0f10*/  HADD2.F32 R39, -RZ, R39.H1_H1 ;  /* 0x30000027ff277230 */ /* 0x000fe20000004100 */
[----:B------:R-:W-:Y:S01]  /*0f20*/  LOP3.LUT R33, R32, 0x64006400, RZ, 0xfc, !PT ;  /* 0x6400640020217812 */ /* 0x000fe200078efcff */
[----:B------:R-:W-:Y:S01]  /*0f30*/  FFMA.FTZ R14, R0, R45, RZ ;  /* 0x0000002d000e7223 */ /* 0x000fe200000100ff */
[----:B------:R-:W-:Y:S02]  /*0f40*/  HADD2.F32 R3, -RZ, R40.H0_H0 ;  /* 0x20000028ff037230 */ /* 0x000fe40000004100 */
[----:B------:R-:W-:Y:S01]  /*0f50*/  FFMA.FTZ R42, R42, R43, R5 ;  /* 0x0000002b2a2a7223 */ /* 0x000fe20000010005 */
[----:B------:R-:W-:Y:S01]  /*0f60*/  LOP3.LUT R5, R30, 0x64006400, RZ, 0xfc, !PT ;  /* 0x640064001e057812 */ /* 0x000fe200078efcff */
[----:B------:R-:W-:Y:S01]  /*0f70*/  FFMA.FTZ R14, R43, R39, R14 ;  /* 0x000000272b0e7223 */ /* 0x000fe2000001000e */
[----:B------:R-:W-:Y:S01]  /*0f80*/  LOP3.LUT R35, R35, 0x64006400, RZ, 0xfc, !PT ;  /* 0x6400640023237812 */ /* 0x000fe200078efcff */
[----:B------:R-:W-:Y:S01]  /*0f90*/  HFMA2 R33, R33, R12.H0_H0, -72, -72 ;  /* 0xd480d48021217431 */ /* 0x000fe2000004000c */
[----:B------:R-:W-:Y:S01]  /*0fa0*/  LOP3.LUT R39, R37, 0x64006400, RZ, 0xfc, !PT ;  /* 0x6400640025277812 */ /* 0x000fe200078efcff */
[----:B------:R-:W-:Y:S01]  /*0fb0*/  FFMA.FTZ R0, R0, R3, RZ ;  /* 0x0000000300007223 */ /* 0x000fe200000100ff */
[----:B------:R-:W-:-:S02]  /*0fc0*/  HADD2.F32 R41, -RZ, R41.H1_H1 ;  /* 0x30000029ff297230 */ /* 0x000fc40000004100 */
[-C--:B------:R-:W-:Y:S02]  /*0fd0*/  HFMA2 R5, R5, R12.reuse.H0_H0, -72, -72 ;  /* 0xd480d48005057431 */ /* 0x080fe4000004000c */
[----:B------:R-:W-:Y:S02]  /*0fe0*/  HADD2.F32 R3, -RZ, R15.H0_H0 ;  /* 0x2000000fff037230 */ /* 0x000fe40000004100 */
[-C--:B------:R-:W-:Y:S02]  /*0ff0*/  HFMA2 R35, R35, R12.reuse.H0_H0, -72, -72 ;  /* 0xd480d48023237431 */ /* 0x080fe4000004000c */
[----:B------:R-:W-:Y:S02]  /*1000*/  HADD2.F32 R32, -RZ, R33.H0_H0 ;  /* 0x20000021ff207230 */ /* 0x000fe40000004100 */
[----:B------:R-:W-:Y:S02]  /*1010*/  HFMA2 R30, R39, R12.H0_H0, -72, -72 ;  /* 0xd480d480271e7431 */ /* 0x000fe4000004000c */
        /* <DEDUP_REMOVED lines=12> */
[----:B------:R-:W-:Y:S01]  /*10e0*/  HADD2.F32 R33, -RZ, R33.H1_H1 ;  /* 0x30000021ff217230 */ /* 0x000fe20000004100 */
[----:B------:R-:W-:Y:S01]  /*10f0*/  SHF.R.U32.HI R4, RZ, 0x8, R4 ;  /* 0x00000008ff047819 */ /* 0x000fe20000011604 */
[----:B------:R-:W-:Y:S02]  /*1100*/  HADD2.F32 R35, -RZ, R35.H1_H1 ;  /* 0x30000023ff237230 */ /* 0x000fe40000004100 */
[----:B------:R-:W-:Y:S01]  /*1110*/  FFMA.FTZ R5, R5, R15, R42 ;  /* 0x0000000f05057223 */ /* 0x000fe2000001002a */
        /* <DEDUP_REMOVED lines=12> */
[----:B------:R-:W-:Y:S01]  /*11e0*/  HADD2.F32 R0, -RZ, R7.H0_H0 ;  /* 0x20000007ff007230 */ /* 0x000fe20000004100 */
        /* <DEDUP_REMOVED lines=8> */
[----:B------:R-:W-:Y:S01]  /*1270*/  HADD2.F32 R39, -RZ, R32.H0_H0 ;  /* 0x20000020ff277230 */ /* 0x000fe20000004100 */
[----:B------:R-:W-:Y:S01]  /*1280*/  LOP3.LUT R36, R36, 0xf000f0, RZ, 0xc0, !PT ;  /* 0x00f000f024247812 */ /* 0x000fe200078ec0ff */
[----:B------:R-:W-:Y:S01]  /*1290*/  HADD2.F32 R42, -RZ, R35.H0_H0 ;  /* 0x20000023ff2a7230 */ /* 0x000fe20000004100 */
[----:B------:R-:W-:Y:S01]  /*12a0*/  LOP3.LUT R38, R38, 0xf000f0, RZ, 0xc0, !PT ;  /* 0x00f000f026267812 */ /* 0x000fe200078ec0ff */
        /* <DEDUP_REMOVED lines=8> */
[----:B------:R-:W-:Y:S01]  /*1330*/  LOP3.LUT R33, R4, 0x64006400, RZ, 0xfc, !PT ;  /* 0x6400640004217812 */ /* 0x000fe200078efcff */
[----:B------:R-:W-:Y:S01]  /*1340*/  FFMA.FTZ R5, R41, R6, R42 ;  /* 0x0000000629057223 */ /* 0x000fe2000001002a */
[----:B------:R-:W-:Y:S01]  /*1350*/  LOP3.LUT R37, R34, 0x64006400, RZ, 0xfc, !PT ;  /* 0x6400640022257812 */ /* 0x000fe200078efcff */
[----:B------:R-:W-:Y:S01]  /*1360*/  FFMA.FTZ R35, R6, R14, R35 ;  /* 0x0000000e06237223 */ /* 0x000fe20000010023 */
[----:B------:R-:W-:-:S02]  /*1370*/  HADD2.F32 R32, -RZ, R32.H1_H1 ;  /* 0x30000020ff207230 */ /* 0x000fc40000004100 */
[-C--:B------:R-:W-:Y:S01]  /*1380*/  HFMA2 R30, R33, R12.reuse.H0_H0, -72, -72 ;  /* 0xd480d480211e7431 */ /* 0x080fe2000004000c */
[----:B------:R-:W-:Y:S01]  /*1390*/  LOP3.LUT R41, R36, 0x64006400, RZ, 0xfc, !PT ;  /* 0x6400640024297812 */ /* 0x000fe200078efcff */
[-C--:B------:R-:W-:Y:S01]  /*13a0*/  HFMA2 R14, R37, R12.reuse.H0_H0, -72, -72 ;  /* 0xd480d480250e7431 */ /* 0x080fe2000004000c */
[----:B------:R-:W-:Y:S01]  /*13b0*/  LOP3.LUT R33, R38, 0x64006400, RZ, 0xfc, !PT ;  /* 0x6400640026217812 */ /* 0x000fe200078efcff */
[----:B------:R-:W-:Y:S02]  /*13c0*/  HADD2.F32 R36, -RZ, R3.H1_H1 ;  /* 0x30000003ff247230 */ /* 0x000fe40000004100 */
[----:B------:R-:W-:Y:S01]  /*13d0*/  FFMA.FTZ R39, R6, R32, R39 ;  /* 0x0000002006277223 */ /* 0x000fe20000010027 */
[-C--:B------:R-:W-:Y:S02]  /*13e0*/  HFMA2 R4, R41, R12.reuse.H0_H0, -72, -72 ;  /* 0xd480d48029047431 */ /* 0x080fe4000004000c */
[----:B------:R-:W-:Y:S02]  /*13f0*/  HADD2.F32 R3, -RZ, R14.H0_H0 ;  /* 0x2000000eff037230 */ /* 0x000fe40000004100 */
[----:B------:R-:W-:-:S02]  /*1400*/  HFMA2 R33, R33, R12.H0_H0, -72, -72 ;  /* 0xd480d48021217431 */ /* 0x000fc4000004000c */
[----:B------:R-:W-:Y:S02]  /*1410*/  HADD2.F32 R32, -RZ, R30.H0_H0 ;  /* 0x2000001eff207230 */ /* 0x000fe40000004100 */
        /* <DEDUP_REMOVED lines=28> */
.L_x_3561:
[----:B------:R-:W-:Y:S05]  /*15e0*/  @!P1 BRA `(.L_x_3562) ;  /* 0x00000008002c9947 */ /* 0x000fea0003800000 */
[----:B------:R-:W2:Y:S04]  /*15f0*/  LDG.E.128.CONSTANT R4, desc[UR6][R16.64] ;  /* 0x0000000610047981 */ /* 0x000ea8000c1e9d00 */
[----:B------:R-:W0:Y:S02]  /*1600*/  LDS.64 R14, [UR4+0x10] ;  /* 0x00001004ff0e7984 */ /* 0x000e240008000a00 */
[----:B0-----:R-:W-:Y:S02]  /*1610*/  HADD2.F32 R36, -RZ, R15.H0_H0 ;  /* 0x2000000fff247230 */ /* 0x001fe40000004100 */
[--C-:B------:R-:W-:Y:S02]  /*1620*/  HADD2.F32 R0, -RZ, R14.reuse.H0_H0 ;  /* 0x2000000eff007230 */ /* 0x100fe40000004100 */
[----:B------:R-:W-:Y:S01]  /*1630*/  HADD2.F32 R14, -RZ, R14.H1_H1 ;  /* 0x3000000eff0e7230 */ /* 0x000fe20000004100 */
        /* <DEDUP_REMOVED lines=17> */
[----:B------:R-:W-:-:S02]  /*1750*/  HADD2 R38, R38, -1032, -1032 ;  /* 0xe408e40826267430 */ /* 0x000fc40000000000 */
[----:B------:R-:W-:Y:S01]  /*1760*/  HADD2.F32 R37, -RZ, R15.H1_H1 ;  /* 0x3000000fff257230 */ /* 0x000fe20000004100 */
[----:B------:R-:W-:Y:S01]  /*1770*/  LOP3.LUT R35, R6, 0xf000f0, RZ, 0xc0, !PT ;  /* 0x00f000f006237812 */ /* 0x000fe200078ec0ff */
[----:B------:R-:W-:Y:S01]  /*1780*/  HADD2.F32 R7, -RZ, R42.H0_H0 ;  /* 0x2000002aff077230 */ /* 0x000fe20000004100 */
[----:B------:R-:W0:Y:S01]  /*1790*/  LDS.64 R4, [UR4+0x18] ;  /* 0x00001804ff047984 */ /* 0x000e220008000a00 */
[----:B------:R-:W-:Y:S01]  /*17a0*/  HADD2.F32 R39, -RZ, R40.H0_H0 ;  /* 0x20000028ff277230 */ /* 0x000fe20000004100 */
[----:B------:R-:W-:Y:S01]  /*17b0*/  LOP3.LUT R33, R33, 0x64006400, RZ, 0xfc, !PT ;  /* 0x6400640021217812 */ /* 0x000fe200078efcff */
[----:B------:R-:W-:Y:S01]  /*17c0*/  HADD2.F32 R15, -RZ, R41.H0_H0 ;  /* 0x20000029ff0f7230 */ /* 0x000fe20000004100 */
[----:B------:R-:W-:Y:S01]  /*17d0*/  LOP3.LUT R35, R35, 0x64006400, RZ, 0xfc, !PT ;  /* 0x6400640023237812 */ /* 0x000fe200078efcff */
[----:B------:R-:W-:Y:S02]  /*17e0*/  HADD2.F32 R3, -RZ, R38.H0_H0 ;  /* 0x20000026ff037230 */ /* 0x000fe40000004100 */
[----:B------:R-:W-:Y:S01]  /*17f0*/  FFMA.FTZ R39, R0, R39, RZ ;  /* 0x0000002700277223 */ /* 0x000fe200000100ff */
[----:B------:R-:W-:-:S02]  /*1800*/  HADD2.F32 R43, -RZ, R42.H1_H1 ;  /* 0x3000002aff2b7230 */ /* 0x000fc40000004100 */
[----:B------:R-:W-:Y:S01]  /*1810*/  FFMA.FTZ R42, R7, R0, RZ ;  /* 0x00000000072a7223 */ /* 0x000fe200000100ff */
[C---:B------:R-:W-:Y:S01]  /*1820*/  FFMA.FTZ R15, R0.reuse, R15, RZ ;  /* 0x0000000f000f7223 */ /* 0x040fe200000100ff */
[----:B------:R-:W-:Y:S01]  /*1830*/  FFMA.FTZ R3, R0, R3, RZ ;  /* 0x0000000300037223 */ /* 0x000fe200000100ff */
[----:B------:R-:W-:Y:S01]  /*1840*/  HADD2.F32 R0, -RZ, R41.H1_H1 ;  /* 0x30000029ff007230 */ /* 0x000fe20000004100 */
[----:B------:R-:W-:Y:S01]  /*1850*/  LOP3.LUT R41, R30, 0x64006400, RZ, 0xfc, !PT ;  /* 0x640064001e297812 */ /* 0x000fe200078efcff */
[----:B------:R-:W-:Y:S01]  /*1860*/  HADD2.F32 R40, -RZ, R40.H1_H1 ;  /* 0x30000028ff287230 */ /* 0x000fe20000004100 */
[----:B------:R-:W-:Y:S01]  /*1870*/  LOP3.LUT R17, R17, 0x64006400, RZ, 0xfc, !PT ;  /* 0x6400640011117812 */ /* 0x000fe200078efcff */
[----:B------:R-:W-:Y:S01]  /*1880*/  FFMA.FTZ R7, R43, R14, R42 ;  /* 0x0000000e2b077223 */ /* 0x000fe2000001002a */
[----:B------:R-:W-:Y:S01]  /*1890*/  FFMA.FTZ R15, R14, R0, R15 ;  /* 0x000000000e0f7223 */ /* 0x000fe2000001000f */
[----:B------:R-:W-:Y:S02]  /*18a0*/  HFMA2 R30, R41, R12.H0_H0, -72, -72 ;  /* 0xd480d480291e7431 */ /* 0x000fe4000004000c */
[----:B------:R-:W-:-:S02]  /*18b0*/  HADD2.F32 R41, -RZ, R38.H1_H1 ;  /* 0x30000026ff297230 */ /* 0x000fc40000004100 */
[-C--:B------:R-:W-:Y:S02]  /*18c0*/  HFMA2 R0, R33, R12.reuse.H0_H0, -72, -72 ;  /* 0xd480d48021007431 */ /* 0x080fe4000004000c */
[C---:B------:R-:W-:Y:S01]  /*18d0*/  FFMA.FTZ R39, R14.reuse, R40, R39 ;  /* 0x000000280e277223 */ /* 0x040fe20000010027 */
[-C--:B------:R-:W-:Y:S02]  /*18e0*/  HFMA2 R33, R35, R12.reuse.H0_H0, -72, -72 ;  /* 0xd480d48023217431 */ /* 0x080fe4000004000c */
[----:B------:R-:W-:Y:S02]  /*18f0*/  HADD2.F32 R38, -RZ, R30.H0_H0 ;  /* 0x2000001eff267230 */ /* 0x000fe40000004100 */
[----:B------:R-:W-:Y:S02]  /*1900*/  HFMA2 R17, R17, R12.H0_H0, -72, -72 ;  /* 0xd480d48011117431 */ /* 0x000fe4000004000c */
        /* <DEDUP_REMOVED lines=8> */
[----:B------:R-:W-:Y:S01]  /*1990*/  HADD2.F32 R15, -RZ, R17.H0_H0 ;  /* 0x20000011ff0f7230 */ /* 0x000fe20000004100 */
[----:B------:R-:W-:Y:S01]  /*19a0*/  SHF.R.U32.HI R6, RZ, 0x8, R6 ;  /* 0x00000008ff067819 */ /* 0x000fe20000011606 */
[----:B------:R-:W-:Y:S02]  /*19b0*/  HADD2.F32 R30, -RZ, R33.H1_H1 ;  /* 0x30000021ff1e7230 */ /* 0x000fe40000004100 */
[----:B------:R-:W-:-:S02]  /*19c0*/  HADD2.F32 R40, -RZ, R17.H1_H1 ;  /* 0x30000011ff287230 */ /* 0x000fc40000004100 */
[----:B------:R-:W-:Y:S01]  /*19d0*/  FFMA.FTZ R3, R36, R15, R3 ;  /* 0x0000000f24037223 */ /* 0x000fe20000010003 */
[----:B------:R-:W-:Y:S01]  /*19e0*/  FFMA.FTZ R15, R37, R0, R38 ;  /* 0x00000000250f7223 */ /* 0x000fe20000010026 */
[----:B------:R-:W-:Y:S01]  /*19f0*/  LOP3.LUT R0, R32, 0xf000f, RZ, 0xc0, !PT ;  /* 0x000f000f20007812 */ /* 0x000fe200078ec0ff */
[----:B------:R-:W-:Y:S01]  /*1a00*/  FFMA.FTZ R17, R7, R37, R14 ;  /* 0x0000002507117223 */ /* 0x000fe2000001000e */
        /* <DEDUP_REMOVED lines=21> */
[----:B------:R-:W-:Y:S02]  /*1b60*/  HADD2.F32 R40, -RZ, R33.H0_H0 ;  /* 0x20000021ff287230 */ /* 0x000fe40000004100 */
[----:B------:R-:W-:Y:S01]  /*1b70*/  FFMA.FTZ R36, R36, R14, R17 ;  /* 0x0000000e24247223 */ /* 0x000fe20000010011 */
[----:B------:R-:W-:Y:S02]  /*1b80*/  HADD2.F32 R42, -RZ, R3.H0_H0 ;  /* 0x20000003ff2a7230 */ /* 0x000fe40000004100 */
[----:B------:R-:W-:Y:S01]  /*1b90*/  FFMA.FTZ R17, R14, R38, R15 ;  /* 0x000000260e117223 */ /* 0x000fe2000001000f */
[----:B------:R-:W-:-:S02]  /*1ba0*/  HADD2.F32 R35, -RZ, R39.H1_H1 ;  /* 0x30000027ff237230 */ /* 0x000fc40000004100 */
        /* <DEDUP_REMOVED lines=12> */
[----:B------:R-:W-:Y:S01]  /*1c70*/  HFMA2 R33, R33, R12.H0_H0, -72, -72 ;  /* 0xd480d48021217431 */ /* 0x000fe2000004000c */
[----:B------:R-:W-:Y:S01]  /*1c80*/  LOP3.LUT R7, R16, 0x64006400, RZ, 0xfc, !PT ;  /* 0x6400640010077812 */ /* 0x000fe200078efcff */
[----:B------:R-:W-:-:S02]  /*1c90*/  HADD2.F32 R14, -RZ, R3.H1_H1 ;  /* 0x30000003ff0e7230 */ /* 0x000fc40000004100 */
        /* <DEDUP_REMOVED lines=18> */
[C---:B------:R-:W-:Y:S01]  /*1dc0*/  FFMA.FTZ R41, R5.reuse, R16, R41 ;  /* 0x0000001005297223 */ /* 0x040fe20000010029 */
        /* <DEDUP_REMOVED lines=13> */
.L_x_3562:
[----:B------:R-:W-:Y:S05]  /*1ea0*/  @!P1 BRA `(.L_x_3563) ;  /* 0x00000008002c9947 */ /* 0x000fea0003800000 */
[----:B------:R-:W2:Y:S04]  /*1eb0*/  LDG.E.128.CONSTANT R4, desc[UR6][R10.64] ;  /* 0x000000060a047981 */ /* 0x000ea8000c1e9d00 */
[----:B------:R-:W0:Y:S02]  /*1ec0*/  LDS.64 R14, [UR4+0x20] ;  /* 0x00002004ff0e7984 */ /* 0x000e240008000a00 */
[--C-:B0-----:R-:W-:Y:S02]  /*1ed0*/  HADD2.F32 R0, -RZ, R14.reuse.H0_H0 ;  /* 0x2000000eff007230 */ /* 0x101fe40000004100 */
[----:B------:R-:W-:Y:S02]  /*1ee0*/  HADD2.F32 R36, -RZ, R15.H0_H0 ;  /* 0x2000000fff247230 */ /* 0x000fe40000004100 */
        /* <DEDUP_REMOVED lines=19> */
[----:B------:R-:W-:Y:S01]  /*2020*/  HADD2.F32 R7, -RZ, R42.H0_H0 ;  /* 0x2000002aff077230 */ /* 0x000fe20000004100 */
[----:B------:R-:W-:Y:S01]  /*2030*/  LOP3.LUT R33, R6, 0xf000f0, RZ, 0xc0, !PT ;  /* 0x00f000f006217812 */ /* 0x000fe200078ec0ff */
[----:B------:R-:W-:Y:S01]  /*2040*/  HADD2.F32 R37, -RZ, R15.H1_H1 ;  /* 0x3000000fff257230 */ /* 0x000fe20000004100 */
[----:B------:R-:W0:Y:S01]  /*2050*/  LDS.64 R4, [UR4+0x28] ;  /* 0x00002804ff047984 */ /* 0x000e220008000a00 */
[----:B------:R-:W-:Y:S01]  /*2060*/  HADD2.F32 R39, -RZ, R40.H0_H0 ;  /* 0x20000028ff277230 */ /* 0x000fe20000004100 */
[----:B------:R-:W-:Y:S01]  /*2070*/  LOP3.LUT R33, R33, 0x64006400, RZ, 0xfc, !PT ;  /* 0x6400640021217812 */ /* 0x000fe200078efcff */
[----:B------:R-:W-:Y:S01]  /*2080*/  HADD2.F32 R15, -RZ, R41.H0_H0 ;  /* 0x20000029ff0f7230 */ /* 0x000fe20000004100 */
[----:B------:R-:W-:Y:S01]  /*2090*/  SHF.R.U32.HI R6, RZ, 0x8, R6 ;  /* 0x00000008ff067819 */ /* 0x000fe20000011606 */
[----:B------:R-:W-:Y:S02]  /*20a0*/  HADD2.F32 R3, -RZ, R38.H0_H0 ;  /* 0x20000026ff037230 */ /* 0x000fe40000004100 */
[----:B------:R-:W-:Y:S01]  /*20b0*/  FFMA.FTZ R39, R0, R39, RZ ;  /* 0x0000002700277223 */ /* 0x000fe200000100ff */
[----:B------:R-:W-:-:S02]  /*20c0*/  HADD2.F32 R43, -RZ, R42.H1_H1 ;  /* 0x3000002aff2b7230 */ /* 0x000fc40000004100 */
[----:B------:R-:W-:Y:S01]  /*20d0*/  FFMA.FTZ R42, R7, R0, RZ ;  /* 0x00000000072a7223 */ /* 0x000fe200000100ff */
[C---:B------:R-:W-:Y:S01]  /*20e0*/  FFMA.FTZ R15, R0.reuse, R15, RZ ;  /* 0x0000000f000f7223 */ /* 0x040fe200000100ff */
[----:B------:R-:W-:Y:S01]  /*20f0*/  FFMA.FTZ R3, R0, R3, RZ ;  /* 0x0000000300037223 */ /* 0x000fe200000100ff */
[----:B------:R-:W-:Y:S02]  /*2100*/  HADD2.F32 R0, -RZ, R41.H1_H1 ;  /* 0x30000029ff007230 */ /* 0x000fe40000004100 */
[----:B------:R-:W-:Y:S01]  /*2110*/  FFMA.FTZ R7, R43, R14, R42 ;  /* 0x0000000e2b077223 */ /* 0x000fe2000001002a */
[----:B------:R-:W-:Y:S01]  /*2120*/  LOP3.LUT R41, R16, 0x64006400, RZ, 0xfc, !PT ;  /* 0x6400640010297812 */ /* 0x000fe200078efcff */
[----:B------:R-:W-:Y:S01]  /*2130*/  HADD2.F32 R40, -RZ, R40.H1_H1 ;  /* 0x30000028ff287230 */ /* 0x000fe20000004100 */
[----:B------:R-:W-:Y:S01]  /*2140*/  LOP3.LUT R43, R30, 0x64006400, RZ, 0xfc, !PT ;  /* 0x640064001e2b7812 */ /* 0x000fe200078efcff */
[----:B------:R-:W-:Y:S01]  /*2150*/  FFMA.FTZ R15, R14, R0, R15 ;  /* 0x000000000e0f7223 */ /* 0x000fe2000001000f */
[-C--:B------:R-:W-:Y:S01]  /*2160*/  HFMA2 R30, R33, R12.reuse.H0_H0, -72, -72 ;  /* 0xd480d480211e7431 */ /* 0x080fe2000004000c */
[----:B------:R-:W-:Y:S01]  /*2170*/  LOP3.LUT R33, R35, 0x64006400, RZ, 0xfc, !PT ;  /* 0x6400640023217812 */ /* 0x000fe200078efcff */
[----:B------:R-:W-:-:S02]  /*2180*/  HFMA2 R16, R41, R12.H0_H0, -72, -72 ;  /* 0xd480d48029107431 */ /* 0x000fc4000004000c */
[----:B------:R-:W-:Y:S02]  /*2190*/  HADD2.F32 R41, -RZ, R38.H1_H1 ;  /* 0x30000026ff297230 */ /* 0x000fe40000004100 */
[-C--:B------:R-:W-:Y:S02]  /*21a0*/  HFMA2 R0, R43, R12.reuse.H0_H0, -72, -72 ;  /* 0xd480d4802b007431 */ /* 0x080fe4000004000c */
[C---:B------:R-:W-:Y:S01]  /*21b0*/  FFMA.FTZ R39, R14.reuse, R40, R39 ;  /* 0x000000280e277223 */ /* 0x040fe20000010027 */
[----:B------:R-:W-:Y:S02]  /*21c0*/  HADD2.F32 R40, -RZ, R30.H0_H0 ;  /* 0x2000001eff287230 */ /* 0x000fe40000004100 */
[----:B------:R-:W-:Y:S02]  /*21d0*/  HFMA2 R33, R33, R12.H0_H0, -72, -72 ;  /* 0xd480d48021217431 */ /* 0x000fe4000004000c */
[----:B------:R-:W-:Y:S02]  /*21e0*/  HADD2.F32 R38, -RZ, R16.H0_H0 ;  /* 0x20000010ff267230 */ /* 0x000fe40000004100 */
[----:B------:R-:W-:Y:S01]  /*21f0*/  FFMA.FTZ R3, R14, R41, R3 ;  /* 0x000000290e037223 */ /* 0x000fe20000010003 */
[----:B------:R-:W-:-:S02]  /*2200*/  HADD2.F32 R35, -RZ, R0.H0_H0 ;  /* 0x20000000ff237230 */ /* 0x000fc40000004100 */
[----:B------:R-:W-:Y:S02]  /*2210*/  HADD2.F32 R0, -RZ, R0.H1_H1 ;  /* 0x30000000ff007230 */ /* 0x000fe40000004100 */
[----:B------:R-:W-:Y:S01]  /*2220*/  FFMA.FTZ R14, R38, R36, R7 ;  /* 0x00000024260e7223 */ /* 0x000fe20000010007 */
[----:B------:R-:W-:Y:S02]  /*2230*/  HADD2.F32 R7, -RZ, R16.H1_H1 ;  /* 0x30000010ff077230 */ /* 0x000fe40000004100 */
[C---:B------:R-:W-:Y:S01]  /*2240*/  FFMA.FTZ R38, R36.reuse, R35, R39 ;  /* 0x0000002324267223 */ /* 0x040fe20000010027 */
[----:B------:R-:W-:Y:S01]  /*2250*/  FFMA.FTZ R35, R36, R40, R15 ;  /* 0x0000002824237223 */ /* 0x000fe2000001000f */
[--C-:B------:R-:W-:Y:S02]  /*2260*/  HADD2.F32 R15, -RZ, R33.reuse.H0_H0 ;  /* 0x20000021ff0f7230 */ /* 0x100fe40000004100 */
[----:B------:R-:W-:Y:S02]  /*2270*/  HADD2.F32 R30, -RZ, R30.H1_H1 ;  /* 0x3000001eff1e7230 */ /* 0x000fe40000004100 */
[----:B------:R-:W-:-:S02]  /*2280*/  HADD2.F32 R16, -RZ, R33.H1_H1 ;  /* 0x30000021ff107230 */ /* 0x000fc40000004100 */
[----:B------:R-:W-:Y:S01]  /*2290*/  FFMA.FTZ R3, R36, R15, R3 ;  /* 0x0000000f24037223 */ /* 0x000fe20000010003 */
[----:B------:R-:W-:Y:S01]  /*22a0*/  FFMA.FTZ R15, R37, R0, R38 ;  /* 0x00000000250f7223 */ /* 0x000fe20000010026 */
        /* <DEDUP_REMOVED lines=9> */
[--C-:B------:R-:W-:Y:S01]  /*2340*/  HADD2.F32 R0, -RZ, R5.reuse.H0_H0 ;  /* 0x20000005ff007230 */ /* 0x100fe20000004100 */
[----:B------:R-:W-:Y:S01]  /*2350*/  LOP3.LUT R16, R16, 0x64006400, RZ, 0xfc, !PT ;  /* 0x6400640010107812 */ /* 0x000fe200078efcff */
[----:B------:R-:W-:Y:S01]  /*2360*/  HADD2 R39, R3, -1032, -1032 ;  /* 0xe408e40803277430 */ /* 0x000fe20000000000 */
[----:B------:R-:W-:Y:S01]  /*2370*/  LOP3.LUT R35, R34, 0xf000f, RZ, 0xc0, !PT ;  /* 0x000f000f22237812 */ /* 0x000fe200078ec0ff */
[----:B------:R-:W-:Y:S01]  /*2380*/  HADD2.F32 R5, -RZ, R5.H1_H1 ;  /* 0x30000005ff057230 */ /* 0x000fe20000004100 */
[----:B------:R-:W-:Y:S01]  /*2390*/  LOP3.LUT R30, R30, 0x64006400, RZ, 0xfc, !PT ;  /* 0x640064001e1e7812 */ /* 0x000fe200078efcff */
[----:B------:R-:W-:Y:S01]  /*23a0*/  HADD2 R16, R16, -1032, -1032 ;  /* 0xe408e40810107430 */ /* 0x000fe20000000000 */
[----:B------:R-:W-:Y:S01]  /*23b0*/  LOP3.LUT R35, R35, 0x64006400, RZ, 0xfc, !PT ;  /* 0x6400640023237812 */ /* 0x000fe200078efcff */
[----:B------:R-:W-:Y:S01]  /*23c0*/  HADD2.F32 R36, -RZ, R39.H0_H0 ;  /* 0x20000027ff247230 */ /* 0x000fe20000004100 */
[----:B------:R-:W-:Y:S01]  /*23d0*/  LOP3.LUT R32, R32, 0xf000f0, RZ, 0xc0, !PT ;  /* 0x00f000f020207812 */ /* 0x000fe200078ec0ff */
[----:B------:R-:W-:-:S02]  /*23e0*/  HADD2 R30, R30, -1032, -1032 ;  /* 0xe408e4081e1e7430 */ /* 0x000fc40000000000 */
[----:B------:R-:W-:Y:S02]  /*23f0*/  HADD2.F32 R38, -RZ, R16.H0_H0 ;  /* 0x20000010ff267230 */ /* 0x000fe40000004100 */
[----:B------:R-:W-:Y:S02]  /*2400*/  HADD2 R3, R35, -1032, -1032 ;  /* 0xe408e40823037430 */ /* 0x000fe40000000000 */
[----:B------:R-:W-:Y:S02]  /*2410*/  HADD2.F32 R35, -RZ, R39.H1_H1 ;  /* 0x30000027ff237230 */ /* 0x000fe40000004100 */
[----:B------:R-:W-:Y:S01]  /*2420*/  FFMA.FTZ R36, R36, R14, R33 ;  /* 0x0000000e24247223 */ /* 0x000fe20000010021 */
[--C-:B------:R-:W-:Y:S01]  /*2430*/  HADD2.F32 R40, -RZ, R30.reuse.H0_H0 ;  /* 0x2000001eff287230 */ /* 0x100fe20000004100 */
[----:B------:R-:W-:Y:S01]  /*2440*/  LOP3.LUT R17, R17, 0xf000f0, RZ, 0xc0, !PT ;  /* 0x00f000f011117812 */ /* 0x000fe200078ec0ff */
[----:B------:R-:W-:Y:S01]  /*2450*/  FFMA.FTZ R33, R14, R38, R15 ;  /* 0x000000260e217223 */ /* 0x000fe2000001000f */
[----:B------:R-:W-:Y:S01]  /*2460*/  FFMA.FTZ R15, R35, R4, R36 ;  /* 0x00000004230f7223 */ /* 0x000fe20000010024 */
[----:B------:R-:W-:Y:S01]  /*2470*/  HADD2.F32 R30, -RZ, R30.H1_H1 ;  /* 0x3000001eff1e7230 */ /* 0x000fe20000004100 */
[----:B------:R-:W-:Y:S01]  /*2480*/  LOP3.LUT R6, R6, 0xf000f0, RZ, 0xc0, !PT ;  /* 0x00f000f006067812 */ /* 0x000fe200078ec0ff */
[----:B------:R-:W-:Y:S01]  /*2490*/  FFMA.FTZ R7, R14, R40, R7 ;  /* 0x000000280e077223 */ /* 0x000fe20000010007 */
[----:B------:R-:W-:Y:S01]  /*24a0*/  LOP3.LUT R35, R32, 0x64006400, RZ, 0xfc, !PT ;  /* 0x6400640020237812 */ /* 0x000fe200078efcff */
[----:B------:R-:W-:Y:S01]  /*24b0*/  HADD2.F32 R42, -RZ, R3.H0_H0 ;  /* 0x20000003ff2a7230 */ /* 0x000fe20000004100 */
[----:B------:R-:W-:Y:S01]  /*24c0*/  LOP3.LUT R17, R17, 0x64006400, RZ, 0xfc, !PT ;  /* 0x6400640011117812 */ /* 0x000fe200078efcff */
[----:B------:R-:W-:Y:S01]  /*24d0*/  FFMA.FTZ R41, R4, R30, R7 ;  /* 0x0000001e04297223 */ /* 0x000fe20000010007 */
[----:B------:R-:W-:Y:S01]  /*24e0*/  LOP3.LUT R34, R34, 0xf000f0, RZ, 0xc0, !PT ;  /* 0x00f000f022227812 */ /* 0x000fe200078ec0ff */
[----:B------:R-:W-:Y:S01]  /*24f0*/  HFMA2 R35, R35, R12.H0_H0, -72, -72 ;  /* 0xd480d48023237431 */ /* 0x000fe2000004000c */
[----:B------:R-:W-:Y:S01]  /*2500*/  LOP3.LUT R39, R6, 0x64006400, RZ, 0xfc, !PT ;  /* 0x6400640006277812 */ /* 0x000fe200078efcff */
[----:B------:R-:W-:-:S02]  /*2510*/  HADD2.F32 R16, -RZ, R16.H1_H1 ;  /* 0x30000010ff107230 */ /* 0x000fc40000004100 */
[-C--:B------:R-:W-:Y:S01]  /*2520*/  HFMA2 R17, R17, R12.reuse.H0_H0, -72, -72 ;  /* 0xd480d48011117431 */ /* 0x080fe2000004000c */
[----:B------:R-:W-:Y:S01]  /*2530*/  LOP3.LUT R7, R34, 0x64006400, RZ, 0xfc, !PT ;  /* 0x6400640022077812 */ /* 0x000fe200078efcff */
[----:B------:R-:W-:Y:S01]  /*2540*/  FFMA.FTZ R37, R14, R42, R37 ;  /* 0x0000002a0e257223 */ /* 0x000fe20000010025 */
[-C--:B------:R-:W-:Y:S02]  /*2550*/  HFMA2 R39, R39, R12.reuse.H0_H0, -72, -72 ;  /* 0xd480d48027277431 */ /* 0x080fe4000004000c */
[----:B------:R-:W-:Y:S02]  /*2560*/  HADD2.F32 R14, -RZ, R3.H1_H1 ;  /* 0x30000003ff0e7230 */ /* 0x000fe40000004100 */
[----:B------:R-:W-:Y:S01]  /*2570*/  FFMA.FTZ R33, R4, R16, R33 ;  /* 0x0000001004217223 */ /* 0x000fe20000010021 */
        /* <DEDUP_REMOVED lines=30> */
.L_x_3563:
[----:B------:R-:W-:Y:S05]  /*2760*/  @!P1 BRA `(.L_x_3560) ;  /* 0x0000000800309947 */ /* 0x000fea0003800000 */
[----:B------:R-:W-:Y:S02]  /*2770*/  IMAD.WIDE R6, R13, 0x4, R10 ;  /* 0x000000040d067825 */ /* 0x000fe400078e020a */
[----:B------:R-:W0:Y:S04]  /*2780*/  LDS.64 R10, [UR4+0x30] ;  /* 0x00003004ff0a7984 */ /* 0x000e280008000a00 */
[----:B------:R-:W2:Y:S01]  /*2790*/  LDG.E.128.CONSTANT R4, desc[UR6][R6.64] ;  /* 0x0000000606047981 */ /* 0x000ea2000c1e9d00 */
[--C-:B0-----:R-:W-:Y:S02]  /*27a0*/  HADD2.F32 R0, -RZ, R10.reuse.H0_H0 ;  /* 0x2000000aff007230 */ /* 0x101fe40000004100 */
[----:B------:R-:W-:Y:S02]  /*27b0*/  HADD2.F32 R35, -RZ, R10.H1_H1 ;  /* 0x3000000aff237230 */ /* 0x000fe40000004100 */
[----:B------:R-:W-:-:S02]  /*27c0*/  HADD2.F32 R34, -RZ, R11.H0_H0 ;  /* 0x2000000bff227230 */ /* 0x000fc40000004100 */
[----:B------:R-:W-:Y:S01]  /*27d0*/  HADD2.F32 R10, -RZ, R11.H1_H1 ;  /* 0x3000000bff0a7230 */ /* 0x000fe20000004100 */
[C---:B--2---:R-:W-:Y:S02]  /*27e0*/  LOP3.LUT R17, R5.reuse, 0xf000f0, RZ, 0xc0, !PT ;  /* 0x00f000f005117812 */ /* 0x044fe400078ec0ff */
[----:B------:R-:W-:Y:S02]  /*27f0*/  SHF.R.U32.HI R14, RZ, 0x8, R5 ;  /* 0x00000008ff0e7819 */ /* 0x000fe40000011605 */
[----:B------:R-:W-:Y:S02]  /*2800*/  LOP3.LUT R5, R5, 0xf000f, RZ, 0xc0, !PT ;  /* 0x000f000f05057812 */ /* 0x000fe400078ec0ff */
[----:B------:R-:W-:Y:S02]  /*2810*/  LOP3.LUT R36, R6, 0xf000f, RZ, 0xc0, !PT ;  /* 0x000f000f06247812 */ /* 0x000fe400078ec0ff */
[----:B------:R-:W-:Y:S02]  /*2820*/  LOP3.LUT R3, R4, 0xf000f, RZ, 0xc0, !PT ;  /* 0x000f000f04037812 */ /* 0x000fe400078ec0ff */
[----:B------:R-:W-:-:S02]  /*2830*/  LOP3.LUT R5, R5, 0x64006400, RZ, 0xfc, !PT ;  /* 0x6400640005057812 */ /* 0x000fc400078efcff */
[----:B------:R-:W-:Y:S02]  /*2840*/  LOP3.LUT R36, R36, 0x64006400, RZ, 0xfc, !PT ;  /* 0x6400640024247812 */ /* 0x000fe400078efcff */
[----:B------:R-:W-:Y:S01]  /*2850*/  LOP3.LUT R3, R3, 0x64006400, RZ, 0xfc, !PT ;  /* 0x6400640003037812 */ /* 0x000fe200078efcff */
[----:B------:R-:W-:Y:S01]  /*2860*/  HADD2 R40, R5, -1032, -1032 ;  /* 0xe408e40805287430 */ /* 0x000fe20000000000 */
[C---:B------:R-:W-:Y:S01]  /*2870*/  LOP3.LUT R33, R7.reuse, 0xf000f0, RZ, 0xc0, !PT ;  /* 0x00f000f007217812 */ /* 0x040fe200078ec0ff */
[----:B------:R-:W-:Y:S01]  /*2880*/  HADD2 R38, R36, -1032, -1032 ;  /* 0xe408e40824267430 */ /* 0x000fe20000000000 */
[----:B------:R-:W-:Y:S01]  /*2890*/  SHF.R.U32.HI R16, RZ, 0x8, R7 ;  /* 0x00000008ff107819 */ /* 0x000fe20000011607 */
[----:B------:R-:W-:Y:S01]  /*28a0*/  HADD2 R37, R3, -1032, -1032 ;  /* 0xe408e40803257430 */ /* 0x000fe20000000000 */
[----:B------:R-:W-:Y:S01]  /*28b0*/  LOP3.LUT R7, R7, 0xf000f, RZ, 0xc0, !PT ;  /* 0x000f000f07077812 */ /* 0x000fe200078ec0ff */
[----:B------:R-:W-:Y:S01]  /*28c0*/  HADD2.F32 R39, -RZ, R40.H0_H0 ;  /* 0x20000028ff277230 */ /* 0x000fe20000004100 */
[----:B------:R-:W-:Y:S01]  /*28d0*/  LOP3.LUT R30, R4, 0xf000f0, RZ, 0xc0, !PT ;  /* 0x00f000f0041e7812 */ /* 0x000fe200078ec0ff */
[----:B------:R-:W-:Y:S01]  /*28e0*/  HADD2.F32 R5, -RZ, R38.H0_H0 ;  /* 0x20000026ff057230 */ /* 0x000fe20000004100 */
[----:B------:R-:W-:Y:S01]  /*28f0*/  LOP3.LUT R7, R7, 0x64006400, RZ, 0xfc, !PT ;  /* 0x6400640007077812 */ /* 0x000fe200078efcff */
[----:B------:R-:W-:Y:S01]  /*2900*/  HADD2.F32 R3, -RZ, R37.H0_H0 ;  /* 0x20000025ff037230 */ /* 0x000fe20000004100 */
[----:B------:R-:W-:Y:S01]  /*2910*/  SHF.R.U32.HI R15, RZ, 0x8, R4 ;  /* 0x00000008ff0f7819 */ /* 0x000fe20000011604 */
[----:B------:R-:W-:-:S02]  /*2920*/  HADD2.F32 R44, -RZ, R40.H1_H1 ;  /* 0x30000028ff2c7230 */ /* 0x000fc40000004100 */
[----:B------:R-:W-:Y:S01]  /*2930*/  FFMA.FTZ R39, R0, R39, RZ ;  /* 0x0000002700277223 */ /* 0x000fe200000100ff */
[----:B------:R-:W-:Y:S01]  /*2940*/  HADD2 R36, R7, -1032, -1032 ;  /* 0xe408e40807247430 */ /* 0x000fe20000000000 */
[----:B------:R-:W-:Y:S01]  /*2950*/  LOP3.LUT R32, R6, 0xf000f0, RZ, 0xc0, !PT ;  /* 0x00f000f006207812 */ /* 0x000fe200078ec0ff */
[----:B------:R-:W-:Y:S01]  /*2960*/  FFMA.FTZ R42, R0, R5, RZ ;  /* 0x00000005002a7223 */ /* 0x000fe200000100ff */
[----:B------:R-:W-:Y:S01]  /*2970*/  SHF.R.U32.HI R4, RZ, 0x8, R6 ;  /* 0x00000008ff047819 */ /* 0x000fe20000011606 */
[----:B------:R-:W-:Y:S01]  /*2980*/  HADD2.F32 R5, -RZ, R37.H1_H1 ;  /* 0x30000025ff057230 */ /* 0x000fe20000004100 */
[----:B------:R-:W0:Y:S01]  /*2990*/  LDS.64 R6, [UR4+0x38] ;  /* 0x00003804ff067984 */ /* 0x000e220008000a00 */
[----:B------:R-:W-:Y:S01]  /*29a0*/  FFMA.FTZ R40, R3, R0, RZ ;  /* 0x0000000003287223 */ /* 0x000fe200000100ff */
[----:B------:R-:W-:Y:S01]  /*29b0*/  LOP3.LUT R37, R17, 0x64006400, RZ, 0xfc, !PT ;  /* 0x6400640011257812 */ /* 0x000fe200078efcff */
[----:B------:R-:W-:Y:S01]  /*29c0*/  FFMA.FTZ R3, R35, R44, R39 ;  /* 0x0000002c23037223 */ /* 0x000fe20000010027 */
[----:B------:R-:W-:Y:S01]  /*29d0*/  LOP3.LUT R17, R30, 0x64006400, RZ, 0xfc, !PT ;  /* 0x640064001e117812 */ /* 0x000fe200078efcff */
[----:B------:R-:W-:Y:S01]  /*29e0*/  HADD2.F32 R11, -RZ, R36.H0_H0 ;  /* 0x20000024ff0b7230 */ /* 0x000fe20000004100 */
[----:B------:R-:W-:Y:S01]  /*29f0*/  LOP3.LUT R39, R32, 0x64006400, RZ, 0xfc, !PT ;  /* 0x6400640020277812 */ /* 0x000fe200078efcff */
[-C--:B------:R-:W-:Y:S01]  /*2a00*/  HFMA2 R32, R37, R12.reuse.H0_H0, -72, -72 ;  /* 0xd480d48025207431 */ /* 0x080fe2000004000c */
[----:B------:R-:W-:Y:S01]  /*2a10*/  LOP3.LUT R33, R33, 0x64006400, RZ, 0xfc, !PT ;  /* 0x6400640021217812 */ /* 0x000fe200078efcff */
[----:B------:R-:W-:-:S02]  /*2a20*/  HFMA2 R30, R17, R12.H0_H0, -72, -72 ;  /* 0xd480d480111e7431 */ /* 0x000fc4000004000c */
[----:B------:R-:W-:Y:S01]  /*2a30*/  FFMA.FTZ R0, R0, R11, RZ ;  /* 0x0000000b00007223 */ /* 0x000fe200000100ff */
[-C--:B------:R-:W-:Y:S02]  /*2a40*/  HFMA2 R17, R39, R12.reuse.H0_H0, -72, -72 ;  /* 0xd480d48027117431 */ /* 0x080fe4000004000c */
[----:B------:R-:W-:Y:S02]  /*2a50*/  HADD2.F32 R11, -RZ, R38.H1_H1 ;  /* 0x30000026ff0b7230 */ /* 0x000fe40000004100 */
[----:B------:R-:W-:Y:S02]  /*2a60*/  HFMA2 R33, R33, R12.H0_H0, -72, -72 ;  /* 0xd480d48021217431 */ /* 0x000fe4000004000c */
        /* <DEDUP_REMOVED lines=17> */
[----:B------:R-:W-:Y:S01]  /*2b80*/  FFMA.FTZ R17, R3, R10, R36 ;  /* 0x0000000a03117223 */ /* 0x000fe20000010024 */
[----:B------:R-:W-:Y:S01]  /*2b90*/  LOP3.LUT R34, R16, 0xf000f, RZ, 0xc0, !PT ;  /* 0x000f000f10227812 */ /* 0x000fe200078ec0ff */
[----:B------:R-:W-:Y:S01]  /*2ba0*/  FFMA.FTZ R11, R10, R11, R38 ;  /* 0x0000000b0a0b7223 */ /* 0x000fe20000010026 */
[----:B------:R-:W-:Y:S01]  /*2bb0*/  LOP3.LUT R32, R14, 0xf000f, RZ, 0xc0, !PT ;  /* 0x000f000f0e207812 */ /* 0x000fe200078ec0ff */
[----:B------:R-:W-:Y:S01]  /*2bc0*/  FFMA.FTZ R10, R10, R33, R0 ;  /* 0x000000210a0a7223 */ /* 0x000fe20000010000 */
[----:B------:R-:W-:-:S02]  /*2bd0*/  LOP3.LUT R0, R15, 0xf000f, RZ, 0xc0, !PT ;  /* 0x000f000f0f007812 */ /* 0x000fc400078ec0ff */
[----:B------:R-:W-:Y:S02]  /*2be0*/  LOP3.LUT R33, R4, 0xf000f, RZ, 0xc0, !PT ;  /* 0x000f000f04217812 */ /* 0x000fe400078ec0ff */
[----:B------:R-:W-:Y:S01]  /*2bf0*/  LOP3.LUT R3, R0, 0x64006400, RZ, 0xfc, !PT ;  /* 0x6400640000037812 */ /* 0x000fe200078efcff */
[--C-:B0-----:R-:W-:Y:S01]  /*2c00*/  HADD2.F32 R30, -RZ, R6.reuse.H0_H0 ;  /* 0x20000006ff1e7230 */ /* 0x101fe20000004100 */
[----:B------:R-:W-:Y:S01]  /*2c10*/  LOP3.LUT R33, R33, 0x64006400, RZ, 0xfc, !PT ;  /* 0x6400640021217812 */ /* 0x000fe200078efcff */
[----:B------:R-:W-:Y:S01]  /*2c20*/  HADD2.F32 R6, -RZ, R6.H1_H1 ;  /* 0x30000006ff067230 */ /* 0x000fe20000004100 */
        /* <DEDUP_REMOVED lines=10> */
[----:B------:R-:W-:Y:S02]  /*2cd0*/  HADD2.F32 R35, -RZ, R35.H1_H1 ;  /* 0x30000023ff237230 */ /* 0x000fe40000004100 */
[----:B------:R-:W-:Y:S01]  /*2ce0*/  FFMA.FTZ R34, R34, R30, R17 ;  /* 0x0000001e22227223 */ /* 0x000fe20000010011 */
[----:B------:R-:W-:Y:S02]  /*2cf0*/  HADD2.F32 R36, -RZ, R32.H0_H0 ;  /* 0x20000020ff247230 */ /* 0x000fe40000004100 */
[----:B------:R-:W-:Y:S01]  /*2d00*/  FFMA.FTZ R17, R30, R38, R11 ;  /* 0x000000261e117223 */ /* 0x000fe2000001000b */
[----:B------:R-:W-:-:S02]  /*2d10*/  HADD2.F32 R39, -RZ, R3.H0_H0 ;  /* 0x20000003ff277230 */ /* 0x000fc40000004100 */
[----:B------:R-:W-:Y:S01]  /*2d20*/  FFMA.FTZ R11, R35, R6, R34 ;  /* 0x00000006230b7223 */ /* 0x000fe20000010022 */
[----:B------:R-:W-:Y:S02]  /*2d30*/  HADD2.F32 R35, -RZ, R32.H1_H1 ;  /* 0x30000020ff237230 */ /* 0x000fe40000004100 */
[----:B------:R-:W-:Y:S01]  /*2d40*/  FFMA.FTZ R37, R30, R36, R5 ;  /* 0x000000241e257223 */ /* 0x000fe20000010005 */
[----:B------:R-:W-:Y:S01]  /*2d50*/  LOP3.LUT R16, R16, 0xf000f0, RZ, 0xc0, !PT ;  /* 0x00f000f010107812 */ /* 0x000fe200078ec0ff */
[----:B------:R-:W-:Y:S01]  /*2d60*/  FFMA.FTZ R5, R30, R39, R10 ;  /* 0x000000271e057223 */ /* 0x000fe2000001000a */
[----:B------:R-:W-:Y:S01]  /*2d70*/  LOP3.LUT R10, R15, 0xf000f0, RZ, 0xc0, !PT ;  /* 0x00f000f00f0a7812 */ /* 0x000fe200078ec0ff */
[----:B------:R-:W-:Y:S01]  /*2d80*/  FFMA.FTZ R15, R6, R35, R37 ;  /* 0x00000023060f7223 */ /* 0x000fe20000010025 */
[----:B------:R-:W-:Y:S01]  /*2d90*/  HADD2.F32 R30, -RZ, R33.H1_H1 ;  /* 0x30000021ff1e7230 */ /* 0x000fe20000004100 */
[----:B------:R-:W-:Y:S01]  /*2da0*/  LOP3.LUT R35, R14, 0x64006400, RZ, 0xfc, !PT ;  /* 0x640064000e237812 */ /* 0x000fe200078efcff */
[----:B------:R-:W-:Y:S01]  /*2db0*/  HADD2.F32 R0, -RZ, R7.H0_H0 ;  /* 0x20000007ff007230 */ /* 0x000fe20000004100 */
[----:B------:R-:W-:Y:S01]  /*2dc0*/  LOP3.LUT R33, R10, 0x64006400, RZ, 0xfc, !PT ;  /* 0x640064000a217812 */ /* 0x000fe200078efcff */
[----:B------:R-:W-:Y:S01]  /*2dd0*/  HADD2.F32 R10, -RZ, R3.H1_H1 ;  /* 0x30000003ff0a7230 */ /* 0x000fe20000004100 */
[----:B------:R-:W-:Y:S01]  /*2de0*/  LOP3.LUT R37, R4, 0x64006400, RZ, 0xfc, !PT ;  /* 0x6400640004257812 */ /* 0x000fe200078efcff */
[----:B------:R-:W-:Y:S01]  /*2df0*/  FFMA.FTZ R39, R6, R30, R17 ;  /* 0x0000001e06277223 */ /* 0x000fe20000010011 */
[-C--:B------:R-:W-:Y:S01]  /*2e00*/  HFMA2 R35, R35, R12.reuse.H0_H0, -72, -72 ;  /* 0xd480d48023237431 */ /* 0x080fe2000004000c */
[----:B------:R-:W-:Y:S01]  /*2e10*/  LOP3.LUT R17, R16, 0x64006400, RZ, 0xfc, !PT ;  /* 0x6400640010117812 */ /* 0x000fe200078efcff */
[----:B------:R-:W-:-:S02]  /*2e20*/  HFMA2 R33, R33, R12.H0_H0, -72, -72 ;  /* 0xd480d48021217431 */ /* 0x000fc4000004000c */
[----:B------:R-:W-:Y:S01]  /*2e30*/  FFMA.FTZ R5, R6, R10, R5 ;  /* 0x0000000a06057223 */ /* 0x000fe20000010005 */
        /* <DEDUP_REMOVED lines=31> */
.L_x_3560:
[----:B------:R-:W-:Y:S01]  /*3030*/  IADD3 R2, R2, 0x20, RZ ;  /* 0x0000002002027810 */ /* 0x000fe20007ffe0ff */
[----:B------:R-:W-:Y:S01]  /*3040*/  UIADD3 UR4, UR4, 0x40, URZ ;  /* 0x0000004004047890 */ /* 0x000fe2000fffe03f */
[----:B------:R-:W-:Y:S02]  /*3050*/  LEA R8, P2, R13, R8, 0x4 ;  /* 0x000000080d087211 */ /* 0x000fe400078420ff */
[C---:B------:R-:W-:Y:S02]  /*3060*/  ISETP.GE.AND P1, PT, R2.reuse, UR5, PT ;  /* 0x0000000502007c0c */ /* 0x040fe4000bf26270 */
[----:B------:R-:W-:Y:S02]  /*3070*/  ISETP.LT.AND P3, PT, R2, R21, PT ;  /* 0x000000150200720c */ /* 0x000fe40003f61270 */
[----:B------:R-:W-:-:S11]  /*3080*/  IADD3.X R9, R9, R31, RZ, P2, !PT ;  /* 0x0000001f09097210 */ /* 0x000fd600017fe4ff */
[----:B------:R-:W-:Y:S05]  /*3090*/  @!P1 BRA P3, `(.L_x_3564) ;  /* 0xffffffdc00049947 */ /* 0x000fea000183ffff */
.L_x_3559:
[----:B------:R-:W-:Y:S01]  /*30a0*/  ISETP.GE.AND P1, PT, R2, R21, PT ;  /* 0x000000150200720c */ /* 0x000fe20003f26270 */
[----:B------:R-:W-:-:S03]  /*30b0*/  ULDC UR5, c[0x0][0x268] ;  /* 0x00009a0000057ab9 */ /* 0x000fc60000000800 */
[----:B------:R-:W-:-:S13]  /*30c0*/  ISETP.GE.OR P1, PT, R2, UR5, P1 ;  /* 0x0000000502007c0c */ /* 0x000fda0008f26670 */
[----:B------:R-:W-:Y:S05]  /*30d0*/  @P1 BRA `(.L_x_3565) ;  /* 0x0000001400181947 */ /* 0x000fea0003800000 */
[----:B------:R-:W-:Y:S01]  /*30e0*/  PRMT R0, R20, 0x9910, RZ ;  /* 0x0000991014007816 */ /* 0x000fe200000000ff */
[----:B------:R-:W-:-:S03]  /*30f0*/  ULDC UR5, c[0x0][0x268] ;  /* 0x00009a0000057ab9 */ /* 0x000fc60000000800 */
[----:B------:R-:W-:-:S13]  /*3100*/  ISETP.EQ.OR P0, PT, R0, RZ, !P0 ;  /* 0x000000ff0000720c */ /* 0x000fda0004702670 */
.L_x_3567:
[----:B------:R-:W0:Y:S01]  /*3110*/  LDC R3, c[0x0][0x23c] ;  /* 0x00008f00ff037b82 */ /* 0x000e220000000800 */
[----:B-----5:R-:W-:Y:S02]  /*3120*/  MOV R16, R8 ;  /* 0x0000000800107202 */ /* 0x020fe40000000f00 */
[----:B------:R-:W-:-:S03]  /*3130*/  MOV R17, R9 ;  /* 0x0000000900117202 */ /* 0x000fc60000000f00 */
[----:B0-----:R-:W-:-:S03]  /*3140*/  IMAD.WIDE R8, R3, 0x4, R16 ;  /* 0x0000000403087825 */ /* 0x001fc600078e0210 */
[----:B------:R-:W5:Y:S04]  /*3150*/  LDG.E.128.CONSTANT R16, desc[UR6][R16.64] ;  /* 0x0000000610107981 */ /* 0x000f68000c1e9d00 */
[----:B------:R0:W5:Y:S01]  /*3160*/  LDG.E.128.CONSTANT R4, desc[UR6][R8.64] ;  /* 0x0000000608047981 */ /* 0x000162000c1e9d00 */
[----:B------:R-:W-:Y:S01]  /*3170*/  IMAD.WIDE R10, R3, 0x4, R8 ;  /* 0x00000004030a7825 */ /* 0x000fe200078e0208 */
[----:B------:R-:W-:-:S04]  /*3180*/  IADD3 R30, R2, 0x20, RZ ;  /* 0x00000020021e7810 */ /* 0x000fc80007ffe0ff */
[----:B------:R-:W-:Y:S01]  /*3190*/  ISETP.GE.AND P1, PT, R30, UR5, PT ;  /* 0x000000051e007c0c */ /* 0x000fe2000bf26270 */
[----:B------:R-:W-:Y:S01]  /*31a0*/  IMAD.WIDE R2, R3, 0x4, R10 ;  /* 0x0000000403027825 */ /* 0x000fe200078e020a */
[----:B------:R-:W-:Y:S11]  /*31b0*/  @P0 BRA `(.L_x_3566) ;  /* 0x0000001000c80947 */ /* 0x000ff60003800000 */
[----:B0-----:R-:W2:Y:S01]  /*31c0*/  LDG.E.128.CONSTANT R8, desc[UR6][R10.64] ;  /* 0x000000060a087981 */ /* 0x001ea2000c1e9d00 */
[----:B------:R-:W-:Y:S01]  /*31d0*/  HFMA2.MMA R12, -RZ, RZ, 0, 0.125 ;  /* 0x00003000ff0c7435 */ /* 0x000fe200000001ff */
[----:B-----5:R-:W-:Y:S02]  /*31e0*/  SHF.R.U32.HI R0, RZ, 0xf, R17 ;  /* 0x0000000fff007819 */ /* 0x020fe40000011611 */
[----:B------:R-:W-:Y:S02]  /*31f0*/  MOV R31, 0x2400 ;  /* 0x00002400001f7802 */ /* 0x000fe40000000f00 */
[----:B------:R-:W-:Y:S02]  /*3200*/  LOP3.LUT R28, R0, 0x10001, RZ, 0xc0, !PT ;  /* 0x00010001001c7812 */ /* 0x000fe400078ec0ff */
[----:B------:R-:W-:Y:S02]  /*3210*/  SHF.R.U32.HI R29, RZ, 0xe, R5 ;  /* 0x0000000eff1d7819 */ /* 0x000fe40000011605 */
[----:B------:R-:W-:-:S02]  /*3220*/  SHF.R.U32.HI R33, RZ, 0xf, R19 ;  /* 0x0000000fff217819 */ /* 0x000fc40000011613 */
[----:B------:R-:W-:Y:S02]  /*3230*/  PRMT R0, R31, 0x5410, R12 ;  /* 0x000054101f007816 */ /* 0x000fe4000000000c */
[----:B------:R-:W0:Y:S01]  /*3240*/  LDS.128 R12, [UR4] ;  /* 0x00000004ff0c7984 */ /* 0x000e220008000c00 */
[----:B------:R-:W-:Y:S02]  /*3250*/  LOP3.LUT R34, R28, 0x20002, R29, 0xf8, !PT ;  /* 0x000200021c227812 */ /* 0x000fe400078ef81d */
[----:B------:R-:W-:Y:S02]  /*3260*/  SHF.R.U32.HI R28, RZ, 0xf, R16 ;  /* 0x0000000fff1c7819 */ /* 0x000fe40000011610 */
[----:B------:R-:W-:Y:S02]  /*3270*/  SHF.R.U32.HI R31, RZ, 0xf, R18 ;  /* 0x0000000fff1f7819 */ /* 0x000fe40000011612 */
[----:B------:R-:W-:Y:S02]  /*3280*/  SHF.R.U32.HI R29, RZ, 0xe, R4 ;  /* 0x0000000eff1d7819 */ /* 0x000fe40000011604 */
[----:B------:R-:W-:-:S02]  /*3290*/  LOP3.LUT R28, R28, 0x10001, RZ, 0xc0, !PT ;  /* 0x000100011c1c7812 */ /* 0x000fc400078ec0ff */
[----:B------:R-:W-:Y:S02]  /*32a0*/  LOP3.LUT R35, R33, 0x10001, RZ, 0xc0, !PT ;  /* 0x0001000121237812 */ /* 0x000fe400078ec0ff */
[----:B------:R-:W-:Y:S02]  /*32b0*/  SHF.R.U32.HI R32, RZ, 0xe, R6 ;  /* 0x0000000eff207819 */ /* 0x000fe40000011606 */
[----:B------:R-:W-:Y:S02]  /*32c0*/  LOP3.LUT R31, R31, 0x10001, RZ, 0xc0, !PT ;  /* 0x000100011f1f7812 */ /* 0x000fe400078ec0ff */
[----:B------:R-:W-:Y:S02]  /*32d0*/  SHF.R.U32.HI R36, RZ, 0xe, R7 ;  /* 0x0000000eff247819 */ /* 0x000fe40000011607 */
[----:B------:R-:W-:Y:S02]  /*32e0*/  LOP3.LUT R29, R28, 0x20002, R29, 0xf8, !PT ;  /* 0x000200021c1d7812 */ /* 0x000fe400078ef81d */
[----:B------:R-:W-:-:S02]  /*32f0*/  LOP3.LUT R32, R31, 0x20002, R32, 0xf8, !PT ;  /* 0x000200021f207812 */ /* 0x000fc400078ef820 */
[C---:B------:R-:W-:Y:S02]  /*3300*/  LOP3.LUT R37, R17.reuse, 0x380038, RZ, 0xc0, !PT ;  /* 0x0038003811257812 */ /* 0x040fe400078ec0ff */
[----:B------:R-:W-:Y:S02]  /*3310*/  LOP3.LUT R38, R17, 0x70007, RZ, 0xc0, !PT ;  /* 0x0007000711267812 */ /* 0x000fe400078ec0ff */
[----:B------:R-:W-:Y:S02]  /*3320*/  LOP3.LUT R31, R35, 0x20002, R36, 0xf8, !PT ;  /* 0x00020002231f7812 */ /* 0x000fe400078ef824 */
[----:B------:R-:W-:Y:S02]  /*3330*/  LOP3.LUT R40, R16, 0x70007, RZ, 0xc0, !PT ;  /* 0x0007000710287812 */ /* 0x000fe400078ec0ff */
[----:B------:R-:W-:Y:S02]  /*3340*/  LOP3.LUT R39, R18, 0x70007, RZ, 0xc0, !PT ;  /* 0x0007000712277812 */ /* 0x000fe400078ec0ff */
[----:B------:R-:W-:-:S02]  /*3350*/  SHF.R.U32.HI R35, RZ, 0x6, R18 ;  /* 0x00000006ff237819 */ /* 0x000fc40000011612 */
[----:B------:R-:W-:Y:S02]  /*3360*/  SHF.R.U32.HI R36, RZ, 0x6, R19 ;  /* 0x00000006ff247819 */ /* 0x000fe40000011613 */
[----:B------:R-:W-:Y:S02]  /*3370*/  LOP3.LUT R38, R38, 0x64006400, RZ, 0xfc, !PT ;  /* 0x6400640026267812 */ /* 0x000fe400078efcff */
[----:B------:R-:W-:Y:S02]  /*3380*/  LOP3.LUT R39, R39, 0x64006400, RZ, 0xfc, !PT ;  /* 0x6400640027277812 */ /* 0x000fe400078efcff */
[----:B------:R-:W-:Y:S01]  /*3390*/  LOP3.LUT R40, R40, 0x64006400, RZ, 0xfc, !PT ;  /* 0x6400640028287812 */ /* 0x000fe200078efcff */
[----:B------:R-:W-:Y:S01]  /*33a0*/  HADD2 R43, R38, -1028, -1028 ;  /* 0xe404e404262b7430 */ /* 0x000fe20000000000 */
[----:B------:R-:W-:Y:S01]  /*33b0*/  PRMT R22, R22, 0x5410, R23 ;  /* 0x0000541016167816 */ /* 0x000fe20000000017 */
[----:B------:R-:W-:Y:S01]  /*33c0*/  HADD2 R45, R39, -1028, -1028 ;  /* 0xe404e404272d7430 */ /* 0x000fe20000000000 */
[----:B------:R-:W-:-:S03]  /*33d0*/  PRMT R24, R24, 0x5410, R25 ;  /* 0x0000541018187816 */ /* 0x000fc60000000019 */
[----:B0-----:R-:W-:Y:S01]  /*33e0*/  HFMA2.MMA R39, R43, R12, RZ ;  /* 0x0000000c2b277235 */ /* 0x001fe200000000ff */
[----:B--2---:R-:W-:Y:S02]  /*33f0*/  SHF.R.U32.HI R33, RZ, 0xd, R9 ;  /* 0x0000000dff217819 */ /* 0x004fe40000011609 */
[----:B------:R-:W-:Y:S02]  /*3400*/  SHF.R.U32.HI R42, RZ, 0xd, R8 ;  /* 0x0000000dff2a7819 */ /* 0x000fe40000011608 */
[----:B------:R-:W-:Y:S02]  /*3410*/  LOP3.LUT R28, R34, 0x40004, R33, 0xf8, !PT ;  /* 0x00040004221c7812 */ /* 0x000fe400078ef821 */
[----:B------:R-:W-:Y:S02]  /*3420*/  SHF.R.U32.HI R33, RZ, 0x6, R17 ;  /* 0x00000006ff217819 */ /* 0x000fe40000011611 */
[----:B------:R-:W-:Y:S02]  /*3430*/  LOP3.LUT R17, R16, 0x380038, RZ, 0xc0, !PT ;  /* 0x0038003810117812 */ /* 0x000fe400078ec0ff */
[----:B------:R-:W-:-:S02]  /*3440*/  SHF.R.U32.HI R34, RZ, 0x6, R16 ;  /* 0x00000006ff227819 */ /* 0x000fc40000011610 */
[----:B------:R-:W-:Y:S02]  /*3450*/  LOP3.LUT R16, R18, 0x380038, RZ, 0xc0, !PT ;  /* 0x0038003812107812 */ /* 0x000fe400078ec0ff */
[C---:B------:R-:W-:Y:S02]  /*3460*/  LOP3.LUT R18, R19.reuse, 0x380038, RZ, 0xc0, !PT ;  /* 0x0038003813127812 */ /* 0x040fe400078ec0ff */
[----:B------:R-:W-:Y:S02]  /*3470*/  LOP3.LUT R19, R19, 0x70007, RZ, 0xc0, !PT ;  /* 0x0007000713137812 */ /* 0x000fe400078ec0ff */
[----:B------:R-:W-:Y:S02]  /*3480*/  LOP3.LUT R29, R29, 0x40004, R42, 0xf8, !PT ;  /* 0x000400041d1d7812 */ /* 0x000fe400078ef82a */
[----:B------:R-:W-:Y:S02]  /*3490*/  LOP3.LUT R41, R19, 0x64006400, RZ, 0xfc, !PT ;  /* 0x6400640013297812 */ /* 0x000fe400078efcff */
[----:B------:R-:W-:Y:S01]  /*34a0*/  LOP3.LUT R19, R37, 0x64006400, RZ, 0xfc, !PT ;  /* 0x6400640025137812 */ /* 0x000fe200078efcff */
[----:B------:R-:W-:Y:S01]  /*34b0*/  HADD2 R37, R40, -1028, -1028 ;  /* 0xe404e40428257430 */ /* 0x000fe20000000000 */
[----:B------:R-:W-:Y:S01]  /*34c0*/  SHF.R.U32.HI R43, RZ, 0xd, R10 ;  /* 0x0000000dff2b7819 */ /* 0x000fe2000001160a */
[----:B------:R-:W-:Y:S01]  /*34d0*/  HADD2 R41, R41, -1028, -1028 ;  /* 0xe404e40429297430 */ /* 0x000fe20000000000 */
[----:B------:R-:W-:Y:S01]  /*34e0*/  SHF.R.U32.HI R44, RZ, 0xd, R11 ;  /* 0x0000000dff2c7819 */ /* 0x000fe2000001160b */
[-C--:B------:R-:W-:Y:S01]  /*34f0*/  HFMA2 R38, R37, R12.reuse, RZ.H0_H0 ;  /* 0x0000000c25267231 */ /* 0x080fe200000400ff */
[----:B------:R-:W-:Y:S01]  /*3500*/  HFMA2.MMA R37, R45, R12, RZ ;  /* 0x0000000c2d257235 */ /* 0x000fe200000000ff */
[----:B------:R-:W-:Y:S01]  /*3510*/  HFMA2 R12, R41, R12, RZ.H0_H0 ;  /* 0x0000000c290c7231 */ /* 0x000fe200000400ff */
[----:B------:R-:W-:Y:S01]  /*3520*/  LOP3.LUT R41, R17, 0x64006400, RZ, 0xfc, !PT ;  /* 0x6400640011297812 */ /* 0x000fe200078efcff */
[----:B------:R-:W-:Y:S01]  /*3530*/  HFMA2 R40, R19, R0.H1_H1, -132, -132 ;  /* 0xd820d82013287431 */ /* 0x000fe20000060000 */
[----:B------:R-:W-:-:S02]  /*3540*/  LOP3.LUT R17, R16, 0x64006400, RZ, 0xfc, !PT ;  /* 0x6400640010117812 */ /* 0x000fc400078efcff */
[----:B------:R-:W-:Y:S01]  /*3550*/  LOP3.LUT R16, R33, 0x70007, RZ, 0xc0, !PT ;  /* 0x0007000721107812 */ /* 0x000fe200078ec0ff */
[-C--:B------:R-:W-:Y:S01]  /*3560*/  HFMA2 R41, R41, R0.reuse.H1_H1, -132, -132 ;  /* 0xd820d82029297431 */ /* 0x080fe20000060000 */
[----:B------:R-:W-:Y:S01]  /*3570*/  LOP3.LUT R19, R18, 0x64006400, RZ, 0xfc, !PT ;  /* 0x6400640012137812 */ /* 0x000fe200078efcff */
[-C--:B------:R-:W-:Y:S01]  /*3580*/  HFMA2.MMA R39, R40, R13.reuse, R39 ;  /* 0x0000000d28277235 */ /* 0x080fe20000000027 */
[----:B------:R-:W-:Y:S01]  /*3590*/  LOP3.LUT R16, R16, 0x64006400, RZ, 0xfc, !PT ;  /* 0x6400640010107812 */ /* 0x000fe200078efcff */
[-C--:B------:R-:W-:Y:S01]  /*35a0*/  HFMA2 R18, R17, R0.reuse.H1_H1, -132, -132 ;  /* 0xd820d82011127431 */ /* 0x080fe20000060000 */
[----:B------:R-:W-:Y:S01]  /*35b0*/  LOP3.LUT R32, R32, 0x40004, R43, 0xf8, !PT ;  /* 0x0004000420207812 */ /* 0x000fe200078ef82b */
[-C--:B------:R-:W-:Y:S01]  /*35c0*/  HFMA2.MMA R38, R41, R13.reuse, R38 ;  /* 0x0000000d29267235 */ /* 0x080fe20000000026 */
[----:B------:R-:W-:Y:S01]  /*35d0*/  HFMA2 R41, R19, R0.H1_H1, -132, -132 ;  /* 0xd820d82013297431 */ /* 0x000fe20000060000 */
[----:B------:R-:W-:Y:S01]  /*35e0*/  LOP3.LUT R31, R31, 0x40004, R44, 0xf8, !PT ;  /* 0x000400041f1f7812 */ /* 0x000fe200078ef82c */
[----:B------:R-:W-:Y:S01]  /*35f0*/  HADD2 R40, R16, -1028, -1028 ;  /* 0xe404e40410287430 */ /* 0x000fe20000000000 */
[----:B------:R-:W-:Y:S01]  /*3600*/  HFMA2.MMA R37, R18, R13, R37 ;  /* 0x0000000d12257235 */ /* 0x000fe20000000025 */
[----:B------:R-:W-:Y:S01]  /*3610*/  HFMA2 R12, R41, R13, R12 ;  /* 0x0000000d290c7231 */ /* 0x000fe2000000000c */
[----:B------:R-:W0:Y:S01]  /*3620*/  LDS.128 R16, [UR4+0x10] ;  /* 0x00001004ff107984 */ /* 0x000e220008000c00 */
[----:B------:R-:W-:-:S02]  /*3630*/  LOP3.LUT R41, R35, 0x70007, RZ, 0xc0, !PT ;  /* 0x0007000723297812 */ /* 0x000fc400078ec0ff */
[-C--:B------:R-:W-:Y:S01]  /*3640*/  HFMA2.MMA R13, R40, R14.reuse, R39 ;  /* 0x0000000e280d7235 */ /* 0x080fe20000000027 */
        /* <DEDUP_REMOVED lines=20> */
[----:B------:R-:W-:-:S02]  /*3790*/  LOP3.LUT R41, R41, 0x64006400, RZ, 0xfc, !PT ;  /* 0x6400640029297812 */ /* 0x000fc400078efcff */
        /* <DEDUP_REMOVED lines=8> */
[-C--:B------:R-:W-:Y:S01]  /*3820*/  HFMA2.MMA R13, R40, R15.reuse, R13 ;  /* 0x0000000f280d7235 */ /* 0x080fe2000000000d */
[----:B------:R-:W-:Y:S01]  /*3830*/  LOP3.LUT R41, R34, 0x64006400, RZ, 0xfc, !PT ;  /* 0x6400640022297812 */ /* 0x000fe200078efcff */
[-C--:B------:R-:W-:Y:S01]  /*3840*/  HFMA2 R43, R43, R0.reuse.H1_H1, -132, -132 ;  /* 0xd820d8202b2b7431 */ /* 0x080fe20000060000 */
[----:B------:R-:W-:Y:S01]  /*3850*/  LOP3.LUT R35, R35, 0x1c001c0, RZ, 0xc0, !PT ;  /* 0x01c001c023237812 */ /* 0x000fe200078ec0ff */
[-C--:B------:R-:W-:Y:S01]  /*3860*/  HFMA2.MMA R34, R45, R15.reuse, R38 ;  /* 0x0000000f2d227235 */ /* 0x080fe20000000026 */
[----:B------:R-:W-:Y:S01]  /*3870*/  LOP3.LUT R36, R36, 0x1c001c0, RZ, 0xc0, !PT ;  /* 0x01c001c024247812 */ /* 0x000fe200078ec0ff */
[----:B------:R-:W-:Y:S01]  /*3880*/  HFMA2.MMA R37, R14, R15, R37 ;  /* 0x0000000f0e257235 */ /* 0x000fe20000000025 */
[----:B------:R-:W-:Y:S01]  /*3890*/  LOP3.LUT R14, R4, 0x70007, RZ, 0xc0, !PT ;  /* 0x00070007040e7812 */ /* 0x000fe200078ec0ff */
[-C--:B------:R-:W-:Y:S01]  /*38a0*/  HFMA2 R38, R33, R0.reuse.H0_H0, -20, -20 ;  /* 0xcd00cd0021267431 */ /* 0x080fe20000040000 */
[----:B------:R-:W-:Y:S01]  /*38b0*/  LOP3.LUT R35, R35, 0x64006400, RZ, 0xfc, !PT ;  /* 0x6400640023237812 */ /* 0x000fe200078efcff */
[-C--:B------:R-:W-:Y:S01]  /*38c0*/  HFMA2 R41, R41, R0.reuse.H0_H0, -20, -20 ;  /* 0xcd00cd0029297431 */ /* 0x080fe20000040000 */
[----:B------:R-:W-:Y:S01]  /*38d0*/  LOP3.LUT R33, R36, 0x64006400, RZ, 0xfc, !PT ;  /* 0x6400640024217812 */ /* 0x000fe200078efcff */
[----:B------:R-:W-:Y:S01]  /*38e0*/  HFMA2 R12, R43, R15, R12 ;  /* 0x0000000f2b0c7231 */ /* 0x000fe2000000000c */
[----:B------:R-:W-:Y:S01]  /*38f0*/  LOP3.LUT R15, R5, 0x70007, RZ, 0xc0, !PT ;  /* 0x00070007050f7812 */ /* 0x000fe200078ec0ff */
[-C--:B0-----:R-:W-:Y:S01]  /*3900*/  HFMA2.MMA R13, R38, R16.reuse, R13 ;  /* 0x00000010260d7235 */ /* 0x081fe2000000000d */
[----:B------:R-:W-:Y:S01]  /*3910*/  LOP3.LUT R14, R14, 0x64006400, RZ, 0xfc, !PT ;  /* 0x640064000e0e7812 */ /* 0x000fe200078efcff */
[-C--:B------:R-:W-:Y:S01]  /*3920*/  HFMA2 R36, R35, R0.reuse.H0_H0, -20, -20 ;  /* 0xcd00cd0023247431 */ /* 0x080fe20000040000 */
[-C--:B------:R-:W-:Y:S01]  /*3930*/  HFMA2.MMA R34, R41, R16.reuse, R34 ;  /* 0x0000001029227235 */ /* 0x080fe20000000022 */
[----:B------:R-:W-:Y:S01]  /*3940*/  LOP3.LUT R15, R15, 0x64006400, RZ, 0xfc, !PT ;  /* 0x640064000f0f7812 */ /* 0x000fe200078efcff */
[----:B------:R-:W-:Y:S01]  /*3950*/  HFMA2 R35, R33, R0.H0_H0, -20, -20 ;  /* 0xcd00cd0021237431 */ /* 0x000fe20000040000 */
[----:B------:R-:W-:Y:S01]  /*3960*/  LOP3.LUT R38, R7, 0x380038, RZ, 0xc0, !PT ;  /* 0x0038003807267812 */ /* 0x000fe200078ec0ff */
[----:B------:R-:W-:Y:S01]  /*3970*/  HADD2 R39, R14, -1028, -1028 ;  /* 0xe404e4040e277430 */ /* 0x000fe20000000000 */
[----:B------:R-:W-:Y:S01]  /*3980*/  HFMA2.MMA R33, R36, R16, R37 ;  /* 0x0000001024217235 */ /* 0x000fe20000000025 */
[----:B------:R-:W-:Y:S01]  /*3990*/  HFMA2 R35, R35, R16, R12 ;  /* 0x0000001023237231 */ /* 0x000fe2000000000c */
[----:B------:R-:W-:Y:S01]  /*39a0*/  LOP3.LUT R12, R4, 0x380038, RZ, 0xc0, !PT ;  /* 0x00380038040c7812 */ /* 0x000fe200078ec0ff */
[----:B------:R-:W-:Y:S01]  /*39b0*/  HADD2 R14, R15, -1028, -1028 ;  /* 0xe404e4040f0e7430 */ /* 0x000fe20000000000 */
[----:B------:R-:W-:Y:S01]  /*39c0*/  LOP3.LUT R36, R5, 0x380038, RZ, 0xc0, !PT ;  /* 0x0038003805247812 */ /* 0x000fe200078ec0ff */
[----:B------:R-:W-:Y:S01]  /*39d0*/  HFMA2.MMA R34, R39, R17, R34 ;  /* 0x0000001127227235 */ /* 0x000fe20000000022 */
[----:B------:R-:W-:Y:S01]  /*39e0*/  LOP3.LUT R39, R12, 0x64006400, RZ, 0xfc, !PT ;  /* 0x640064000c277812 */ /* 0x000fe200078efcff */
[----:B------:R-:W-:Y:S01]  /*39f0*/  HFMA2 R16, R14, R17, R13 ;  /* 0x000000110e107231 */ /* 0x000fe2000000000d */
[----:B------:R-:W-:-:S02]  /*3a00*/  LOP3.LUT R13, R6, 0x70007, RZ, 0xc0, !PT ;  /* 0x00070007060d7812 */ /* 0x000fc400078ec0ff */
[----:B------:R-:W-:Y:S01]  /*3a10*/  LOP3.LUT R14, R7, 0x70007, RZ, 0xc0, !PT ;  /* 0x00070007070e7812 */ /* 0x000fe200078ec0ff */
[----:B------:R-:W-:Y:S01]  /*3a20*/  HFMA2 R39, R39, R0.H1_H1, -132, -132 ;  /* 0xd820d82027277431 */ /* 0x000fe20000060000 */
[----:B------:R-:W-:Y:S02]  /*3a30*/  LOP3.LUT R40, R13, 0x64006400, RZ, 0xfc, !PT ;  /* 0x640064000d287812 */ /* 0x000fe400078efcff */
[----:B------:R-:W-:Y:S02]  /*3a40*/  LOP3.LUT R41, R14, 0x64006400, RZ, 0xfc, !PT ;  /* 0x640064000e297812 */ /* 0x000fe400078efcff */
[----:B------:R-:W0:Y:S01]  /*3a50*/  LDS.128 R12, [UR4+0x20] ;  /* 0x00002004ff0c7984 */ /* 0x000e220008000c00 */
[----:B------:R-:W-:Y:S01]  /*3a60*/  HADD2 R40, R40, -1028, -1028 ;  /* 0xe404e40428287430 */ /* 0x000fe20000000000 */
[----:B------:R-:W-:Y:S01]  /*3a70*/  HFMA2.MMA R34, R39, R18, R34 ;  /* 0x0000001227227235 */ /* 0x000fe20000000022 */
[----:B------:R-:W-:Y:S01]  /*3a80*/  LOP3.LUT R39, R36, 0x64006400, RZ, 0xfc, !PT ;  /* 0x6400640024277812 */ /* 0x000fe200078efcff */
[----:B------:R-:W-:Y:S01]  /*3a90*/  HADD2 R42, R41, -1028, -1028 ;  /* 0xe404e404292a7430 */ /* 0x000fe20000000000 */
[----:B------:R-:W-:-:S02]  /*3aa0*/  SHF.R.U32.HI R4, RZ, 0x6, R4 ;  /* 0x00000006ff047819 */ /* 0x000fc40000011604 */
[----:B------:R-:W-:Y:S01]  /*3ab0*/  SHF.R.U32.HI R5, RZ, 0x6, R5 ;  /* 0x00000006ff057819 */ /* 0x000fe20000011605 */
[----:B------:R-:W-:Y:S01]  /*3ac0*/  HFMA2.MMA R33, R40, R17, R33 ;  /* 0x0000001128217235 */ /* 0x000fe20000000021 */
[----:B------:R-:W-:Y:S01]  /*3ad0*/  LOP3.LUT R37, R6, 0x380038, RZ, 0xc0, !PT ;  /* 0x0038003806257812 */ /* 0x000fe200078ec0ff */
[----:B------:R-:W-:Y:S01]  /*3ae0*/  HFMA2 R35, R42, R17, R35 ;  /* 0x000000112a237231 */ /* 0x000fe20000000023 */
[----:B------:R-:W-:Y:S01]  /*3af0*/  LOP3.LUT R17, R4, 0x70007, RZ, 0xc0, !PT ;  /* 0x0007000704117812 */ /* 0x000fe200078ec0ff */
[-C--:B------:R-:W-:Y:S01]  /*3b00*/  HFMA2 R39, R39, R0.reuse.H1_H1, -132, -132 ;  /* 0xd820d82027277431 */ /* 0x080fe20000060000 */
[----:B------:R-:W-:Y:S02]  /*3b10*/  LOP3.LUT R36, R5, 0x70007, RZ, 0xc0, !PT ;  /* 0x0007000705247812 */ /* 0x000fe400078ec0ff */
[----:B------:R-:W-:Y:S02]  /*3b20*/  LOP3.LUT R37, R37, 0x64006400, RZ, 0xfc, !PT ;  /* 0x6400640025257812 */ /* 0x000fe400078efcff */
[----:B------:R-:W-:Y:S01]  /*3b30*/  LOP3.LUT R17, R17, 0x64006400, RZ, 0xfc, !PT ;  /* 0x6400640011117812 */ /* 0x000fe200078efcff */
[-C--:B------:R-:W-:Y:S01]  /*3b40*/  HFMA2.MMA R16, R39, R18.reuse, R16 ;  /* 0x0000001227107235 */ /* 0x080fe20000000010 */
[----:B------:R-:W-:Y:S01]  /*3b50*/  LOP3.LUT R41, R38, 0x64006400, RZ, 0xfc, !PT ;  /* 0x6400640026297812 */ /* 0x000fe200078efcff */
[-C--:B------:R-:W-:Y:S01]  /*3b60*/  HFMA2 R38, R37, R0.reuse.H1_H1, -132, -132 ;  /* 0xd820d82025267431 */ /* 0x080fe20000060000 */
[----:B------:R-:W-:Y:S01]  /*3b70*/  SHF.R.U32.HI R6, RZ, 0x6, R6 ;  /* 0x00000006ff067819 */ /* 0x000fe20000011606 */
[----:B------:R-:W-:Y:S01]  /*3b80*/  HADD2 R37, R17, -1028, -1028 ;  /* 0xe404e40411257430 */ /* 0x000fe20000000000 */
[----:B------:R-:W-:Y:S01]  /*3b90*/  LOP3.LUT R36, R36, 0x64006400, RZ, 0xfc, !PT ;  /* 0x6400640024247812 */ /* 0x000fe200078efcff */
[----:B------:R-:W-:Y:S01]  /*3ba0*/  HFMA2 R40, R41, R0.H1_H1, -132, -132 ;  /* 0xd820d82029287431 */ /* 0x000fe20000060000 */
[----:B------:R-:W-:Y:S01]  /*3bb0*/  LOP3.LUT R17, R6, 0x70007, RZ, 0xc0, !PT ;  /* 0x0007000706117812 */ /* 0x000fe200078ec0ff */
[----:B------:R-:W-:Y:S01]  /*3bc0*/  HFMA2.MMA R33, R38, R18, R33 ;  /* 0x0000001226217235 */ /* 0x000fe20000000021 */
[----:B------:R-:W-:Y:S01]  /*3bd0*/  SHF.R.U32.HI R7, RZ, 0x6, R7 ;  /* 0x00000006ff077819 */ /* 0x000fe20000011607 */
[----:B------:R-:W-:Y:S01]  /*3be0*/  HADD2 R39, R36, -1028, -1028 ;  /* 0xe404e40424277430 */ /* 0x000fe20000000000 */
[----:B------:R-:W-:Y:S01]  /*3bf0*/  LOP3.LUT R17, R17, 0x64006400, RZ, 0xfc, !PT ;  /* 0x6400640011117812 */ /* 0x000fe200078efcff */
[----:B------:R-:W-:Y:S01]  /*3c00*/  HFMA2 R35, R40, R18, R35 ;  /* 0x0000001228237231 */ /* 0x000fe20000000023 */
[----:B------:R-:W-:Y:S01]  /*3c10*/  HFMA2.MMA R34, R37, R19, R34 ;  /* 0x0000001325227235 */ /* 0x000fe20000000022 */
[----:B------:R-:W-:Y:S01]  /*3c20*/  HFMA2 R18, R39, R19, R16 ;  /* 0x0000001327127231 */ /* 0x000fe20000000010 */
[----:B------:R-:W-:Y:S01]  /*3c30*/  LOP3.LUT R16, R4, 0x380038, RZ, 0xc0, !PT ;  /* 0x0038003804107812 */ /* 0x000fe200078ec0ff */
[----:B------:R-:W-:Y:S01]  /*3c40*/  HADD2 R42, R17, -1028, -1028 ;  /* 0xe404e404112a7430 */ /* 0x000fe20000000000 */
[----:B------:R-:W-:-:S02]  /*3c50*/  LOP3.LUT R37, R7, 0x70007, RZ, 0xc0, !PT ;  /* 0x0007000707257812 */ /* 0x000fc400078ec0ff */
[----:B------:R-:W-:Y:S02]  /*3c60*/  LOP3.LUT R36, R5, 0x380038, RZ, 0xc0, !PT ;  /* 0x0038003805247812 */ /* 0x000fe400078ec0ff */
[----:B------:R-:W-:Y:S01]  /*3c70*/  LOP3.LUT R17, R16, 0x64006400, RZ, 0xfc, !PT ;  /* 0x6400640010117812 */ /* 0x000fe200078efcff */
[-C--:B------:R-:W-:Y:S01]  /*3c80*/  HFMA2.MMA R33, R42, R19.reuse, R33 ;  /* 0x000000132a217235 */ /* 0x080fe20000000021 */
        /* <DEDUP_REMOVED lines=8> */
[----:B0-----:R-:W-:Y:S01]  /*3d10*/  HFMA2 R37, R17, R12, R34 ;  /* 0x0000000c11257231 */ /* 0x001fe20000000022 */
[----:B------:R-:W-:Y:S01]  /*3d20*/  LOP3.LUT R34, R7, 0x380038, RZ, 0xc0, !PT ;  /* 0x0038003807227812 */ /* 0x000fe200078ec0ff */
[----:B------:R-:W-:Y:S01]  /*3d30*/  HFMA2.MMA R41, R40, R19, R35 ;  /* 0x0000001328297235 */ /* 0x000fe20000000023 */
[----:B------:R-:W-:Y:S01]  /*3d40*/  LOP3.LUT R45, R6, 0x1c001c0, RZ, 0xc0, !PT ;  /* 0x01c001c0062d7812 */ /* 0x000fe200078ec0ff */
[----:B------:R-:W-:Y:S01]  /*3d50*/  HFMA2.MMA R18, R43, R12, R18 ;  /* 0x0000000c2b127235 */ /* 0x000fe20000000012 */
[----:B------:R-:W-:Y:S01]  /*3d60*/  LOP3.LUT R43, R34, 0x64006400, RZ, 0xfc, !PT ;  /* 0x64006400222b7812 */ /* 0x000fe200078efcff */
[----:B------:R-:W-:Y:S01]  /*3d70*/  HFMA2 R16, R39, R0.H1_H1, -132, -132 ;  /* 0xd820d82027107431 */ /* 0x000fe20000060000 */
[----:B------:R-:W-:-:S02]  /*3d80*/  LOP3.LUT R4, R5, 0x1c001c0, RZ, 0xc0, !PT ;  /* 0x01c001c005047812 */ /* 0x000fc400078ec0ff */
[----:B------:R-:W-:Y:S01]  /*3d90*/  LOP3.LUT R5, R36, 0x64006400, RZ, 0xfc, !PT ;  /* 0x6400640024057812 */ /* 0x000fe200078efcff */
[----:B------:R-:W-:Y:S01]  /*3da0*/  HFMA2 R6, R43, R0.H1_H1, -132, -132 ;  /* 0xd820d8202b067431 */ /* 0x000fe20000060000 */
[----:B------:R-:W-:Y:S01]  /*3db0*/  LOP3.LUT R45, R45, 0x64006400, RZ, 0xfc, !PT ;  /* 0x640064002d2d7812 */ /* 0x000fe200078efcff */
[----:B------:R-:W-:Y:S01]  /*3dc0*/  HFMA2 R35, R16, R12, R33 ;  /* 0x0000000c10237231 */ /* 0x000fe20000000021 */
[----:B------:R-:W-:Y:S02]  /*3dd0*/  LOP3.LUT R43, R4, 0x64006400, RZ, 0xfc, !PT ;  /* 0x64006400042b7812 */ /* 0x000fe400078efcff */
[----:B------:R-:W-:Y:S01]  /*3de0*/  LOP3.LUT R7, R7, 0x1c001c0, RZ, 0xc0, !PT ;  /* 0x01c001c007077812 */ /* 0x000fe200078ec0ff */
[----:B------:R-:W-:Y:S01]  /*3df0*/  HFMA2.MMA R41, R6, R12, R41 ;  /* 0x0000000c06297235 */ /* 0x000fe20000000029 */
[-C--:B------:R-:W-:Y:S01]  /*3e00*/  HFMA2 R12, R5, R0.reuse.H0_H0, -20, -20 ;  /* 0xcd00cd00050c7431 */ /* 0x080fe20000040000 */
[----:B------:R-:W-:Y:S01]  /*3e10*/  LOP3.LUT R17, R8, 0x380038, RZ, 0xc0, !PT ;  /* 0x0038003808117812 */ /* 0x000fe200078ec0ff */
[----:B------:R-:W-:Y:S01]  /*3e20*/  HFMA2 R4, R45, R0.H0_H0, -20, -20 ;  /* 0xcd00cd002d047431 */ /* 0x000fe20000040000 */
[----:B------:R-:W-:-:S02]  /*3e30*/  SHF.R.U32.HI R16, RZ, 0x6, R8 ;  /* 0x00000006ff107819 */ /* 0x000fc40000011608 */
[----:B------:R-:W-:Y:S01]  /*3e40*/  LOP3.LUT R38, R8, 0x70007, RZ, 0xc0, !PT ;  /* 0x0007000708267812 */ /* 0x000fe200078ec0ff */
[-C--:B------:R-:W-:Y:S01]  /*3e50*/  HFMA2.MMA R12, R12, R13.reuse, R37 ;  /* 0x0000000d0c0c7235 */ /* 0x080fe20000000025 */
[----:B------:R-:W-:Y:S01]  /*3e60*/  LOP3.LUT R37, R7, 0x64006400, RZ, 0xfc, !PT ;  /* 0x6400640007257812 */ /* 0x000fe200078efcff */
[----:B------:R-:W-:Y:S01]  /*3e70*/  HFMA2.MMA R35, R4, R13, R35 ;  /* 0x0000000d04237235 */ /* 0x000fe20000000023 */
[C---:B------:R-:W-:Y:S01]  /*3e80*/  LOP3.LUT R19, R9.reuse, 0x380038, RZ, 0xc0, !PT ;  /* 0x0038003809137812 */ /* 0x040fe200078ec0ff */
[----:B------:R-:W0:Y:S01]  /*3e90*/  LDS.128 R4, [UR4+0x30] ;  /* 0x00003004ff047984 */ /* 0x000e220008000c00 */
[----:B------:R-:W-:Y:S02]  /*3ea0*/  SHF.R.U32.HI R8, RZ, 0x6, R9 ;  /* 0x00000006ff087819 */ /* 0x000fe40000011609 */
[----:B------:R-:W-:Y:S02]  /*3eb0*/  LOP3.LUT R39, R9, 0x70007, RZ, 0xc0, !PT ;  /* 0x0007000709277812 */ /* 0x000fe400078ec0ff */
[----:B------:R-:W-:-:S02]  /*3ec0*/  LOP3.LUT R33, R10, 0x380038, RZ, 0xc0, !PT ;  /* 0x003800380a217812 */ /* 0x000fc400078ec0ff */
[----:B------:R-:W-:Y:S02]  /*3ed0*/  SHF.R.U32.HI R9, RZ, 0x6, R10 ;  /* 0x00000006ff097819 */ /* 0x000fe4000001160a */
[----:B------:R-:W-:Y:S02]  /*3ee0*/  LOP3.LUT R40, R10, 0x70007, RZ, 0xc0, !PT ;  /* 0x000700070a287812 */ /* 0x000fe400078ec0ff */
[C---:B------:R-:W-:Y:S02]  /*3ef0*/  LOP3.LUT R34, R11.reuse, 0x380038, RZ, 0xc0, !PT ;  /* 0x003800380b227812 */ /* 0x040fe400078ec0ff */
[----:B------:R-:W-:Y:S02]  /*3f00*/  SHF.R.U32.HI R10, RZ, 0x6, R11 ;  /* 0x00000006ff0a7819 */ /* 0x000fe4000001160b */
[----:B------:R-:W-:Y:S01]  /*3f10*/  LOP3.LUT R36, R11, 0x70007, RZ, 0xc0, !PT ;  /* 0x000700070b247812 */ /* 0x000fe200078ec0ff */
[----:B------:R-:W-:Y:S01]  /*3f20*/  HFMA2 R11, R43, R0.H0_H0, -20, -20 ;  /* 0xcd00cd002b0b7431 */ /* 0x000fe20000040000 */
[----:B------:R-:W-:-:S02]  /*3f30*/  LOP3.LUT R38, R38, 0x64006400, RZ, 0xfc, !PT ;  /* 0x6400640026267812 */ /* 0x000fc400078efcff */
[----:B------:R-:W-:Y:S01]  /*3f40*/  LOP3.LUT R40, R40, 0x64006400, RZ, 0xfc, !PT ;  /* 0x6400640028287812 */ /* 0x000fe200078efcff */
[----:B------:R-:W-:Y:S01]  /*3f50*/  HFMA2 R11, R11, R13, R18 ;  /* 0x0000000d0b0b7231 */ /* 0x000fe20000000012 */
[----:B------:R-:W-:Y:S01]  /*3f60*/  LOP3.LUT R39, R39, 0x64006400, RZ, 0xfc, !PT ;  /* 0x6400640027277812 */ /* 0x000fe200078efcff */
[----:B------:R-:W-:Y:S01]  /*3f70*/  HFMA2 R18, R37, R0.H0_H0, -20, -20 ;  /* 0xcd00cd0025127431 */ /* 0x000fe20000040000 */
[----:B------:R-:W-:Y:S01]  /*3f80*/  LOP3.LUT R43, R34, 0x64006400, RZ, 0xfc, !PT ;  /* 0x64006400222b7812 */ /* 0x000fe200078efcff */
[----:B------:R-:W-:Y:S01]  /*3f90*/  HADD2 R37, R38, -1028, -1028 ;  /* 0xe404e40426257430 */ /* 0x000fe20000000000 */
        /* <DEDUP_REMOVED lines=8> */
[----:B------:R-:W-:Y:S01]  /*4020*/  HADD2 R38, R39, -1028, -1028 ;  /* 0xe404e40427267430 */ /* 0x000fe20000000000 */
[----:B------:R-:W-:Y:S01]  /*4030*/  LOP3.LUT R35, R17, 0x64006400, RZ, 0xfc, !PT ;  /* 0x6400640011237812 */ /* 0x000fe200078efcff */
[-C--:B------:R-:W-:Y:S01]  /*4040*/  HFMA2 R34, R37, R0.reuse.H1_H1, -132, -132 ;  /* 0xd820d82025227431 */ /* 0x080fe20000060000 */
[----:B------:R-:W-:Y:S01]  /*4050*/  LOP3.LUT R37, R40, 0x64006400, RZ, 0xfc, !PT ;  /* 0x6400640028257812 */ /* 0x000fe200078efcff */
[-C--:B------:R-:W-:Y:S01]  /*4060*/  HFMA2 R40, R43, R0.reuse.H1_H1, -132, -132 ;  /* 0xd820d8202b287431 */ /* 0x080fe20000060000 */
[C---:B------:R-:W-:Y:S01]  /*4070*/  LOP3.LUT R17, R16.reuse, 0x70007, RZ, 0xc0, !PT ;  /* 0x0007000710117812 */ /* 0x040fe200078ec0ff */
[----:B------:R-:W-:Y:S01]  /*4080*/  HADD2 R43, R36, -1028, -1028 ;  /* 0xe404e404242b7430 */ /* 0x000fe20000000000 */
[----:B------:R-:W-:Y:S01]  /*4090*/  HFMA2.MMA R11, R38, R14, R11 ;  /* 0x0000000e260b7235 */ /* 0x000fe2000000000b */
[----:B------:R-:W-:Y:S01]  /*40a0*/  LOP3.LUT R39, R33, 0x64006400, RZ, 0xfc, !PT ;  /* 0x6400640021277812 */ /* 0x000fe200078efcff */
[----:B------:R-:W-:Y:S01]  /*40b0*/  HFMA2 R33, R35, R0.H1_H1, -132, -132 ;  /* 0xd820d82023217431 */ /* 0x000fe20000060000 */
[----:B------:R-:W-:-:S02]  /*40c0*/  LOP3.LUT R38, R16, 0x380038, RZ, 0xc0, !PT ;  /* 0x0038003810267812 */ /* 0x000fc400078ec0ff */
[----:B------:R-:W-:Y:S01]  /*40d0*/  LOP3.LUT R17, R17, 0x64006400, RZ, 0xfc, !PT ;  /* 0x6400640011117812 */ /* 0x000fe200078efcff */
[----:B------:R-:W-:Y:S01]  /*40e0*/  HFMA2.MMA R18, R43, R14, R18 ;  /* 0x0000000e2b127235 */ /* 0x000fe20000000012 */
[----:B------:R-:W-:Y:S01]  /*40f0*/  LOP3.LUT R35, R38, 0x64006400, RZ, 0xfc, !PT ;  /* 0x6400640026237812 */ /* 0x000fe200078efcff */
[----:B------:R-:W-:Y:S01]  /*4100*/  HFMA2 R38, R39, R0.H1_H1, -132, -132 ;  /* 0xd820d82027267431 */ /* 0x000fe20000060000 */
[-C--:B------:R-:W-:Y:S01]  /*4110*/  HFMA2.MMA R11, R34, R15.reuse, R11 ;  /* 0x0000000f220b7235 */ /* 0x080fe2000000000b */
[-C--:B------:R-:W-:Y:S01]  /*4120*/  HFMA2 R12, R33, R15.reuse, R12 ;  /* 0x0000000f210c7231 */ /* 0x080fe2000000000c */
[----:B------:R-:W-:Y:S01]  /*4130*/  LOP3.LUT R19, R8, 0x70007, RZ, 0xc0, !PT ;  /* 0x0007000708137812 */ /* 0x000fe200078ec0ff */
[----:B------:R-:W-:Y:S01]  /*4140*/  HADD2 R17, R17, -1028, -1028 ;  /* 0xe404e40411117430 */ /* 0x000fe20000000000 */
[----:B------:R-:W-:Y:S01]  /*4150*/  LOP3.LUT R39, R42, 0x64006400, RZ, 0xfc, !PT ;  /* 0x640064002a277812 */ /* 0x000fe200078efcff */
[----:B------:R-:W-:Y:S01]  /*4160*/  HFMA2 R13, R38, R15, R13 ;  /* 0x0000000f260d7231 */ /* 0x000fe2000000000d */
[----:B------:R-:W-:Y:S01]  /*4170*/  HFMA2.MMA R15, R40, R15, R18 ;  /* 0x0000000f280f7235 */ /* 0x000fe20000000012 */
[----:B0-----:R-:W-:Y:S01]  /*4180*/  HFMA2 R18, R17, R4, R12 ;  /* 0x0000000411127231 */ /* 0x001fe2000000000c */
        /* <DEDUP_REMOVED lines=8> */
[C---:B------:R-:W-:Y:S01]  /*4210*/  LOP3.LUT R41, R10.reuse, 0x380038, RZ, 0xc0, !PT ;  /* 0x003800380a297812 */ /* 0x040fe200078ec0ff */
[----:B------:R-:W-:Y:S01]  /*4220*/  HADD2 R12, R12, -1028, -1028 ;  /* 0xe404e4040c0c7430 */ /* 0x000fe20000000000 */
[C---:B------:R-:W-:Y:S01]  /*4230*/  LOP3.LUT R33, R10.reuse, 0x1c001c0, RZ, 0xc0, !PT ;  /* 0x01c001c00a217812 */ /* 0x040fe200078ec0ff */
[----:B------:R-:W-:Y:S01]  /*4240*/  HFMA2.MMA R18, R36, R5, R18 ;  /* 0x0000000524127235 */ /* 0x000fe20000000012 */
[----:B------:R-:W-:Y:S01]  /*4250*/  LOP3.LUT R10, R10, 0x70007, RZ, 0xc0, !PT ;  /* 0x000700070a0a7812 */ /* 0x000fe200078ec0ff */
[-C--:B------:R-:W-:Y:S01]  /*4260*/  HFMA2.MMA R11, R14, R4.reuse, R11 ;  /* 0x000000040e0b7235 */ /* 0x080fe2000000000b */
[----:B------:R-:W-:Y:S01]  /*4270*/  LOP3.LUT R14, R9, 0x1c001c0, RZ, 0xc0, !PT ;  /* 0x01c001c0090e7812 */ /* 0x000fe200078ec0ff */
[----:B------:R-:W-:Y:S01]  /*4280*/  HFMA2.MMA R13, R12, R4, R13 ;  /* 0x000000040c0d7235 */ /* 0x000fe2000000000d */
[----:B------:R-:W-:-:S02]  /*4290*/  LOP3.LUT R9, R16, 0x64006400, RZ, 0xfc, !PT ;  /* 0x6400640010097812 */ /* 0x000fc400078efcff */
[----:B------:R-:W-:Y:S02]  /*42a0*/  LOP3.LUT R10, R10, 0x64006400, RZ, 0xfc, !PT ;  /* 0x640064000a0a7812 */ /* 0x000fe400078efcff */
[----:B------:R-:W-:Y:S01]  /*42b0*/  LOP3.LUT R19, R14, 0x64006400, RZ, 0xfc, !PT ;  /* 0x640064000e137812 */ /* 0x000fe200078efcff */
[-C--:B------:R-:W-:Y:S01]  /*42c0*/  HFMA2 R35, R9, R0.reuse.H0_H0, -20, -20 ;  /* 0xcd00cd0009237431 */ /* 0x080fe20000040000 */
[----:B------:R-:W-:Y:S01]  /*42d0*/  LOP3.LUT R8, R8, 0x1c001c0, RZ, 0xc0, !PT ;  /* 0x01c001c008087812 */ /* 0x000fe200078ec0ff */
[----:B------:R-:W-:Y:S01]  /*42e0*/  HFMA2.MMA R13, R44, R5, R13 ;  /* 0x000000052c0d7235 */ /* 0x000fe2000000000d */
[----:B------:R-:W-:Y:S01]  /*42f0*/  HADD2 R14, R10, -1028, -1028 ;  /* 0xe404e4040a0e7430 */ /* 0x000fe20000000000 */
[----:B------:R-:W-:Y:S01]  /*4300*/  LOP3.LUT R41, R41, 0x64006400, RZ, 0xfc, !PT ;  /* 0x6400640029297812 */ /* 0x000fe200078efcff */
[----:B------:R-:W-:Y:S01]  /*4310*/  HFMA2 R10, R19, R0.H0_H0, -20, -20 ;  /* 0xcd00cd00130a7431 */ /* 0x000fe20000040000 */
[-C--:B------:R-:W-:Y:S01]  /*4320*/  HFMA2.MMA R18, R35, R6.reuse, R18 ;  /* 0x0000000623127235 */ /* 0x080fe20000000012 */
[----:B------:R-:W-:Y:S01]  /*4330*/  LOP3.LUT R17, R8, 0x64006400, RZ, 0xfc, !PT ;  /* 0x6400640008117812 */ /* 0x000fe200078efcff */
[----:B------:R-:W-:Y:S01]  /*4340*/  HFMA2 R15, R14, R4, R15 ;  /* 0x000000040e0f7231 */ /* 0x000fe2000000000f */
[----:B------:R-:W-:Y:S01]  /*4350*/  LOP3.LUT R33, R33, 0x64006400, RZ, 0xfc, !PT ;  /* 0x6400640021217812 */ /* 0x000fe200078efcff */
[-C--:B------:R-:W-:Y:S01]  /*4360*/  HFMA2 R41, R41, R0.reuse.H1_H1, -132, -132 ;  /* 0xd820d82029297431 */ /* 0x080fe20000060000 */
[----:B------:R-:W-:Y:S01]  /*4370*/  HFMA2.MMA R13, R10, R6, R13 ;  /* 0x000000060a0d7235 */ /* 0x000fe2000000000d */
[----:B------:R-:W-:Y:S01]  /*4380*/  LOP3.LUT R28, R28, 0x64006400, RZ, 0xfc, !PT ;  /* 0x640064001c1c7812 */ /* 0x000fe200078efcff */
[-C--:B------:R-:W-:Y:S01]  /*4390*/  HFMA2 R8, R17, R0.reuse.H0_H0, -20, -20 ;  /* 0xcd00cd0011087431 */ /* 0x080fe20000040000 */
[----:B------:R-:W-:Y:S01]  /*43a0*/  LOP3.LUT R31, R31, 0x64006400, RZ, 0xfc, !PT ;  /* 0x640064001f1f7812 */ /* 0x000fe200078efcff */
[----:B------:R-:W-:Y:S01]  /*43b0*/  HFMA2 R11, R42, R5, R11 ;  /* 0x000000052a0b7231 */ /* 0x000fe2000000000b */
[----:B------:R-:W-:Y:S01]  /*43c0*/  HFMA2.MMA R18, R29, R7, R18 ;  /* 0x000000071d127235 */ /* 0x000fe20000000012 */
[----:B------:R-:W-:-:S02]  /*43d0*/  HFMA2 R9, R33, R0.H0_H0, -20, -20 ;  /* 0xcd00cd0021097431 */ /* 0x000fc40000040000 */
[----:B------:R-:W-:Y:S01]  /*43e0*/  HFMA2 R15, R41, R5, R15 ;  /* 0x00000005290f7231 */ /* 0x000fe2000000000f */
[----:B------:R-:W-:Y:S01]  /*43f0*/  HFMA2.MMA R13, R32, R7, R13 ;  /* 0x00000007200d7235 */ /* 0x000fe2000000000d */
[-C--:B------:R-:W-:Y:S02]  /*4400*/  HFMA2 R11, R8, R6.reuse, R11 ;  /* 0x00000006080b7231 */ /* 0x080fe4000000000b */
        /* <DEDUP_REMOVED lines=13> */
.L_x_3566:
[----:B------:R-:W-:Y:S01]  /*44e0*/  ISETP.LT.AND P2, PT, R30, R21, PT ;  /* 0x000000151e00720c */ /* 0x000fe20003f41270 */
[----:B------:R-:W-:Y:S01]  /*44f0*/  UIADD3 UR4, UR4, 0x40, URZ ;  /* 0x0000004004047890 */ /* 0x000fe2000fffe03f */
[----:B0-----:R-:W-:Y:S02]  /*4500*/  MOV R8, R2 ;  /* 0x0000000200087202 */ /* 0x001fe40000000f00 */
[----:B------:R-:W-:Y:S02]  /*4510*/  MOV R9, R3 ;  /* 0x0000000300097202 */ /* 0x000fe40000000f00 */
[----:B------:R-:W-:-:S07]  /*4520*/  MOV R2, R30 ;  /* 0x0000001e00027202 */ /* 0x000fce0000000f00 */
[----:B------:R-:W-:Y:S05]  /*4530*/  @!P1 BRA P2, `(.L_x_3567) ;  /* 0xffffffe800f49947 */ /* 0x000fea000103ffff */
.L_x_3565:
[----:B------:R-:W0:Y:S08]  /*4540*/  S2UR UR4, SR_CTAID.Y ;  /* 0x00000000000479c3 */ /* 0x000e300000002600 */
[----:B------:R-:W0:Y:S02]  /*4550*/  LDC R0, c[0x0][0x238] ;  /* 0x00008e00ff007b82 */ /* 0x000e240000000800 */
[----:B0-----:R-:W-:-:S04]  /*4560*/  IADD3 R0, R0, -UR4, RZ ;  /* 0x8000000400007c10 */ /* 0x001fc8000fffe0ff */
[----:B------:R-:W-:-:S13]  /*4570*/  ISETP.GE.AND P0, PT, R0, 0x1, PT ;  /* 0x000000010000780c */ /* 0x000fda0003f06270 */
[----:B------:R-:W-:Y:S05]  /*4580*/  @!P0 EXIT ;  /* 0x000000000000894d */ /* 0x000fea0003800000 */
[----:B------:R-:W0:Y:S01]  /*4590*/  S2R R0, SR_CTAID.X ;  /* 0x0000000000007919 */ /* 0x000e220000002500 */
[----:B-----5:R-:W1:Y:S01]  /*45a0*/  LDC R7, c[0x0][0x23c] ;  /* 0x00008f00ff077b82 */ /* 0x020e620000000800 */
[----:B------:R-:W-:Y:S01]  /*45b0*/  HMUL2 R27, R27, R20.H0_H0 ;  /* 0x200000141b1b7232 */ /* 0x000fe20000000000 */
[----:B------:R-:W0:Y:S06]  /*45c0*/  S2R R5, SR_TID.X ;  /* 0x0000000000057919 */ /* 0x000e2c0000002100 */
        /* <DEDUP_REMOVED lines=13> */
.L_x_3571:
[----:B------:R-:W0:Y:S02]  /*46a0*/  LDS R6, [R2] ;  /* 0x0000000002067984 */ /* 0x000e240000000800 */
[----:B0-----:R-:W-:-:S06]  /*46b0*/  HADD2 R7, R6, R27 ;  /* 0x0000001b06077230 */ /* 0x001fcc0000000000 */
[----:B------:R-:W0:Y:S02]  /*46c0*/  ATOMS.CAST.SPIN R7, [R2], R6, R7 ;  /* 0x000000060207738d */ /* 0x000e240001800007 */
[----:B0-----:R-:W-:-:S13]  /*46d0*/  ISETP.EQ.U32.AND P0, PT, R7, 0x1, PT ;  /* 0x000000010700780c */ /* 0x001fda0003f02070 */
[----:B------:R-:W-:Y:S05]  /*46e0*/  @!P0 BRA `(.L_x_3571) ;  /* 0xfffffffc00ec8947 */ /* 0x000fea000383ffff */
[----:B------:R-:W-:Y:S05]  /*46f0*/  BRA `(.L_x_3569) ;  /* 0x00000000000c7947 */ /* 0x000fea0003800000 */
.L_x_3570:
[----:B------:R-:W2:Y:S02]  /*4700*/  LD.E R0, desc[UR6][R4.64] ;  /* 0x0000000604007980 */ /* 0x000ea4000c101900 */
[----:B--2---:R-:W-:-:S05]  /*4710*/  IADD3 R3, R27, R0, RZ ;  /* 0x000000001b037210 */ /* 0x004fca0007ffe0ff */
[----:B------:R0:W-:Y:S02]  /*4720*/  ST.E desc[UR6][R4.64], R3 ;  /* 0x0000000304007985 */ /* 0x0001e4000c101906 */
.L_x_3569:
[----:B------:R-:W-:Y:S05]  /*4730*/  BSYNC B0 ;  /* 0x0000000000007941 */ /* 0x000fea0003800000 */
.L_x_3568:
[----:B------:R1:W-:Y:S02]  /*4740*/  ATOM.E.ADD.F16x2.RN.STRONG.GPU P0, RZ, desc[UR6][R4.64+0x4], R9 ;  /* 0x0000040904ff79a2 */ /* 0x0003e4000810e1c6 */
[----:B-1----:R-:W-:Y:S05]  /*4750*/  @P0 EXIT ;  /* 0x000000000000094d */ /* 0x002fea0003800000 */
[----:B------:R-:W1:Y:S02]  /*4760*/  QSPC.E.S P0, RZ, [R4+0x4] ;  /* 0x0000040004ff73aa */ /* 0x000e640000000500 */
[----:B-1----:R-:W-:Y:S05]  /*4770*/  @!P0 BRA `(.L_x_3572) ;  /* 0x0000000000208947 */ /* 0x002fea0003800000 */
[----:B------:R-:W-:-:S04]  /*4780*/  MOV R2, R4 ;  /* 0x0000000400027202 */ /* 0x000fc80000000f00 */
[----:B------:R-:W-:-:S07]  /*4790*/  MOV R2, R2 ;  /* 0x0000000200027202 */ /* 0x000fce0000000f00 */
.L_x_3573:
[----:B0-----:R-:W0:Y:S02]  /*47a0*/  LDS R4, [R2+0x4] ;  /* 0x0000040002047984 */ /* 0x001e240000000800 */
[----:B0-----:R-:W-:-:S10]  /*47b0*/  HFMA2.MMA R5, R4, 1, 1, R9 ;  /* 0x3c003c0004057835 */ /* 0x001fd40000000009 */
[----:B------:R-:W0:Y:S02]  /*47c0*/  ATOMS.CAST.SPIN R5, [R2+0x4], R4, R5 ;  /* 0x000004040205738d */ /* 0x000e240001800005 */
[----:B0-----:R-:W-:-:S13]  /*47d0*/  ISETP.EQ.U32.AND P0, PT, R5, 0x1, PT ;  /* 0x000000010500780c */ /* 0x001fda0003f02070 */
[----:B------:R-:W-:Y:S05]  /*47e0*/  @!P0 BRA `(.L_x_3573) ;  /* 0xfffffffc00ec8947 */ /* 0x000fea000383ffff */
[----:B------:R-:W-:Y:S05]  /*47f0*/  EXIT ;  /* 0x000000000000794d */ /* 0x000fea0003800000 */
.L_x_3572:
[----:B------:R-:W0:Y:S02]  /*4800*/  LD.E R0, desc[UR6][R4.64+0x4] ;  /* 0x0000040604007980 */ /* 0x000e24000c101900 */
[----:B0-----:R-:W-:-:S05]  /*4810*/  IADD3 R3, R9, R0, RZ ;  /* 0x0000000009037210 */ /* 0x001fca0007ffe0ff */
[----:B------:R-:W-:Y:S01]  /*4820*/  ST.E desc[UR6][R4.64+0x4], R3 ;  /* 0x0000040304007985 */ /* 0x000fe2000c101906 */
[----:B------:R-:W-:Y:S05]  /*4830*/  EXIT ;  /* 0x000000000000794d */ /* 0x000fea0003800000 */
.L_x_3574:
        /* <DEDUP_REMOVED lines=12> */
.L_x_3735:


//--------------------- .text._Z23gemm_half_q_half_kernelILi1ELi14ELb1ELb1ELi32EEvPK6__halfPKjS4_S2_PS0_iiiiPKtS7_iiiiiibS2_i --------------------------
	.section	.text._Z23gemm_half_q_half_kernelILi1ELi14ELb1ELb1ELi32EEvPK6__halfPKjS4_S2_PS0_iiiiPKtS7_iiiiiibS2_i,"ax",@progbits
	.align	128
        .global         _Z23gemm_half_q_half_kernelILi1ELi14ELb1ELb1ELi32EEvPK6__halfPKjS4_S2_PS0_iiiiPKtS7_iiiiiibS2_i
        .type           _Z23gemm_half_q_half_kernelILi1ELi14ELb1ELb1ELi32EEvPK6__halfPKjS4_S2_PS0_iiiiPKtS7_iiiiiibS2_i,@function
        .size           _Z23gemm_half_q_half_kernelILi1ELi14ELb1ELb1ELi32EEvPK6__halfPKjS4_S2_PS0_iiiiPKtS7_iiiiiibS2_i,(.L_x_3736 - _Z23gemm_half_q_half_kernelILi1ELi14ELb1ELb1ELi32EEvPK6__halfPKjS4_S2_PS0_iiiiPKtS7_iiiiiibS2_i)
        .other          _Z23gemm_half_q_half_kernelILi1ELi14ELb1ELb1ELi32EEvPK6__halfPKjS4_S2_PS0_iiiiPKtS7_iiiiiibS2_i,@"STO_CUDA_ENTRY STV_DEFAULT"
_Z23gemm_half_q_half_kernelILi1ELi14ELb1ELb1ELi32EEvPK6__halfPKjS4_S2_PS0_iiiiPKtS7_iiiiiibS2_i:
.text._Z23gemm_half_q_half_kernelILi1ELi14ELb1ELb1ELi32EEvPK6__halfPKjS4_S2_PS0_iiiiPKtS7_iiiiiibS2_i:
        /* <DEDUP_REMOVED lines=49> */
.L_x_3576:
[----:B------:R-:W-:Y:S05]  /*0310*/  BSYNC B0 ;  /* 0x0000000000007941 */ /* 0x000fea0003800000 */
.L_x_3575:
[----:B------:R-:W-:Y:S01]  /*0320*/  ULDC UR4, c[0x0][0x23c] ;  /* 0x00008f0000047ab9 */ /* 0x000fe20000000800 */
[----:B------:R-:W-:Y:S02]  /*0330*/  SHF.L.U32 R12, R12, 0x2, RZ ;  /* 0x000000020c0c7819 */ /* 0x000fe400000006ff */
[----:B------:R-:W-:-:S04]  /*0340*/  MOV R31, UR4 ;  /* 0x00000004001f7c02 */ /* 0x000fc80008000f00 */
        /* <DEDUP_REMOVED lines=17> */
[----:B0-----:R-:W-:-:S07]  /*0460*/  SHF.L.U32 R3, R9, 0x6, RZ ;  /* 0x0000000609037819 */ /* 0x001fce00000006ff */
[----:B------:R-:W0:Y:S08]  /*0470*/  LDC.64 R8, c[0x0][0x220] ;  /* 0x00008800ff087b82 */ /* 0x000e300000000a00 */
[----:B------:R-:W2:Y:S01]  /*0480*/  LDC.64 R10, c[0x0][0x228] ;  /* 0x00008a00ff0a7b82 */ /* 0x000ea20000000a00 */
        /* <DEDUP_REMOVED lines=9> */
.L_x_3578:
        /* <DEDUP_REMOVED lines=11> */
[----:B------:R-:W4:Y:S01]  /*05d0*/  LDG.E.U16.CONSTANT R5, desc[UR6][R4.64] ;  /* 0x0000000604057981 */ /* 0x000f22000c1e9500 */
[----:B------:R-:W-:Y:S01]  /*05e0*/  UIADD3 UR4, UR4, 0x1, URZ ;  /* 0x0000000104047890 */ /* 0x000fe2000fffe03f */
[----:B--2---:R-:W-:-:S04]  /*05f0*/  SHF.R.U32.HI R19, RZ, R17, R2 ;  /* 0x00000011ff137219 */ /* 0x004fc80000011602 */
        /* <DEDUP_REMOVED lines=26> */
.L_x_3577:
[----:B------:R-:W-:Y:S01]  /*07a0*/  ULDC UR4, c[0x0][0x258] ;  /* 0x0000960000047ab9 */ /* 0x000fe20000000800 */
[C---:B------:R-:W-:Y:S02]  /*07b0*/  ISETP.GT.AND P3, PT, R23.reuse, R16, PT ;  /* 0x000000101700720c */ /* 0x040fe40003f64270 */
[----:B------:R-:W-:Y:S02]  /*07c0*/  CS2R R6, SRZ ;  /* 0x0000000000067805 */ /* 0x000fe4000001ff00 */
[----:B------:R-:W-:-:S13]  /*07d0*/  ISETP.GT.AND P2, PT, R23, UR4, PT ;  /* 0x0000000417007c0c */ /* 0x000fda000bf44270 */
[----:B------:R-:W-:Y:S05]  /*07e0*/  @!P2 BRA `(.L_x_3579) ;  /* 0x00000000001ca947 */ /* 0x000fea0003800000 */
[----:B------:R-:W1:Y:S02]  /*07f0*/  LDC R8, c[0x0][0x25c] ;  /* 0x00009700ff087b82 */ /* 0x000e640000000800 */
[----:B-1----:R-:W-:-:S04]  /*0800*/  VIMNMX R7, R23, R8, PT ;  /* 0x0000000817077248 */ /* 0x002fc80003fe0100 */
[----:B------:R-:W-:-:S04]  /*0810*/  IADD3 R7, R7, -UR4, RZ ;  /* 0x8000000407077c10 */ /* 0x000fc8000fffe0ff */
[----:B------:R-:W-:-:S04]  /*0820*/  SHF.R.S32.HI R8, RZ, 0x1f, R7 ;  /* 0x0000001fff087819 */ /* 0x000fc80000011407 */
[----:B------:R-:W-:-:S04]  /*0830*/  LEA.HI R8, R8, R7, RZ, 0x5 ;  /* 0x0000000708087211 */ /* 0x000fc800078f28ff */
[----:B------:R-:W-:-:S05]  /*0840*/  SHF.R.S32.HI R8, RZ, 0x5, R8 ;  /* 0x00000005ff087819 */ /* 0x000fca0000011408 */
[----:B------:R-:W-:-:S07]  /*0850*/  IMAD R7, R8, 0x6, RZ ;  /* 0x0000000608077824 */ /* 0x000fce00078e02ff */
.L_x_3579:
        /* <DEDUP_REMOVED lines=8> */
.L_x_3580:
        /* <DEDUP_REMOVED lines=12> */
.L_x_3581:
        /* <DEDUP_REMOVED lines=8> */
.L_x_3582:
        /* <DEDUP_REMOVED lines=11> */
.L_x_3583:
[C---:B------:R-:W-:Y:S01]  /*0ad0*/  VIMNMX R10, R23.reuse, UR4, PT ;  /* 0x00000004170a7c48 */ /* 0x040fe2000bfe0100 */
[----:B------:R-:W1:Y:S01]  /*0ae0*/  S2UR UR5, SR_CgaCtaId ;  /* 0x00000000000579c3 */ /* 0x000e620000008800 */
[----:B------:R-:W-:Y:S01]  /*0af0*/  ISETP.GE.OR P0, PT, R23, R14, P0 ;  /* 0x0000000e1700720c */ /* 0x000fe20000706670 */
[----:B------:R-:W-:Y:S01]  /*0b00*/  ULDC.64 UR8, c[0x0][0x218] ;  /* 0x0000860000087ab9 */ /* 0x000fe20000000a00 */
[----:B------:R-:W-:Y:S01]  /*0b10*/  SHF.R.S32.HI R13, RZ, 0x1f, R10 ;  /* 0x0000001fff0d7819 */ /* 0x000fe2000001140a */
[----:B------:R-:W-:-:S03]  /*0b20*/  UMOV UR4, 0x400 ;  /* 0x0000040000047882 */ /* 0x000fc60000000000 */
[----:B------:R-:W-:-:S04]  /*0b30*/  LEA.HI R13, R13, R10, RZ, 0x5 ;  /* 0x0000000a0d0d7211 */ /* 0x000fc800078f28ff */
[----:B------:R-:W-:-:S04]  /*0b40*/  SHF.R.S32.HI R10, RZ, 0x5, R13 ;  /* 0x00000005ff0a7819 */ /* 0x000fc8000001140d */
[----:B------:R-:W-:-:S04]  /*0b50*/  LEA R7, R10, R7, 0x3 ;  /* 0x000000070a077211 */ /* 0x000fc800078e18ff */
[----:B------:R-:W-:-:S04]  /*0b60*/  IADD3 R6, R9, R7, R6 ;  /* 0x0000000709067210 */ /* 0x000fc80007ffe006 */
[----:B------:R-:W-:Y:S01]  /*0b70*/  IADD3 R6, R11, R6, R8 ;  /* 0x000000060b067210 */ /* 0x000fe20007ffe008 */
[----:B-1----:R-:W-:-:S04]  /*0b80*/  ULEA UR4, UR5, UR4, 0x18 ;  /* 0x0000000405047291 */ /* 0x002fc8000f8ec03f */
[----:B------:R-:W-:Y:S01]  /*0b90*/  IMAD R7, R6, R31, RZ ;  /* 0x0000001f06077224 */ /* 0x000fe200078e02ff */
[----:B------:R-:W-:-:S04]  /*0ba0*/  SHF.R.S32.HI R6, RZ, 0x1f, R12 ;  /* 0x0000001fff067819 */ /* 0x000fc8000001140c */
[----:B------:R-:W-:-:S04]  /*0bb0*/  IADD3 R12, P2, R12, R7, RZ ;  /* 0x000000070c0c7210 */ /* 0x000fc80007f5e0ff */
[----:B------:R-:W-:Y:S02]  /*0bc0*/  LEA.HI.X.SX32 R7, R7, R6, 0x1, P2 ;  /* 0x0000000607077211 */ /* 0x000fe400010f0eff */
[C---:B------:R-:W-:Y:S02]  /*0bd0*/  LEA R20, P2, R12.reuse, UR8, 0x2 ;  /* 0x000000080c147c11 */ /* 0x040fe4000f8410ff */
[----:B------:R-:W-:Y:S02]  /*0be0*/  PRMT R6, RZ, 0x5410, RZ ;  /* 0x00005410ff067816 */ /* 0x000fe400000000ff */
[----:B------:R-:W-:Y:S02]  /*0bf0*/  LEA.HI.X R21, R12, UR9, R7, 0x2, P2 ;  /* 0x000000090c157c11 */ /* 0x000fe400090f1407 */
[----:B------:R-:W-:Y:S01]  /*0c00*/  PRMT R7, RZ, 0x5410, RZ ;  /* 0x00005410ff077816 */ /* 0x000fe200000000ff */
[----:B------:R-:W-:Y:S06]  /*0c10*/  @P0 BRA `(.L_x_3584) ;  /* 0x0000002400100947 */ /* 0x000fec0003800000 */
[----:B------:R-:W-:Y:S01]  /*0c20*/  SHF.R.S32.HI R32, RZ, 0x1f, R31 ;  /* 0x0000001fff207819 */ /* 0x000fe2000001141f */
[----:B------:R-:W-:Y:S01]  /*0c30*/  HADD2.F32 R25, -RZ, R2.H0_H0 ;  /* 0x20000002ff197230 */ /* 0x000fe20000004100 */
[----:B------:R-:W-:Y:S01]  /*0c40*/  PRMT R6, RZ, 0x5410, RZ ;  /* 0x00005410ff067816 */ /* 0x000fe200000000ff */
[----:B------:R-:W-:Y:S01]  /*0c50*/  HADD2.F32 R29, -RZ, R3.H0_H0 ;  /* 0x20000003ff1d7230 */ /* 0x000fe20000004100 */
[----:B------:R-:W-:Y:S01]  /*0c60*/  PRMT R7, RZ, 0x5410, RZ ;  /* 0x00005410ff077816 */ /* 0x000fe200000000ff */
[----:B------:R-:W-:Y:S01]  /*0c70*/  HADD2.F32 R24, -RZ, R4.H0_H0 ;  /* 0x20000004ff187230 */ /* 0x000fe20000004100 */
[----:B------:R-:W-:Y:S01]  /*0c80*/  ULDC UR5, c[0x0][0x264] ;  /* 0x0000990000057ab9 */ /* 0x000fe20000000800 */
[----:B------:R-:W-:-:S07]  /*0c90*/  HADD2.F32 R22, -RZ, R5.H0_H0 ;  /* 0x20000005ff167230 */ /* 0x000fce0000004100 */
.L_x_3586:
[----:B------:R-:W-:Y:S05]  /*0ca0*/  @!P1 BRA `(.L_x_3585) ;  /* 0x0000002000cc9947 */ /* 0x000fea0003800000 */
[----:B------:R-:W2:Y:S01]  /*0cb0*/  LDG.E.128.CONSTANT R16, desc[UR6][R20.64] ;  /* 0x0000000614107981 */ /* 0x000ea2000c1e9d00 */
[----:B------:R-:W1:Y:S03]  /*0cc0*/  LDC R37, c[0x0][0x23c] ;  /* 0x00008f00ff257b82 */ /* 0x000e660000000800 */
[----:B------:R-:W3:Y:S01]  /*0cd0*/  LDS.64 R30, [UR4] ;  /* 0x00000004ff1e7984 */ /* 0x000ee20008000a00 */
[----:B-1----:R-:W-:-:S04]  /*0ce0*/  LEA R46, P0, R37, R20, 0x2 ;  /* 0x00000014252e7211 */ /* 0x002fc800078010ff */
[----:B------:R-:W-:-:S05]  /*0cf0*/  LEA.HI.X R47, R37, R21, R32, 0x2, P0 ;  /* 0x00000015252f7211 */ /* 0x000fca00000f1420 */
[----:B------:R1:W4:Y:S01]  /*0d00*/  LDG.E.128.CONSTANT R12, desc[UR6][R46.64] ;  /* 0x000000062e0c7981 */ /* 0x000322000c1e9d00 */
[----:B------:R-:W-:-:S04]  /*0d10*/  MOV R27, 0x2c00 ;  /* 0x00002c00001b7802 */ /* 0x000fc80000000f00 */
[----:B0-----:R-:W-:Y:S01]  /*0d20*/  PRMT R2, R2, 0x5410, R27 ;  /* 0x0000541002027816 */ /* 0x001fe2000000001b */
[----:B-1----:R-:W-:-:S04]  /*0d30*/  IMAD.WIDE R46, R37, 0x4, R46 ;  /* 0x00000004252e7825 */ /* 0x002fc800078e022e */
[----:B---3--:R-:W-:Y:S01]  /*0d40*/  HADD2.F32 R40, -RZ, R31.H0_H0 ;  /* 0x2000001fff287230 */ /* 0x008fe20000004100 */
[----:B--2---:R-:W-:Y:S02]  /*0d50*/  LOP3.LUT R8, R16, 0xf000f, RZ, 0xc0, !PT ;  /* 0x000f000f10087812 */ /* 0x004fe400078ec0ff */
        /* <DEDUP_REMOVED lines=8> */
[----:B------:R-:W-:Y:S01]  /*0de0*/  HADD2.F32 R9, -RZ, R30.H0_H0 ;  /* 0x2000001eff097230 */ /* 0x000fe20000004100 */
[----:B------:R-:W-:Y:S01]  /*0df0*/  LOP3.LUT R11, R11, 0x64006400, RZ, 0xfc, !PT ;  /* 0x640064000b0b7812 */ /* 0x000fe200078efcff */
[----:B------:R-:W-:-:S02]  /*0e00*/  HADD2.F32 R8, -RZ, R26.H0_H0 ;  /* 0x2000001aff087230 */ /* 0x000fc40000004100 */
[----:B------:R-:W-:Y:S02]  /*0e10*/  HADD2.F32 R27, -RZ, R26.H1_H1 ;  /* 0x3000001aff1b7230 */ /* 0x000fe40000004100 */
[----:B------:R-:W-:Y:S02]  /*0e20*/  HADD2 R34, R10, -1032, -1032 ;  /* 0xe408e4080a227430 */ /* 0x000fe40000000000 */
[--C-:B------:R-:W-:Y:S02]  /*0e30*/  HADD2.F32 R36, -RZ, R33.reuse.H0_H0 ;  /* 0x20000021ff247230 */ /* 0x100fe40000004100 */
[----:B------:R-:W-:Y:S01]  /*0e40*/  FFMA.FTZ R8, R8, R9, RZ ;  /* 0x0000000908087223 */ /* 0x000fe200000100ff */
[----:B------:R-:W-:Y:S02]  /*0e50*/  HADD2.F32 R30, -RZ, R30.H1_H1 ;  /* 0x3000001eff1e7230 */ /* 0x000fe40000004100 */
[----:B------:R-:W-:Y:S02]  /*0e60*/  HADD2 R11, R11, -1032, -1032 ;  /* 0xe408e4080b0b7430 */ /* 0x000fe40000000000 */
[----:B------:R-:W-:-:S02]  /*0e70*/  HADD2.F32 R41, -RZ, R33.H1_H1 ;  /* 0x30000021ff297230 */ /* 0x000fc40000004100 */
[----:B------:R-:W-:Y:S01]  /*0e80*/  FFMA.FTZ R39, R9, R36, RZ ;  /* 0x0000002409277223 */ /* 0x000fe200000100ff */
[--C-:B------:R-:W-:Y:S02]  /*0e90*/  HADD2.F32 R10, -RZ, R34.reuse.H0_H0 ;  /* 0x20000022ff0a7230 */ /* 0x100fe40000004100 */
[----:B------:R-:W-:Y:S01]  /*0ea0*/  FFMA.FTZ R27, R27, R30, R8 ;  /* 0x0000001e1b1b7223 */ /* 0x000fe20000010008 */
[----:B------:R-:W-:Y:S01]  /*0eb0*/  LOP3.LUT R8, R16, 0xf000f0, RZ, 0xc0, !PT ;  /* 0x00f000f010087812 */ /* 0x000fe200078ec0ff */
[--C-:B------:R-:W-:Y:S02]  /*0ec0*/  HADD2.F32 R26, -RZ, R11.reuse.H0_H0 ;  /* 0x2000000bff1a7230 */ /* 0x100fe40000004100 */
[----:B------:R-:W-:Y:S01]  /*0ed0*/  FFMA.FTZ R41, R30, R41, R39 ;  /* 0x000000291e297223 */ /* 0x000fe20000010027 */
[----:B------:R-:W-:Y:S02]  /*0ee0*/  HADD2.F32 R34, -RZ, R34.H1_H1 ;  /* 0x30000022ff227230 */ /* 0x000fe40000004100 */
[C---:B------:R-:W-:Y:S01]  /*0ef0*/  FFMA.FTZ R33, R9.reuse, R10, RZ ;  /* 0x0000000a09217223 */ /* 0x040fe200000100ff */
[----:B------:R-:W-:Y:S01]  /*0f00*/  LOP3.LUT R39, R8, 0x64006400, RZ, 0xfc, !PT ;  /* 0x6400640008277812 */ /* 0x000fe200078efcff */
[----:B------:R-:W-:Y:S01]  /*0f10*/  FFMA.FTZ R35, R9, R26, RZ ;  /* 0x0000001a09237223 */ /* 0x000fe200000100ff */
[----:B------:R-:W-:-:S02]  /*0f20*/  HADD2.F32 R26, -RZ, R11.H1_H1 ;  /* 0x3000000bff1a7230 */ /* 0x000fc40000004100 */
[C---:B------:R-:W-:Y:S01]  /*0f30*/  FFMA.FTZ R44, R30.reuse, R34, R33 ;  /* 0x000000221e2c7223 */ /* 0x040fe20000010021 */
[----:B------:R0:W2:Y:S01]  /*0f40*/  LDG.E.128.CONSTANT R8, desc[UR6][R46.64] ;  /* 0x000000062e087981 */ /* 0x0000a2000c1e9d00 */
[----:B------:R-:W-:Y:S01]  /*0f50*/  HFMA2 R34, R39, R2.H1_H1, -72, -72 ;  /* 0xd480d48027227431 */ /* 0x000fe20000060002 */
[----:B------:R-:W-:Y:S01]  /*0f60*/  LOP3.LUT R39, R17, 0xf000f0, RZ, 0xc0, !PT ;  /* 0x00f000f011277812 */ /* 0x000fe200078ec0ff */
[----:B------:R-:W-:Y:S01]  /*0f70*/  FFMA.FTZ R33, R30, R26, R35 ;  /* 0x0000001a1e217223 */ /* 0x000fe20000010023 */
[----:B------:R-:W-:Y:S02]  /*0f80*/  LOP3.LUT R43, R18, 0xf000f0, RZ, 0xc0, !PT ;  /* 0x00f000f0122b7812 */ /* 0x000fe400078ec0ff */
[----:B------:R-:W-:Y:S01]  /*0f90*/  LOP3.LUT R35, R19, 0xf000f0, RZ, 0xc0, !PT ;  /* 0x00f000f013237812 */ /* 0x000fe200078ec0ff */
[----:B------:R-:W-:Y:S01]  /*0fa0*/  HADD2.F32 R36, -RZ, R34.H0_H0 ;  /* 0x20000022ff247230 */ /* 0x000fe20000004100 */
[----:B------:R-:W-:Y:S02]  /*0fb0*/  LOP3.LUT R39, R39, 0x64006400, RZ, 0xfc, !PT ;  /* 0x6400640027277812 */ /* 0x000fe400078efcff */
[----:B------:R-:W-:-:S02]  /*0fc0*/  LOP3.LUT R43, R43, 0x64006400, RZ, 0xfc, !PT ;  /* 0x640064002b2b7812 */ /* 0x000fc400078efcff */
[----:B------:R-:W-:Y:S01]  /*0fd0*/  LOP3.LUT R35, R35, 0x64006400, RZ, 0xfc, !PT ;  /* 0x6400640023237812 */ /* 0x000fe200078efcff */
[----:B------:R-:W-:Y:S01]  /*0fe0*/  FFMA.FTZ R36, R36, R40, R27 ;  /* 0x0000002824247223 */ /* 0x000fe2000001001b */
[-C--:B------:R-:W-:Y:S01]  /*0ff0*/  HFMA2 R38, R39, R2.reuse.H1_H1, -72, -72 ;  /* 0xd480d48027267431 */ /* 0x080fe20000060002 */
[----:B------:R-:W1:Y:S01]  /*1000*/  LDS.64 R26, [UR4+0x8] ;  /* 0x00000804ff1a7984 */ /* 0x000e620008000a00 */
[-C--:B------:R-:W-:Y:S01]  /*1010*/  HFMA2 R30, R43, R2.reuse.H1_H1, -72, -72 ;  /* 0xd480d4802b1e7431 */ /* 0x080fe20000060002 */
[----:B------:R-:W-:Y:S01]  /*1020*/  SHF.R.U32.HI R17, RZ, 0x8, R17 ;  /* 0x00000008ff117819 */ /* 0x000fe20000011611 */
[----:B------:R-:W-:Y:S02]  /*1030*/  HFMA2 R35, R35, R2.H1_H1, -72, -72 ;  /* 0xd480d48023237431 */ /* 0x000fe40000060002 */
[----:B------:R-:W-:Y:S01]  /*1040*/  HADD2.F32 R43, -RZ, R38.H0_H0 ;  /* 0x20000026ff2b7230 */ /* 0x000fe20000004100 */
[----:B------:R-:W-:Y:S01]  /*1050*/  SHF.R.U32.HI R16, RZ, 0x8, R16 ;  /* 0x00000008ff107819 */ /* 0x000fe20000011610 */
[----:B------:R-:W-:Y:S01]  /*1060*/  HADD2.F32 R39, -RZ, R30.H0_H0 ;  /* 0x2000001eff277230 */ /* 0x000fe20000004100 */
[----:B------:R-:W-:Y:S01]  /*1070*/  SHF.R.U32.HI R18, RZ, 0x8, R18 ;  /* 0x00000008ff127819 */ /* 0x000fe20000011612 */
[----:B------:R-:W-:-:S02]  /*1080*/  HADD2.F32 R42, -RZ, R35.H0_H0 ;  /* 0x20000023ff2a7230 */ /* 0x000fc40000004100 */
[C---:B------:R-:W-:Y:S01]  /*1090*/  FFMA.FTZ R41, R40.reuse, R43, R41 ;  /* 0x0000002b28297223 */ /* 0x040fe20000010029 */
[----:B------:R-:W-:Y:S02]  /*10a0*/  HADD2.F32 R38, -RZ, R38.H1_H1 ;  /* 0x30000026ff267230 */ /* 0x000fe40000004100 */
[C---:B------:R-:W-:Y:S01]  /*10b0*/  FFMA.FTZ R39, R40.reuse, R39, R44 ;  /* 0x0000002728277223 */ /* 0x040fe2000001002c */
[----:B------:R-:W-:Y:S01]  /*10c0*/  SHF.R.U32.HI R19, RZ, 0x8, R19 ;  /* 0x00000008ff137819 */ /* 0x000fe20000011613 */
[----:B------:R-:W-:Y:S01]  /*10d0*/  FFMA.FTZ R33, R40, R42, R33 ;  /* 0x0000002a28217223 */ /* 0x000fe20000010021 */
[----:B------:R-:W-:Y:S02]  /*10e0*/  HADD2.F32 R40, -RZ, R31.H1_H1 ;  /* 0x3000001fff287230 */ /* 0x000fe40000004100 */
[----:B------:R-:W-:Y:S01]  /*10f0*/  HADD2.F32 R31, -RZ, R34.H1_H1 ;  /* 0x30000022ff1f7230 */ /* 0x000fe20000004100 */
[----:B------:R-:W-:Y:S02]  /*1100*/  LOP3.LUT R34, R18, 0xf000f, RZ, 0xc0, !PT ;  /* 0x000f000f12227812 */ /* 0x000fe400078ec0ff */
[----:B------:R-:W-:Y:S01]  /*1110*/  FFMA.FTZ R41, R40, R38, R41 ;  /* 0x0000002628297223 */ /* 0x000fe20000010029 */
[----:B------:R-:W-:Y:S01]  /*1120*/  LOP3.LUT R18, R18, 0xf000f0, RZ, 0xc0, !PT ;  /* 0x00f000f012127812 */ /* 0x000fe200078ec0ff */
[----:B------:R-:W-:Y:S01]  /*1130*/  FFMA.FTZ R36, R31, R40, R36 ;  /* 0x000000281f247223 */ /* 0x000fe20000010024 */
[----:B------:R-:W-:Y:S01]  /*1140*/  HADD2.F32 R31, -RZ, R30.H1_H1 ;  /* 0x3000001eff1f7230 */ /* 0x000fe20000004100 */
[----:B------:R-:W-:Y:S01]  /*1150*/  LOP3.LUT R38, R34, 0x64006400, RZ, 0xfc, !PT ;  /* 0x6400640022267812 */ /* 0x000fe200078efcff */
[----:B------:R-:W-:Y:S01]  /*1160*/  HADD2.F32 R30, -RZ, R35.H1_H1 ;  /* 0x30000023ff1e7230 */ /* 0x000fe20000004100 */
[----:B------:R-:W-:-:S02]  /*1170*/  LOP3.LUT R35, R19, 0xf000f, RZ, 0xc0, !PT ;  /* 0x000f000f13237812 */ /* 0x000fc400078ec0ff */
[C---:B------:R-:W-:Y:S01]  /*1180*/  FFMA.FTZ R39, R40.reuse, R31, R39 ;  /* 0x0000001f28277223 */ /* 0x040fe20000010027 */
        /* <DEDUP_REMOVED lines=8> */
[----:B------:R-:W-:-:S02]  /*1210*/  HADD2 R35, R30, -1032, -1032 ;  /* 0xe408e4081e237430 */ /* 0x000fc40000000000 */
[----:B-1----:R-:W-:Y:S02]  /*1220*/  HADD2.F32 R44, -RZ, R26.H0_H0 ;  /* 0x2000001aff2c7230 */ /* 0x002fe40000004100 */
[----:B------:R-:W-:Y:S02]  /*1230*/  HADD2 R31, R38, -1032, -1032 ;  /* 0xe408e408261f7430 */ /* 0x000fe40000000000 */
[----:B------:R-:W-:Y:S02]  /*1240*/  HADD2.F32 R38, -RZ, R34.H0_H0 ;  /* 0x20000022ff267230 */ /* 0x000fe40000004100 */
[----:B------:R-:W-:Y:S02]  /*1250*/  HADD2 R30, R40, -1032, -1032 ;  /* 0xe408e408281e7430 */ /* 0x000fe40000000000 */
[----:B------:R-:W-:Y:S02]  /*1260*/  HADD2.F32 R43, -RZ, R35.H0_H0 ;  /* 0x20000023ff2b7230 */ /* 0x000fe40000004100 */
[----:B------:R-:W-:-:S02]  /*1270*/  HADD2.F32 R40, -RZ, R31.H0_H0 ;  /* 0x2000001fff287230 */ /* 0x000fc40000004100 */
[C---:B------:R-:W-:Y:S01]  /*1280*/  FFMA.FTZ R38, R44.reuse, R38, R41 ;  /* 0x000000262c267223 */ /* 0x040fe20000010029 */
[----:B------:R-:W-:Y:S02]  /*1290*/  HADD2.F32 R26, -RZ, R26.H1_H1 ;  /* 0x3000001aff1a7230 */ /* 0x000fe40000004100 */
[----:B------:R-:W-:Y:S01]  /*12a0*/  FFMA.FTZ R36, R43, R44, R36 ;  /* 0x0000002c2b247223 */ /* 0x000fe20000010024 */
[----:B------:R-:W-:Y:S02]  /*12b0*/  HADD2.F32 R41, -RZ, R34.H1_H1 ;  /* 0x30000022ff297230 */ /* 0x000fe40000004100 */
[----:B------:R-:W-:Y:S01]  /*12c0*/  FFMA.FTZ R39, R44, R40, R39 ;  /* 0x000000282c277223 */ /* 0x000fe20000010027 */
[----:B------:R-:W-:Y:S02]  /*12d0*/  HADD2.F32 R35, -RZ, R35.H1_H1 ;  /* 0x30000023ff237230 */ /* 0x000fe40000004100 */
[----:B------:R-:W-:Y:S02]  /*12e0*/  HADD2.F32 R34, -RZ, R31.H1_H1 ;  /* 0x3000001fff227230 */ /* 0x000fe40000004100 */
[----:B------:R-:W-:Y:S01]  /*12f0*/  FFMA.FTZ R38, R26, R41, R38 ;  /* 0x000000291a267223 */ /* 0x000fe20000010026 */
[--C-:B------:R-:W-:Y:S01]  /*1300*/  HADD2.F32 R42, -RZ, R30.reuse.H0_H0 ;  /* 0x2000001eff2a7230 */ /* 0x100fe20000004100 */
        /* <DEDUP_REMOVED lines=8> */
[-C--:B------:R-:W-:Y:S01]  /*1390*/  HFMA2 R16, R41, R2.reuse.H1_H1, -72, -72 ;  /* 0xd480d48029107431 */ /* 0x080fe20000060002 */
[----:B------:R-:W-:Y:S01]  /*13a0*/  LOP3.LUT R41, R18, 0x64006400, RZ, 0xfc, !PT ;  /* 0x6400640012297812 */ /* 0x000fe200078efcff */
[----:B------:R-:W-:Y:S01]  /*13b0*/  HADD2.F32 R18, -RZ, R27.H0_H0 ;  /* 0x2000001bff127230 */ /* 0x000fe20000004100 */
[----:B------:R-:W-:Y:S01]  /*13c0*/  LOP3.LUT R35, R35, 0x64006400, RZ, 0xfc, !PT ;  /* 0x6400640023237812 */ /* 0x000fe200078efcff */
[----:B------:R-:W-:-:S02]  /*13d0*/  HFMA2 R19, R17, R2.H1_H1, -72, -72 ;  /* 0xd480d48011137431 */ /* 0x000fc40000060002 */
[----:B------:R-:W-:Y:S01]  /*13e0*/  FFMA.FTZ R33, R26, R34, R33 ;  /* 0x000000221a217223 */ /* 0x000fe20000010021 */
[----:B------:R-:W-:Y:S02]  /*13f0*/  HADD2.F32 R34, -RZ, R16.H0_H0 ;  /* 0x20000010ff227230 */ /* 0x000fe40000004100 */
[-C--:B------:R-:W-:Y:S02]  /*1400*/  HFMA2 R26, R41, R2.reuse.H1_H1, -72, -72 ;  /* 0xd480d480291a7431 */ /* 0x080fe40000060002 */
[----:B------:R-:W-:Y:S02]  /*1410*/  HADD2.F32 R27, -RZ, R27.H1_H1 ;  /* 0x3000001bff1b7230 */ /* 0x000fe40000004100 */
[----:B------:R-:W-:Y:S02]  /*1420*/  HFMA2 R17, R35, R2.H1_H1, -72, -72 ;  /* 0xd480d48023117431 */ /* 0x000fe40000060002 */
[----:B------:R-:W-:Y:S02]  /*1430*/  HADD2.F32 R43, -RZ, R19.H0_H0 ;  /* 0x20000013ff2b7230 */ /* 0x000fe40000004100 */
[----:B------:R-:W-:Y:S01]  /*1440*/  FFMA.FTZ R40, R18, R34, R39 ;  /* 0x0000002212287223 */ /* 0x000fe20000010027 */
[----:B------:R-:W-:Y:S01]  /*1450*/  HADD2.F32 R34, -RZ, R26.H0_H0 ;  /* 0x2000001aff227230 */ /* 0x000fe20000004100 */
[----:B------:R-:W1:Y:S01]  /*1460*/  LDS.64 R30, [UR4+0x10] ;  /* 0x00001004ff1e7984 */ /* 0x000e620008000a00 */
[----:B------:R-:W-:-:S02]  /*1470*/  HADD2.F32 R35, -RZ, R17.H0_H0 ;  /* 0x20000011ff237230 */ /* 0x000fc40000004100 */
[----:B------:R-:W-:Y:S01]  /*1480*/  FFMA.FTZ R36, R43, R18, R36 ;  /* 0x000000122b247223 */ /* 0x000fe20000010024 */
[----:B------:R-:W-:Y:S02]  /*1490*/  HADD2.F32 R19, -RZ, R19.H1_H1 ;  /* 0x30000013ff137230 */ /* 0x000fe40000004100 */
[C---:B------:R-:W-:Y:S01]  /*14a0*/  FFMA.FTZ R39, R18.reuse, R34, R33 ;  /* 0x0000002212277223 */ /* 0x040fe20000010021 */
[----:B------:R-:W-:Y:S02]  /*14b0*/  HADD2.F32 R17, -RZ, R17.H1_H1 ;  /* 0x30000011ff117230 */ /* 0x000fe40000004100 */
[----:B------:R-:W-:Y:S01]  /*14c0*/  FFMA.FTZ R38, R18, R35, R38 ;  /* 0x0000002312267223 */ /* 0x000fe20000010026 */
[----:B----4-:R-:W-:Y:S01]  /*14d0*/  LOP3.LUT R18, R12, 0xf000f, RZ, 0xc0, !PT ;  /* 0x000f000f0c127812 */ /* 0x010fe200078ec0ff */
[----:B------:R-:W-:Y:S01]  /*14e0*/  FFMA.FTZ R34, R19, R27, R36 ;  /* 0x0000001b13227223 */ /* 0x000fe20000010024 */
[----:B------:R-:W-:Y:S01]  /*14f0*/  LOP3.LUT R19, R13, 0xf000f, RZ, 0xc0, !PT ;  /* 0x000f000f0d137812 */ /* 0x000fe200078ec0ff */
[----:B------:R-:W-:-:S02]  /*1500*/  HADD2.F32 R35, -RZ, R16.H1_H1 ;  /* 0x30000010ff237230 */ /* 0x000fc40000004100 */
[----:B------:R-:W-:Y:S01]  /*1510*/  FFMA.FTZ R36, R27, R17, R38 ;  /* 0x000000111b247223 */ /* 0x000fe20000010026 */
[----:B------:R-:W-:Y:S01]  /*1520*/  HADD2.F32 R26, -RZ, R26.H1_H1 ;  /* 0x3000001aff1a7230 */ /* 0x000fe20000004100 */
[----:B------:R-:W-:Y:S01]  /*1530*/  LOP3.LUT R18, R18, 0x64006400, RZ, 0xfc, !PT ;  /* 0x6400640012127812 */ /* 0x000fe200078efcff */
[----:B------:R-:W-:Y:S01]  /*1540*/  IMAD.WIDE R16, R37, 0x4, R46 ;  /* 0x0000000425107825 */ /* 0x000fe200078e022e */
[----:B------:R-:W-:-:S03]  /*1550*/  LOP3.LUT R19, R19, 0x64006400, RZ, 0xfc, !PT ;  /* 0x6400640013137812 */ /* 0x000fc600078efcff */
[C---:B------:R-:W-:Y:S01]  /*1560*/  FFMA.FTZ R33, R27.reuse, R35, R40 ;  /* 0x000000231b217223 */ /* 0x040fe20000010028 */
[----:B------:R-:W-:Y:S01]  /*1570*/  FFMA.FTZ R35, R27, R26, R39 ;  /* 0x0000001a1b237223 */ /* 0x000fe20000010027 */
[----:B------:R-:W-:Y:S01]  /*1580*/  HADD2 R41, R18, -1032, -1032 ;  /* 0xe408e40812297430 */ /* 0x000fe20000000000 */
[----:B------:R-:W-:Y:S01]  /*1590*/  LOP3.LUT R26, R14, 0xf000f, RZ, 0xc0, !PT ;  /* 0x000f000f0e1a7812 */ /* 0x000fe200078ec0ff */
[----:B------:R-:W-:Y:S01]  /*15a0*/  HADD2 R39, R19, -1032, -1032 ;  /* 0xe408e40813277430 */ /* 0x000fe20000000000 */
[----:B------:R-:W-:Y:S01]  /*15b0*/  LOP3.LUT R27, R15, 0xf000f, RZ, 0xc0, !PT ;  /* 0x000f000f0f1b7812 */ /* 0x000fe200078ec0ff */
[----:B------:R-:W3:Y:S01]  /*15c0*/  LDG.E.128.CONSTANT R16, desc[UR6][R16.64] ;  /* 0x0000000610107981 */ /* 0x000ee2000c1e9d00 */
[----:B------:R-:W-:Y:S02]  /*15d0*/  LOP3.LUT R38, R26, 0x64006400, RZ, 0xfc, !PT ;  /* 0x640064001a267812 */ /* 0x000fe400078efcff */
[----:B------:R-:W-:-:S03]  /*15e0*/  LOP3.LUT R27, R27, 0x64006400, RZ, 0xfc, !PT ;  /* 0x640064001b1b7812 */ /* 0x000fc600078efcff */
[----:B------:R-:W-:Y:S02]  /*15f0*/  HADD2 R38, R38, -1032, -1032 ;  /* 0xe408e40826267430 */ /* 0x000fe40000000000 */
[----:B------:R-:W-:Y:S02]  /*1600*/  HADD2 R37, R27, -1032, -1032 ;  /* 0xe408e4081b257430 */ /* 0x000fe40000000000 */
[----:B------:R-:W-:Y:S02]  /*1610*/  HADD2.F32 R45, -RZ, R41.H0_H0 ;  /* 0x20000029ff2d7230 */ /* 0x000fe40000004100 */
[----:B0-----:R-:W-:Y:S02]  /*1620*/  HADD2.F32 R47, -RZ, R39.H0_H0 ;  /* 0x20000027ff2f7230 */ /* 0x001fe40000004100 */
[----:B------:R-:W-:Y:S02]  /*1630*/  HADD2.F32 R43, -RZ, R38.H0_H0 ;  /* 0x20000026ff2b7230 */ /* 0x000fe40000004100 */
[----:B------:R-:W-:-:S02]  /*1640*/  HADD2.F32 R27, -RZ, R37.H0_H0 ;  /* 0x20000025ff1b7230 */ /* 0x000fc40000004100 */
[----:B-1----:R-:W-:-:S05]  /*1650*/  HADD2.F32 R26, -RZ, R30.H0_H0 ;  /* 0x2000001eff1a7230 */ /* 0x002fca0000004100 */
[----:B------:R-:W-:Y:S01]  /*1660*/  FFMA.FTZ R42, R45, R26, RZ ;  /* 0x0000001a2d2a7223 */ /* 0x000fe200000100ff */
[C---:B------:R-:W-:Y:S01]  /*1670*/  FFMA.FTZ R45, R26.reuse, R47, RZ ;  /* 0x0000002f1a2d7223 */ /* 0x040fe200000100ff */
[C---:B------:R-:W-:Y:S01]  /*1680*/  FFMA.FTZ R40, R26.reuse, R43, RZ ;  /* 0x0000002b1a287223 */ /* 0x040fe200000100ff */
[----:B------:R-:W-:Y:S01]  /*1690*/  FFMA.FTZ R26, R26, R27, RZ ;  /* 0x0000001b1a1a7223 */ /* 0x000fe200000100ff */
[----:B------:R-:W-:Y:S02]  /*16a0*/  HADD2.F32 R27, -RZ, R41.H1_H1 ;  /* 0x30000029ff1b7230 */ /* 0x000fe40000004100 */
[----:B------:R-:W-:Y:S02]  /*16b0*/  HADD2.F32 R41, -RZ, R30.H1_H1 ;  /* 0x3000001eff297230 */ /* 0x000fe40000004100 */
[----:B------:R-:W-:Y:S02]  /*16c0*/  HADD2.F32 R30, -RZ, R39.H1_H1 ;  /* 0x30000027ff1e7230 */ /* 0x000fe40000004100 */
[----:B------:R-:W-:Y:S01]  /*16d0*/  HADD2.F32 R39, -RZ, R38.H1_H1 ;  /* 0x30000026ff277230 */ /* 0x000fe20000004100 */
[----:B------:R-:W-:-:S02]  /*16e0*/  LOP3.LUT R38, R12, 0xf000f0, RZ, 0xc0, !PT ;  /* 0x00f000f00c267812 */ /* 0x000fc400078ec0ff */
[C---:B------:R-:W-:Y:S02]  /*16f0*/  FFMA.FTZ R45, R41.reuse, R30, R45 ;  /* 0x0000001e292d7223 */ /* 0x040fe4000001002d */
[----:B------:R-:W-:Y:S01]  /*1700*/  FFMA.FTZ R30, R41, R39, R40 ;  /* 0x00000027291e7223 */ /* 0x000fe20000010028 */
[----:B------:R-:W-:Y:S01]  /*1710*/  LOP3.LUT R39, R38, 0x64006400, RZ, 0xfc, !PT ;  /* 0x6400640026277812 */ /* 0x000fe200078efcff */
[----:B------:R-:W-:-:S04]  /*1720*/  HADD2.F32 R37, -RZ, R37.H1_H1 ;  /* 0x30000025ff257230 */ /* 0x000fc80000004100 */
[----:B------:R-:W-:Y:S02]  /*1730*/  HFMA2 R38, R39, R2.H1_H1, -72, -72 ;  /* 0xd480d48027267431 */ /* 0x000fe40000060002 */
[----:B------:R-:W-:Y:S01]  /*1740*/  FFMA.FTZ R37, R41, R37, R26 ;  /* 0x0000002529257223 */ /* 0x000fe2000001001a */
[----:B------:R-:W-:Y:S01]  /*1750*/  FFMA.FTZ R27, R27, R41, R42 ;  /* 0x000000291b1b7223 */ /* 0x000fe2000001002a */
[----:B------:R-:W-:Y:S01]  /*1760*/  LOP3.LUT R26, R13, 0xf000f0, RZ, 0xc0, !PT ;  /* 0x00f000f00d1a7812 */ /* 0x000fe200078ec0ff */
[----:B------:R-:W-:Y:S02]  /*1770*/  HADD2.F32 R46, -RZ, R31.H0_H0 ;  /* 0x2000001fff2e7230 */ /* 0x000fe40000004100 */
[----:B------:R-:W-:Y:S01]  /*1780*/  HADD2.F32 R40, -RZ, R38.H0_H0 ;  /* 0x20000026ff287230 */ /* 0x000fe20000004100 */
[----:B------:R-:W-:Y:S02]  /*1790*/  LOP3.LUT R39, R26, 0x64006400, RZ, 0xfc, !PT ;  /* 0x640064001a277812 */ /* 0x000fe400078efcff */
[----:B------:R-:W-:-:S02]  /*17a0*/  LOP3.LUT R43, R15, 0xf000f0, RZ, 0xc0, !PT ;  /* 0x00f000f00f2b7812 */ /* 0x000fc400078ec0ff */
[----:B------:R-:W-:Y:S02]  /*17b0*/  FFMA.FTZ R40, R40, R46, R27 ;  /* 0x0000002e28287223 */ /* 0x000fe4000001001b */
[----:B------:R-:W0:Y:S01]  /*17c0*/  LDS.64 R26, [UR4+0x18] ;  /* 0x00001804ff1a7984 */ /* 0x000e220008000a00 */
[----:B------:R-:W-:Y:S01]  /*17d0*/  LOP3.LUT R43, R43, 0x64006400, RZ, 0xfc, !PT ;  /* 0x640064002b2b7812 */ /* 0x000fe200078efcff */
[----:B------:R-:W-:-:S04]  /*17e0*/  HFMA2 R39, R39, R2.H1_H1, -72, -72 ;  /* 0xd480d48027277431 */ /* 0x000fc80000060002 */
[----:B------:R-:W-:Y:S01]  /*17f0*/  HFMA2 R42, R43, R2.H1_H1, -72, -72 ;  /* 0xd480d4802b2a7431 */ /* 0x000fe20000060002 */
[----:B------:R-:W-:Y:S01]  /*1800*/  LOP3.LUT R41, R14, 0xf000f0, RZ, 0xc0, !PT ;  /* 0x00f000f00e297812 */ /* 0x000fe200078ec0ff */
[----:B------:R-:W-:-:S03]  /*1810*/  HADD2.F32 R43, -RZ, R39.H0_H0 ;  /* 0x20000027ff2b7230 */ /* 0x000fc60000004100 */
[----:B------:R-:W-:Y:S01]  /*1820*/  HADD2.F32 R44, -RZ, R42.H0_H0 ;  /* 0x2000002aff2c7230 */ /* 0x000fe20000004100 */
[----:B------:R-:W-:Y:S01]  /*1830*/  LOP3.LUT R41, R41, 0x64006400, RZ, 0xfc, !PT ;  /* 0x6400640029297812 */ /* 0x000fe200078efcff */
[----:B------:R-:W-:Y:S02]  /*1840*/  HADD2.F32 R39, -RZ, R39.H1_H1 ;  /* 0x30000027ff277230 */ /* 0x000fe40000004100 */
[C---:B------:R-:W-:Y:S01]  /*1850*/  FFMA.FTZ R43, R46.reuse, R43, R45 ;  /* 0x0000002b2e2b7223 */ /* 0x040fe2000001002d */
[----:B------:R-:W-:Y:S01]  /*1860*/  FFMA.FTZ R37, R46, R44, R37 ;  /* 0x0000002c2e257223 */ /* 0x000fe20000010025 */
[----:B------:R-:W-:Y:S01]  /*1870*/  HADD2.F32 R44, -RZ, R31.H1_H1 ;  /* 0x3000001fff2c7230 */ /* 0x000fe20000004100 */
[----:B------:R-:W-:Y:S01]  /*1880*/  SHF.R.U32.HI R13, RZ, 0x8, R13 ;  /* 0x00000008ff0d7819 */ /* 0x000fe2000001160d */
[----:B------:R-:W-:Y:S01]  /*1890*/  HADD2.F32 R31, -RZ, R38.H1_H1 ;  /* 0x30000026ff1f7230 */ /* 0x000fe20000004100 */
[----:B------:R-:W-:Y:S01]  /*18a0*/  SHF.R.U32.HI R12, RZ, 0x8, R12 ;  /* 0x00000008ff0c7819 */ /* 0x000fe2000001160c */
[----:B------:R-:W-:-:S02]  /*18b0*/  HFMA2 R41, R41, R2.H1_H1, -72, -72 ;  /* 0xd480d48029297431 */ /* 0x000fc40000060002 */
[----:B------:R-:W-:Y:S01]  /*18c0*/  FFMA.FTZ R43, R44, R39, R43 ;  /* 0x000000272c2b7223 */ /* 0x000fe2000001002b */
[----:B------:R-:W-:Y:S01]  /*18d0*/  LOP3.LUT R39, R13, 0xf000f, RZ, 0xc0, !PT ;  /* 0x000f000f0d277812 */ /* 0x000fe200078ec0ff */
[----:B------:R-:W-:Y:S01]  /*18e0*/  FFMA.FTZ R40, R31, R44, R40 ;  /* 0x0000002c1f287223 */ /* 0x000fe20000010028 */
[----:B------:R-:W-:Y:S01]  /*18f0*/  LOP3.LUT R31, R12, 0xf000f, RZ, 0xc0, !PT ;  /* 0x000f000f0c1f7812 */ /* 0x000fe200078ec0ff */
[--C-:B------:R-:W-:Y:S01]  /*1900*/  HADD2.F32 R45, -RZ, R41.reuse.H0_H0 ;  /* 0x20000029ff2d7230 */ /* 0x100fe20000004100 */
[----:B------:R-:W-:Y:S02]  /*1910*/  SHF.R.U32.HI R14, RZ, 0x8, R14 ;  /* 0x00000008ff0e7819 */ /* 0x000fe4000001160e */
[----:B------:R-:W-:Y:S02]  /*1920*/  LOP3.LUT R39, R39, 0x64006400, RZ, 0xfc, !PT ;  /* 0x6400640027277812 */ /* 0x000fe400078efcff */
[----:B------:R-:W-:Y:S01]  /*1930*/  LOP3.LUT R38, R31, 0x64006400, RZ, 0xfc, !PT ;  /* 0x640064001f267812 */ /* 0x000fe200078efcff */
[----:B------:R-:W-:Y:S01]  /*1940*/  HADD2.F32 R41, -RZ, R41.H1_H1 ;  /* 0x30000029ff297230 */ /* 0x000fe20000004100 */
[----:B------:R-:W-:Y:S01]  /*1950*/  SHF.R.U32.HI R31, RZ, 0x8, R15 ;  /* 0x00000008ff1f7819 */ /* 0x000fe2000001160f */
[----:B------:R-:W-:Y:S01]  /*1960*/  HADD2.F32 R42, -RZ, R42.H1_H1 ;  /* 0x3000002aff2a7230 */ /* 0x000fe20000004100 */
[----:B------:R-:W-:Y:S01]  /*1970*/  LOP3.LUT R15, R14, 0xf000f, RZ, 0xc0, !PT ;  /* 0x000f000f0e0f7812 */ /* 0x000fe200078ec0ff */
[----:B------:R-:W-:Y:S01]  /*1980*/  FFMA.FTZ R30, R46, R45, R30 ;  /* 0x0000002d2e1e7223 */ /* 0x000fe2000001001e */
[----:B------:R-:W-:-:S02]  /*1990*/  HADD2 R39, R39, -1032, -1032 ;  /* 0xe408e40827277430 */ /* 0x000fc40000000000 */
[----:B------:R-:W-:Y:S01]  /*19a0*/  HADD2 R38, R38, -1032, -1032 ;  /* 0xe408e40826267430 */ /* 0x000fe20000000000 */
[----:B------:R-:W-:Y:S01]  /*19b0*/  LOP3.LUT R15, R15, 0x64006400, RZ, 0xfc, !PT ;  /* 0x640064000f0f7812 */ /* 0x000fe200078efcff */
[C---:B------:R-:W-:Y:S01]  /*19c0*/  FFMA.FTZ R30, R44.reuse, R41, R30 ;  /* 0x000000292c1e7223 */ /* 0x040fe2000001001e */
[----:B------:R-:W-:Y:S01]  /*19d0*/  FFMA.FTZ R37, R44, R42, R37 ;  /* 0x0000002a2c257223 */ /* 0x000fe20000010025 */
[----:B0-----:R-:W-:Y:S02]  /*19e0*/  HADD2.F32 R42, -RZ, R26.H0_H0 ;  /* 0x2000001aff2a7230 */ /* 0x001fe40000004100 */
[----:B------:R-:W-:Y:S02]  /*19f0*/  HADD2.F32 R44, -RZ, R39.H0_H0 ;  /* 0x20000027ff2c7230 */ /* 0x000fe40000004100 */
[----:B------:R-:W-:Y:S02]  /*1a00*/  HADD2 R15, R15, -1032, -1032 ;  /* 0xe408e4080f0f7430 */ /* 0x000fe40000000000 */
[----:B------:R-:W-:Y:S01]  /*1a10*/  HADD2.F32 R45, -RZ, R38.H0_H0 ;  /* 0x20000026ff2d7230 */ /* 0x000fe20000004100 */
[----:B------:R-:W-:Y:S01]  /*1a20*/  LOP3.LUT R41, R31, 0xf000f, RZ, 0xc0, !PT ;  /* 0x000f000f1f297812 */ /* 0x000fe200078ec0ff */
[----:B------:R-:W-:-:S02]  /*1a30*/  HADD2.F32 R26, -RZ, R26.H1_H1 ;  /* 0x3000001aff1a7230 */ /* 0x000fc40000004100 */
[----:B------:R-:W-:Y:S01]  /*1a40*/  FFMA.FTZ R43, R42, R44, R43 ;  /* 0x0000002c2a2b7223 */ /* 0x000fe2000001002b */
[----:B------:R-:W-:Y:S02]  /*1a50*/  HADD2.F32 R39, -RZ, R39.H1_H1 ;  /* 0x30000027ff277230 */ /* 0x000fe40000004100 */
[----:B------:R-:W-:Y:S01]  /*1a60*/  FFMA.FTZ R46, R45, R42, R40 ;  /* 0x0000002a2d2e7223 */ /* 0x000fe20000010028 */
[----:B------:R-:W-:Y:S01]  /*1a70*/  LOP3.LUT R41, R41, 0x64006400, RZ, 0xfc, !PT ;  /* 0x6400640029297812 */ /* 0x000fe200078efcff */
[--C-:B------:R-:W-:Y:S01]  /*1a80*/  HADD2.F32 R45, -RZ, R15.reuse.H0_H0 ;  /* 0x2000000fff2d7230 */ /* 0x100fe20000004100 */
[----:B------:R-:W-:Y:S01]  /*1a90*/  LOP3.LUT R12, R12, 0xf000f0, RZ, 0xc0, !PT ;  /* 0x00f000f00c0c7812 */ /* 0x000fe200078ec0ff */
[----:B------:R-:W-:Y:S01]  /*1aa0*/  FFMA.FTZ R43, R26, R39, R43 ;  /* 0x000000271a2b7223 */ /* 0x000fe2000001002b */
[----:B------:R-:W-:Y:S01]  /*1ab0*/  HADD2.F32 R39, -RZ, R15.H1_H1 ;  /* 0x3000000fff277230 */ /* 0x000fe20000004100 */
[----:B------:R-:W-:Y:S01]  /*1ac0*/  LOP3.LUT R15, R13, 0xf000f0, RZ, 0xc0, !PT ;  /* 0x00f000f00d0f7812 */ /* 0x000fe200078ec0ff */
[----:B------:R-:W-:-:S02]  /*1ad0*/  HADD2 R41, R41, -1032, -1032 ;  /* 0xe408e40829297430 */ /* 0x000fc40000000000 */
[----:B------:R-:W-:Y:S01]  /*1ae0*/  FFMA.FTZ R30, R42, R45, R30 ;  /* 0x0000002d2a1e7223 */ /* 0x000fe2000001001e */
[----:B------:R-:W-:Y:S02]  /*1af0*/  LOP3.LUT R14, R14, 0xf000f0, RZ, 0xc0, !PT ;  /* 0x00f000f00e0e7812 */ /* 0x000fe400078ec0ff */
[----:B------:R-:W-:Y:S02]  /*1b00*/  LOP3.LUT R13, R12, 0x64006400, RZ, 0xfc, !PT ;  /* 0x640064000c0d7812 */ /* 0x000fe400078efcff */
[----:B------:R-:W-:Y:S01]  /*1b10*/  LOP3.LUT R15, R15, 0x64006400, RZ, 0xfc, !PT ;  /* 0x640064000f0f7812 */ /* 0x000fe200078efcff */
[----:B------:R-:W-:Y:S01]  /*1b20*/  FFMA.FTZ R30, R26, R39, R30 ;  /* 0x000000271a1e7223 */ /* 0x000fe2000001001e */
[----:B------:R-:W-:Y:S01]  /*1b30*/  LOP3.LUT R31, R31, 0xf000f0, RZ, 0xc0, !PT ;  /* 0x00f000f01f1f7812 */ /* 0x000fe200078ec0ff */
[----:B------:R-:W-:Y:S01]  /*1b40*/  HADD2.F32 R40, -RZ, R41.H0_H0 ;  /* 0x20000029ff287230 */ /* 0x000fe20000004100 */
[----:B------:R-:W-:Y:S01]  /*1b50*/  LOP3.LUT R39, R14, 0x64006400, RZ, 0xfc, !PT ;  /* 0x640064000e277812 */ /* 0x000fe200078efcff */
[----:B------:R-:W-:-:S02]  /*1b60*/  HFMA2 R12, R13, R2.H1_H1, -72, -72 ;  /* 0xd480d4800d0c7431 */ /* 0x000fc40000060002 */
[-C--:B------:R-:W-:Y:S01]  /*1b70*/  HFMA2 R13, R15, R2.reuse.H1_H1, -72, -72 ;  /* 0xd480d4800f0d7431 */ /* 0x080fe20000060002 */
[----:B------:R-:W-:Y:S01]  /*1b80*/  LOP3.LUT R15, R31, 0x64006400, RZ, 0xfc, !PT ;  /* 0x640064001f0f7812 */ /* 0x000fe200078efcff */
[----:B------:R-:W-:Y:S02]  /*1b90*/  HADD2.F32 R45, -RZ, R38.H1_H1 ;  /* 0x30000026ff2d7230 */ /* 0x000fe40000004100 */
[----:B------:R-:W-:Y:S01]  /*1ba0*/  FFMA.FTZ R37, R42, R40, R37 ;  /* 0x000000282a257223 */ /* 0x000fe20000010025 */
[----:B------:R-:W-:Y:S02]  /*1bb0*/  HADD2.F32 R41, -RZ, R41.H1_H1 ;  /* 0x30000029ff297230 */ /* 0x000fe40000004100 */
[-C--:B------:R-:W-:Y:S02]  /*1bc0*/  HFMA2 R14, R39, R2.reuse.H1_H1, -72, -72 ;  /* 0xd480d480270e7431 */ /* 0x080fe40000060002 */
[----:B------:R-:W-:Y:S02]  /*1bd0*/  HFMA2 R15, R15, R2.H1_H1, -72, -72 ;  /* 0xd480d4800f0f7431 */ /* 0x000fe40000060002 */
[----:B------:R-:W-:Y:S01]  /*1be0*/  FFMA.FTZ R46, R45, R26, R46 ;  /* 0x0000001a2d2e7223 */ /* 0x000fe2000001002e */
[----:B------:R-:W-:Y:S01]  /*1bf0*/  FFMA.FTZ R37, R26, R41, R37 ;  /* 0x000000291a257223 */ /* 0x000fe20000010025 */
[----:B------:R-:W-:-:S02]  /*1c00*/  HADD2.F32 R26, -RZ, R27.H0_H0 ;  /* 0x2000001bff1a7230 */ /* 0x000fc40000004100 */
[----:B------:R-:W-:Y:S02]  /*1c10*/  HADD2.F32 R39, -RZ, R12.H0_H0 ;  /* 0x2000000cff277230 */ /* 0x000fe40000004100 */
[----:B------:R-:W-:Y:S02]  /*1c20*/  HADD2.F32 R31, -RZ, R14.H0_H0 ;  /* 0x2000000eff1f7230 */ /* 0x000fe40000004100 */
[----:B------:R-:W-:Y:S02]  /*1c30*/  HADD2.F32 R38, -RZ, R13.H0_H0 ;  /* 0x2000000dff267230 */ /* 0x000fe40000004100 */
[----:B------:R-:W-:Y:S02]  /*1c40*/  HADD2.F32 R40, -RZ, R15.H0_H0 ;  /* 0x2000000fff287230 */ /* 0x000fe40000004100 */
[----:B------:R-:W-:Y:S01]  /*1c50*/  FFMA.FTZ R46, R39, R26, R46 ;  /* 0x0000001a272e7223 */ /* 0x000fe2000001002e */
[----:B------:R-:W-:Y:S01]  /*1c60*/  FFMA.FTZ R30, R26, R31, R30 ;  /* 0x0000001f1a1e7223 */ /* 0x000fe2000001001e */
[----:B------:R-:W-:-:S02]  /*1c70*/  HADD2.F32 R27, -RZ, R27.H1_H1 ;  /* 0x3000001bff1b7230 */ /* 0x000fc40000004100 */
[C---:B------:R-:W-:Y:S01]  /*1c80*/  FFMA.FTZ R38, R26.reuse, R38, R43 ;  /* 0x000000261a267223 */ /* 0x040fe2000001002b */
[----:B------:R-:W-:Y:S02]  /*1c90*/  HADD2.F32 R31, -RZ, R12.H1_H1 ;  /* 0x3000000cff1f7230 */ /* 0x000fe40000004100 */
[----:B------:R-:W-:Y:S02]  /*1ca0*/  HADD2.F32 R13, -RZ, R13.H1_H1 ;  /* 0x3000000dff0d7230 */ /* 0x000fe40000004100 */
[----:B------:R-:W-:Y:S02]  /*1cb0*/  HADD2.F32 R39, -RZ, R14.H1_H1 ;  /* 0x3000000eff277230 */ /* 0x000fe40000004100 */
[----:B------:R-:W-:Y:S01]  /*1cc0*/  FFMA.FTZ R37, R26, R40, R37 ;  /* 0x000000281a257223 */ /* 0x000fe20000010025 */
[----:B------:R-:W-:Y:S02]  /*1cd0*/  HADD2.F32 R12, -RZ, R15.H1_H1 ;  /* 0x3000000fff0c7230 */ /* 0x000fe40000004100 */
[----:B------:R-:W-:Y:S01]  /*1ce0*/  FFMA.FTZ R14, R31, R27, R46 ;  /* 0x0000001b1f0e7223 */ /* 0x000fe2000001002e */
[C---:B------:R-:W-:Y:S01]  /*1cf0*/  FFMA.FTZ R26, R27.reuse, R13, R38 ;  /* 0x0000000d1b1a7223 */ /* 0x040fe20000010026 */
[C---:B------:R-:W-:Y:S01]  /*1d00*/  FFMA.FTZ R15, R27.reuse, R39, R30 ;  /* 0x000000271b0f7223 */ /* 0x040fe2000001001e */
[----:B------:R-:W-:-:S02]  /*1d10*/  FFMA.FTZ R27, R27, R12, R37 ;  /* 0x0000000c1b1b7223 */ /* 0x000fc40000010025 */
[----:B------:R-:W0:Y:S01]  /*1d20*/  LDS.64 R12, [UR4+0x20] ;  /* 0x00002004ff0c7984 */ /* 0x000e220008000a00 */
[----:B------:R-:W-:Y:S01]  /*1d30*/  FMUL.FTZ R34, R25, R34 ;  /* 0x0000002219227220 */ /* 0x000fe20000410000 */
[----:B------:R-:W-:Y:S01]  /*1d40*/  FMUL.FTZ R36, R29, R36 ;  /* 0x000000241d247220 */ /* 0x000fe20000410000 */
[----:B------:R-:W-:Y:S01]  /*1d50*/  FMUL.FTZ R30, R24, R33 ;  /* 0x00000021181e7220 */ /* 0x000fe20000410000 */
[----:B------:R-:W-:Y:S02]  /*1d60*/  FMUL.FTZ R31, R22, R35 ;  /* 0x00000023161f7220 */ /* 0x000fe40000410000 */
[----:B------:R-:W-:Y:S02]  /*1d70*/  F2FP.F16.F32.PACK_AB R34, RZ, R34 ;  /* 0x00000022ff22723e */ /* 0x000fe400000000ff */
[----:B------:R-:W-:Y:S01]  /*1d80*/  F2FP.F16.F32.PACK_AB R36, RZ, R36 ;  /* 0x00000024ff24723e */ /* 0x000fe200000000ff */
[----:B------:R-:W-:Y:S01]  /*1d90*/  FMUL.FTZ R15, R24, R15 ;  /* 0x0000000f180f7220 */ /* 0x000fe20000410000 */
[----:B------:R-:W-:Y:S01]  /*1da0*/  FMUL.FTZ R27, R22, R27 ;  /* 0x0000001b161b7220 */ /* 0x000fe20000410000 */
[----:B------:R-:W-:Y:S01]  /*1db0*/  F2FP.F16.F32.PACK_AB R30, RZ, R30 ;  /* 0x0000001eff1e723e */ /* 0x000fe200000000ff */
[----:B------:R-:W-:Y:S01]  /*1dc0*/  FMUL.FTZ R14, R25, R14 ;  /* 0x0000000e190e7220 */ /* 0x000fe20000410000 */
[----:B------:R-:W-:Y:S01]  /*1dd0*/  F2FP.F16.F32.PACK_AB R31, RZ, R31 ;  /* 0x0000001fff1f723e */ /* 0x000fe200000000ff */
[----:B------:R-:W-:Y:S01]  /*1de0*/  FMUL.FTZ R33, R29, R26 ;  /* 0x0000001a1d217220 */ /* 0x000fe20000410000 */
[----:B------:R-:W-:-:S02]  /*1df0*/  PRMT R34, R34, 0x5410, R36 ;  /* 0x0000541022227816 */ /* 0x000fc40000000024 */
[----:B------:R-:W-:Y:S02]  /*1e00*/  F2FP.F16.F32.PACK_AB R15, RZ, R15 ;  /* 0x0000000fff0f723e */ /* 0x000fe400000000ff */
[----:B------:R-:W-:Y:S02]  /*1e10*/  F2FP.F16.F32.PACK_AB R27, RZ, R27 ;  /* 0x0000001bff1b723e */ /* 0x000fe400000000ff */
[----:B------:R-:W-:Y:S01]  /*1e20*/  PRMT R30, R30, 0x5410, R31 ;  /* 0x000054101e1e7816 */ /* 0x000fe2000000001f */
[----:B------:R-:W-:Y:S01]  /*1e30*/  HFMA2.MMA R26, R34, 1, 1, R7 ;  /* 0x3c003c00221a7835 */ /* 0x000fe20000000007 */
[----:B------:R-:W-:Y:S02]  /*1e40*/  F2FP.F16.F32.PACK_AB R14, RZ, R14 ;  /* 0x0000000eff0e723e */ /* 0x000fe400000000ff */
[----:B------:R-:W-:Y:S02]  /*1e50*/  F2FP.F16.F32.PACK_AB R33, RZ, R33 ;  /* 0x00000021ff21723e */ /* 0x000fe400000000ff */
[----:B------:R-:W-:Y:S01]  /*1e60*/  PRMT R7, R15, 0x5410, R27 ;  /* 0x000054100f077816 */ /* 0x000fe2000000001b */
[----:B------:R-:W-:Y:S01]  /*1e70*/  HADD2 R15, R30, R6 ;  /* 0x000000061e0f7230 */ /* 0x000fe20000000000 */
[----:B------:R-:W-:-:S02]  /*1e80*/  PRMT R14, R14, 0x5410, R33 ;  /* 0x000054100e0e7816 */ /* 0x000fc40000000021 */
[C---:B--2---:R-:W-:Y:S02]  /*1e90*/  LOP3.LUT R6, R8.reuse, 0xf000f, RZ, 0xc0, !PT ;  /* 0x000f000f08067812 */ /* 0x044fe400078ec0ff */
[----:B------:R-:W-:Y:S02]  /*1ea0*/  LOP3.LUT R27, R8, 0xf000f0, RZ, 0xc0, !PT ;  /* 0x00f000f0081b7812 */ /* 0x000fe400078ec0ff */
[----:B------:R-:W-:Y:S02]  /*1eb0*/  SHF.R.U32.HI R30, RZ, 0x8, R8 ;  /* 0x00000008ff1e7819 */ /* 0x000fe40000011608 */
[C---:B------:R-:W-:Y:S02]  /*1ec0*/  LOP3.LUT R8, R9.reuse, 0xf000f, RZ, 0xc0, !PT ;  /* 0x000f000f09087812 */ /* 0x040fe400078ec0ff */
[----:B------:R-:W-:Y:S02]  /*1ed0*/  LOP3.LUT R31, R9, 0xf000f0, RZ, 0xc0, !PT ;  /* 0x00f000f0091f7812 */ /* 0x000fe400078ec0ff */
[----:B------:R-:W-:-:S02]  /*1ee0*/  SHF.R.U32.HI R33, RZ, 0x8, R9 ;  /* 0x00000008ff217819 */ /* 0x000fc40000011609 */
[----:B------:R-:W-:Y:S02]  /*1ef0*/  LOP3.LUT R9, R10, 0xf000f, RZ, 0xc0, !PT ;  /* 0x000f000f0a097812 */ /* 0x000fe400078ec0ff */
[----:B------:R-:W-:Y:S02]  /*1f00*/  LOP3.LUT R8, R8, 0x64006400, RZ, 0xfc, !PT ;  /* 0x6400640008087812 */ /* 0x000fe400078efcff */
[----:B------:R-:W-:Y:S02]  /*1f10*/  LOP3.LUT R9, R9, 0x64006400, RZ, 0xfc, !PT ;  /* 0x6400640009097812 */ /* 0x000fe400078efcff */
[----:B------:R-:W-:Y:S01]  /*1f20*/  LOP3.LUT R6, R6, 0x64006400, RZ, 0xfc, !PT ;  /* 0x6400640006067812 */ /* 0x000fe200078efcff */
[----:B------:R-:W-:Y:S01]  /*1f30*/  HADD2 R15, R7, R15 ;  /* 0x0000000f070f7230 */ /* 0x000fe20000000000 */
[----:B------:R-:W-:Y:S01]  /*1f40*/  LOP3.LUT R34, R10, 0xf000f0, RZ, 0xc0, !PT ;  /* 0x00f000f00a227812 */ /* 0x000fe200078ec0ff */
[----:B------:R-:W-:Y:S01]  /*1f50*/  HADD2 R40, R8, -1032, -1032 ;  /* 0xe408e40808287430 */ /* 0x000fe20000000000 */
[----:B------:R-:W-:Y:S01]  /*1f60*/  SHF.R.U32.HI R35, RZ, 0x8, R10 ;  /* 0x00000008ff237819 */ /* 0x000fe2000001160a */
[----:B------:R-:W-:Y:S01]  /*1f70*/  HADD2 R38, R9, -1032, -1032 ;  /* 0xe408e40809267430 */ /* 0x000fe20000000000 */
[----:B------:R-:W-:Y:S01]  /*1f80*/  LOP3.LUT R10, R11, 0xf000f, RZ, 0xc0, !PT ;  /* 0x000f000f0b0a7812 */ /* 0x000fe200078ec0ff */
[----:B------:R-:W-:Y:S01]  /*1f90*/  HADD2 R7, R6, -1032, -1032 ;  /* 0xe408e40806077430 */ /* 0x000fe20000000000 */
[----:B------:R-:W1:Y:S02]  /*1fa0*/  LDS.64 R8, [UR4+0x28] ;  /* 0x00002804ff087984 */ /* 0x000e640008000a00 */
[----:B------:R-:W-:Y:S01]  /*1fb0*/  LOP3.LUT R10, R10, 0x64006400, RZ, 0xfc, !PT ;  /* 0x640064000a0a7812 */ /* 0x000fe200078efcff */
[----:B------:R-:W-:Y:S01]  /*1fc0*/  HFMA2.MMA R26, R14, 1, 1, R26 ;  /* 0x3c003c000e1a7835 */ /* 0x000fe2000000001a */
[----:B------:R-:W-:-:S02]  /*1fd0*/  HADD2.F32 R6, -RZ, R7.H0_H0 ;  /* 0x20000007ff067230 */ /* 0x000fc40000004100 */
[----:B------:R-:W-:Y:S02]  /*1fe0*/  HADD2.F32 R39, -RZ, R7.H1_H1 ;  /* 0x30000007ff277230 */ /* 0x000fe40000004100 */
[----:B0-----:R-:W-:Y:S02]  /*1ff0*/  HADD2.F32 R7, -RZ, R12.H0_H0 ;  /* 0x2000000cff077230 */ /* 0x001fe40000004100 */
[----:B------:R-:W-:Y:S02]  /*2000*/  HADD2 R37, R10, -1032, -1032 ;  /* 0xe408e4080a257430 */ /* 0x000fe40000000000 */
[----:B------:R-:W-:Y:S01]  /*2010*/  HADD2.F32 R14, -RZ, R38.H0_H0 ;  /* 0x20000026ff0e7230 */ /* 0x000fe20000004100 */
[----:B------:R-:W-:Y:S01]  /*2020*/  LOP3.LUT R36, R11, 0xf000f0, RZ, 0xc0, !PT ;  /* 0x00f000f00b247812 */ /* 0x000fe200078ec0ff */
[----:B------:R-:W-:Y:S02]  /*2030*/  HADD2.F32 R12, -RZ, R12.H1_H1 ;  /* 0x3000000cff0c7230 */ /* 0x000fe40000004100 */
[----:B------:R-:W-:Y:S01]  /*2040*/  FFMA.FTZ R6, R6, R7, RZ ;  /* 0x0000000706067223 */ /* 0x000fe200000100ff */
[----:B------:R-:W-:Y:S01]  /*2050*/  HADD2.F32 R38, -RZ, R38.H1_H1 ;  /* 0x30000026ff267230 */ /* 0x000fe20000004100 */
[----:B------:R-:W-:Y:S01]  /*2060*/  LOP3.LUT R27, R27, 0x64006400, RZ, 0xfc, !PT ;  /* 0x640064001b1b7812 */ /* 0x000fe200078efcff */
[----:B------:R-:W-:-:S02]  /*2070*/  HADD2.F32 R42, -RZ, R40.H0_H0 ;  /* 0x20000028ff2a7230 */ /* 0x000fc40000004100 */
[----:B------:R-:W-:Y:S01]  /*2080*/  FFMA.FTZ R43, R7, R14, RZ ;  /* 0x0000000e072b7223 */ /* 0x000fe200000100ff */
[----:B------:R-:W-:Y:S01]  /*2090*/  LOP3.LUT R31, R31, 0x64006400, RZ, 0xfc, !PT ;  /* 0x640064001f1f7812 */ /* 0x000fe200078efcff */
[----:B------:R-:W-:Y:S01]  /*20a0*/  HADD2.F32 R10, -RZ, R37.H0_H0 ;  /* 0x20000025ff0a7230 */ /* 0x000fe20000004100 */
[----:B------:R-:W-:Y:S02]  /*20b0*/  LOP3.LUT R45, R34, 0x64006400, RZ, 0xfc, !PT ;  /* 0x64006400222d7812 */ /* 0x000fe400078efcff */
[----:B------:R-:W-:Y:S01]  /*20c0*/  LOP3.LUT R47, R36, 0x64006400, RZ, 0xfc, !PT ;  /* 0x64006400242f7812 */ /* 0x000fe200078efcff */
[----:B------:R-:W-:Y:S01]  /*20d0*/  FFMA.FTZ R39, R39, R12, R6 ;  /* 0x0000000c27277223 */ /* 0x000fe20000010006 */
[----:B------:R-:W-:Y:S01]  /*20e0*/  FFMA.FTZ R43, R12, R38, R43 ;  /* 0x000000260c2b7223 */ /* 0x000fe2000001002b */
[-C--:B------:R-:W-:Y:S02]  /*20f0*/  HFMA2 R6, R27, R2.reuse.H1_H1, -72, -72 ;  /* 0xd480d4801b067431 */ /* 0x080fe40000060002 */
[----:B------:R-:W-:Y:S01]  /*2100*/  FFMA.FTZ R41, R7, R42, RZ ;  /* 0x0000002a07297223 */ /* 0x000fe200000100ff */
[----:B------:R-:W-:-:S02]  /*2110*/  HFMA2 R14, R31, R2.H1_H1, -72, -72 ;  /* 0xd480d4801f0e7431 */ /* 0x000fc40000060002 */
[----:B------:R-:W-:Y:S02]  /*2120*/  HADD2.F32 R38, -RZ, R37.H1_H1 ;  /* 0x30000025ff267230 */ /* 0x000fe40000004100 */
[----:B------:R-:W-:Y:S01]  /*2130*/  FFMA.FTZ R7, R7, R10, RZ ;  /* 0x0000000a07077223 */ /* 0x000fe200000100ff */
[----:B------:R-:W-:Y:S02]  /*2140*/  HADD2.F32 R40, -RZ, R40.H1_H1 ;  /* 0x30000028ff287230 */ /* 0x000fe40000004100 */
[-C--:B------:R-:W-:Y:S02]  /*2150*/  HFMA2 R27, R45, R2.reuse.H1_H1, -72, -72 ;  /* 0xd480d4802d1b7431 */ /* 0x080fe40000060002 */
[----:B------:R-:W-:Y:S02]  /*2160*/  HFMA2 R31, R47, R2.H1_H1, -72, -72 ;  /* 0xd480d4802f1f7431 */ /* 0x000fe40000060002 */
[----:B------:R-:W-:Y:S02]  /*2170*/  HADD2.F32 R10, -RZ, R13.H0_H0 ;  /* 0x2000000dff0a7230 */ /* 0x000fe40000004100 */
[----:B------:R-:W-:Y:S01]  /*2180*/  FFMA.FTZ R7, R12, R38, R7 ;  /* 0x000000260c077223 */ /* 0x000fe20000010007 */
[----:B------:R-:W-:-:S02]  /*2190*/  HADD2.F32 R36, -RZ, R6.H0_H0 ;  /* 0x20000006ff247230 */ /* 0x000fc40000004100 */
[----:B------:R-:W-:Y:S01]  /*21a0*/  FFMA.FTZ R41, R12, R40, R41 ;  /* 0x000000280c297223 */ /* 0x000fe20000010029 */
[----:B------:R-:W-:Y:S02]  /*21b0*/  HADD2.F32 R37, -RZ, R14.H0_H0 ;  /* 0x2000000eff257230 */ /* 0x000fe40000004100 */
[----:B------:R-:W-:Y:S02]  /*21c0*/  HADD2.F32 R34, -RZ, R27.H0_H0 ;  /* 0x2000001bff227230 */ /* 0x000fe40000004100 */
[----:B------:R-:W-:Y:S02]  /*21d0*/  HADD2.F32 R38, -RZ, R31.H0_H0 ;  /* 0x2000001fff267230 */ /* 0x000fe40000004100 */
[----:B------:R-:W-:Y:S01]  /*21e0*/  FFMA.FTZ R12, R36, R10, R39 ;  /* 0x0000000a240c7223 */ /* 0x000fe20000010027 */
[C---:B------:R-:W-:Y:S01]  /*21f0*/  FFMA.FTZ R36, R10.reuse, R37, R41 ;  /* 0x000000250a247223 */ /* 0x040fe20000010029 */
[----:B------:R-:W-:Y:S02]  /*2200*/  HADD2.F32 R13, -RZ, R13.H1_H1 ;  /* 0x3000000dff0d7230 */ /* 0x000fe40000004100 */
[----:B------:R-:W-:Y:S01]  /*2210*/  FFMA.FTZ R34, R10, R34, R43 ;  /* 0x000000220a227223 */ /* 0x000fe2000001002b */
[----:B------:R-:W-:-:S02]  /*2220*/  HADD2.F32 R37, -RZ, R6.H1_H1 ;  /* 0x30000006ff257230 */ /* 0x000fc40000004100 */
[----:B------:R-:W-:Y:S01]  /*2230*/  FFMA.FTZ R7, R10, R38, R7 ;  /* 0x000000260a077223 */ /* 0x000fe20000010007 */
[----:B------:R-:W-:Y:S02]  /*2240*/  HADD2.F32 R14, -RZ, R14.H1_H1 ;  /* 0x3000000eff0e7230 */ /* 0x000fe40000004100 */
[----:B------:R-:W-:Y:S02]  /*2250*/  HADD2.F32 R27, -RZ, R27.H1_H1 ;  /* 0x3000001bff1b7230 */ /* 0x000fe40000004100 */
[----:B------:R-:W-:Y:S01]  /*2260*/  HADD2.F32 R10, -RZ, R31.H1_H1 ;  /* 0x3000001fff0a7230 */ /* 0x000fe20000004100 */
[----:B------:R-:W-:Y:S01]  /*2270*/  LOP3.LUT R6, R30, 0xf000f, RZ, 0xc0, !PT ;  /* 0x000f000f1e067812 */ /* 0x000fe200078ec0ff */
[----:B------:R-:W-:Y:S01]  /*2280*/  FFMA.FTZ R12, R37, R13, R12 ;  /* 0x0000000d250c7223 */ /* 0x000fe2000001000c */
[C---:B------:R-:W-:Y:S01]  /*2290*/  FFMA.FTZ R14, R13.reuse, R14, R36 ;  /* 0x0000000e0d0e7223 */ /* 0x040fe20000010024 */
[C---:B------:R-:W-:Y:S01]  /*22a0*/  FFMA.FTZ R27, R13.reuse, R27, R34 ;  /* 0x0000001b0d1b7223 */ /* 0x040fe20000010022 */
[----:B------:R-:W-:Y:S01]  /*22b0*/  FFMA.FTZ R13, R13, R10, R7 ;  /* 0x0000000a0d0d7223 */ /* 0x000fe20000010007 */
[----:B------:R-:W-:-:S02]  /*22c0*/  LOP3.LUT R7, R33, 0xf000f, RZ, 0xc0, !PT ;  /* 0x000f000f21077812 */ /* 0x000fc400078ec0ff */
[----:B------:R-:W-:Y:S01]  /*22d0*/  LOP3.LUT R6, R6, 0x64006400, RZ, 0xfc, !PT ;  /* 0x6400640006067812 */ /* 0x000fe200078efcff */
[--C-:B-1----:R-:W-:Y:S01]  /*22e0*/  HADD2.F32 R37, -RZ, R8.reuse.H0_H0 ;  /* 0x20000008ff257230 */ /* 0x102fe20000004100 */
[----:B------:R-:W-:Y:S01]  /*22f0*/  SHF.R.U32.HI R11, RZ, 0x8, R11 ;  /* 0x00000008ff0b7819 */ /* 0x000fe2000001160b */
[----:B------:R-:W-:Y:S01]  /*2300*/  HADD2.F32 R10, -RZ, R8.H1_H1 ;  /* 0x30000008ff0a7230 */ /* 0x000fe20000004100 */
[----:B------:R-:W-:Y:S02]  /*2310*/  LOP3.LUT R31, R35, 0xf000f, RZ, 0xc0, !PT ;  /* 0x000f000f231f7812 */ /* 0x000fe400078ec0ff */
[----:B------:R-:W-:Y:S01]  /*2320*/  LOP3.LUT R36, R7, 0x64006400, RZ, 0xfc, !PT ;  /* 0x6400640007247812 */ /* 0x000fe200078efcff */
[----:B------:R-:W-:Y:S01]  /*2330*/  HADD2 R8, R6, -1032, -1032 ;  /* 0xe408e40806087430 */ /* 0x000fe20000000000 */
[----:B------:R-:W-:Y:S02]  /*2340*/  LOP3.LUT R34, R11, 0xf000f, RZ, 0xc0, !PT ;  /* 0x000f000f0b227812 */ /* 0x000fe400078ec0ff */
[----:B------:R-:W-:Y:S01]  /*2350*/  LOP3.LUT R31, R31, 0x64006400, RZ, 0xfc, !PT ;  /* 0x640064001f1f7812 */ /* 0x000fe200078efcff */
[----:B------:R-:W-:-:S02]  /*2360*/  HADD2 R36, R36, -1032, -1032 ;  /* 0xe408e40824247430 */ /* 0x000fc40000000000 */
[----:B------:R-:W-:Y:S01]  /*2370*/  HADD2.F32 R39, -RZ, R8.H0_H0 ;  /* 0x20000008ff277230 */ /* 0x000fe20000004100 */
[----:B------:R-:W-:Y:S01]  /*2380*/  LOP3.LUT R6, R34, 0x64006400, RZ, 0xfc, !PT ;  /* 0x6400640022067812 */ /* 0x000fe200078efcff */
[--C-:B------:R-:W-:Y:S02]  /*2390*/  HADD2.F32 R7, -RZ, R9.reuse.H0_H0 ;  /* 0x20000009ff077230 */ /* 0x100fe40000004100 */
[----:B------:R-:W-:Y:S02]  /*23a0*/  HADD2 R34, R31, -1032, -1032 ;  /* 0xe408e4081f227430 */ /* 0x000fe40000000000 */
[----:B------:R-:W-:Y:S02]  /*23b0*/  HADD2.F32 R31, -RZ, R9.H1_H1 ;  /* 0x30000009ff1f7230 */ /* 0x000fe40000004100 */
[----:B------:R-:W-:Y:S02]  /*23c0*/  HADD2.F32 R38, -RZ, R36.H0_H0 ;  /* 0x20000024ff267230 */ /* 0x000fe40000004100 */
[----:B------:R-:W-:Y:S01]  /*23d0*/  FFMA.FTZ R12, R39, R37, R12 ;  /* 0x00000025270c7223 */ /* 0x000fe2000001000c */
[----:B------:R-:W-:-:S02]  /*23e0*/  HADD2.F32 R9, -RZ, R8.H1_H1 ;  /* 0x30000008ff097230 */ /* 0x000fc40000004100 */
[----:B------:R-:W-:Y:S02]  /*23f0*/  HADD2 R6, R6, -1032, -1032 ;  /* 0xe408e40806067430 */ /* 0x000fe40000000000 */
[--C-:B------:R-:W-:Y:S02]  /*2400*/  HADD2.F32 R40, -RZ, R34.reuse.H0_H0 ;  /* 0x20000022ff287230 */ /* 0x100fe40000004100 */
[----:B------:R-:W-:Y:S01]  /*2410*/  FFMA.FTZ R41, R37, R38, R14 ;  /* 0x0000002625297223 */ /* 0x000fe2000001000e */
[----:B------:R-:W-:Y:S02]  /*2420*/  HADD2.F32 R38, -RZ, R34.H1_H1 ;  /* 0x30000022ff267230 */ /* 0x000fe40000004100 */
[----:B------:R-:W-:Y:S01]  /*2430*/  FFMA.FTZ R14, R9, R10, R12 ;  /* 0x0000000a090e7223 */ /* 0x000fe2000001000c */
[----:B------:R-:W-:Y:S01]  /*2440*/  LOP3.LUT R34, R33, 0xf000f0, RZ, 0xc0, !PT ;  /* 0x00f000f021227812 */ /* 0x000fe200078ec0ff */
[----:B------:R-:W0:Y:S01]  /*2450*/  LDS.64 R8, [UR4+0x30] ;  /* 0x00003004ff087984 */ /* 0x000e220008000a00 */
[----:B------:R-:W-:Y:S01]  /*2460*/  HADD2.F32 R39, -RZ, R36.H1_H1 ;  /* 0x30000024ff277230 */ /* 0x000fe20000004100 */
[----:B------:R-:W-:Y:S01]  /*2470*/  LOP3.LUT R30, R30, 0xf000f0, RZ, 0xc0, !PT ;  /* 0x00f000f01e1e7812 */ /* 0x000fe200078ec0ff */
[----:B------:R-:W-:Y:S01]  /*2480*/  HADD2.F32 R42, -RZ, R6.H0_H0 ;  /* 0x20000006ff2a7230 */ /* 0x000fe20000004100 */
[----:B------:R-:W-:Y:S01]  /*2490*/  LOP3.LUT R36, R35, 0xf000f0, RZ, 0xc0, !PT ;  /* 0x00f000f023247812 */ /* 0x000fe200078ec0ff */
[----:B------:R-:W-:Y:S01]  /*24a0*/  FFMA.FTZ R27, R37, R40, R27 ;  /* 0x00000028251b7223 */ /* 0x000fe2000001001b */
[----:B------:R-:W-:-:S02]  /*24b0*/  LOP3.LUT R35, R34, 0x64006400, RZ, 0xfc, !PT ;  /* 0x6400640022237812 */ /* 0x000fc400078efcff */
[----:B------:R-:W-:Y:S02]  /*24c0*/  LOP3.LUT R34, R11, 0xf000f0, RZ, 0xc0, !PT ;  /* 0x00f000f00b227812 */ /* 0x000fe400078ec0ff */
[----:B------:R-:W-:Y:S01]  /*24d0*/  LOP3.LUT R33, R30, 0x64006400, RZ, 0xfc, !PT ;  /* 0x640064001e217812 */ /* 0x000fe200078efcff */
[----:B------:R-:W-:Y:S01]  /*24e0*/  FFMA.FTZ R30, R10, R38, R27 ;  /* 0x000000260a1e7223 */ /* 0x000fe2000001001b */
[----:B------:R-:W-:Y:S01]  /*24f0*/  FFMA.FTZ R13, R37, R42, R13 ;  /* 0x0000002a250d7223 */ /* 0x000fe2000001000d */
[-C--:B------:R-:W-:Y:S01]  /*2500*/  HFMA2 R27, R35, R2.reuse.H1_H1, -72, -72 ;  /* 0xd480d480231b7431 */ /* 0x080fe20000060002 */
[----:B------:R-:W-:Y:S02]  /*2510*/  LOP3.LUT R37, R36, 0x64006400, RZ, 0xfc, !PT ;  /* 0x6400640024257812 */ /* 0x000fe400078efcff */
[----:B------:R-:W-:Y:S01]  /*2520*/  LOP3.LUT R35, R34, 0x64006400, RZ, 0xfc, !PT ;  /* 0x6400640022237812 */ /* 0x000fe200078efcff */
[----:B------:R-:W-:Y:S02]  /*2530*/  HADD2.F32 R36, -RZ, R6.H1_H1 ;  /* 0x30000006ff247230 */ /* 0x000fe40000004100 */
[----:B------:R-:W-:-:S02]  /*2540*/  HFMA2 R33, R33, R2.H1_H1, -72, -72 ;  /* 0xd480d48021217431 */ /* 0x000fc40000060002 */
[-C--:B------:R-:W-:Y:S02]  /*2550*/  HFMA2 R11, R37, R2.reuse.H1_H1, -72, -72 ;  /* 0xd480d480250b7431 */ /* 0x080fe40000060002 */
[----:B------:R-:W-:Y:S02]  /*2560*/  HFMA2 R6, R35, R2.H1_H1, -72, -72 ;  /* 0xd480d48023067431 */ /* 0x000fe40000060002 */
[C---:B------:R-:W-:Y:S01]  /*2570*/  FFMA.FTZ R12, R10.reuse, R39, R41 ;  /* 0x000000270a0c7223 */ /* 0x040fe20000010029 */
[----:B------:R-:W-:Y:S02]  /*2580*/  HADD2.F32 R34, -RZ, R27.H0_H0 ;  /* 0x2000001bff227230 */ /* 0x000fe40000004100 */
[----:B------:R-:W-:Y:S01]  /*2590*/  FFMA.FTZ R36, R10, R36, R13 ;  /* 0x000000240a247223 */ /* 0x000fe2000001000d */
[----:B------:R-:W-:Y:S02]  /*25a0*/  HADD2.F32 R37, -RZ, R33.H0_H0 ;  /* 0x20000021ff257230 */ /* 0x000fe40000004100 */
[----:B------:R-:W-:-:S02]  /*25b0*/  HADD2.F32 R39, -RZ, R11.H0_H0 ;  /* 0x2000000bff277230 */ /* 0x000fc40000004100 */
[--C-:B------:R-:W-:Y:S02]  /*25c0*/  HADD2.F32 R13, -RZ, R6.reuse.H0_H0 ;  /* 0x20000006ff0d7230 */ /* 0x100fe40000004100 */
[----:B------:R-:W-:Y:S01]  /*25d0*/  FFMA.FTZ R12, R7, R34, R12 ;  /* 0x00000022070c7223 */ /* 0x000fe2000001000c */
[----:B------:R-:W-:Y:S02]  /*25e0*/  HADD2.F32 R10, -RZ, R27.H1_H1 ;  /* 0x3000001bff0a7230 */ /* 0x000fe40000004100 */
[----:B------:R-:W-:Y:S01]  /*25f0*/  FFMA.FTZ R37, R37, R7, R14 ;  /* 0x0000000725257223 */ /* 0x000fe2000001000e */
[C---:B------:R-:W-:Y:S01]  /*2600*/  FFMA.FTZ R39, R7.reuse, R39, R30 ;  /* 0x0000002707277223 */ /* 0x040fe2000001001e */
[----:B------:R-:W-:Y:S01]  /*2610*/  FFMA.FTZ R13, R7, R13, R36 ;  /* 0x0000000d070d7223 */ /* 0x000fe20000010024 */
[----:B---3--:R-:W-:Y:S01]  /*2620*/  LOP3.LUT R7, R16, 0xf000f, RZ, 0xc0, !PT ;  /* 0x000f000f10077812 */ /* 0x008fe200078ec0ff */
[----:B------:R-:W-:Y:S02]  /*2630*/  HADD2.F32 R30, -RZ, R11.H1_H1 ;  /* 0x3000000bff1e7230 */ /* 0x000fe40000004100 */
[----:B------:R-:W-:Y:S01]  /*2640*/  FFMA.FTZ R10, R31, R10, R12 ;  /* 0x0000000a1f0a7223 */ /* 0x000fe2000001000c */
[----:B------:R-:W-:Y:S01]  /*2650*/  HADD2.F32 R14, -RZ, R33.H1_H1 ;  /* 0x30000021ff0e7230 */ /* 0x000fe20000004100 */
[----:B------:R-:W-:Y:S01]  /*2660*/  LOP3.LUT R11, R17, 0xf000f, RZ, 0xc0, !PT ;  /* 0x000f000f110b7812 */ /* 0x000fe200078ec0ff */
[----:B------:R-:W-:Y:S01]  /*2670*/  HADD2.F32 R6, -RZ, R6.H1_H1 ;  /* 0x30000006ff067230 */ /* 0x000fe20000004100 */
[----:B------:R-:W-:-:S02]  /*2680*/  LOP3.LUT R12, R18, 0xf000f, RZ, 0xc0, !PT ;  /* 0x000f000f120c7812 */ /* 0x000fc400078ec0ff */
[----:B------:R-:W-:Y:S01]  /*2690*/  LOP3.LUT R7, R7, 0x64006400, RZ, 0xfc, !PT ;  /* 0x6400640007077812 */ /* 0x000fe200078efcff */
[----:B------:R-:W-:Y:S01]  /*26a0*/  FFMA.FTZ R14, R14, R31, R37 ;  /* 0x0000001f0e0e7223 */ /* 0x000fe20000010025 */
[----:B------:R-:W-:Y:S01]  /*26b0*/  LOP3.LUT R11, R11, 0x64006400, RZ, 0xfc, !PT ;  /* 0x640064000b0b7812 */ /* 0x000fe200078efcff */
[C---:B------:R-:W-:Y:S01]  /*26c0*/  FFMA.FTZ R27, R31.reuse, R30, R39 ;  /* 0x0000001e1f1b7223 */ /* 0x040fe20000010027 */
[----:B------:R-:W-:Y:S01]  /*26d0*/  LOP3.LUT R12, R12, 0x64006400, RZ, 0xfc, !PT ;  /* 0x640064000c0c7812 */ /* 0x000fe200078efcff */
[----:B------:R-:W-:Y:S01]  /*26e0*/  FFMA.FTZ R31, R31, R6, R13 ;  /* 0x000000061f1f7223 */ /* 0x000fe2000001000d */
[----:B------:R-:W-:Y:S01]  /*26f0*/  LOP3.LUT R13, R19, 0xf000f, RZ, 0xc0, !PT ;  /* 0x000f000f130d7812 */ /* 0x000fe200078ec0ff */
[----:B------:R-:W-:Y:S02]  /*2700*/  HADD2 R41, R7, -1032, -1032 ;  /* 0xe408e40807297430 */ /* 0x000fe40000000000 */
[----:B------:R-:W-:Y:S01]  /*2710*/  HADD2 R38, R11, -1032, -1032 ;  /* 0xe408e4080b267430 */ /* 0x000fe20000000000 */
[----:B------:R-:W-:Y:S01]  /*2720*/  LOP3.LUT R13, R13, 0x64006400, RZ, 0xfc, !PT ;  /* 0x640064000d0d7812 */ /* 0x000fe200078efcff */
[----:B------:R-:W-:-:S02]  /*2730*/  HADD2 R40, R12, -1032, -1032 ;  /* 0xe408e4080c287430 */ /* 0x000fc40000000000 */
[----:B0-----:R-:W-:Y:S02]  /*2740*/  HADD2.F32 R6, -RZ, R8.H0_H0 ;  /* 0x20000008ff067230 */ /* 0x001fe40000004100 */
[----:B------:R-:W-:Y:S02]  /*2750*/  HADD2.F32 R11, -RZ, R41.H0_H0 ;  /* 0x20000029ff0b7230 */ /* 0x000fe40000004100 */
[--C-:B------:R-:W-:Y:S02]  /*2760*/  HADD2.F32 R36, -RZ, R9.reuse.H0_H0 ;  /* 0x20000009ff247230 */ /* 0x100fe40000004100 */
[----:B------:R-:W-:Y:S02]  /*2770*/  HADD2.F32 R37, -RZ, R9.H1_H1 ;  /* 0x30000009ff257230 */ /* 0x000fe40000004100 */
[----:B------:R-:W-:Y:S02]  /*2780*/  HADD2.F32 R43, -RZ, R38.H0_H0 ;  /* 0x20000026ff2b7230 */ /* 0x000fe40000004100 */
[----:B------:R-:W-:-:S02]  /*2790*/  HADD2 R39, R13, -1032, -1032 ;  /* 0xe408e4080d277430 */ /* 0x000fc40000000000 */
[----:B------:R-:W-:Y:S02]  /*27a0*/  HADD2.F32 R9, -RZ, R40.H0_H0 ;  /* 0x20000028ff097230 */ /* 0x000fe40000004100 */
[----:B------:R-:W-:Y:S01]  /*27b0*/  FFMA.FTZ R42, R11, R6, RZ ;  /* 0x000000060b2a7223 */ /* 0x000fe200000100ff */
[----:B------:R-:W-:Y:S01]  /*27c0*/  HADD2.F32 R8, -RZ, R8.H1_H1 ;  /* 0x30000008ff087230 */ /* 0x000fe20000004100 */
[----:B------:R-:W-:Y:S01]  /*27d0*/  LOP3.LUT R30, R16, 0xf000f0, RZ, 0xc0, !PT ;  /* 0x00f000f0101e7812 */ /* 0x000fe200078ec0ff */
[----:B------:R-:W-:Y:S01]  /*27e0*/  HADD2.F32 R41, -RZ, R41.H1_H1 ;  /* 0x30000029ff297230 */ /* 0x000fe20000004100 */
[----:B------:R-:W-:Y:S01]  /*27f0*/  SHF.R.U32.HI R33, RZ, 0x8, R16 ;  /* 0x00000008ff217819 */ /* 0x000fe20000011610 */
[----:B------:R-:W0:Y:S01]  /*2800*/  LDS.64 R12, [UR4+0x38] ;  /* 0x00003804ff0c7984 */ /* 0x000e220008000a00 */
[----:B------:R-:W-:Y:S01]  /*2810*/  LOP3.LUT R16, R17, 0xf000f0, RZ, 0xc0, !PT ;  /* 0x00f000f011107812 */ /* 0x000fe200078ec0ff */
[C---:B------:R-:W-:Y:S01]  /*2820*/  FFMA.FTZ R11, R6.reuse, R43, RZ ;  /* 0x0000002b060b7223 */ /* 0x040fe200000100ff */
[----:B------:R-:W-:Y:S01]  /*2830*/  FFMA.FTZ R43, R6, R9, RZ ;  /* 0x00000009062b7223 */ /* 0x000fe200000100ff */
[----:B------:R-:W-:-:S02]  /*2840*/  HADD2.F32 R7, -RZ, R39.H0_H0 ;  /* 0x20000027ff077230 */ /* 0x000fc40000004100 */
[----:B------:R-:W-:Y:S01]  /*2850*/  FFMA.FTZ R9, R41, R8, R42 ;  /* 0x0000000829097223 */ /* 0x000fe2000001002a */
[----:B------:R-:W-:Y:S02]  /*2860*/  LOP3.LUT R34, R18, 0xf000f0, RZ, 0xc0, !PT ;  /* 0x00f000f012227812 */ /* 0x000fe400078ec0ff */
[----:B------:R-:W-:Y:S02]  /*2870*/  LOP3.LUT R41, R30, 0x64006400, RZ, 0xfc, !PT ;  /* 0x640064001e297812 */ /* 0x000fe400078efcff */
[----:B------:R-:W-:Y:S01]  /*2880*/  LOP3.LUT R45, R16, 0x64006400, RZ, 0xfc, !PT ;  /* 0x64006400102d7812 */ /* 0x000fe200078efcff */
[----:B------:R-:W-:Y:S01]  /*2890*/  FFMA.FTZ R7, R6, R7, RZ ;  /* 0x0000000706077223 */ /* 0x000fe200000100ff */
[----:B------:R-:W-:Y:S01]  /*28a0*/  LOP3.LUT R35, R19, 0xf000f0, RZ, 0xc0, !PT ;  /* 0x00f000f013237812 */ /* 0x000fe200078ec0ff */
[----:B------:R-:W-:Y:S01]  /*28b0*/  HADD2.F32 R40, -RZ, R40.H1_H1 ;  /* 0x30000028ff287230 */ /* 0x000fe20000004100 */
[----:B------:R-:W-:Y:S01]  /*28c0*/  LOP3.LUT R47, R34, 0x64006400, RZ, 0xfc, !PT ;  /* 0x64006400222f7812 */ /* 0x000fe200078efcff */
[----:B------:R-:W-:-:S02]  /*28d0*/  HFMA2 R6, R41, R2.H1_H1, -72, -72 ;  /* 0xd480d48029067431 */ /* 0x000fc40000060002 */
[----:B------:R-:W-:Y:S02]  /*28e0*/  HADD2.F32 R38, -RZ, R38.H1_H1 ;  /* 0x30000026ff267230 */ /* 0x000fe40000004100 */
[-C--:B------:R-:W-:Y:S01]  /*28f0*/  HFMA2 R16, R45, R2.reuse.H1_H1, -72, -72 ;  /* 0xd480d4802d107431 */ /* 0x080fe20000060002 */
[----:B------:R-:W-:Y:S01]  /*2900*/  LOP3.LUT R35, R35, 0x64006400, RZ, 0xfc, !PT ;  /* 0x6400640023237812 */ /* 0x000fe200078efcff */
[C---:B------:R-:W-:Y:S01]  /*2910*/  FFMA.FTZ R43, R8.reuse, R40, R43 ;  /* 0x00000028082b7223 */ /* 0x040fe2000001002b */
[----:B------:R-:W-:Y:S02]  /*2920*/  HFMA2 R30, R47, R2.H1_H1, -72, -72 ;  /* 0xd480d4802f1e7431 */ /* 0x000fe40000060002 */
[----:B------:R-:W-:Y:S02]  /*2930*/  HADD2.F32 R41, -RZ, R39.H1_H1 ;  /* 0x30000027ff297230 */ /* 0x000fe40000004100 */
[----:B------:R-:W-:Y:S02]  /*2940*/  HADD2.F32 R40, -RZ, R6.H0_H0 ;  /* 0x20000006ff287230 */ /* 0x000fe40000004100 */
[----:B------:R-:W-:Y:S01]  /*2950*/  FFMA.FTZ R11, R8, R38, R11 ;  /* 0x00000026080b7223 */ /* 0x000fe2000001000b */
[----:B------:R-:W-:-:S02]  /*2960*/  HADD2.F32 R39, -RZ, R16.H0_H0 ;  /* 0x20000010ff277230 */ /* 0x000fc40000004100 */
[----:B------:R-:W-:Y:S02]  /*2970*/  HFMA2 R34, R35, R2.H1_H1, -72, -72 ;  /* 0xd480d48023227431 */ /* 0x000fe40000060002 */
[----:B------:R-:W-:Y:S02]  /*2980*/  HADD2.F32 R38, -RZ, R30.H0_H0 ;  /* 0x2000001eff267230 */ /* 0x000fe40000004100 */
[----:B------:R-:W-:Y:S01]  /*2990*/  FFMA.FTZ R7, R8, R41, R7 ;  /* 0x0000002908077223 */ /* 0x000fe20000010007 */
[----:B------:R-:W-:Y:S01]  /*29a0*/  FFMA.FTZ R8, R40, R36, R9 ;  /* 0x0000002428087223 */ /* 0x000fe20000010009 */
[C---:B------:R-:W-:Y:S01]  /*29b0*/  FFMA.FTZ R40, R36.reuse, R39, R11 ;  /* 0x0000002724287223 */ /* 0x040fe2000001000b */
[----:B------:R-:W-:Y:S02]  /*29c0*/  HADD2.F32 R9, -RZ, R6.H1_H1 ;  /* 0x30000006ff097230 */ /* 0x000fe40000004100 */
[----:B------:R-:W-:Y:S02]  /*29d0*/  HADD2.F32 R11, -RZ, R34.H0_H0 ;  /* 0x20000022ff0b7230 */ /* 0x000fe40000004100 */
[----:B------:R-:W-:Y:S01]  /*29e0*/  HADD2.F32 R6, -RZ, R16.H1_H1 ;  /* 0x30000010ff067230 */ /* 0x000fe20000004100 */
[----:B------:R-:W-:Y:S01]  /*29f0*/  SHF.R.U32.HI R18, RZ, 0x8, R18 ;  /* 0x00000008ff127819 */ /* 0x000fe20000011612 */
[----:B------:R-:W-:Y:S01]  /*2a00*/  FFMA.FTZ R43, R36, R38, R43 ;  /* 0x00000026242b7223 */ /* 0x000fe2000001002b */
[----:B------:R-:W-:-:S02]  /*2a10*/  HADD2.F32 R38, -RZ, R30.H1_H1 ;  /* 0x3000001eff267230 */ /* 0x000fc40000004100 */
[----:B------:R-:W-:Y:S01]  /*2a20*/  FFMA.FTZ R7, R36, R11, R7 ;  /* 0x0000000b24077223 */ /* 0x000fe20000010007 */
[----:B------:R-:W-:Y:S02]  /*2a30*/  HADD2.F32 R34, -RZ, R34.H1_H1 ;  /* 0x30000022ff227230 */ /* 0x000fe40000004100 */
[----:B------:R-:W-:Y:S01]  /*2a40*/  FFMA.FTZ R30, R37, R6, R40 ;  /* 0x00000006251e7223 */ /* 0x000fe20000010028 */
[----:B------:R-:W-:Y:S01]  /*2a50*/  SHF.R.U32.HI R17, RZ, 0x8, R17 ;  /* 0x00000008ff117819 */ /* 0x000fe20000011611 */
[----:B------:R-:W-:Y:S01]  /*2a60*/  FFMA.FTZ R16, R9, R37, R8 ;  /* 0x0000002509107223 */ /* 0x000fe20000010008 */
[----:B------:R-:W-:Y:S02]  /*2a70*/  LOP3.LUT R6, R33, 0xf000f, RZ, 0xc0, !PT ;  /* 0x000f000f21067812 */ /* 0x000fe400078ec0ff */
[----:B------:R-:W-:Y:S01]  /*2a80*/  LOP3.LUT R11, R18, 0xf000f, RZ, 0xc0, !PT ;  /* 0x000f000f120b7812 */ /* 0x000fe200078ec0ff */
[C---:B------:R-:W-:Y:S01]  /*2a90*/  FFMA.FTZ R8, R37.reuse, R38, R43 ;  /* 0x0000002625087223 */ /* 0x040fe2000001002b */
[----:B------:R-:W-:Y:S01]  /*2aa0*/  SHF.R.U32.HI R19, RZ, 0x8, R19 ;  /* 0x00000008ff137819 */ /* 0x000fe20000011613 */
[----:B------:R-:W-:Y:S01]  /*2ab0*/  FFMA.FTZ R37, R37, R34, R7 ;  /* 0x0000002225257223 */ /* 0x000fe20000010007 */
        /* <DEDUP_REMOVED lines=8> */
[----:B0-----:R-:W-:Y:S02]  /*2b40*/  HADD2.F32 R9, -RZ, R12.H0_H0 ;  /* 0x2000000cff097230 */ /* 0x001fe40000004100 */
[----:B------:R-:W-:-:S02]  /*2b50*/  HADD2 R34, R7, -1032, -1032 ;  /* 0xe408e40807227430 */ /* 0x000fc40000000000 */
[----:B------:R-:W-:Y:S02]  /*2b60*/  HADD2.F32 R41, -RZ, R11.H0_H0 ;  /* 0x2000000bff297230 */ /* 0x000fe40000004100 */
[----:B------:R-:W-:Y:S02]  /*2b70*/  HADD2 R7, R36, -1032, -1032 ;  /* 0xe408e40824077430 */ /* 0x000fe40000000000 */
[----:B------:R-:W-:Y:S01]  /*2b80*/  HADD2.F32 R39, -RZ, R35.H0_H0 ;  /* 0x20000023ff277230 */ /* 0x000fe20000004100 */
[----:B------:R-:W-:Y:S02]  /*2b90*/  LOP3.LUT R33, R33, 0xf000f0, RZ, 0xc0, !PT ;  /* 0x00f000f021217812 */ /* 0x000fe400078ec0ff */
[----:B------:R-:W-:Y:S01]  /*2ba0*/  LOP3.LUT R17, R17, 0xf000f0, RZ, 0xc0, !PT ;  /* 0x00f000f011117812 */ /* 0x000fe200078ec0ff */
[----:B------:R-:W-:Y:S02]  /*2bb0*/  HADD2.F32 R43, -RZ, R34.H0_H0 ;  /* 0x20000022ff2b7230 */ /* 0x000fe40000004100 */
[----:B------:R-:W-:Y:S01]  /*2bc0*/  FFMA.FTZ R41, R41, R9, R16 ;  /* 0x0000000929297223 */ /* 0x000fe20000010010 */
[----:B------:R-:W-:-:S02]  /*2bd0*/  HADD2.F32 R36, -RZ, R7.H0_H0 ;  /* 0x20000007ff247230 */ /* 0x000fc40000004100 */
[----:B------:R-:W-:Y:S01]  /*2be0*/  FFMA.FTZ R39, R9, R39, R8 ;  /* 0x0000002709277223 */ /* 0x000fe20000010008 */
[----:B------:R-:W-:Y:S01]  /*2bf0*/  HADD2.F32 R12, -RZ, R12.H1_H1 ;  /* 0x3000000cff0c7230 */ /* 0x000fe20000004100 */
[----:B------:R-:W-:Y:S01]  /*2c00*/  LOP3.LUT R33, R33, 0x64006400, RZ, 0xfc, !PT ;  /* 0x6400640021217812 */ /* 0x000fe200078efcff */
[----:B------:R-:W-:Y:S01]  /*2c10*/  HADD2.F32 R8, -RZ, R11.H1_H1 ;  /* 0x3000000bff087230 */ /* 0x000fe20000004100 */
[----:B------:R-:W-:Y:S01]  /*2c20*/  LOP3.LUT R17, R17, 0x64006400, RZ, 0xfc, !PT ;  /* 0x6400640011117812 */ /* 0x000fe200078efcff */
[----:B------:R-:W-:Y:S01]  /*2c30*/  HADD2.F32 R16, -RZ, R35.H1_H1 ;  /* 0x30000023ff107230 */ /* 0x000fe20000004100 */
[----:B------:R-:W-:Y:S01]  /*2c40*/  LOP3.LUT R18, R18, 0xf000f0, RZ, 0xc0, !PT ;  /* 0x00f000f012127812 */ /* 0x000fe200078ec0ff */
[----:B------:R-:W-:Y:S01]  /*2c50*/  FFMA.FTZ R43, R9, R43, R30 ;  /* 0x0000002b092b7223 */ /* 0x000fe2000001001e */
[----:B------:R-:W-:Y:S01]  /*2c60*/  LOP3.LUT R19, R19, 0xf000f0, RZ, 0xc0, !PT ;  /* 0x00f000f013137812 */ /* 0x000fe200078ec0ff */
[----:B------:R-:W-:Y:S01]  /*2c70*/  FFMA.FTZ R37, R9, R36, R37 ;  /* 0x0000002409257223 */ /* 0x000fe20000010025 */
[----:B------:R-:W-:Y:S01]  /*2c80*/  FFMA.FTZ R9, R8, R12, R41 ;  /* 0x0000000c08097223 */ /* 0x000fe20000010029 */
[----:B------:R-:W-:Y:S01]  /*2c90*/  FFMA.FTZ R39, R12, R16, R39 ;  /* 0x000000100c277223 */ /* 0x000fe20000010027 */
[----:B------:R-:W-:-:S02]  /*2ca0*/  HFMA2 R16, R33, R2.H1_H1, -72, -72 ;  /* 0xd480d48021107431 */ /* 0x000fc40000060002 */
[----:B------:R-:W-:Y:S02]  /*2cb0*/  HADD2.F32 R11, -RZ, R34.H1_H1 ;  /* 0x30000022ff0b7230 */ /* 0x000fe40000004100 */
[-C--:B------:R-:W-:Y:S01]  /*2cc0*/  HFMA2 R8, R17, R2.reuse.H1_H1, -72, -72 ;  /* 0xd480d48011087431 */ /* 0x080fe20000060002 */
[----:B------:R-:W-:Y:S02]  /*2cd0*/  LOP3.LUT R17, R18, 0x64006400, RZ, 0xfc, !PT ;  /* 0x6400640012117812 */ /* 0x000fe400078efcff */
[----:B------:R-:W-:Y:S01]  /*2ce0*/  LOP3.LUT R19, R19, 0x64006400, RZ, 0xfc, !PT ;  /* 0x6400640013137812 */ /* 0x000fe200078efcff */
[----:B------:R-:W-:Y:S02]  /*2cf0*/  HADD2.F32 R6, -RZ, R13.H0_H0 ;  /* 0x2000000dff067230 */ /* 0x000fe40000004100 */
[----:B------:R-:W-:Y:S01]  /*2d00*/  FFMA.FTZ R11, R12, R11, R43 ;  /* 0x0000000b0c0b7223 */ /* 0x000fe2000001002b */
[----:B------:R-:W-:Y:S02]  /*2d10*/  HADD2.F32 R33, -RZ, R7.H1_H1 ;  /* 0x30000007ff217230 */ /* 0x000fe40000004100 */
[----:B------:R-:W-:-:S02]  /*2d20*/  HFMA2 R17, R17, R2.H1_H1, -72, -72 ;  /* 0xd480d48011117431 */ /* 0x000fc40000060002 */
[----:B------:R-:W-:Y:S02]  /*2d30*/  HADD2.F32 R18, -RZ, R16.H0_H0 ;  /* 0x20000010ff127230 */ /* 0x000fe40000004100 */
[----:B------:R-:W-:Y:S02]  /*2d40*/  HFMA2 R7, R19, R2.H1_H1, -72, -72 ;  /* 0xd480d48013077431 */ /* 0x000fe40000060002 */
[----:B------:R-:W-:Y:S02]  /*2d50*/  HADD2.F32 R30, -RZ, R8.H0_H0 ;  /* 0x20000008ff1e7230 */ /* 0x000fe40000004100 */
[----:B------:R-:W-:Y:S01]  /*2d60*/  FFMA.FTZ R33, R12, R33, R37 ;  /* 0x000000210c217223 */ /* 0x000fe20000010025 */
[----:B------:R-:W-:Y:S01]  /*2d70*/  FFMA.FTZ R9, R18, R6, R9 ;  /* 0x0000000612097223 */ /* 0x000fe20000010009 */
[----:B------:R-:W-:Y:S02]  /*2d80*/  HADD2.F32 R18, -RZ, R7.H0_H0 ;  /* 0x20000007ff127230 */ /* 0x000fe40000004100 */
[----:B------:R-:W-:Y:S01]  /*2d90*/  FFMA.FTZ R30, R6, R30, R11 ;  /* 0x0000001e061e7223 */ /* 0x000fe2000001000b */
[----:B------:R-:W-:-:S02]  /*2da0*/  HADD2.F32 R11, -RZ, R17.H0_H0 ;  /* 0x20000011ff0b7230 */ /* 0x000fc40000004100 */
[----:B------:R-:W-:Y:S01]  /*2db0*/  FMUL.FTZ R14, R25, R14 ;  /* 0x0000000e190e7220 */ /* 0x000fe20000410000 */
[----:B------:R-:W-:Y:S02]  /*2dc0*/  HADD2.F32 R13, -RZ, R13.H1_H1 ;  /* 0x3000000dff0d7230 */ /* 0x000fe40000004100 */
[----:B------:R-:W-:Y:S01]  /*2dd0*/  FMUL.FTZ R10, R29, R10 ;  /* 0x0000000a1d0a7220 */ /* 0x000fe20000410000 */
[----:B------:R-:W-:Y:S02]  /*2de0*/  HADD2.F32 R16, -RZ, R16.H1_H1 ;  /* 0x30000010ff107230 */ /* 0x000fe40000004100 */
[----:B------:R-:W-:Y:S02]  /*2df0*/  HADD2.F32 R8, -RZ, R8.H1_H1 ;  /* 0x30000008ff087230 */ /* 0x000fe40000004100 */
[C---:B------:R-:W-:Y:S01]  /*2e00*/  FFMA.FTZ R11, R6.reuse, R11, R39 ;  /* 0x0000000b060b7223 */ /* 0x040fe20000010027 */
[----:B------:R-:W-:Y:S02]  /*2e10*/  HADD2.F32 R12, -RZ, R17.H1_H1 ;  /* 0x30000011ff0c7230 */ /* 0x000fe40000004100 */
[----:B------:R-:W-:Y:S01]  /*2e20*/  FFMA.FTZ R18, R6, R18, R33 ;  /* 0x0000001206127223 */ /* 0x000fe20000010021 */
[----:B------:R-:W-:-:S02]  /*2e30*/  HADD2.F32 R6, -RZ, R7.H1_H1 ;  /* 0x30000007ff067230 */ /* 0x000fc40000004100 */
[----:B------:R-:W-:Y:S01]  /*2e40*/  FFMA.FTZ R16, R16, R13, R9 ;  /* 0x0000000d10107223 */ /* 0x000fe20000010009 */
[C---:B------:R-:W-:Y:S01]  /*2e50*/  FFMA.FTZ R8, R13.reuse, R8, R30 ;  /* 0x000000080d087223 */ /* 0x040fe2000001001e */
[----:B------:R-:W-:Y:S01]  /*2e60*/  F2FP.F16.F32.PACK_AB R14, RZ, R14 ;  /* 0x0000000eff0e723e */ /* 0x000fe200000000ff */
[C---:B------:R-:W-:Y:S01]  /*2e70*/  FFMA.FTZ R11, R13.reuse, R12, R11 ;  /* 0x0000000c0d0b7223 */ /* 0x040fe2000001000b */
[----:B------:R-:W-:Y:S01]  /*2e80*/  F2FP.F16.F32.PACK_AB R10, RZ, R10 ;  /* 0x0000000aff0a723e */ /* 0x000fe200000000ff */
[----:B------:R-:W-:Y:S01]  /*2e90*/  FMUL.FTZ R27, R24, R27 ;  /* 0x0000001b181b7220 */ /* 0x000fe20000410000 */
[----:B------:R-:W-:Y:S01]  /*2ea0*/  FMUL.FTZ R31, R22, R31 ;  /* 0x0000001f161f7220 */ /* 0x000fe20000410000 */
[----:B------:R-:W-:Y:S01]  /*2eb0*/  FFMA.FTZ R13, R13, R6, R18 ;  /* 0x000000060d0d7223 */ /* 0x000fe20000010012 */
        /* <DEDUP_REMOVED lines=18> */
.L_x_3585:
[----:B------:R-:W1:Y:S01]  /*2fe0*/  LDC R31, c[0x0][0x23c] ;  /* 0x00008f00ff1f7b82 */ /* 0x000e620000000800 */
[----:B------:R-:W-:Y:S01]  /*2ff0*/  IADD3 R23, R23, 0x20, RZ ;  /* 0x0000002017177810 */ /* 0x000fe20007ffe0ff */
[----:B------:R-:W-:-:S03]  /*3000*/  UIADD3 UR4, UR4, 0x40, URZ ;  /* 0x0000004004047890 */ /* 0x000fc6000fffe03f */
[C---:B------:R-:W-:Y:S02]  /*3010*/  ISETP.GE.AND P0, PT, R23.reuse, UR5, PT ;  /* 0x0000000517007c0c */ /* 0x040fe4000bf06270 */
[----:B------:R-:W-:Y:S02]  /*3020*/  ISETP.LT.AND P3, PT, R23, R28, PT ;  /* 0x0000001c1700720c */ /* 0x000fe40003f61270 */
[----:B-1----:R-:W-:-:S04]  /*3030*/  LEA R20, P2, R31, R20, 0x4 ;  /* 0x000000141f147211 */ /* 0x002fc800078420ff */
[----:B------:R-:W-:-:S07]  /*3040*/  LEA.HI.X R21, R31, R21, R32, 0x4, P2 ;  /* 0x000000151f157211 */ /* 0x000fce00010f2420 */
[----:B------:R-:W-:Y:S05]  /*3050*/  @!P0 BRA P3, `(.L_x_3586) ;  /* 0xffffffdc00108947 */ /* 0x000fea000183ffff */
.L_x_3584:
[----:B------:R-:W-:Y:S01]  /*3060*/  ISETP.GE.AND P0, PT, R23, R28, PT ;  /* 0x0000001c1700720c */ /* 0x000fe20003f06270 */
[----:B------:R-:W-:-:S03]  /*3070*/  ULDC UR5, c[0x0][0x268] ;  /* 0x00009a0000057ab9 */ /* 0x000fc60000000800 */
[----:B------:R-:W-:Y:S01]  /*3080*/  ISETP.GE.OR P0, PT, R23, UR5, P0 ;  /* 0x0000000517007c0c */ /* 0x000fe20008706670 */
[----:B------:R-:W-:-:S12]  /*3090*/  ULDC UR5, c[0x0][0x268] ;  /* 0x00009a0000057ab9 */ /* 0x000fd80000000800 */
[----:B------:R-:W-:Y:S05]  /*30a0*/  @P0 BRA `(.L_x_3587) ;  /* 0x0000001400080947 */ /* 0x000fea0003800000 */
.L_x_3589:
[----:B------:R-:W1:Y:S01]  /*30b0*/  LDC R31, c[0x0][0x23c] ;  /* 0x00008f00ff1f7b82 */ /* 0x000e620000000800 */
[----:B-----5:R2:W5:Y:S01]  /*30c0*/  LDG.E.128.CONSTANT R8, desc[UR6][R20.64] ;  /* 0x0000000614087981 */ /* 0x020562000c1e9d00 */
[----:B-1----:R-:W-:-:S05]  /*30d0*/  IMAD.WIDE R16, R31, 0x4, R20 ;  /* 0x000000041f107825 */ /* 0x002fca00078e0214 */
[----:B------:R2:W5:Y:S01]  /*30e0*/  LDG.E.128.CONSTANT R12, desc[UR6][R16.64] ;  /* 0x00000006100c7981 */ /* 0x000562000c1e9d00 */
[----:B------:R-:W-:Y:S01]  /*30f0*/  IMAD.WIDE R18, R31, 0x4, R16 ;  /* 0x000000041f127825 */ /* 0x000fe200078e0210 */
[----:B------:R-:W-:-:S04]  /*3100*/  IADD3 R29, R23, 0x20, RZ ;  /* 0x00000020171d7810 */ /* 0x000fc80007ffe0ff */
[----:B------:R-:W-:Y:S01]  /*3110*/  ISETP.GE.AND P0, PT, R29, UR5, PT ;  /* 0x000000051d007c0c */ /* 0x000fe2000bf06270 */
[----:B------:R-:W-:Y:S01]  /*3120*/  IMAD.WIDE R32, R31, 0x4, R18 ;  /* 0x000000041f207825 */ /* 0x000fe200078e0212 */
[----:B------:R-:W-:Y:S11]  /*3130*/  @!P1 BRA `(.L_x_3588) ;  /* 0x0000001000cc9947 */ /* 0x000ff60003800000 */
[----:B--2---:R-:W2:Y:S01]  /*3140*/  LDG.E.128.CONSTANT R16, desc[UR6][R18.64] ;  /* 0x0000000612107981 */ /* 0x004ea2000c1e9d00 */
[----:B------:R-:W-:Y:S01]  /*3150*/  HFMA2.MMA R27, -RZ, RZ, 0, 0.015625 ;  /* 0x00002400ff1b7435 */ /* 0x000fe200000001ff */
[----:B-----5:R-:W-:Y:S02]  /*3160*/  SHF.R.U32.HI R24, RZ, 0xf, R9 ;  /* 0x0000000fff187819 */ /* 0x020fe40000011609 */
[----:B------:R-:W1:Y:S01]  /*3170*/  LDS.128 R20, [UR4] ;  /* 0x00000004ff147984 */ /* 0x000e620008000c00 */
[----:B------:R-:W-:Y:S02]  /*3180*/  SHF.R.U32.HI R25, RZ, 0xe, R13 ;  /* 0x0000000eff197819 */ /* 0x000fe4000001160d */
[----:B------:R-:W-:Y:S02]  /*3190*/  LOP3.LUT R24, R24, 0x10001, RZ, 0xc0, !PT ;  /* 0x0001000118187812 */ /* 0x000fe400078ec0ff */
[----:B------:R-:W-:Y:S02]  /*31a0*/  SHF.R.U32.HI R30, RZ, 0xf, R11 ;  /* 0x0000000fff1e7819 */ /* 0x000fe4000001160b */
[----:B0-----:R-:W-:-:S02]  /*31b0*/  PRMT R2, R2, 0x5410, R27 ;  /* 0x0000541002027816 */ /* 0x001fc4000000001b */
[----:B------:R-:W-:Y:S02]  /*31c0*/  LOP3.LUT R27, R24, 0x20002, R25, 0xf8, !PT ;  /* 0x00020002181b7812 */ /* 0x000fe400078ef819 */
[----:B------:R-:W-:Y:S02]  /*31d0*/  SHF.R.U32.HI R24, RZ, 0xf, R8 ;  /* 0x0000000fff187819 */ /* 0x000fe40000011608 */
[----:B------:R-:W-:Y:S02]  /*31e0*/  LOP3.LUT R34, R30, 0x10001, RZ, 0xc0, !PT ;  /* 0x000100011e227812 */ /* 0x000fe400078ec0ff */
[----:B------:R-:W-:Y:S02]  /*31f0*/  SHF.R.U32.HI R37, RZ, 0xe, R15 ;  /* 0x0000000eff257819 */ /* 0x000fe4000001160f */
[----:B------:R-:W-:Y:S02]  /*3200*/  SHF.R.U32.HI R25, RZ, 0xe, R12 ;  /* 0x0000000eff197819 */ /* 0x000fe4000001160c */
[----:B------:R-:W-:-:S02]  /*3210*/  LOP3.LUT R24, R24, 0x10001, RZ, 0xc0, !PT ;  /* 0x0001000118187812 */ /* 0x000fc400078ec0ff */
[----:B------:R-:W-:Y:S02]  /*3220*/  LOP3.LUT R34, R34, 0x20002, R37, 0xf8, !PT ;  /* 0x0002000222227812 */ /* 0x000fe400078ef825 */
[----:B------:R-:W-:Y:S02]  /*3230*/  LOP3.LUT R37, R10, 0x70007, RZ, 0xc0, !PT ;  /* 0x000700070a257812 */ /* 0x000fe400078ec0ff */
[----:B------:R-:W-:Y:S02]  /*3240*/  LOP3.LUT R36, R24, 0x20002, R25, 0xf8, !PT ;  /* 0x0002000218247812 */ /* 0x000fe400078ef819 */
[----:B------:R-:W-:Y:S02]  /*3250*/  LOP3.LUT R25, R8, 0x70007, RZ, 0xc0, !PT ;  /* 0x0007000708197812 */ /* 0x000fe400078ec0ff */
[----:B------:R-:W-:Y:S02]  /*3260*/  LOP3.LUT R38, R11, 0x70007, RZ, 0xc0, !PT ;  /* 0x000700070b267812 */ /* 0x000fe400078ec0ff */
[----:B------:R-:W-:-:S02]  /*3270*/  LOP3.LUT R37, R37, 0x64006400, RZ, 0xfc, !PT ;  /* 0x6400640025257812 */ /* 0x000fc400078efcff */
[----:B------:R-:W-:Y:S02]  /*3280*/  LOP3.LUT R25, R25, 0x64006400, RZ, 0xfc, !PT ;  /* 0x6400640019197812 */ /* 0x000fe400078efcff */
[----:B------:R-:W-:Y:S01]  /*3290*/  LOP3.LUT R38, R38, 0x64006400, RZ, 0xfc, !PT ;  /* 0x6400640026267812 */ /* 0x000fe200078efcff */
[----:B------:R-:W-:Y:S01]  /*32a0*/  HADD2 R41, R37, -1028, -1028 ;  /* 0xe404e40425297430 */ /* 0x000fe20000000000 */
[----:B------:R-:W-:Y:S01]  /*32b0*/  MOV R26, 0x3000 ;  /* 0x00003000001a7802 */ /* 0x000fe20000000f00 */
[----:B------:R-:W-:Y:S01]  /*32c0*/  HADD2 R25, R25, -1028, -1028 ;  /* 0xe404e40419197430 */ /* 0x000fe20000000000 */
[----:B------:R-:W-:Y:S01]  /*32d0*/  LOP3.LUT R24, R9, 0x380038, RZ, 0xc0, !PT ;  /* 0x0038003809187812 */ /* 0x000fe200078ec0ff */
[----:B------:R-:W-:Y:S01]  /*32e0*/  HADD2 R43, R38, -1028, -1028 ;  /* 0xe404e404262b7430 */ /* 0x000fe20000000000 */
[----:B------:R-:W-:Y:S01]  /*32f0*/  PRMT R3, R3, 0x5410, R26 ;  /* 0x0000541003037816 */ /* 0x000fe2000000001a */
[-C--:B-1----:R-:W-:Y:S01]  /*3300*/  HFMA2 R39, R25, R20.reuse, RZ.H0_H0 ;  /* 0x0000001419277231 */ /* 0x082fe200000400ff */
[----:B------:R-:W-:Y:S01]  /*3310*/  LOP3.LUT R24, R24, 0x64006400, RZ, 0xfc, !PT ;  /* 0x6400640018187812 */ /* 0x000fe200078efcff */
[----:B------:R-:W-:Y:S01]  /*3320*/  HFMA2.MMA R40, R41, R20, RZ ;  /* 0x0000001429287235 */ /* 0x000fe200000000ff */
[----:B------:R-:W-:Y:S01]  /*3330*/  SHF.R.U32.HI R26, RZ, 0xf, R10 ;  /* 0x0000000fff1a7819 */ /* 0x000fe2000001160a */
[----:B------:R-:W-:Y:S01]  /*3340*/  HFMA2 R38, R43, R20, RZ.H0_H0 ;  /* 0x000000142b267231 */ /* 0x000fe200000400ff */
[----:B------:R-:W-:Y:S01]  /*3350*/  SHF.R.U32.HI R35, RZ, 0xe, R14 ;  /* 0x0000000eff237819 */ /* 0x000fe2000001160e */
[----:B------:R-:W-:Y:S01]  /*3360*/  HFMA2 R42, R24, R3.H1_H1, -132, -132 ;  /* 0xd820d820182a7431 */ /* 0x000fe20000060003 */
[----:B------:R-:W-:-:S02]  /*3370*/  LOP3.LUT R26, R26, 0x10001, RZ, 0xc0, !PT ;  /* 0x000100011a1a7812 */ /* 0x000fc400078ec0ff */
[----:B------:R-:W-:Y:S02]  /*3380*/  LOP3.LUT R25, R11, 0x380038, RZ, 0xc0, !PT ;  /* 0x003800380b197812 */ /* 0x000fe400078ec0ff */
[----:B------:R-:W-:Y:S02]  /*3390*/  LOP3.LUT R35, R26, 0x20002, R35, 0xf8, !PT ;  /* 0x000200021a237812 */ /* 0x000fe400078ef823 */
[----:B------:R-:W-:Y:S02]  /*33a0*/  LOP3.LUT R26, R8, 0x380038, RZ, 0xc0, !PT ;  /* 0x00380038081a7812 */ /* 0x000fe400078ec0ff */
[----:B------:R-:W-:Y:S02]  /*33b0*/  SHF.R.U32.HI R11, RZ, 0x6, R11 ;  /* 0x00000006ff0b7819 */ /* 0x000fe4000001160b */
[----:B------:R-:W-:Y:S02]  /*33c0*/  LOP3.LUT R26, R26, 0x64006400, RZ, 0xfc, !PT ;  /* 0x640064001a1a7812 */ /* 0x000fe400078efcff */
[----:B------:R-:W-:-:S02]  /*33d0*/  SHF.R.U32.HI R8, RZ, 0x6, R8 ;  /* 0x00000006ff087819 */ /* 0x000fc40000011608 */
[----:B------:R-:W-:Y:S01]  /*33e0*/  PRMT R4, R4, 0x5410, R5 ;  /* 0x0000541004047816 */ /* 0x000fe20000000005 */
[----:B------:R-:W-:-:S04]  /*33f0*/  HFMA2 R26, R26, R3.H1_H1, -132, -132 ;  /* 0xd820d8201a1a7431 */ /* 0x000fc80000060003 */
[----:B------:R-:W-:Y:S01]  /*3400*/  HFMA2 R39, R26, R21, R39 ;  /* 0x000000151a277231 */ /* 0x000fe20000000027 */
[----:B--2---:R-:W-:Y:S02]  /*3410*/  SHF.R.U32.HI R30, RZ, 0xd, R17 ;  /* 0x0000000dff1e7819 */ /* 0x004fe40000011611 */
[----:B------:R-:W-:Y:S02]  /*3420*/  SHF.R.U32.HI R44, RZ, 0xd, R18 ;  /* 0x0000000dff2c7819 */ /* 0x000fe40000011612 */
[----:B------:R-:W-:Y:S02]  /*3430*/  LOP3.LUT R30, R27, 0x40004, R30, 0xf8, !PT ;  /* 0x000400041b1e7812 */ /* 0x000fe400078ef81e */
[----:B------:R-:W-:Y:S02]  /*3440*/  LOP3.LUT R27, R9, 0x70007, RZ, 0xc0, !PT ;  /* 0x00070007091b7812 */ /* 0x000fe400078ec0ff */
[----:B------:R-:W-:Y:S02]  /*3450*/  SHF.R.U32.HI R9, RZ, 0x6, R9 ;  /* 0x00000006ff097819 */ /* 0x000fe40000011609 */
[----:B------:R-:W-:-:S02]  /*3460*/  LOP3.LUT R27, R27, 0x64006400, RZ, 0xfc, !PT ;  /* 0x640064001b1b7812 */ /* 0x000fc400078efcff */
[----:B------:R-:W-:-:S03]  /*3470*/  LOP3.LUT R30, R30, 0x64006400, RZ, 0xfc, !PT ;  /* 0x640064001e1e7812 */ /* 0x000fc600078efcff */
[----:B------:R-:W-:Y:S02]  /*3480*/  HADD2 R27, R27, -1028, -1028 ;  /* 0xe404e4041b1b7430 */ /* 0x000fe40000000000 */
[----:B------:R-:W-:-:S04]  /*3490*/  HADD2 R30, R30, -1028, -1028 ;  /* 0xe404e4041e1e7430 */ /* 0x000fc80000000000 */
[----:B------:R-:W-:Y:S01]  /*34a0*/  HFMA2.MMA R37, R27, R20, RZ ;  /* 0x000000141b257235 */ /* 0x000fe200000000ff */
[----:B------:R-:W-:Y:S02]  /*34b0*/  LOP3.LUT R20, R10, 0x380038, RZ, 0xc0, !PT ;  /* 0x003800380a147812 */ /* 0x000fe400078ec0ff */
[----:B------:R-:W-:Y:S02]  /*34c0*/  SHF.R.U32.HI R10, RZ, 0x6, R10 ;  /* 0x00000006ff0a7819 */ /* 0x000fe4000001160a */
[----:B------:R-:W-:Y:S02]  /*34d0*/  LOP3.LUT R24, R20, 0x64006400, RZ, 0xfc, !PT ;  /* 0x6400640014187812 */ /* 0x000fe400078efcff */
[----:B------:R-:W-:Y:S01]  /*34e0*/  LOP3.LUT R20, R9, 0x70007, RZ, 0xc0, !PT ;  /* 0x0007000709147812 */ /* 0x000fe200078ec0ff */
[----:B------:R-:W-:Y:S01]  /*34f0*/  HFMA2.MMA R37, R42, R21, R37 ;  /* 0x000000152a257235 */ /* 0x000fe20000000025 */
[----:B------:R-:W-:Y:S01]  /*3500*/  LOP3.LUT R42, R8, 0x70007, RZ, 0xc0, !PT ;  /* 0x00070007082a7812 */ /* 0x000fe200078ec0ff */
[----:B------:R-:W-:Y:S01]  /*3510*/  HFMA2 R27, R24, R3.H1_H1, -132, -132 ;  /* 0xd820d820181b7431 */ /* 0x000fe20000060003 */
[----:B------:R-:W-:-:S02]  /*3520*/  LOP3.LUT R24, R25, 0x64006400, RZ, 0xfc, !PT ;  /* 0x6400640019187812 */ /* 0x000fc400078efcff */
[----:B------:R-:W-:Y:S02]  /*3530*/  LOP3.LUT R20, R20, 0x64006400, RZ, 0xfc, !PT ;  /* 0x6400640014147812 */ /* 0x000fe400078efcff */
[----:B------:R-:W-:Y:S01]  /*3540*/  LOP3.LUT R42, R42, 0x64006400, RZ, 0xfc, !PT ;  /* 0x640064002a2a7812 */ /* 0x000fe200078efcff */
[----:B------:R-:W-:Y:S01]  /*3550*/  HFMA2 R25, R24, R3.H1_H1, -132, -132 ;  /* 0xd820d82018197431 */ /* 0x000fe20000060003 */
[-C--:B------:R-:W-:Y:S01]  /*3560*/  HFMA2.MMA R40, R27, R21.reuse, R40 ;  /* 0x000000151b287235 */ /* 0x080fe20000000028 */
[----:B------:R-:W-:Y:S01]  /*3570*/  HADD2 R24, R20, -1028, -1028 ;  /* 0xe404e40414187430 */ /* 0x000fe20000000000 */
[----:B------:R-:W-:Y:S01]  /*3580*/  LOP3.LUT R20, R10, 0x70007, RZ, 0xc0, !PT ;  /* 0x000700070a147812 */ /* 0x000fe200078ec0ff */
[----:B------:R-:W-:Y:S02]  /*3590*/  HADD2 R42, R42, -1028, -1028 ;  /* 0xe404e4042a2a7430 */ /* 0x000fe40000000000 */
[----:B------:R-:W-:Y:S01]  /*35a0*/  HFMA2.MMA R38, R25, R21, R38 ;  /* 0x0000001519267235 */ /* 0x000fe20000000026 */
[----:B------:R-:W-:Y:S01]  /*35b0*/  LOP3.LUT R20, R20, 0x64006400, RZ, 0xfc, !PT ;  /* 0x6400640014147812 */ /* 0x000fe200078efcff */
[----:B------:R-:W-:Y:S01]  /*35c0*/  HFMA2 R37, R24, R22, R37 ;  /* 0x0000001618257231 */ /* 0x000fe20000000025 */
[----:B------:R-:W-:Y:S01]  /*35d0*/  SHF.R.U32.HI R21, RZ, 0xd, R16 ;  /* 0x0000000dff157819 */ /* 0x000fe20000011610 */
[----:B------:R-:W0:Y:S01]  /*35e0*/  LDS.128 R24, [UR4+0x10] ;  /* 0x00001004ff187984 */ /* 0x000e220008000c00 */
[----:B------:R-:W-:Y:S01]  /*35f0*/  HFMA2.MMA R39, R42, R22, R39 ;  /* 0x000000162a277235 */ /* 0x000fe20000000027 */
[----:B------:R-:W-:Y:S01]  /*3600*/  HADD2 R41, R20, -1028, -1028 ;  /* 0xe404e40414297430 */ /* 0x000fe20000000000 */
[----:B------:R-:W-:-:S02]  /*3610*/  LOP3.LUT R20, R36, 0x40004, R21, 0xf8, !PT ;  /* 0x0004000424147812 */ /* 0x000fc400078ef815 */
[----:B------:R-:W-:Y:S01]  /*3620*/  LOP3.LUT R36, R11, 0x70007, RZ, 0xc0, !PT ;  /* 0x000700070b247812 */ /* 0x000fe200078ec0ff */
[----:B------:R-:W-:Y:S01]  /*3630*/  HFMA2 R40, R41, R22, R40 ;  /* 0x0000001629287231 */ /* 0x000fe20000000028 */
[----:B------:R-:W-:Y:S02]  /*3640*/  LOP3.LUT R21, R35, 0x40004, R44, 0xf8, !PT ;  /* 0x0004000423157812 */ /* 0x000fe400078ef82c */
[----:B------:R-:W-:Y:S02]  /*3650*/  LOP3.LUT R36, R36, 0x64006400, RZ, 0xfc, !PT ;  /* 0x6400640024247812 */ /* 0x000fe400078efcff */
[----:B------:R-:W-:Y:S02]  /*3660*/  SHF.R.U32.HI R35, RZ, 0xd, R19 ;  /* 0x0000000dff237819 */ /* 0x000fe40000011613 */
[----:B------:R-:W-:Y:S01]  /*3670*/  LOP3.LUT R42, R9, 0x380038, RZ, 0xc0, !PT ;  /* 0x00380038092a7812 */ /* 0x000fe200078ec0ff */
[----:B------:R-:W-:Y:S01]  /*3680*/  HADD2 R41, R36, -1028, -1028 ;  /* 0xe404e40424297430 */ /* 0x000fe20000000000 */
[----:B------:R-:W-:-:S02]  /*3690*/  LOP3.LUT R36, R8, 0x380038, RZ, 0xc0, !PT ;  /* 0x0038003808247812 */ /* 0x000fc400078ec0ff */
[----:B------:R-:W-:Y:S02]  /*36a0*/  LOP3.LUT R34, R34, 0x40004, R35, 0xf8, !PT ;  /* 0x0004000422227812 */ /* 0x000fe400078ef823 */
[----:B------:R-:W-:Y:S01]  /*36b0*/  LOP3.LUT R36, R36, 0x64006400, RZ, 0xfc, !PT ;  /* 0x6400640024247812 */ /* 0x000fe200078efcff */
[----:B------:R-:W-:Y:S01]  /*36c0*/  HFMA2.MMA R38, R41, R22, R38 ;  /* 0x0000001629267235 */ /* 0x000fe20000000026 */
[----:B------:R-:W-:Y:S02]  /*36d0*/  LOP3.LUT R41, R10, 0x380038, RZ, 0xc0, !PT ;  /* 0x003800380a297812 */ /* 0x000fe400078ec0ff */
[----:B------:R-:W-:Y:S01]  /*36e0*/  LOP3.LUT R22, R11, 0x380038, RZ, 0xc0, !PT ;  /* 0x003800380b167812 */ /* 0x000fe200078ec0ff */
[----:B------:R-:W-:Y:S01]  /*36f0*/  HFMA2 R36, R36, R3.H1_H1, -132, -132 ;  /* 0xd820d82024247431 */ /* 0x000fe20000060003 */
[----:B------:R-:W-:Y:S02]  /*3700*/  LOP3.LUT R35, R8, 0x1c001c0, RZ, 0xc0, !PT ;  /* 0x01c001c008237812 */ /* 0x000fe400078ec0ff */
[----:B------:R-:W-:-:S02]  /*3710*/  LOP3.LUT R8, R41, 0x64006400, RZ, 0xfc, !PT ;  /* 0x6400640029087812 */ /* 0x000fc400078efcff */
[----:B------:R-:W-:Y:S01]  /*3720*/  LOP3.LUT R22, R22, 0x64006400, RZ, 0xfc, !PT ;  /* 0x6400640016167812 */ /* 0x000fe200078efcff */
[-C--:B------:R-:W-:Y:S01]  /*3730*/  HFMA2.MMA R39, R36, R23.reuse, R39 ;  /* 0x0000001724277235 */ /* 0x080fe20000000027 */
[----:B------:R-:W-:Y:S01]  /*3740*/  LOP3.LUT R35, R35, 0x64006400, RZ, 0xfc, !PT ;  /* 0x6400640023237812 */ /* 0x000fe200078efcff */
[-C--:B------:R-:W-:Y:S01]  /*3750*/  HFMA2 R41, R8, R3.reuse.H1_H1, -132, -132 ;  /* 0xd820d82008297431 */ /* 0x080fe20000060003 */
[----:B------:R-:W-:Y:S01]  /*3760*/  LOP3.LUT R10, R10, 0x1c001c0, RZ, 0xc0, !PT ;  /* 0x01c001c00a0a7812 */ /* 0x000fe200078ec0ff */
[-C--:B------:R-:W-:Y:S01]  /*3770*/  HFMA2 R43, R22, R3.reuse.H1_H1, -132, -132 ;  /* 0xd820d820162b7431 */ /* 0x080fe20000060003 */
[----:B------:R-:W-:Y:S01]  /*3780*/  LOP3.LUT R22, R11, 0x1c001c0, RZ, 0xc0, !PT ;  /* 0x01c001c00b167812 */ /* 0x000fe200078ec0ff */
[----:B------:R-:W-:Y:S01]  /*3790*/  HFMA2 R8, R35, R2.H1_H1, -20, -20 ;  /* 0xcd00cd0023087431 */ /* 0x000fe20000060002 */
[----:B------:R-:W-:Y:S01]  /*37a0*/  LOP3.LUT R11, R10, 0x64006400, RZ, 0xfc, !PT ;  /* 0x640064000a0b7812 */ /* 0x000fe200078efcff */
[-C--:B------:R-:W-:Y:S01]  /*37b0*/  HFMA2.MMA R40, R41, R23.reuse, R40 ;  /* 0x0000001729287235 */ /* 0x080fe20000000028 */
[----:B------:R-:W-:Y:S01]  /*37c0*/  LOP3.LUT R42, R42, 0x64006400, RZ, 0xfc, !PT ;  /* 0x640064002a2a7812 */ /* 0x000fe200078efcff */
[----:B0-----:R-:W-:Y:S01]  /*37d0*/  HFMA2 R35, R8, R24, R39 ;  /* 0x0000001808237231 */ /* 0x001fe20000000027 */
[----:B------:R-:W-:Y:S01]  /*37e0*/  LOP3.LUT R9, R9, 0x1c001c0, RZ, 0xc0, !PT ;  /* 0x01c001c009097812 */ /* 0x000fe200078ec0ff */
[-C--:B------:R-:W-:Y:S01]  /*37f0*/  HFMA2 R11, R11, R2.reuse.H1_H1, -20, -20 ;  /* 0xcd00cd000b0b7431 */ /* 0x080fe20000060002 */
[----:B------:R-:W-:Y:S01]  /*3800*/  LOP3.LUT R8, R12, 0x70007, RZ, 0xc0, !PT ;  /* 0x000700070c087812 */ /* 0x000fe200078ec0ff */
[----:B------:R-:W-:Y:S01]  /*3810*/  HFMA2 R42, R42, R3.H1_H1, -132, -132 ;  /* 0xd820d8202a2a7431 */ /* 0x000fe20000060003 */
[----:B------:R-:W-:Y:S01]  /*3820*/  LOP3.LUT R9, R9, 0x64006400, RZ, 0xfc, !PT ;  /* 0x6400640009097812 */ /* 0x000fe200078efcff */
[----:B------:R-:W-:Y:S01]  /*3830*/  HFMA2.MMA R38, R43, R23, R38 ;  /* 0x000000172b267235 */ /* 0x000fe20000000026 */
[----:B------:R-:W-:Y:S01]  /*3840*/  LOP3.LUT R10, R14, 0x70007, RZ, 0xc0, !PT ;  /* 0x000700070e0a7812 */ /* 0x000fe200078ec0ff */
[----:B------:R-:W-:Y:S01]  /*3850*/  HFMA2 R37, R42, R23, R37 ;  /* 0x000000172a257231 */ /* 0x000fe20000000025 */
[----:B------:R-:W-:Y:S01]  /*3860*/  LOP3.LUT R8, R8, 0x64006400, RZ, 0xfc, !PT ;  /* 0x6400640008087812 */ /* 0x000fe200078efcff */
[-C--:B------:R-:W-:Y:S01]  /*3870*/  HFMA2 R36, R9, R2.reuse.H1_H1, -20, -20 ;  /* 0xcd00cd0009247431 */ /* 0x080fe20000060002 */
[----:B------:R-:W-:Y:S01]  /*3880*/  LOP3.LUT R9, R13, 0x70007, RZ, 0xc0, !PT ;  /* 0x000700070d097812 */ /* 0x000fe200078ec0ff */
[-C--:B------:R-:W-:Y:S01]  /*3890*/  HFMA2.MMA R40, R11, R24.reuse, R40 ;  /* 0x000000180b287235 */ /* 0x080fe20000000028 */
[----:B------:R-:W-:Y:S01]  /*38a0*/  LOP3.LUT R23, R22, 0x64006400, RZ, 0xfc, !PT ;  /* 0x6400640016177812 */ /* 0x000fe200078efcff */
[----:B------:R-:W-:Y:S01]  /*38b0*/  HADD2 R8, R8, -1028, -1028 ;  /* 0xe404e40408087430 */ /* 0x000fe20000000000 */
[----:B------:R-:W-:Y:S01]  /*38c0*/  LOP3.LUT R10, R10, 0x64006400, RZ, 0xfc, !PT ;  /* 0x640064000a0a7812 */ /* 0x000fe200078efcff */
[-C--:B------:R-:W-:Y:S01]  /*38d0*/  HFMA2.MMA R36, R36, R24.reuse, R37 ;  /* 0x0000001824247235 */ /* 0x080fe20000000025 */
[----:B------:R-:W-:Y:S01]  /*38e0*/  LOP3.LUT R9, R9, 0x64006400, RZ, 0xfc, !PT ;  /* 0x6400640009097812 */ /* 0x000fe200078efcff */
[----:B------:R-:W-:Y:S01]  /*38f0*/  HFMA2 R11, R23, R2.H1_H1, -20, -20 ;  /* 0xcd00cd00170b7431 */ /* 0x000fe20000060002 */
[----:B------:R-:W-:Y:S01]  /*3900*/  LOP3.LUT R37, R13, 0x380038, RZ, 0xc0, !PT ;  /* 0x003800380d257812 */ /* 0x000fe200078ec0ff */
[----:B------:R-:W-:Y:S01]  /*3910*/  HADD2 R23, R10, -1028, -1028 ;  /* 0xe404e4040a177430 */ /* 0x000fe20000000000 */
[----:B------:R-:W-:Y:S01]  /*3920*/  LOP3.LUT R39, R14, 0x380038, RZ, 0xc0, !PT ;  /* 0x003800380e277812 */ /* 0x000fe200078ec0ff */
[-C--:B------:R-:W-:Y:S01]  /*3930*/  HFMA2 R35, R8, R25.reuse, R35 ;  /* 0x0000001908237231 */ /* 0x080fe20000000023 */
[----:B------:R-:W-:Y:S01]  /*3940*/  LOP3.LUT R8, R15, 0x70007, RZ, 0xc0, !PT ;  /* 0x000700070f087812 */ /* 0x000fe200078ec0ff */
[----:B------:R-:W-:Y:S01]  /*3950*/  HADD2 R9, R9, -1028, -1028 ;  /* 0xe404e40409097430 */ /* 0x000fe20000000000 */
[----:B------:R-:W-:Y:S01]  /*3960*/  HFMA2.MMA R24, R11, R24, R38 ;  /* 0x000000180b187235 */ /* 0x000fe20000000026 */
[----:B------:R-:W-:Y:S01]  /*3970*/  HFMA2 R23, R23, R25, R40 ;  /* 0x0000001917177231 */ /* 0x000fe20000000028 */
[----:B------:R-:W-:-:S02]  /*3980*/  LOP3.LUT R40, R12, 0x380038, RZ, 0xc0, !PT ;  /* 0x003800380c287812 */ /* 0x000fc400078ec0ff */
[----:B------:R-:W-:Y:S01]  /*3990*/  LOP3.LUT R22, R8, 0x64006400, RZ, 0xfc, !PT ;  /* 0x6400640008167812 */ /* 0x000fe200078efcff */
[-C--:B------:R-:W-:Y:S01]  /*39a0*/  HFMA2.MMA R36, R9, R25.reuse, R36 ;  /* 0x0000001909247235 */ /* 0x080fe20000000024 */
[----:B------:R-:W-:Y:S01]  /*39b0*/  LOP3.LUT R42, R40, 0x64006400, RZ, 0xfc, !PT ;  /* 0x64006400282a7812 */ /* 0x000fe200078efcff */
[----:B------:R-:W0:Y:S01]  /*39c0*/  LDS.128 R8, [UR4+0x20] ;  /* 0x00002004ff087984 */ /* 0x000e220008000c00 */
[----:B------:R-:W-:Y:S01]  /*39d0*/  SHF.R.U32.HI R12, RZ, 0x6, R12 ;  /* 0x00000006ff0c7819 */ /* 0x000fe2000001160c */
[----:B------:R-:W-:Y:S01]  /*39e0*/  HADD2 R41, R22, -1028, -1028 ;  /* 0xe404e40416297430 */ /* 0x000fe20000000000 */
[----:B------:R-:W-:Y:S01]  /*39f0*/  LOP3.LUT R38, R15, 0x380038, RZ, 0xc0, !PT ;  /* 0x003800380f267812 */ /* 0x000fe200078ec0ff */
[----:B------:R-:W-:Y:S01]  /*3a00*/  HFMA2 R42, R42, R3.H1_H1, -132, -132 ;  /* 0xd820d8202a2a7431 */ /* 0x000fe20000060003 */
[----:B------:R-:W-:Y:S02]  /*3a10*/  SHF.R.U32.HI R22, RZ, 0x6, R15 ;  /* 0x00000006ff167819 */ /* 0x000fe4000001160f */
[----:B------:R-:W-:Y:S01]  /*3a20*/  LOP3.LUT R15, R12, 0x70007, RZ, 0xc0, !PT ;  /* 0x000700070c0f7812 */ /* 0x000fe200078ec0ff */
[----:B------:R-:W-:Y:S01]  /*3a30*/  HFMA2.MMA R24, R41, R25, R24 ;  /* 0x0000001929187235 */ /* 0x000fe20000000018 */
[----:B------:R-:W-:-:S02]  /*3a40*/  LOP3.LUT R44, R37, 0x64006400, RZ, 0xfc, !PT ;  /* 0x64006400252c7812 */ /* 0x000fc400078efcff */
[----:B------:R-:W-:Y:S02]  /*3a50*/  LOP3.LUT R38, R38, 0x64006400, RZ, 0xfc, !PT ;  /* 0x6400640026267812 */ /* 0x000fe400078efcff */
[----:B------:R-:W-:Y:S01]  /*3a60*/  LOP3.LUT R40, R39, 0x64006400, RZ, 0xfc, !PT ;  /* 0x6400640027287812 */ /* 0x000fe200078efcff */
[-C--:B------:R-:W-:Y:S01]  /*3a70*/  HFMA2 R37, R44, R3.reuse.H1_H1, -132, -132 ;  /* 0xd820d8202c257431 */ /* 0x080fe20000060003 */
[----:B------:R-:W-:Y:S01]  /*3a80*/  LOP3.LUT R25, R15, 0x64006400, RZ, 0xfc, !PT ;  /* 0x640064000f197812 */ /* 0x000fe200078efcff */
[-C--:B------:R-:W-:Y:S01]  /*3a90*/  HFMA2.MMA R15, R42, R26.reuse, R35 ;  /* 0x0000001a2a0f7235 */ /* 0x080fe20000000023 */
[----:B------:R-:W-:Y:S01]  /*3aa0*/  SHF.R.U32.HI R13, RZ, 0x6, R13 ;  /* 0x00000006ff0d7819 */ /* 0x000fe2000001160d */
[-C--:B------:R-:W-:Y:S01]  /*3ab0*/  HFMA2 R35, R38, R3.reuse.H1_H1, -132, -132 ;  /* 0xd820d82026237431 */ /* 0x080fe20000060003 */
[----:B------:R-:W-:Y:S01]  /*3ac0*/  SHF.R.U32.HI R14, RZ, 0x6, R14 ;  /* 0x00000006ff0e7819 */ /* 0x000fe2000001160e */
[----:B------:R-:W-:Y:S01]  /*3ad0*/  HFMA2 R40, R40, R3.H1_H1, -132, -132 ;  /* 0xd820d82028287431 */ /* 0x000fe20000060003 */
[-C--:B------:R-:W-:Y:S01]  /*3ae0*/  HFMA2.MMA R36, R37, R26.reuse, R36 ;  /* 0x0000001a25247235 */ /* 0x080fe20000000024 */
[----:B------:R-:W-:Y:S01]  /*3af0*/  HADD2 R38, R25, -1028, -1028 ;  /* 0xe404e40419267430 */ /* 0x000fe20000000000 */
[----:B------:R-:W-:Y:S01]  /*3b00*/  LOP3.LUT R25, R13, 0x70007, RZ, 0xc0, !PT ;  /* 0x000700070d197812 */ /* 0x000fe200078ec0ff */
[----:B------:R-:W-:Y:S01]  /*3b10*/  HFMA2 R23, R40, R26, R23 ;  /* 0x0000001a28177231 */ /* 0x000fe20000000017 */
[----:B------:R-:W-:Y:S01]  /*3b20*/  HFMA2.MMA R24, R35, R26, R24 ;  /* 0x0000001a23187235 */ /* 0x000fe20000000018 */
[----:B------:R-:W-:Y:S01]  /*3b30*/  HFMA2 R15, R38, R27, R15 ;  /* 0x0000001b260f7231 */ /* 0x000fe2000000000f */
[----:B------:R-:W-:-:S02]  /*3b40*/  LOP3.LUT R26, R25, 0x64006400, RZ, 0xfc, !PT ;  /* 0x64006400191a7812 */ /* 0x000fc400078efcff */
[----:B------:R-:W-:Y:S02]  /*3b50*/  LOP3.LUT R38, R22, 0x70007, RZ, 0xc0, !PT ;  /* 0x0007000716267812 */ /* 0x000fe400078ec0ff */
[----:B------:R-:W-:Y:S01]  /*3b60*/  LOP3.LUT R25, R12, 0x380038, RZ, 0xc0, !PT ;  /* 0x003800380c197812 */ /* 0x000fe200078ec0ff */
[----:B------:R-:W-:Y:S01]  /*3b70*/  HADD2 R41, R26, -1028, -1028 ;  /* 0xe404e4041a297430 */ /* 0x000fe20000000000 */
[----:B------:R-:W-:Y:S02]  /*3b80*/  LOP3.LUT R35, R14, 0x70007, RZ, 0xc0, !PT ;  /* 0x000700070e237812 */ /* 0x000fe400078ec0ff */
[----:B------:R-:W-:Y:S02]  /*3b90*/  LOP3.LUT R39, R38, 0x64006400, RZ, 0xfc, !PT ;  /* 0x6400640026277812 */ /* 0x000fe400078efcff */
[----:B------:R-:W-:Y:S01]  /*3ba0*/  LOP3.LUT R38, R25, 0x64006400, RZ, 0xfc, !PT ;  /* 0x6400640019267812 */ /* 0x000fe200078efcff */
[-C--:B------:R-:W-:Y:S01]  /*3bb0*/  HFMA2.MMA R26, R41, R27.reuse, R36 ;  /* 0x0000001b291a7235 */ /* 0x080fe20000000024 */
[----:B------:R-:W-:Y:S01]  /*3bc0*/  LOP3.LUT R37, R35, 0x64006400, RZ, 0xfc, !PT ;  /* 0x6400640023257812 */ /* 0x000fe200078efcff */
[----:B------:R-:W-:Y:S01]  /*3bd0*/  HADD2 R39, R39, -1028, -1028 ;  /* 0xe404e40427277430 */ /* 0x000fe20000000000 */
[----:B------:R-:W-:Y:S01]  /*3be0*/  LOP3.LUT R25, R14, 0x380038, RZ, 0xc0, !PT ;  /* 0x003800380e197812 */ /* 0x000fe200078ec0ff */
[----:B------:R-:W-:Y:S01]  /*3bf0*/  HFMA2 R38, R38, R3.H1_H1, -132, -132 ;  /* 0xd820d82026267431 */ /* 0x000fe20000060003 */
[----:B------:R-:W-:Y:S01]  /*3c00*/  LOP3.LUT R35, R13, 0x380038, RZ, 0xc0, !PT ;  /* 0x003800380d237812 */ /* 0x000fe200078ec0ff */
[----:B------:R-:W-:Y:S01]  /*3c10*/  HADD2 R42, R37, -1028, -1028 ;  /* 0xe404e404252a7430 */ /* 0x000fe20000000000 */
[----:B------:R-:W-:Y:S01]  /*3c20*/  LOP3.LUT R36, R25, 0x64006400, RZ, 0xfc, !PT ;  /* 0x6400640019247812 */ /* 0x000fe200078efcff */
[----:B------:R-:W-:Y:S01]  /*3c30*/  HFMA2.MMA R24, R39, R27, R24 ;  /* 0x0000001b27187235 */ /* 0x000fe20000000018 */
[----:B------:R-:W-:Y:S01]  /*3c40*/  LOP3.LUT R40, R35, 0x64006400, RZ, 0xfc, !PT ;  /* 0x6400640023287812 */ /* 0x000fe200078efcff */
[----:B------:R-:W-:Y:S01]  /*3c50*/  HFMA2 R23, R42, R27, R23 ;  /* 0x0000001b2a177231 */ /* 0x000fe20000000017 */
[----:B------:R-:W-:Y:S01]  /*3c60*/  LOP3.LUT R25, R13, 0x1c001c0, RZ, 0xc0, !PT ;  /* 0x01c001c00d197812 */ /* 0x000fe200078ec0ff */
[-C--:B------:R-:W-:Y:S01]  /*3c70*/  HFMA2 R36, R36, R3.reuse.H1_H1, -132, -132 ;  /* 0xd820d82024247431 */ /* 0x080fe20000060003 */
[----:B------:R-:W-:Y:S01]  /*3c80*/  LOP3.LUT R27, R22, 0x380038, RZ, 0xc0, !PT ;  /* 0x00380038161b7812 */ /* 0x000fe200078ec0ff */
[----:B------:R-:W-:Y:S01]  /*3c90*/  HFMA2 R35, R40, R3.H1_H1, -132, -132 ;  /* 0xd820d82028237431 */ /* 0x000fe20000060003 */
[----:B------:R-:W-:Y:S01]  /*3ca0*/  LOP3.LUT R12, R12, 0x1c001c0, RZ, 0xc0, !PT ;  /* 0x01c001c00c0c7812 */ /* 0x000fe200078ec0ff */
[----:B0-----:R-:W-:Y:S01]  /*3cb0*/  HFMA2 R15, R38, R8, R15 ;  /* 0x00000008260f7231 */ /* 0x001fe2000000000f */
[----:B------:R-:W-:-:S02]  /*3cc0*/  LOP3.LUT R14, R14, 0x1c001c0, RZ, 0xc0, !PT ;  /* 0x01c001c00e0e7812 */ /* 0x000fc400078ec0ff */
[----:B------:R-:W-:Y:S01]  /*3cd0*/  LOP3.LUT R25, R25, 0x64006400, RZ, 0xfc, !PT ;  /* 0x6400640019197812 */ /* 0x000fe200078efcff */
[-C--:B------:R-:W-:Y:S01]  /*3ce0*/  HFMA2.MMA R26, R35, R8.reuse, R26 ;  /* 0x00000008231a7235 */ /* 0x080fe2000000001a */
[----:B------:R-:W-:Y:S02]  /*3cf0*/  LOP3.LUT R38, R27, 0x64006400, RZ, 0xfc, !PT ;  /* 0x640064001b267812 */ /* 0x000fe400078efcff */
[----:B------:R-:W-:Y:S01]  /*3d00*/  LOP3.LUT R13, R12, 0x64006400, RZ, 0xfc, !PT ;  /* 0x640064000c0d7812 */ /* 0x000fe200078efcff */
[----:B------:R-:W-:Y:S01]  /*3d10*/  HFMA2.MMA R12, R36, R8, R23 ;  /* 0x00000008240c7235 */ /* 0x000fe20000000017 */
[----:B------:R-:W-:Y:S01]  /*3d20*/  LOP3.LUT R27, R14, 0x64006400, RZ, 0xfc, !PT ;  /* 0x640064000e1b7812 */ /* 0x000fe200078efcff */
[-C--:B------:R-:W-:Y:S01]  /*3d30*/  HFMA2 R25, R25, R2.reuse.H1_H1, -20, -20 ;  /* 0xcd00cd0019197431 */ /* 0x080fe20000060002 */
[----:B------:R-:W-:Y:S01]  /*3d40*/  LOP3.LUT R40, R22, 0x1c001c0, RZ, 0xc0, !PT ;  /* 0x01c001c016287812 */ /* 0x000fe200078ec0ff */
[-C--:B------:R-:W-:Y:S01]  /*3d50*/  HFMA2 R14, R13, R2.reuse.H1_H1, -20, -20 ;  /* 0xcd00cd000d0e7431 */ /* 0x080fe20000060002 */
[C---:B------:R-:W-:Y:S01]  /*3d60*/  LOP3.LUT R35, R17.reuse, 0x380038, RZ, 0xc0, !PT ;  /* 0x0038003811237812 */ /* 0x040fe200078ec0ff */
[-C--:B------:R-:W-:Y:S01]  /*3d70*/  HFMA2 R13, R27, R2.reuse.H1_H1, -20, -20 ;  /* 0xcd00cd001b0d7431 */ /* 0x080fe20000060002 */
[----:B------:R-:W-:Y:S01]  /*3d80*/  LOP3.LUT R41, R40, 0x64006400, RZ, 0xfc, !PT ;  /* 0x6400640028297812 */ /* 0x000fe200078efcff */
[----:B------:R-:W-:Y:S01]  /*3d90*/  HFMA2.MMA R26, R25, R9, R26 ;  /* 0x00000009191a7235 */ /* 0x000fe2000000001a */
[-C--:B------:R-:W-:Y:S01]  /*3da0*/  HFMA2 R27, R14, R9.reuse, R15 ;  /* 0x000000090e1b7231 */ /* 0x080fe2000000000f */
[----:B------:R-:W-:Y:S01]  /*3db0*/  LOP3.LUT R37, R17, 0x70007, RZ, 0xc0, !PT ;  /* 0x0007000711257812 */ /* 0x000fe200078ec0ff */
[----:B------:R-:W-:Y:S01]  /*3dc0*/  HFMA2 R25, R13, R9, R12 ;  /* 0x000000090d197231 */ /* 0x000fe2000000000c */
[----:B------:R-:W-:Y:S01]  /*3dd0*/  LOP3.LUT R22, R18, 0x380038, RZ, 0xc0, !PT ;  /* 0x0038003812167812 */ /* 0x000fe200078ec0ff */
[----:B------:R-:W-:Y:S01]  /*3de0*/  HFMA2 R23, R38, R3.H1_H1, -132, -132 ;  /* 0xd820d82026177431 */ /* 0x000fe20000060003 */
[----:B------:R-:W0:Y:S01]  /*3df0*/  LDS.128 R12, [UR4+0x30] ;  /* 0x00003004ff0c7984 */ /* 0x000e220008000c00 */
[----:B------:R-:W-:Y:S01]  /*3e00*/  LOP3.LUT R38, R16, 0x70007, RZ, 0xc0, !PT ;  /* 0x0007000710267812 */ /* 0x000fe200078ec0ff */
[----:B------:R-:W-:Y:S01]  /*3e10*/  HFMA2 R40, R41, R2.H1_H1, -20, -20 ;  /* 0xcd00cd0029287431 */ /* 0x000fe20000060002 */
[----:B------:R-:W-:-:S02]  /*3e20*/  LOP3.LUT R39, R18, 0x70007, RZ, 0xc0, !PT ;  /* 0x0007000712277812 */ /* 0x000fc400078ec0ff */
[----:B------:R-:W-:Y:S01]  /*3e30*/  HFMA2.MMA R23, R23, R8, R24 ;  /* 0x0000000817177235 */ /* 0x000fe20000000018 */
[----:B------:R-:W-:Y:S02]  /*3e40*/  LOP3.LUT R24, R16, 0x380038, RZ, 0xc0, !PT ;  /* 0x0038003810187812 */ /* 0x000fe400078ec0ff */
[----:B------:R-:W-:Y:S02]  /*3e50*/  SHF.R.U32.HI R8, RZ, 0x6, R16 ;  /* 0x00000006ff087819 */ /* 0x000fe40000011610 */
[----:B------:R-:W-:Y:S02]  /*3e60*/  SHF.R.U32.HI R16, RZ, 0x6, R17 ;  /* 0x00000006ff107819 */ /* 0x000fe40000011611 */
[----:B------:R-:W-:Y:S01]  /*3e70*/  SHF.R.U32.HI R17, RZ, 0x6, R18 ;  /* 0x00000006ff117819 */ /* 0x000fe20000011612 */
[----:B------:R-:W-:Y:S01]  /*3e80*/  HFMA2.MMA R9, R40, R9, R23 ;  /* 0x0000000928097235 */ /* 0x000fe20000000017 */
        /* <DEDUP_REMOVED lines=15> */
[-C--:B------:R-:W-:Y:S01]  /*3f80*/  HFMA2.MMA R19, R37, R10.reuse, R26 ;  /* 0x0000000a25137235 */ /* 0x080fe2000000001a */
[-C--:B------:R-:W-:Y:S01]  /*3f90*/  HFMA2 R24, R24, R3.reuse.H1_H1, -132, -132 ;  /* 0xd820d82018187431 */ /* 0x080fe20000060003 */
[----:B------:R-:W-:Y:S01]  /*3fa0*/  HFMA2.MMA R9, R40, R10, R9 ;  /* 0x0000000a28097235 */ /* 0x000fe20000000009 */
[----:B------:R-:W-:Y:S01]  /*3fb0*/  HFMA2 R25, R38, R10, R25 ;  /* 0x0000000a26197231 */ /* 0x000fe20000000019 */
[----:B------:R-:W-:Y:S01]  /*3fc0*/  LOP3.LUT R26, R35, 0x64006400, RZ, 0xfc, !PT ;  /* 0x64006400231a7812 */ /* 0x000fe200078efcff */
[-C--:B------:R-:W-:Y:S01]  /*3fd0*/  HFMA2 R36, R36, R3.reuse.H1_H1, -132, -132 ;  /* 0xd820d82024247431 */ /* 0x080fe20000060003 */
[----:B------:R-:W-:Y:S01]  /*3fe0*/  LOP3.LUT R10, R8, 0x70007, RZ, 0xc0, !PT ;  /* 0x00070007080a7812 */ /* 0x000fe200078ec0ff */
[----:B------:R-:W-:Y:S01]  /*3ff0*/  HFMA2.MMA R27, R24, R11, R27 ;  /* 0x0000000b181b7235 */ /* 0x000fe2000000001b */
[-C--:B------:R-:W-:Y:S01]  /*4000*/  HFMA2 R24, R22, R3.reuse.H1_H1, -132, -132 ;  /* 0xd820d82016187431 */ /* 0x080fe20000060003 */
[----:B------:R-:W-:Y:S01]  /*4010*/  LOP3.LUT R23, R16, 0x70007, RZ, 0xc0, !PT ;  /* 0x0007000710177812 */ /* 0x000fe200078ec0ff */
[----:B------:R-:W-:Y:S01]  /*4020*/  HFMA2 R26, R26, R3.H1_H1, -132, -132 ;  /* 0xd820d8201a1a7431 */ /* 0x000fe20000060003 */
[----:B------:R-:W-:-:S02]  /*4030*/  LOP3.LUT R10, R10, 0x64006400, RZ, 0xfc, !PT ;  /* 0x640064000a0a7812 */ /* 0x000fc400078efcff */
[----:B------:R-:W-:Y:S02]  /*4040*/  LOP3.LUT R23, R23, 0x64006400, RZ, 0xfc, !PT ;  /* 0x6400640017177812 */ /* 0x000fe400078efcff */
[C---:B------:R-:W-:Y:S01]  /*4050*/  LOP3.LUT R35, R18.reuse, 0x380038, RZ, 0xc0, !PT ;  /* 0x0038003812237812 */ /* 0x040fe200078ec0ff */
[----:B------:R-:W-:Y:S01]  /*4060*/  HADD2 R22, R10, -1028, -1028 ;  /* 0xe404e4040a167430 */ /* 0x000fe20000000000 */
[-C--:B------:R-:W-:Y:S01]  /*4070*/  HFMA2.MMA R19, R26, R11.reuse, R19 ;  /* 0x0000000b1a137235 */ /* 0x080fe20000000013 */
[----:B------:R-:W-:Y:S01]  /*4080*/  HFMA2 R10, R24, R11, R25 ;  /* 0x0000000b180a7231 */ /* 0x000fe20000000019 */
[----:B------:R-:W-:Y:S01]  /*4090*/  HFMA2.MMA R11, R36, R11, R9 ;  /* 0x0000000b240b7235 */ /* 0x000fe20000000009 */
[----:B0-----:R-:W-:Y:S01]  /*40a0*/  HFMA2 R9, R22, R12, R27 ;  /* 0x0000000c16097231 */ /* 0x001fe2000000001b */
[----:B------:R-:W-:Y:S01]  /*40b0*/  LOP3.LUT R27, R18, 0x70007, RZ, 0xc0, !PT ;  /* 0x00070007121b7812 */ /* 0x000fe200078ec0ff */
[----:B------:R-:W-:Y:S01]  /*40c0*/  HADD2 R38, R23, -1028, -1028 ;  /* 0xe404e40417267430 */ /* 0x000fe20000000000 */
[----:B------:R-:W-:-:S02]  /*40d0*/  LOP3.LUT R25, R17, 0x70007, RZ, 0xc0, !PT ;  /* 0x0007000711197812 */ /* 0x000fc400078ec0ff */
[----:B------:R-:W-:Y:S02]  /*40e0*/  LOP3.LUT R27, R27, 0x64006400, RZ, 0xfc, !PT ;  /* 0x640064001b1b7812 */ /* 0x000fe400078efcff */
[----:B------:R-:W-:Y:S01]  /*40f0*/  LOP3.LUT R24, R16, 0x380038, RZ, 0xc0, !PT ;  /* 0x0038003810187812 */ /* 0x000fe200078ec0ff */
[-C--:B------:R-:W-:Y:S01]  /*4100*/  HFMA2.MMA R19, R38, R12.reuse, R19 ;  /* 0x0000000c26137235 */ /* 0x080fe20000000013 */
[----:B------:R-:W-:Y:S01]  /*4110*/  LOP3.LUT R36, R35, 0x64006400, RZ, 0xfc, !PT ;  /* 0x6400640023247812 */ /* 0x000fe200078efcff */
[----:B------:R-:W-:Y:S01]  /*4120*/  HADD2 R40, R27, -1028, -1028 ;  /* 0xe404e4041b287430 */ /* 0x000fe20000000000 */
[----:B------:R-:W-:Y:S02]  /*4130*/  LOP3.LUT R25, R25, 0x64006400, RZ, 0xfc, !PT ;  /* 0x6400640019197812 */ /* 0x000fe400078efcff */
[----:B------:R-:W-:Y:S01]  /*4140*/  LOP3.LUT R24, R24, 0x64006400, RZ, 0xfc, !PT ;  /* 0x6400640018187812 */ /* 0x000fe200078efcff */
[-C--:B------:R-:W-:Y:S01]  /*4150*/  HFMA2 R36, R36, R3.reuse.H1_H1, -132, -132 ;  /* 0xd820d82024247431 */ /* 0x080fe20000060003 */
[----:B------:R-:W-:Y:S01]  /*4160*/  LOP3.LUT R18, R18, 0x1c001c0, RZ, 0xc0, !PT ;  /* 0x01c001c012127812 */ /* 0x000fe200078ec0ff */
[----:B------:R-:W-:Y:S01]  /*4170*/  HFMA2.MMA R11, R40, R12, R11 ;  /* 0x0000000c280b7235 */ /* 0x000fe2000000000b */
[----:B------:R-:W-:Y:S01]  /*4180*/  HADD2 R25, R25, -1028, -1028 ;  /* 0xe404e40419197430 */ /* 0x000fe20000000000 */
[----:B------:R-:W-:Y:S01]  /*4190*/  LOP3.LUT R16, R16, 0x1c001c0, RZ, 0xc0, !PT ;  /* 0x01c001c010107812 */ /* 0x000fe200078ec0ff */
[----:B------:R-:W-:Y:S01]  /*41a0*/  HFMA2 R24, R24, R3.H1_H1, -132, -132 ;  /* 0xd820d82018187431 */ /* 0x000fe20000060003 */
[----:B------:R-:W-:Y:S01]  /*41b0*/  LOP3.LUT R27, R18, 0x64006400, RZ, 0xfc, !PT ;  /* 0x64006400121b7812 */ /* 0x000fe200078efcff */
[----:B------:R-:W-:Y:S01]  /*41c0*/  HFMA2 R10, R25, R12, R10 ;  /* 0x0000000c190a7231 */ /* 0x000fe2000000000a */
[----:B------:R-:W-:-:S02]  /*41d0*/  LOP3.LUT R12, R17, 0x1c001c0, RZ, 0xc0, !PT ;  /* 0x01c001c0110c7812 */ /* 0x000fc400078ec0ff */
[----:B------:R-:W-:Y:S01]  /*41e0*/  LOP3.LUT R23, R16, 0x64006400, RZ, 0xfc, !PT ;  /* 0x6400640010177812 */ /* 0x000fe200078efcff */
[-C--:B------:R-:W-:Y:S01]  /*41f0*/  HFMA2.MMA R11, R36, R13.reuse, R11 ;  /* 0x0000000d240b7235 */ /* 0x080fe2000000000b */
[----:B------:R-:W-:Y:S01]  /*4200*/  LOP3.LUT R26, R17, 0x380038, RZ, 0xc0, !PT ;  /* 0x00380038111a7812 */ /* 0x000fe200078ec0ff */
[-C--:B------:R-:W-:Y:S01]  /*4210*/  HFMA2 R16, R27, R2.reuse.H1_H1, -20, -20 ;  /* 0xcd00cd001b107431 */ /* 0x080fe20000060002 */
[----:B------:R-:W-:Y:S01]  /*4220*/  HFMA2.MMA R19, R24, R13, R19 ;  /* 0x0000000d18137235 */ /* 0x000fe20000000013 */
        /* <DEDUP_REMOVED lines=8> */
[-C--:B------:R-:W-:Y:S01]  /*42b0*/  HFMA2 R26, R26, R3.reuse.H1_H1, -132, -132 ;  /* 0xd820d8201a1a7431 */ /* 0x080fe20000060003 */
[----:B------:R-:W-:Y:S01]  /*42c0*/  LOP3.LUT R8, R8, 0x1c001c0, RZ, 0xc0, !PT ;  /* 0x01c001c008087812 */ /* 0x000fe200078ec0ff */
[----:B------:R-:W-:Y:S01]  /*42d0*/  HADD2 R34, R34, -1028, -1028 ;  /* 0xe404e40422227430 */ /* 0x000fe20000000000 */
[----:B------:R-:W-:Y:S01]  /*42e0*/  HFMA2.MMA R19, R12, R14, R19 ;  /* 0x0000000e0c137235 */ /* 0x000fe20000000013 */
[----:B------:R-:W-:Y:S01]  /*42f0*/  HFMA2 R22, R22, R3.H1_H1, -132, -132 ;  /* 0xd820d82016167431 */ /* 0x000fe20000060003 */
[----:B------:R-:W-:Y:S01]  /*4300*/  LOP3.LUT R17, R8, 0x64006400, RZ, 0xfc, !PT ;  /* 0x6400640008117812 */ /* 0x000fe200078efcff */
[-C--:B------:R-:W-:Y:S01]  /*4310*/  HFMA2 R10, R26, R13.reuse, R10 ;  /* 0x0000000d1a0a7231 */ /* 0x080fe2000000000a */
[----:B------:R-:W-:Y:S01]  /*4320*/  LOP3.LUT R21, R21, 0x64006400, RZ, 0xfc, !PT ;  /* 0x6400640015157812 */ /* 0x000fe200078efcff */
[-C--:B------:R-:W-:Y:S01]  /*4330*/  HFMA2.MMA R11, R34, R15.reuse, R11 ;  /* 0x0000000f220b7235 */ /* 0x080fe2000000000b */
[----:B------:R-:W-:Y:S01]  /*4340*/  LOP3.LUT R20, R20, 0x64006400, RZ, 0xfc, !PT ;  /* 0x6400640014147812 */ /* 0x000fe200078efcff */
[----:B------:R-:W-:Y:S01]  /*4350*/  HFMA2 R9, R22, R13, R9 ;  /* 0x0000000d16097231 */ /* 0x000fe20000000009 */
[----:B------:R-:W-:Y:S01]  /*4360*/  HFMA2.MMA R19, R30, R15, R19 ;  /* 0x0000000f1e137235 */ /* 0x000fe20000000013 */
[----:B------:R-:W-:Y:S01]  /*4370*/  HFMA2 R8, R17, R2.H1_H1, -20, -20 ;  /* 0xcd00cd0011087431 */ /* 0x000fe20000060002 */
[----:B------:R-:W-:Y:S01]  /*4380*/  PRMT R2, R2, 0x5410, R3 ;  /* 0x0000541002027816 */ /* 0x000fe20000000003 */
        /* <DEDUP_REMOVED lines=14> */
.L_x_3588:
[----:B------:R-:W-:Y:S01]  /*4470*/  ISETP.LT.AND P2, PT, R29, R28, PT ;  /* 0x0000001c1d00720c */ /* 0x000fe20003f41270 */
[----:B------:R-:W-:Y:S01]  /*4480*/  UIADD3 UR4, UR4, 0x40, URZ ;  /* 0x0000004004047890 */ /* 0x000fe2000fffe03f */
[----:B--2---:R-:W-:Y:S02]  /*4490*/  MOV R20, R32 ;  /* 0x0000002000147202 */ /* 0x004fe40000000f00 */
[----:B------:R-:W-:Y:S02]  /*44a0*/  MOV R21, R33 ;  /* 0x0000002100157202 */ /* 0x000fe40000000f00 */
[----:B------:R-:W-:-:S07]  /*44b0*/  MOV R23, R29 ;  /* 0x0000001d00177202 */ /* 0x000fce0000000f00 */
[----:B------:R-:W-:Y:S05]  /*44c0*/  @!P0 BRA P2, `(.L_x_3589) ;  /* 0xffffffe800f88947 */ /* 0x000fea000103ffff */
.L_x_3587:
        /* <DEDUP_REMOVED lines=8> */
.L_x_3592:
[----:B------:R-:W-:-:S04]  /*4550*/  IADD3 R23, R23, 0x10, RZ ;  /* 0x0000001017177810 */ /* 0x000fc80007ffe0ff */
[C---:B------:R-:W-:Y:S02]  /*4560*/  ISETP.GE.AND P0, PT, R23.reuse, UR5, PT ;  /* 0x0000000517007c0c */ /* 0x040fe4000bf06270 */
[----:B------:R-:W-:Y:S01]  /*4570*/  ISETP.LT.AND P3, PT, R23, R28, PT ;  /* 0x0000001c1700720c */ /* 0x000fe20003f61270 */
[----:B------:R-:W-:-:S12]  /*4580*/  @!P1 BRA `(.L_x_3591) ;  /* 0x0000000800589947 */ /* 0x000fd80003800000 */
[----:B-----5:R-:W2:Y:S01]  /*4590*/  LDG.E.128.CONSTANT R12, desc[UR6][R20.64] ;  /* 0x00000006140c7981 */ /* 0x020ea2000c1e9d00 */
[----:B------:R-:W-:Y:S01]  /*45a0*/  HFMA2.MMA R8, -RZ, RZ, 0, 0.0625 ;  /* 0x00002c00ff087435 */ /* 0x000fe200000001ff */
[----:B------:R-:W-:Y:S02]  /*45b0*/  MOV R9, 0x2400 ;  /* 0x0000240000097802 */ /* 0x000fe40000000f00 */
[----:B------:R-:W-:Y:S02]  /*45c0*/  MOV R22, 0x3400 ;  /* 0x0000340000167802 */ /* 0x000fe40000000f00 */
[----:B0-----:R-:W-:Y:S02]  /*45d0*/  PRMT R2, R2, 0x5410, R9 ;  /* 0x0000541002027816 */ /* 0x001fe40000000009 */
[----:B------:R-:W-:-:S03]  /*45e0*/  PRMT R4, R4, 0x5410, R5 ;  /* 0x0000541004047816 */ /* 0x000fc60000000005 */
[----:B------:R-:W-:Y:S02]  /*45f0*/  PRMT R3, R3, 0x5410, R8 ;  /* 0x0000541003037816 */ /* 0x000fe40000000008 */
[----:B------:R-:W0:Y:S01]  /*4600*/  LDS.128 R8, [UR4] ;  /* 0x00000004ff087984 */ /* 0x000e220008000c00 */
[----:B--2---:R-:W-:Y:S02]  /*4610*/  LOP3.LUT R41, R14, 0xc000c, RZ, 0xc0, !PT ;  /* 0x000c000c0e297812 */ /* 0x004fe400078ec0ff */
[----:B------:R-:W-:Y:S02]  /*4620*/  SHF.R.U32.HI R18, RZ, 0x8, R14 ;  /* 0x00000008ff127819 */ /* 0x000fe4000001160e */
[----:B------:R-:W-:Y:S02]  /*4630*/  LOP3.LUT R33, R12, 0x30003, RZ, 0xc0, !PT ;  /* 0x000300030c217812 */ /* 0x000fe400078ec0ff */
[----:B------:R-:W-:Y:S02]  /*4640*/  LOP3.LUT R29, R14, 0x30003, RZ, 0xc0, !PT ;  /* 0x000300030e1d7812 */ /* 0x000fe400078ec0ff */
[----:B------:R-:W-:-:S02]  /*4650*/  LOP3.LUT R41, R41, 0x64006400, RZ, 0xfc, !PT ;  /* 0x6400640029297812 */ /* 0x000fc400078efcff */
[----:B------:R-:W-:Y:S02]  /*4660*/  SHF.R.U32.HI R27, RZ, 0x8, R15 ;  /* 0x00000008ff1b7819 */ /* 0x000fe4000001160f */
[----:B------:R-:W-:Y:S01]  /*4670*/  LOP3.LUT R34, R18, 0xc000c, RZ, 0xc0, !PT ;  /* 0x000c000c12227812 */ /* 0x000fe200078ec0ff */
[----:B------:R-:W-:Y:S01]  /*4680*/  HFMA2 R40, R41, R22.H0_H0, -258, -258 ;  /* 0xdc08dc0829287431 */ /* 0x000fe20000040016 */
        /* <DEDUP_REMOVED lines=8> */
[----:B------:R-:W-:Y:S02]  /*4710*/  LOP3.LUT R41, R34, 0x64006400, RZ, 0xfc, !PT ;  /* 0x6400640022297812 */ /* 0x000fe400078efcff */
[----:B------:R-:W-:Y:S01]  /*4720*/  LOP3.LUT R31, R31, 0x64006400, RZ, 0xfc, !PT ;  /* 0x640064001f1f7812 */ /* 0x000fe200078efcff */
[----:B0-----:R-:W-:Y:S01]  /*4730*/  HFMA2.MMA R34, R33, R8, RZ ;  /* 0x0000000821227235 */ /* 0x001fe200000000ff */
        /* <DEDUP_REMOVED lines=8> */
[----:B------:R-:W-:Y:S01]  /*47c0*/  SHF.R.U32.HI R19, RZ, 0x8, R12 ;  /* 0x00000008ff137819 */ /* 0x000fe2000001160c */
[----:B------:R-:W-:Y:S01]  /*47d0*/  HFMA2 R38, R35, R22.H0_H0, -258, -258 ;  /* 0xdc08dc0823267431 */ /* 0x000fe20000040016 */
[----:B------:R-:W-:Y:S01]  /*47e0*/  HFMA2.MMA R35, R29, R8, RZ ;  /* 0x000000081d237235 */ /* 0x000fe200000000ff */
[-C--:B------:R-:W-:Y:S01]  /*47f0*/  HFMA2 R36, R31, R8.reuse, RZ.H0_H0 ;  /* 0x000000081f247231 */ /* 0x080fe200000400ff */
[----:B------:R-:W-:Y:S01]  /*4800*/  LOP3.LUT R39, R13, 0xc000c, RZ, 0xc0, !PT ;  /* 0x000c000c0d277812 */ /* 0x000fe200078ec0ff */
[----:B------:R-:W-:Y:S01]  /*4810*/  HFMA2 R42, R41, R8, RZ.H0_H0 ;  /* 0x00000008292a7231 */ /* 0x000fe200000400ff */
[C---:B------:R-:W-:Y:S01]  /*4820*/  LOP3.LUT R41, R12.reuse, 0x300030, RZ, 0xc0, !PT ;  /* 0x003000300c297812 */ /* 0x040fe200078ec0ff */
[----:B------:R-:W-:Y:S01]  /*4830*/  HFMA2 R37, R37, R22.H0_H0, -258, -258 ;  /* 0xdc08dc0825257431 */ /* 0x000fe20000040016 */
[----:B------:R-:W-:-:S02]  /*4840*/  LOP3.LUT R8, R12, 0xc000c0, RZ, 0xc0, !PT ;  /* 0x00c000c00c087812 */ /* 0x000fc400078ec0ff */
[----:B------:R-:W-:Y:S01]  /*4850*/  SHF.R.U32.HI R25, RZ, 0x8, R13 ;  /* 0x00000008ff197819 */ /* 0x000fe2000001160d */
[-C--:B------:R-:W-:Y:S01]  /*4860*/  HFMA2.MMA R40, R40, R9.reuse, R35 ;  /* 0x0000000928287235 */ /* 0x080fe20000000023 */
[C---:B------:R-:W-:Y:S01]  /*4870*/  LOP3.LUT R12, R13.reuse, 0x300030, RZ, 0xc0, !PT ;  /* 0x003000300d0c7812 */ /* 0x040fe200078ec0ff */
[-C--:B------:R-:W-:Y:S01]  /*4880*/  HFMA2.MMA R34, R37, R9.reuse, R34 ;  /* 0x0000000925227235 */ /* 0x080fe20000000022 */
[----:B------:R-:W-:Y:S01]  /*4890*/  LOP3.LUT R29, R13, 0xc000c0, RZ, 0xc0, !PT ;  /* 0x00c000c00d1d7812 */ /* 0x000fe200078ec0ff */
[----:B------:R-:W-:Y:S01]  /*48a0*/  HFMA2.MMA R42, R38, R9, R42 ;  /* 0x00000009262a7235 */ /* 0x000fe2000000002a */
[C---:B------:R-:W-:Y:S02]  /*48b0*/  LOP3.LUT R13, R14.reuse, 0x300030, RZ, 0xc0, !PT ;  /* 0x003000300e0d7812 */ /* 0x040fe400078ec0ff */
[----:B------:R-:W-:Y:S02]  /*48c0*/  LOP3.LUT R31, R14, 0xc000c0, RZ, 0xc0, !PT ;  /* 0x00c000c00e1f7812 */ /* 0x000fe400078ec0ff */
[----:B------:R-:W-:-:S02]  /*48d0*/  LOP3.LUT R39, R39, 0x64006400, RZ, 0xfc, !PT ;  /* 0x6400640027277812 */ /* 0x000fc400078efcff */
[----:B------:R-:W-:Y:S02]  /*48e0*/  LOP3.LUT R14, R41, 0x64006400, RZ, 0xfc, !PT ;  /* 0x64006400290e7812 */ /* 0x000fe400078efcff */
[----:B------:R-:W-:Y:S01]  /*48f0*/  LOP3.LUT R44, R13, 0x64006400, RZ, 0xfc, !PT ;  /* 0x640064000d2c7812 */ /* 0x000fe200078efcff */
[----:B------:R-:W-:Y:S01]  /*4900*/  HFMA2 R39, R39, R22.H0_H0, -258, -258 ;  /* 0xdc08dc0827277431 */ /* 0x000fe20000040016 */
[C---:B------:R-:W-:Y:S01]  /*4910*/  LOP3.LUT R33, R15.reuse, 0x300030, RZ, 0xc0, !PT ;  /* 0x003000300f217812 */ /* 0x040fe200078ec0ff */
[-C--:B------:R-:W-:Y:S01]  /*4920*/  HFMA2 R13, R14, R3.reuse.H1_H1, -66, -66 ;  /* 0xd420d4200e0d7431 */ /* 0x080fe20000060003 */
[----:B------:R-:W-:Y:S01]  /*4930*/  LOP3.LUT R32, R15, 0xc000c0, RZ, 0xc0, !PT ;  /* 0x00c000c00f207812 */ /* 0x000fe200078ec0ff */
[----:B------:R-:W-:Y:S01]  /*4940*/  HFMA2 R15, R44, R3.H1_H1, -66, -66 ;  /* 0xd420d4202c0f7431 */ /* 0x000fe20000060003 */
[----:B------:R-:W-:Y:S01]  /*4950*/  LOP3.LUT R12, R12, 0x64006400, RZ, 0xfc, !PT ;  /* 0x640064000c0c7812 */ /* 0x000fe200078efcff */
[----:B------:R-:W-:Y:S01]  /*4960*/  HFMA2 R36, R39, R9, R36 ;  /* 0x0000000927247231 */ /* 0x000fe20000000024 */
[----:B------:R-:W-:Y:S01]  /*4970*/  LOP3.LUT R26, R19, 0xc000c, RZ, 0xc0, !PT ;  /* 0x000c000c131a7812 */ /* 0x000fe200078ec0ff */
[-C--:B------:R-:W-:Y:S01]  /*4980*/  HFMA2 R34, R13, R10.reuse, R34 ;  /* 0x0000000a0d227231 */ /* 0x080fe20000000022 */
[----:B------:R-:W-:Y:S01]  /*4990*/  LOP3.LUT R30, R25, 0xc000c, RZ, 0xc0, !PT ;  /* 0x000c000c191e7812 */ /* 0x000fe200078ec0ff */
[-C--:B------:R-:W-:Y:S01]  /*49a0*/  HFMA2 R35, R12, R3.reuse.H1_H1, -66, -66 ;  /* 0xd420d4200c237431 */ /* 0x080fe20000060003 */
[----:B------:R-:W-:Y:S01]  /*49b0*/  LOP3.LUT R43, R26, 0x64006400, RZ, 0xfc, !PT ;  /* 0x640064001a2b7812 */ /* 0x000fe200078efcff */
[----:B------:R-:W-:Y:S01]  /*49c0*/  HFMA2 R9, R15, R10, R40 ;  /* 0x0000000a0f097231 */ /* 0x000fe20000000028 */
[----:B------:R-:W-:Y:S01]  /*49d0*/  LOP3.LUT R38, R33, 0x64006400, RZ, 0xfc, !PT ;  /* 0x6400640021267812 */ /* 0x000fe200078efcff */
[----:B------:R-:W0:Y:S01]  /*49e0*/  LDS.128 R12, [UR4+0x10] ;  /* 0x00001004ff0c7984 */ /* 0x000e220008000c00 */
[----:B------:R-:W-:Y:S01]  /*49f0*/  LOP3.LUT R45, R30, 0x64006400, RZ, 0xfc, !PT ;  /* 0x640064001e2d7812 */ /* 0x000fe200078efcff */
[-C--:B------:R-:W-:Y:S01]  /*4a00*/  HFMA2.MMA R35, R35, R10.reuse, R36 ;  /* 0x0000000a23237235 */ /* 0x080fe20000000024 */
[-C--:B------:R-:W-:Y:S01]  /*4a10*/  HFMA2 R30, R43, R22.reuse.H0_H0, -258, -258 ;  /* 0xdc08dc082b1e7431 */ /* 0x080fe20000040016 */
[----:B------:R-:W-:Y:S01]  /*4a20*/  LOP3.LUT R36, R27, 0x300030, RZ, 0xc0, !PT ;  /* 0x003000301b247812 */ /* 0x000fe200078ec0ff */
[-C--:B------:R-:W-:Y:S01]  /*4a30*/  HFMA2 R43, R38, R3.reuse.H1_H1, -66, -66 ;  /* 0xd420d420262b7431 */ /* 0x080fe20000060003 */
[----:B------:R-:W-:Y:S01]  /*4a40*/  LOP3.LUT R40, R19, 0x300030, RZ, 0xc0, !PT ;  /* 0x0030003013287812 */ /* 0x000fe200078ec0ff */
[-C--:B------:R-:W-:Y:S01]  /*4a50*/  HFMA2 R26, R45, R22.reuse.H0_H0, -258, -258 ;  /* 0xdc08dc082d1a7431 */ /* 0x080fe20000040016 */
[----:B------:R-:W-:Y:S01]  /*4a60*/  LOP3.LUT R36, R36, 0x64006400, RZ, 0xfc, !PT ;  /* 0x6400640024247812 */ /* 0x000fe200078efcff */
[----:B------:R-:W-:Y:S01]  /*4a70*/  HFMA2 R22, R47, R22.H0_H0, -258, -258 ;  /* 0xdc08dc082f167431 */ /* 0x000fe20000040016 */
[----:B------:R-:W-:Y:S01]  /*4a80*/  LOP3.LUT R45, R8, 0x64006400, RZ, 0xfc, !PT ;  /* 0x64006400082d7812 */ /* 0x000fe200078efcff */
[----:B------:R-:W-:Y:S01]  /*4a90*/  HFMA2.MMA R10, R43, R10, R42 ;  /* 0x0000000a2b0a7235 */ /* 0x000fe2000000002a */
[----:B------:R-:W-:Y:S01]  /*4aa0*/  LOP3.LUT R47, R29, 0x64006400, RZ, 0xfc, !PT ;  /* 0x640064001d2f7812 */ /* 0x000fe200078efcff */
[----:B------:R-:W-:Y:S01]  /*4ab0*/  HFMA2 R41, R36, R3.H1_H1, -66, -66 ;  /* 0xd420d42024297431 */ /* 0x000fe20000060003 */
[----:B------:R-:W-:Y:S01]  /*4ac0*/  LOP3.LUT R43, R31, 0x64006400, RZ, 0xfc, !PT ;  /* 0x640064001f2b7812 */ /* 0x000fe200078efcff */
[-C--:B------:R-:W-:Y:S01]  /*4ad0*/  HFMA2 R31, R45, R2.reuse.H1_H1, -18, -18 ;  /* 0xcc80cc802d1f7431 */ /* 0x080fe20000060002 */
[C---:B------:R-:W-:Y:S01]  /*4ae0*/  LOP3.LUT R49, R19.reuse, 0xc000c0, RZ, 0xc0, !PT ;  /* 0x00c000c013317812 */ /* 0x040fe200078ec0ff */
[----:B------:R-:W-:Y:S01]  /*4af0*/  HFMA2 R36, R47, R2.H1_H1, -18, -18 ;  /* 0xcc80cc802f247431 */ /* 0x000fe20000060002 */
[----:B------:R-:W-:-:S02]  /*4b00*/  LOP3.LUT R19, R19, 0x30003, RZ, 0xc0, !PT ;  /* 0x0003000313137812 */ /* 0x000fc400078ec0ff */
[C---:B------:R-:W-:Y:S01]  /*4b10*/  LOP3.LUT R46, R18.reuse, 0x300030, RZ, 0xc0, !PT ;  /* 0x00300030122e7812 */ /* 0x040fe200078ec0ff */
[-C--:B------:R-:W-:Y:S01]  /*4b20*/  HFMA2.MMA R34, R31, R11.reuse, R34 ;  /* 0x0000000b1f227235 */ /* 0x080fe20000000022 */
[----:B------:R-:W-:Y:S01]  /*4b30*/  LOP3.LUT R47, R18, 0xc000c0, RZ, 0xc0, !PT ;  /* 0x00c000c0122f7812 */ /* 0x000fe200078ec0ff */
[-C--:B------:R-:W-:Y:S01]  /*4b40*/  HFMA2 R35, R36, R11.reuse, R35 ;  /* 0x0000000b24237231 */ /* 0x080fe20000000023 */
[----:B------:R-:W-:Y:S01]  /*4b50*/  LOP3.LUT R29, R32, 0x64006400, RZ, 0xfc, !PT ;  /* 0x64006400201d7812 */ /* 0x000fe200078efcff */
[-C--:B------:R-:W-:Y:S01]  /*4b60*/  HFMA2 R32, R43, R2.reuse.H1_H1, -18, -18 ;  /* 0xcc80cc802b207431 */ /* 0x080fe20000060002 */
[----:B------:R-:W-:Y:S02]  /*4b70*/  LOP3.LUT R18, R18, 0x30003, RZ, 0xc0, !PT ;  /* 0x0003000312127812 */ /* 0x000fe400078ec0ff */
[----:B------:R-:W-:Y:S01]  /*4b80*/  LOP3.LUT R19, R19, 0x64006400, RZ, 0xfc, !PT ;  /* 0x6400640013137812 */ /* 0x000fe200078efcff */
[-C--:B------:R-:W-:Y:S01]  /*4b90*/  HFMA2 R29, R29, R2.reuse.H1_H1, -18, -18 ;  /* 0xcc80cc801d1d7431 */ /* 0x080fe20000060002 */
[----:B------:R-:W-:Y:S01]  /*4ba0*/  LOP3.LUT R18, R18, 0x64006400, RZ, 0xfc, !PT ;  /* 0x6400640012127812 */ /* 0x000fe200078efcff */
[----:B------:R-:W-:Y:S01]  /*4bb0*/  HFMA2.MMA R9, R32, R11, R9 ;  /* 0x0000000b20097235 */ /* 0x000fe20000000009 */
[C---:B------:R-:W-:Y:S01]  /*4bc0*/  LOP3.LUT R8, R25.reuse, 0xc000c0, RZ, 0xc0, !PT ;  /* 0x00c000c019087812 */ /* 0x040fe200078ec0ff */
[----:B------:R-:W-:Y:S01]  /*4bd0*/  HADD2 R19, R19, -1026, -1026 ;  /* 0xe402e40213137430 */ /* 0x000fe20000000000 */
[C---:B------:R-:W-:Y:S01]  /*4be0*/  LOP3.LUT R44, R25.reuse, 0x300030, RZ, 0xc0, !PT ;  /* 0x00300030192c7812 */ /* 0x040fe200078ec0ff */
[----:B------:R-:W-:Y:S01]  /*4bf0*/  HADD2 R18, R18, -1026, -1026 ;  /* 0xe402e40212127430 */ /* 0x000fe20000000000 */
[----:B------:R-:W-:Y:S01]  /*4c00*/  LOP3.LUT R40, R40, 0x64006400, RZ, 0xfc, !PT ;  /* 0x6400640028287812 */ /* 0x000fe200078efcff */
[----:B------:R-:W-:Y:S01]  /*4c10*/  HFMA2 R10, R29, R11, R10 ;  /* 0x0000000b1d0a7231 */ /* 0x000fe2000000000a */
[----:B------:R-:W-:Y:S01]  /*4c20*/  LOP3.LUT R25, R25, 0x30003, RZ, 0xc0, !PT ;  /* 0x0003000319197812 */ /* 0x000fe200078ec0ff */
[-C--:B0-----:R-:W-:Y:S01]  /*4c30*/  HFMA2.MMA R34, R19, R12.reuse, R34 ;  /* 0x0000000c13227235 */ /* 0x081fe20000000022 */
[----:B------:R-:W-:Y:S01]  /*4c40*/  LOP3.LUT R45, R8, 0x64006400, RZ, 0xfc, !PT ;  /* 0x64006400082d7812 */ /* 0x000fe200078efcff */
[----:B------:R-:W-:Y:S01]  /*4c50*/  HFMA2.MMA R9, R18, R12, R9 ;  /* 0x0000000c12097235 */ /* 0x000fe20000000009 */
[C---:B------:R-:W-:Y:S01]  /*4c60*/  LOP3.LUT R8, R27.reuse, 0xc000c0, RZ, 0xc0, !PT ;  /* 0x00c000c01b087812 */ /* 0x040fe200078ec0ff */
[-C--:B------:R-:W-:Y:S01]  /*4c70*/  HFMA2 R39, R40, R3.reuse.H1_H1, -66, -66 ;  /* 0xd420d42028277431 */ /* 0x080fe20000060003 */
[----:B------:R-:W-:Y:S01]  /*4c80*/  LOP3.LUT R46, R46, 0x64006400, RZ, 0xfc, !PT ;  /* 0x640064002e2e7812 */ /* 0x000fe200078efcff */
[-C--:B------:R-:W-:Y:S01]  /*4c90*/  HFMA2 R38, R45, R2.reuse.H1_H1, -18, -18 ;  /* 0xcc80cc802d267431 */ /* 0x080fe20000060002 */
[----:B------:R-:W-:Y:S01]  /*4ca0*/  LOP3.LUT R27, R27, 0x30003, RZ, 0xc0, !PT ;  /* 0x000300031b1b7812 */ /* 0x000fe200078ec0ff */
[-C--:B------:R-:W-:Y:S01]  /*4cb0*/  HFMA2.MMA R34, R30, R13.reuse, R34 ;  /* 0x0000000d1e227235 */ /* 0x080fe20000000022 */
[----:B------:R-:W-:Y:S01]  /*4cc0*/  LOP3.LUT R25, R25, 0x64006400, RZ, 0xfc, !PT ;  /* 0x6400640019197812 */ /* 0x000fe200078efcff */
[----:B------:R-:W-:Y:S01]  /*4cd0*/  HFMA2.MMA R9, R24, R13, R9 ;  /* 0x0000000d18097235 */ /* 0x000fe20000000009 */
[----:B------:R-:W-:Y:S01]  /*4ce0*/  LOP3.LUT R27, R27, 0x64006400, RZ, 0xfc, !PT ;  /* 0x640064001b1b7812 */ /* 0x000fe200078efcff */
[----:B------:R-:W-:Y:S01]  /*4cf0*/  HFMA2 R33, R46, R3.H1_H1, -66, -66 ;  /* 0xd420d4202e217431 */ /* 0x000fe20000060003 */
[----:B------:R-:W-:Y:S01]  /*4d00*/  LOP3.LUT R49, R49, 0x64006400, RZ, 0xfc, !PT ;  /* 0x6400640031317812 */ /* 0x000fe200078efcff */
[----:B------:R-:W-:Y:S01]  /*4d10*/  HADD2 R32, R25, -1026, -1026 ;  /* 0xe402e40219207430 */ /* 0x000fe20000000000 */
[----:B------:R-:W-:Y:S01]  /*4d20*/  LOP3.LUT R47, R47, 0x64006400, RZ, 0xfc, !PT ;  /* 0x640064002f2f7812 */ /* 0x000fe200078efcff */
[-C--:B------:R-:W-:Y:S01]  /*4d30*/  HFMA2.MMA R34, R39, R14.reuse, R34 ;  /* 0x0000000e27227235 */ /* 0x080fe20000000022 */
[----:B------:R-:W-:Y:S01]  /*4d40*/  LOP3.LUT R44, R44, 0x64006400, RZ, 0xfc, !PT ;  /* 0x640064002c2c7812 */ /* 0x000fe200078efcff */
[----:B------:R-:W-:Y:S01]  /*4d50*/  HADD2 R11, R27, -1026, -1026 ;  /* 0xe402e4021b0b7430 */ /* 0x000fe20000000000 */
[----:B------:R-:W-:Y:S01]  /*4d60*/  LOP3.LUT R43, R8, 0x64006400, RZ, 0xfc, !PT ;  /* 0x64006400082b7812 */ /* 0x000fe200078efcff */
[----:B------:R-:W-:Y:S01]  /*4d70*/  HFMA2 R8, R49, R2.H1_H1, -18, -18 ;  /* 0xcc80cc8031087431 */ /* 0x000fe20000060002 */
[----:B------:R-:W-:Y:S01]  /*4d80*/  HFMA2.MMA R9, R33, R14, R9 ;  /* 0x0000000e21097235 */ /* 0x000fe20000000009 */
[----:B------:R-:W-:-:S02]  /*4d90*/  HFMA2 R35, R32, R12, R35 ;  /* 0x0000000c20237231 */ /* 0x000fc40000000023 */
[----:B------:R-:W-:Y:S02]  /*4da0*/  HFMA2 R40, R47, R2.H1_H1, -18, -18 ;  /* 0xcc80cc802f287431 */ /* 0x000fe40000060002 */
[----:B------:R-:W-:Y:S01]  /*4db0*/  HFMA2 R11, R11, R12, R10 ;  /* 0x0000000c0b0b7231 */ /* 0x000fe2000000000a */
[-C--:B------:R-:W-:Y:S01]  /*4dc0*/  HFMA2.MMA R34, R8, R15.reuse, R34 ;  /* 0x0000000f08227235 */ /* 0x080fe20000000022 */
[----:B------:R-:W-:Y:S02]  /*4dd0*/  HFMA2 R37, R44, R3.H1_H1, -66, -66 ;  /* 0xd420d4202c257431 */ /* 0x000fe40000060003 */
[-C--:B------:R-:W-:Y:S01]  /*4de0*/  HFMA2 R35, R26, R13.reuse, R35 ;  /* 0x0000000d1a237231 */ /* 0x080fe20000000023 */
[----:B------:R-:W-:Y:S01]  /*4df0*/  HFMA2.MMA R9, R40, R15, R9 ;  /* 0x0000000f28097235 */ /* 0x000fe20000000009 */
[----:B------:R-:W-:Y:S02]  /*4e00*/  HFMA2 R11, R22, R13, R11 ;  /* 0x0000000d160b7231 */ /* 0x000fe4000000000b */
[----:B------:R-:W-:-:S02]  /*4e10*/  HFMA2 R19, R37, R14, R35 ;  /* 0x0000000e25137231 */ /* 0x000fc40000000023 */
[----:B------:R-:W-:Y:S01]  /*4e20*/  HFMA2 R42, R43, R2.H1_H1, -18, -18 ;  /* 0xcc80cc802b2a7431 */ /* 0x000fe20000060002 */
[----:B------:R-:W-:Y:S01]  /*4e30*/  PRMT R2, R2, 0x5410, R3 ;  /* 0x0000541002027816 */ /* 0x000fe20000000003 */
[----:B------:R-:W-:Y:S02]  /*4e40*/  HFMA2 R11, R41, R14, R11 ;  /* 0x0000000e290b7231 */ /* 0x000fe4000000000b */
        /* <DEDUP_REMOVED lines=10> */
.L_x_3591:
[----:B------:R-:W-:Y:S01]  /*4ef0*/  IADD3 R20, P2, R20, R17, RZ ;  /* 0x0000001114147210 */ /* 0x000fe20007f5e0ff */
[----:B------:R-:W-:-:S03]  /*4f00*/  UIADD3 UR4, UR4, 0x20, URZ ;  /* 0x0000002004047890 */ /* 0x000fc6000fffe03f */
[----:B------:R-:W-:Y:S01]  /*4f10*/  IADD3.X R21, R21, R16, RZ, P2, !PT ;  /* 0x0000001015157210 */ /* 0x000fe200017fe4ff */
[----:B------:R-:W-:Y:S08]  /*4f20*/  @!P0 BRA P3, `(.L_x_3592) ;  /* 0xfffffff400888947 */ /* 0x000ff0000183ffff */
.L_x_3590:
[----:B------:R-:W-:Y:S05]  /*4f30*/  @!P1 EXIT ;  /* 0x000000000000994d */ /* 0x000fea0003800000 */
[----:B------:R-:W1:Y:S01]  /*4f40*/  S2R R4, SR_CTAID.X ;  /* 0x0000000000047919 */ /* 0x000e620000002500 */
[----:B------:R-:W2:Y:S01]  /*4f50*/  S2UR UR4, SR_CTAID.Y ;  /* 0x00000000000479c3 */ /* 0x000ea20000002600 */
[----:B------:R-:W1:Y:S07]  /*4f60*/  S2R R5, SR_TID.X ;  /* 0x0000000000057919 */ /* 0x000e6e0000002100 */
[----:B-----5:R-:W2:Y:S08]  /*4f70*/  LDC R9, c[0x0][0x23c] ;  /* 0x00008f00ff097b82 */ /* 0x020eb00000000800 */
[----:B0-----:R-:W0:Y:S01]  /*4f80*/  LDC.64 R2, c[0x0][0x230] ;  /* 0x00008c00ff027b82 */ /* 0x001e220000000a00 */
[----:B-1----:R-:W-:-:S04]  /*4f90*/  LEA R4, R4, R5, 0x5 ;  /* 0x0000000504047211 */ /* 0x002fc800078e28ff */
[----:B------:R-:W-:-:S05]  /*4fa0*/  SHF.L.U32 R4, R4, 0x2, RZ ;  /* 0x0000000204047819 */ /* 0x000fca00000006ff */
[----:B--2---:R-:W-:Y:S02]  /*4fb0*/  IMAD R5, R9, UR4, R4 ;  /* 0x0000000409057c24 */ /* 0x004fe4000f8e0204 */
[----:B------:R-:W-:Y:S02]  /*4fc0*/  HMUL2 R9, R7, R0.H0_H0 ;  /* 0x2000000007097232 */ /* 0x000fe40000000000 */
        /* <DEDUP_REMOVED lines=9> */
.L_x_3596:
[----:B------:R-:W0:Y:S02]  /*5060*/  LDS R6, [R2] ;  /* 0x0000000002067984 */ /* 0x000e240000000800 */
[----:B0-----:R-:W-:-:S06]  /*5070*/  HADD2 R7, R6, R9 ;  /* 0x0000000906077230 */ /* 0x001fcc0000000000 */
[----:B------:R-:W0:Y:S02]  /*5080*/  ATOMS.CAST.SPIN R7, [R2], R6, R7 ;  /* 0x000000060207738d */ /* 0x000e240001800007 */
[----:B0-----:R-:W-:-:S13]  /*5090*/  ISETP.EQ.U32.AND P0, PT, R7, 0x1, PT ;  /* 0x000000010700780c */ /* 0x001fda0003f02070 */
[----:B------:R-:W-:Y:S05]  /*50a0*/  @!P0 BRA `(.L_x_3596) ;  /* 0xfffffffc00ec8947 */ /* 0x000fea000383ffff */
[----:B------:R-:W-:Y:S05]  /*50b0*/  BRA `(.L_x_3594) ;  /* 0x00000000000c7947 */ /* 0x000fea0003800000 */
.L_x_3595:
[----:B------:R-:W2:Y:S02]  /*50c0*/  LD.E R0, desc[UR6][R4.64] ;  /* 0x0000000604007980 */ /* 0x000ea4000c101900 */
[----:B--2---:R-:W-:-:S05]  /*50d0*/  IADD3 R3, R9, R0, RZ ;  /* 0x0000000009037210 */ /* 0x004fca0007ffe0ff */
[----:B------:R0:W-:Y:S02]  /*50e0*/  ST.E desc[UR6][R4.64], R3 ;  /* 0x0000000304007985 */ /* 0x0001e4000c101906 */
.L_x_3594:
[----:B------:R-:W-:Y:S05]  /*50f0*/  BSYNC B0 ;  /* 0x0000000000007941 */ /* 0x000fea0003800000 */
.L_x_3593:
[----:B------:R1:W-:Y:S02]  /*5100*/  ATOM.E.ADD.F16x2.RN.STRONG.GPU P0, RZ, desc[UR6][R4.64+0x4], R11 ;  /* 0x0000040b04ff79a2 */ /* 0x0003e4000810e1c6 */
[----:B-1----:R-:W-:Y:S05]  /*5110*/  @P0 EXIT ;  /* 0x000000000000094d */ /* 0x002fea0003800000 */
[----:B------:R-:W1:Y:S02]  /*5120*/  QSPC.E.S P0, RZ, [R4+0x4] ;  /* 0x0000040004ff73aa */ /* 0x000e640000000500 */
[----:B-1----:R-:W-:Y:S05]  /*5130*/  @!P0 BRA `(.L_x_3597) ;  /* 0x0000000000208947 */ /* 0x002fea0003800000 */
[----:B------:R-:W-:-:S04]  /*5140*/  MOV R2, R4 ;  /* 0x0000000400027202 */ /* 0x000fc80000000f00 */
[----:B------:R-:W-:-:S07]  /*5150*/  MOV R2, R2 ;  /* 0x0000000200027202 */ /* 0x000fce0000000f00 */
.L_x_3598:
[----:B0-----:R-:W0:Y:S02]  /*5160*/  LDS R4, [R2+0x4] ;  /* 0x0000040002047984 */ /* 0x001e240000000800 */
[----:B0-----:R-:W-:-:S10]  /*5170*/  HFMA2.MMA R5, R4, 1, 1, R11 ;  /* 0x3c003c0004057835 */ /* 0x001fd4000000000b */
[----:B------:R-:W0:Y:S02]  /*5180*/  ATOMS.CAST.SPIN R5, [R2+0x4], R4, R5 ;  /* 0x000004040205738d */ /* 0x000e240001800005 */
[----:B0-----:R-:W-:-:S13]  /*5190*/  ISETP.EQ.U32.AND P0, PT, R5, 0x1, PT ;  /* 0x000000010500780c */ /* 0x001fda0003f02070 */
[----:B------:R-:W-:Y:S05]  /*51a0*/  @!P0 BRA `(.L_x_3598) ;  /* 0xfffffffc00ec8947 */ /* 0x000fea000383ffff */
[----:B------:R-:W-:Y:S05]  /*51b0*/  EXIT ;  /* 0x000000000000794d */ /* 0x000fea0003800000 */
.L_x_3597:
[----:B------:R-:W0:Y:S02]  /*51c0*/  LD.E R0, desc[UR6][R4.64+0x4] ;  /* 0x0000040604007980 */ /* 0x000e24000c101900 */
[----:B0-----:R-:W-:-:S05]  /*51d0*/  IADD3 R3, R11, R0, RZ ;  /* 0x000000000b037210 */ /* 0x001fca0007ffe0ff */
[----:B------:R-:W-:Y:S01]  /*51e0*/  ST.E desc[UR6][R4.64+0x4], R3 ;  /* 0x0000040304007985 */ /* 0x000fe2000c101906 */
[----:B------:R-:W-:Y:S05]  /*51f0*/  EXIT ;  /* 0x000000000000794d */ /* 0x000fea0003800000 */
.L_x_3599:
        /* <DEDUP_REMOVED lines=16> */
.L_x_3736:


//--------------------- .text._Z23gemm_half_q_half_kernelILi1ELi4ELb1ELb1ELi32EEvPK6__halfPKjS4_S2_PS0_iiiiPKtS7_iiiiiibS2_i --------------------------
	.section	.text._Z23gemm_half_q_half_kernelILi1ELi4ELb1ELb1ELi32EEvPK6__halfPKjS4_S2_PS0_iiiiPKtS7_iiiiiibS2_i,"ax",@progbits
	.align	128
        .global         _Z23gemm_half_q_half_kernelILi1ELi4ELb1ELb1ELi32EEvPK6__halfPKjS4_S2_PS0_iiiiPKtS7_iiiiiibS2_i
        .type           _Z23gemm_half_q_half_kernelILi1ELi4ELb1ELb1ELi32EEvPK6__halfPKjS4_S2_PS0_iiiiPKtS7_iiiiiibS2_i,@function
        .size           _Z23gemm_half_q_half_kernelILi1ELi4ELb1ELb1ELi32EEvPK6__halfPKjS4_S2_PS0_iiiiPKtS7_iiiiiibS2_i,(.L_x_3737 - _Z23gemm_half_q_half_kernelILi1ELi4ELb1ELb1ELi32EEvPK6__halfPKjS4_S2_PS0_iiiiPKtS7_iiiiiibS2_i)
        .other          _Z23gemm_half_q_half_kernelILi1ELi4ELb1ELb1ELi32EEvPK6__halfPKjS4_S2_PS0_iiiiPKtS7_iiiiiibS2_i,@"STO_CUDA_ENTRY STV_DEFAULT"
_Z23gemm_half_q_half_kernelILi1ELi4ELb1ELb1ELi32EEvPK6__halfPKjS4_S2_PS0_iiiiPKtS7_iiiiiibS2_i:
.text._Z23gemm_half_q_half_kernelILi1ELi4ELb1ELb1ELi32EEvPK6__halfPKjS4_S2_PS0_iiiiPKtS7_iiiiiibS2_i:
        /* <DEDUP_REMOVED lines=48> */
.L_x_3601:
[----:B------:R-:W-:Y:S05]  /*0300*/  BSYNC B0 ;  /* 0x0000000000007941 */ /* 0x000fea0003800000 */
.L_x_3600:
        /* <DEDUP_REMOVED lines=32> */
.L_x_3603:
[----:B-----5:R-:W-:-:S04]  /*0510*/  VIADD R17, R0, UR4 ;  /* 0x0000000400117c36 */ /* 0x020fc80008000000 */
[----:B0-----:R-:W-:-:S05]  /*0520*/  IMAD R14, R17, R26, RZ ;  /* 0x0000001a110e7224 */ /* 0x001fca00078e02ff */
        /* <DEDUP_REMOVED lines=38> */
.L_x_3602:
[----:B------:R-:W-:Y:S01]  /*0790*/  ULDC UR4, c[0x0][0x258] ;  /* 0x0000960000047ab9 */ /* 0x000fe20000000800 */
[C---:B------:R-:W-:Y:S01]  /*07a0*/  ISETP.GT.AND P3, PT, R32.reuse, R11, PT ;  /* 0x0000000b2000720c */ /* 0x040fe20003f64270 */
        /* <DEDUP_REMOVED lines=11> */
.L_x_3604:
        /* <DEDUP_REMOVED lines=8> */
.L_x_3605:
[----:B------:R-:W-:Y:S01]  /*08e0*/  ULDC UR5, c[0x0][0x260] ;  /* 0x0000980000057ab9 */ /* 0x000fe20000000800 */
[C---:B------:R-:W-:Y:S01]  /*08f0*/  ISETP.GT.AND P3, PT, R32.reuse, R13, PT ;  /* 0x0000000d2000720c */ /* 0x040fe20003f64270 */
[----:B------:R-:W-:Y:S01]  /*0900*/  IMAD.MOV.U32 R3, RZ, RZ, RZ ;  /* 0x000000ffff037224 */ /* 0x000fe200078e00ff */
[----:B------:R-:W-:Y:S01]  /*0910*/  ISETP.GT.AND P2, PT, R32, UR5, PT ;  /* 0x0000000520007c0c */ /* 0x000fe2000bf44270 */
[----:B------:R-:W-:-:S12]  /*0920*/  IMAD.MOV.U32 R5, RZ, RZ, RZ ;  /* 0x000000ffff057224 */ /* 0x000fd800078e00ff */
        /* <DEDUP_REMOVED lines=8> */
.L_x_3606:
        /* <DEDUP_REMOVED lines=8> */
.L_x_3607:
        /* <DEDUP_REMOVED lines=11> */
.L_x_3608:
        /* <DEDUP_REMOVED lines=26> */
.L_x_3611:
[----:B------:R-:W0:Y:S02]  /*0c80*/  LDC R26, c[0x0][0x23c] ;  /* 0x00008f00ff1a7b82 */ /* 0x000e240000000800 */
[C---:B0-----:R-:W-:Y:S02]  /*0c90*/  IMAD.WIDE R4, R26.reuse, 0x4, R16 ;  /* 0x000000041a047825 */ /* 0x041fe400078e0210 */
        /* <DEDUP_REMOVED lines=12> */
[----:B------:R-:W-:Y:S01]  /*0d60*/  IMAD.MOV.U32 R15, RZ, RZ, 0x2400 ;  /* 0x00002400ff0f7424 */ /* 0x000fe200078e00ff */
[----:B------:R-:W-:Y:S02]  /*0d70*/  LOP3.LUT R12, R0, 0x10001, RZ, 0xc0, !PT ;  /* 0x00010001000c7812 */ /* 0x000fe400078ec0ff */
[----:B------:R-:W-:Y:S02]  /*0d80*/  SHF.R.U32.HI R37, RZ, 0xe, R8 ;  /* 0x0000000eff257819 */ /* 0x000fe40000011608 */
[----:B------:R-:W-:-:S02]  /*0d90*/  PRMT R0, R15, 0x5410, R14 ;  /* 0x000054100f007816 */ /* 0x000fc4000000000e */
[----:B------:R-:W-:Y:S02]  /*0da0*/  LOP3.LUT R14, R12, 0x20002, R13, 0xf8, !PT ;  /* 0x000200020c0e7812 */ /* 0x000fe400078ef80d */
[----:B------:R-:W-:Y:S02]  /*0db0*/  SHF.R.U32.HI R12, RZ, 0xf, R16 ;  /* 0x0000000fff0c7819 */ /* 0x000fe40000011610 */
[----:B------:R-:W-:Y:S02]  /*0dc0*/  SHF.R.U32.HI R15, RZ, 0xf, R19 ;  /* 0x0000000fff0f7819 */ /* 0x000fe40000011613 */
[----:B------:R-:W-:Y:S02]  /*0dd0*/  SHF.R.U32.HI R13, RZ, 0xf, R18 ;  /* 0x0000000fff0d7819 */ /* 0x000fe40000011612 */
[----:B------:R-:W-:Y:S02]  /*0de0*/  LOP3.LUT R12, R12, 0x10001, RZ, 0xc0, !PT ;  /* 0x000100010c0c7812 */ /* 0x000fe400078ec0ff */
[----:B------:R-:W-:-:S02]  /*0df0*/  SHF.R.U32.HI R38, RZ, 0xe, R11 ;  /* 0x0000000eff267819 */ /* 0x000fc4000001160b */
[----:B------:R-:W-:Y:S02]  /*0e00*/  LOP3.LUT R15, R15, 0x10001, RZ, 0xc0, !PT ;  /* 0x000100010f0f7812 */ /* 0x000fe400078ec0ff */
[----:B------:R-:W-:Y:S02]  /*0e10*/  SHF.R.U32.HI R36, RZ, 0xe, R10 ;  /* 0x0000000eff247819 */ /* 0x000fe4000001160a */
[----:B------:R-:W-:Y:S02]  /*0e20*/  LOP3.LUT R13, R13, 0x10001, RZ, 0xc0, !PT ;  /* 0x000100010d0d7812 */ /* 0x000fe400078ec0ff */
[----:B------:R-:W-:Y:S02]  /*0e30*/  LOP3.LUT R37, R12, 0x20002, R37, 0xf8, !PT ;  /* 0x000200020c257812 */ /* 0x000fe400078ef825 */
[----:B------:R-:W-:Y:S02]  /*0e40*/  LOP3.LUT R12, R16, 0x70007, RZ, 0xc0, !PT ;  /* 0x00070007100c7812 */ /* 0x000fe400078ec0ff */
[----:B------:R-:W-:-:S02]  /*0e50*/  LOP3.LUT R35, R15, 0x20002, R38, 0xf8, !PT ;  /* 0x000200020f237812 */ /* 0x000fc400078ef826 */
[----:B------:R-:W-:Y:S02]  /*0e60*/  LOP3.LUT R38, R18, 0x70007, RZ, 0xc0, !PT ;  /* 0x0007000712267812 */ /* 0x000fe400078ec0ff */
[----:B------:R-:W-:Y:S02]  /*0e70*/  LOP3.LUT R36, R13, 0x20002, R36, 0xf8, !PT ;  /* 0x000200020d247812 */ /* 0x000fe400078ef824 */
        /* <DEDUP_REMOVED lines=10> */
[----:B0-----:R-:W-:Y:S01]  /*0f20*/  HFMA2 R40, R41, R20, RZ.H0_H0 ;  /* 0x0000001429287231 */ /* 0x001fe200000400ff */
[----:B------:R-:W-:Y:S01]  /*0f30*/  LOP3.LUT R12, R18, 0x380038, RZ, 0xc0, !PT ;  /* 0x00380038120c7812 */ /* 0x000fe200078ec0ff */
[----:B------:R-:W-:Y:S01]  /*0f40*/  HFMA2 R15, R15, R0.H1_H1, -132, -132 ;  /* 0xd820d8200f0f7431 */ /* 0x000fe20000060000 */
[----:B------:R-:W-:Y:S01]  /*0f50*/  SHF.R.U32.HI R16, RZ, 0x6, R16 ;  /* 0x00000006ff107819 */ /* 0x000fe20000011610 */
[----:B------:R-:W-:Y:S01]  /*0f60*/  HADD2 R39, R39, -1028, -1028 ;  /* 0xe404e40427277430 */ /* 0x000fe20000000000 */
[----:B------:R-:W-:Y:S01]  /*0f70*/  HFMA2.MMA R41, R45, R20, RZ ;  /* 0x000000142d297235 */ /* 0x000fe200000000ff */
[----:B------:R-:W-:Y:S01]  /*0f80*/  HFMA2 R40, R15, R21, R40 ;  /* 0x000000150f287231 */ /* 0x000fe20000000028 */
[----:B------:R-:W-:Y:S01]  /*0f90*/  SHF.R.U32.HI R18, RZ, 0x6, R18 ;  /* 0x00000006ff127819 */ /* 0x000fe20000011612 */
[----:B------:R-:W-:Y:S01]  /*0fa0*/  HFMA2 R39, R39, R20, RZ.H0_H0 ;  /* 0x0000001427277231 */ /* 0x000fe200000400ff */
[----:B------:R-:W-:-:S02]  /*0fb0*/  PRMT R29, R29, 0x5410, R30 ;  /* 0x000054101d1d7816 */ /* 0x000fc4000000001e */
[----:B------:R-:W-:Y:S02]  /*0fc0*/  PRMT R27, R27, 0x5410, R28 ;  /* 0x000054101b1b7816 */ /* 0x000fe4000000001c */
[----:B--2---:R-:W-:-:S04]  /*0fd0*/  SHF.R.U32.HI R31, RZ, 0xd, R5 ;  /* 0x0000000dff1f7819 */ /* 0x004fc80000011605 */
[----:B------:R-:W-:Y:S02]  /*0fe0*/  LOP3.LUT R31, R14, 0x40004, R31, 0xf8, !PT ;  /* 0x000400040e1f7812 */ /* 0x000fe400078ef81f */
[----:B------:R-:W-:Y:S02]  /*0ff0*/  LOP3.LUT R14, R17, 0x70007, RZ, 0xc0, !PT ;  /* 0x00070007110e7812 */ /* 0x000fe400078ec0ff */
[----:B------:R-:W-:Y:S02]  /*1000*/  SHF.R.U32.HI R17, RZ, 0x6, R17 ;  /* 0x00000006ff117819 */ /* 0x000fe40000011611 */
[----:B------:R-:W-:Y:S02]  /*1010*/  LOP3.LUT R14, R14, 0x64006400, RZ, 0xfc, !PT ;  /* 0x640064000e0e7812 */ /* 0x000fe400078efcff */
[----:B------:R-:W-:-:S03]  /*1020*/  LOP3.LUT R31, R31, 0x64006400, RZ, 0xfc, !PT ;  /* 0x640064001f1f7812 */ /* 0x000fc600078efcff */
[----:B------:R-:W-:Y:S01]  /*1030*/  HADD2 R43, R14, -1028, -1028 ;  /* 0xe404e4040e2b7430 */ /* 0x000fe20000000000 */
[----:B------:R-:W-:Y:S02]  /*1040*/  LOP3.LUT R14, R19, 0x380038, RZ, 0xc0, !PT ;  /* 0x00380038130e7812 */ /* 0x000fe400078ec0ff */
[----:B------:R-:W-:Y:S02]  /*1050*/  SHF.R.U32.HI R19, RZ, 0x6, R19 ;  /* 0x00000006ff137819 */ /* 0x000fe40000011613 */
[----:B------:R-:W-:Y:S01]  /*1060*/  LOP3.LUT R15, R14, 0x64006400, RZ, 0xfc, !PT ;  /* 0x640064000e0f7812 */ /* 0x000fe200078efcff */
[----:B------:R-:W-:Y:S01]  /*1070*/  HFMA2.MMA R38, R43, R20, RZ ;  /* 0x000000142b267235 */ /* 0x000fe200000000ff */
[-C--:B------:R-:W-:Y:S01]  /*1080*/  HFMA2 R43, R13, R0.reuse.H1_H1, -132, -132 ;  /* 0xd820d8200d2b7431 */ /* 0x080fe20000060000 */
[----:B------:R-:W-:Y:S02]  /*1090*/  LOP3.LUT R13, R12, 0x64006400, RZ, 0xfc, !PT ;  /* 0x640064000c0d7812 */ /* 0x000fe400078efcff */
[----:B------:R-:W-:Y:S01]  /*10a0*/  LOP3.LUT R12, R17, 0x70007, RZ, 0xc0, !PT ;  /* 0x00070007110c7812 */ /* 0x000fe200078ec0ff */
[----:B------:R-:W-:-:S02]  /*10b0*/  HFMA2 R14, R15, R0.H1_H1, -132, -132 ;  /* 0xd820d8200f0e7431 */ /* 0x000fc40000060000 */
[----:B------:R-:W-:Y:S01]  /*10c0*/  HFMA2 R20, R13, R0.H1_H1, -132, -132 ;  /* 0xd820d8200d147431 */ /* 0x000fe20000060000 */
[----:B------:R-:W-:Y:S01]  /*10d0*/  LOP3.LUT R13, R12, 0x64006400, RZ, 0xfc, !PT ;  /* 0x640064000c0d7812 */ /* 0x000fe200078efcff */
[-C--:B------:R-:W-:Y:S01]  /*10e0*/  HFMA2.MMA R38, R43, R21.reuse, R38 ;  /* 0x000000152b267235 */ /* 0x080fe20000000026 */
[----:B------:R-:W-:Y:S01]  /*10f0*/  LOP3.LUT R12, R16, 0x70007, RZ, 0xc0, !PT ;  /* 0x00070007100c7812 */ /* 0x000fe200078ec0ff */
[-C--:B------:R-:W-:Y:S01]  /*1100*/  HFMA2.MMA R39, R14, R21.reuse, R39 ;  /* 0x000000150e277235 */ /* 0x080fe20000000027 */
[----:B------:R-:W-:Y:S01]  /*1110*/  LOP3.LUT R43, R17, 0x380038, RZ, 0xc0, !PT ;  /* 0x00380038112b7812 */ /* 0x000fe200078ec0ff */
[----:B------:R-:W-:Y:S01]  /*1120*/  HADD2 R15, R13, -1028, -1028 ;  /* 0xe404e4040d0f7430 */ /* 0x000fe20000000000 */
[----:B------:R-:W-:Y:S01]  /*1130*/  LOP3.LUT R13, R18, 0x70007, RZ, 0xc0, !PT ;  /* 0x00070007120d7812 */ /* 0x000fe200078ec0ff */
[----:B------:R-:W-:Y:S01]  /*1140*/  HFMA2.MMA R41, R20, R21, R41 ;  /* 0x0000001514297235 */ /* 0x000fe20000000029 */
[----:B------:R-:W-:Y:S02]  /*1150*/  SHF.R.U32.HI R20, RZ, 0xd, R4 ;  /* 0x0000000dff147819 */ /* 0x000fe40000011604 */
[----:B------:R-:W-:Y:S01]  /*1160*/  LOP3.LUT R21, R12, 0x64006400, RZ, 0xfc, !PT ;  /* 0x640064000c157812 */ /* 0x000fe200078efcff */
[----:B------:R-:W-:Y:S01]  /*1170*/  HFMA2 R38, R15, R22, R38 ;  /* 0x000000160f267231 */ /* 0x000fe20000000026 */
[----:B------:R-:W-:-:S02]  /*1180*/  LOP3.LUT R42, R13, 0x64006400, RZ, 0xfc, !PT ;  /* 0x640064000d2a7812 */ /* 0x000fc400078efcff */
[----:B------:R-:W0:Y:S01]  /*1190*/  LDS.128 R12, [UR4+0x10] ;  /* 0x00001004ff0c7984 */ /* 0x000e220008000c00 */
[----:B------:R-:W-:Y:S01]  /*11a0*/  LOP3.LUT R20, R37, 0x40004, R20, 0xf8, !PT ;  /* 0x0004000425147812 */ /* 0x000fe200078ef814 */
[----:B------:R-:W-:Y:S01]  /*11b0*/  HADD2 R21, R21, -1028, -1028 ;  /* 0xe404e40415157430 */ /* 0x000fe20000000000 */
[----:B------:R-:W-:Y:S01]  /*11c0*/  LOP3.LUT R37, R19, 0x70007, RZ, 0xc0, !PT ;  /* 0x0007000713257812 */ /* 0x000fe200078ec0ff */
[----:B------:R-:W-:Y:S01]  /*11d0*/  HADD2 R42, R42, -1028, -1028 ;  /* 0xe404e4042a2a7430 */ /* 0x000fe20000000000 */
[----:B------:R-:W-:Y:S02]  /*11e0*/  LOP3.LUT R43, R43, 0x64006400, RZ, 0xfc, !PT ;  /* 0x640064002b2b7812 */ /* 0x000fe400078efcff */
[----:B------:R-:W-:Y:S01]  /*11f0*/  LOP3.LUT R37, R37, 0x64006400, RZ, 0xfc, !PT ;  /* 0x6400640025257812 */ /* 0x000fe200078efcff */
[-C--:B------:R-:W-:Y:S01]  /*1200*/  HFMA2.MMA R40, R21, R22.reuse, R40 ;  /* 0x0000001615287235 */ /* 0x080fe20000000028 */
[----:B------:R-:W-:Y:S01]  /*1210*/  HFMA2 R41, R42, R22, R41 ;  /* 0x000000162a297231 */ /* 0x000fe20000000029 */
[----:B------:R-:W-:Y:S01]  /*1220*/  SHF.R.U32.HI R21, RZ, 0xd, R6 ;  /* 0x0000000dff157819 */ /* 0x000fe20000011606 */
[----:B------:R-:W-:Y:S01]  /*1230*/  HFMA2 R43, R43, R0.H1_H1, -132, -132 ;  /* 0xd820d8202b2b7431 */ /* 0x000fe20000060000 */
[----:B------:R-:W-:Y:S01]  /*1240*/  LOP3.LUT R20, R20, 0x64006400, RZ, 0xfc, !PT ;  /* 0x6400640014147812 */ /* 0x000fe200078efcff */
[----:B------:R-:W-:Y:S01]  /*1250*/  HADD2 R42, R37, -1028, -1028 ;  /* 0xe404e404252a7430 */ /* 0x000fe20000000000 */
[----:B------:R-:W-:Y:S01]  /*1260*/  LOP3.LUT R21, R36, 0x40004, R21, 0xf8, !PT ;  /* 0x0004000424157812 */ /* 0x000fe200078ef815 */
[----:B------:R-:W-:Y:S01]  /*1270*/  HFMA2 R38, R43, R23, R38 ;  /* 0x000000172b267231 */ /* 0x000fe20000000026 */
[----:B------:R-:W-:Y:S01]  /*1280*/  LOP3.LUT R37, R16, 0x380038, RZ, 0xc0, !PT ;  /* 0x0038003810257812 */ /* 0x000fe200078ec0ff */
[----:B------:R-:W-:Y:S01]  /*1290*/  HADD2 R20, R20, -1028, -1028 ;  /* 0xe404e40414147430 */ /* 0x000fe20000000000 */
[----:B------:R-:W-:Y:S01]  /*12a0*/  SHF.R.U32.HI R36, RZ, 0xd, R7 ;  /* 0x0000000dff247819 */ /* 0x000fe20000011607 */
[----:B------:R-:W-:Y:S01]  /*12b0*/  HFMA2.MMA R39, R42, R22, R39 ;  /* 0x000000162a277235 */ /* 0x000fe20000000027 */
[----:B------:R-:W-:-:S02]  /*12c0*/  LOP3.LUT R43, R18, 0x380038, RZ, 0xc0, !PT ;  /* 0x00380038122b7812 */ /* 0x000fc400078ec0ff */
[----:B------:R-:W-:Y:S02]  /*12d0*/  LOP3.LUT R22, R19, 0x380038, RZ, 0xc0, !PT ;  /* 0x0038003813167812 */ /* 0x000fe400078ec0ff */
[----:B------:R-:W-:Y:S02]  /*12e0*/  LOP3.LUT R37, R37, 0x64006400, RZ, 0xfc, !PT ;  /* 0x6400640025257812 */ /* 0x000fe400078efcff */
[----:B------:R-:W-:Y:S02]  /*12f0*/  LOP3.LUT R35, R35, 0x40004, R36, 0xf8, !PT ;  /* 0x0004000423237812 */ /* 0x000fe400078ef824 */
        /* <DEDUP_REMOVED lines=9> */
[-C--:B------:R-:W-:Y:S01]  /*1390*/  HFMA2.MMA R36, R45, R23.reuse, R40 ;  /* 0x000000172d247235 */ /* 0x080fe20000000028 */
[----:B------:R-:W-:Y:S01]  /*13a0*/  LOP3.LUT R18, R18, 0x1c001c0, RZ, 0xc0, !PT ;  /* 0x01c001c012127812 */ /* 0x000fe200078ec0ff */
[-C--:B------:R-:W-:Y:S01]  /*13b0*/  HFMA2 R37, R37, R0.reuse.H0_H0, -20, -20 ;  /* 0xcd00cd0025257431 */ /* 0x080fe20000040000 */
[-C--:B------:R-:W-:Y:S01]  /*13c0*/  HFMA2.MMA R41, R16, R23.reuse, R41 ;  /* 0x0000001710297235 */ /* 0x080fe20000000029 */
[----:B------:R-:W-:Y:S01]  /*13d0*/  HFMA2 R43, R43, R0.H0_H0, -20, -20 ;  /* 0xcd00cd002b2b7431 */ /* 0x000fe20000040000 */
[----:B------:R-:W-:Y:S01]  /*13e0*/  HFMA2.MMA R23, R22, R23, R39 ;  /* 0x0000001716177235 */ /* 0x000fe20000000027 */
[----:B------:R-:W-:-:S02]  /*13f0*/  LOP3.LUT R22, R19, 0x1c001c0, RZ, 0xc0, !PT ;  /* 0x01c001c013167812 */ /* 0x000fc400078ec0ff */
[----:B------:R-:W-:Y:S02]  /*1400*/  LOP3.LUT R19, R18, 0x64006400, RZ, 0xfc, !PT ;  /* 0x6400640012137812 */ /* 0x000fe400078efcff */
[----:B------:R-:W-:Y:S01]  /*1410*/  LOP3.LUT R39, R22, 0x64006400, RZ, 0xfc, !PT ;  /* 0x6400640016277812 */ /* 0x000fe200078efcff */
[----:B0-----:R-:W-:Y:S01]  /*1420*/  HFMA2 R36, R37, R12, R36 ;  /* 0x0000000c25247231 */ /* 0x001fe20000000024 */
[-C--:B------:R-:W-:Y:S01]  /*1430*/  HFMA2.MMA R37, R43, R12.reuse, R38 ;  /* 0x0000000c2b257235 */ /* 0x080fe20000000026 */
[----:B------:R-:W-:Y:S01]  /*1440*/  LOP3.LUT R16, R8, 0x70007, RZ, 0xc0, !PT ;  /* 0x0007000708107812 */ /* 0x000fe200078ec0ff */
[-C--:B------:R-:W-:Y:S01]  /*1450*/  HFMA2 R22, R19, R0.reuse.H0_H0, -20, -20 ;  /* 0xcd00cd0013167431 */ /* 0x080fe20000040000 */
[----:B------:R-:W-:Y:S01]  /*1460*/  LOP3.LUT R17, R9, 0x70007, RZ, 0xc0, !PT ;  /* 0x0007000709117812 */ /* 0x000fe200078ec0ff */
[-C--:B------:R-:W-:Y:S01]  /*1470*/  HFMA2 R38, R39, R0.reuse.H0_H0, -20, -20 ;  /* 0xcd00cd0027267431 */ /* 0x080fe20000040000 */
[----:B------:R-:W-:Y:S02]  /*1480*/  LOP3.LUT R18, R10, 0x70007, RZ, 0xc0, !PT ;  /* 0x000700070a127812 */ /* 0x000fe400078ec0ff */
        /* <DEDUP_REMOVED lines=14> */
[----:B------:R-:W-:Y:S01]  /*1570*/  HFMA2 R22, R17, R13, R22 ;  /* 0x0000000d11167231 */ /* 0x000fe20000000016 */
[----:B------:R-:W-:Y:S01]  /*1580*/  SHF.R.U32.HI R8, RZ, 0x6, R8 ;  /* 0x00000006ff087819 */ /* 0x000fe20000011608 */
[----:B------:R-:W0:Y:S01]  /*1590*/  LDS.128 R16, [UR4+0x20] ;  /* 0x00002004ff107984 */ /* 0x000e220008000c00 */
[----:B------:R-:W-:Y:S01]  /*15a0*/  HADD2 R42, R12, -1028, -1028 ;  /* 0xe404e4040c2a7430 */ /* 0x000fe20000000000 */
[----:B------:R-:W-:Y:S01]  /*15b0*/  LOP3.LUT R38, R9, 0x380038, RZ, 0xc0, !PT ;  /* 0x0038003809267812 */ /* 0x000fe200078ec0ff */
[----:B------:R-:W-:Y:S01]  /*15c0*/  HFMA2 R41, R41, R0.H1_H1, -132, -132 ;  /* 0xd820d82029297431 */ /* 0x000fe20000060000 */
[----:B------:R-:W-:-:S02]  /*15d0*/  LOP3.LUT R40, R10, 0x380038, RZ, 0xc0, !PT ;  /* 0x003800380a287812 */ /* 0x000fc400078ec0ff */
[----:B------:R-:W-:Y:S01]  /*15e0*/  LOP3.LUT R39, R11, 0x380038, RZ, 0xc0, !PT ;  /* 0x003800380b277812 */ /* 0x000fe200078ec0ff */
[----:B------:R-:W-:Y:S01]  /*15f0*/  HFMA2.MMA R23, R42, R13, R23 ;  /* 0x0000000d2a177235 */ /* 0x000fe20000000017 */
[----:B------:R-:W-:Y:S01]  /*1600*/  LOP3.LUT R13, R8, 0x70007, RZ, 0xc0, !PT ;  /* 0x00070007080d7812 */ /* 0x000fe200078ec0ff */
[-C--:B------:R-:W-:Y:S01]  /*1610*/  HFMA2.MMA R36, R41, R14.reuse, R36 ;  /* 0x0000000e29247235 */ /* 0x080fe20000000024 */
[----:B------:R-:W-:Y:S02]  /*1620*/  SHF.R.U32.HI R12, RZ, 0x6, R11 ;  /* 0x00000006ff0c7819 */ /* 0x000fe4000001160b */
        /* <DEDUP_REMOVED lines=8> */
[----:B------:R-:W-:Y:S01]  /*16b0*/  SHF.R.U32.HI R10, RZ, 0x6, R10 ;  /* 0x00000006ff0a7819 */ /* 0x000fe2000001160a */
[----:B------:R-:W-:Y:S01]  /*16c0*/  HADD2 R11, R13, -1028, -1028 ;  /* 0xe404e4040d0b7430 */ /* 0x000fe20000000000 */
[----:B------:R-:W-:Y:S01]  /*16d0*/  LOP3.LUT R13, R9, 0x70007, RZ, 0xc0, !PT ;  /* 0x00070007090d7812 */ /* 0x000fe200078ec0ff */
[-C--:B------:R-:W-:Y:S01]  /*16e0*/  HFMA2.MMA R37, R38, R14.reuse, R37 ;  /* 0x0000000e26257235 */ /* 0x080fe20000000025 */
[----:B------:R-:W-:Y:S01]  /*16f0*/  HFMA2 R22, R41, R14, R22 ;  /* 0x0000000e29167231 */ /* 0x000fe20000000016 */
[----:B------:R-:W-:Y:S01]  /*1700*/  HFMA2.MMA R23, R40, R14, R23 ;  /* 0x0000000e28177235 */ /* 0x000fe20000000017 */
[----:B------:R-:W-:Y:S01]  /*1710*/  HFMA2 R11, R11, R15, R36 ;  /* 0x0000000f0b0b7231 */ /* 0x000fe20000000024 */
        /* <DEDUP_REMOVED lines=15> */
[-C--:B------:R-:W-:Y:S01]  /*1810*/  HFMA2 R36, R39, R0.reuse.H1_H1, -132, -132 ;  /* 0xd820d82027247431 */ /* 0x080fe20000060000 */
[----:B------:R-:W-:Y:S01]  /*1820*/  LOP3.LUT R38, R5, 0x70007, RZ, 0xc0, !PT ;  /* 0x0007000705267812 */ /* 0x000fe200078ec0ff */
[----:B------:R-:W-:Y:S01]  /*1830*/  HFMA2 R14, R13, R0.H1_H1, -132, -132 ;  /* 0xd820d8200d0e7431 */ /* 0x000fe20000060000 */
[C---:B------:R-:W-:Y:S01]  /*1840*/  LOP3.LUT R13, R10.reuse, 0x380038, RZ, 0xc0, !PT ;  /* 0x003800380a0d7812 */ /* 0x040fe200078ec0ff */
[----:B------:R-:W-:Y:S01]  /*1850*/  HFMA2.MMA R15, R40, R15, R23 ;  /* 0x0000000f280f7235 */ /* 0x000fe20000000017 */
[----:B------:R-:W-:Y:S01]  /*1860*/  LOP3.LUT R10, R10, 0x1c001c0, RZ, 0xc0, !PT ;  /* 0x01c001c00a0a7812 */ /* 0x000fe200078ec0ff */
[----:B0-----:R-:W-:Y:S01]  /*1870*/  HFMA2 R23, R14, R16, R11 ;  /* 0x000000100e177231 */ /* 0x001fe2000000000b */
[----:B------:R-:W-:Y:S01]  /*1880*/  HFMA2.MMA R11, R36, R16, R37 ;  /* 0x00000010240b7235 */ /* 0x000fe20000000025 */
[----:B------:R-:W-:-:S02]  /*1890*/  LOP3.LUT R37, R13, 0x64006400, RZ, 0xfc, !PT ;  /* 0x640064000d257812 */ /* 0x000fc400078efcff */
[----:B------:R-:W-:Y:S02]  /*18a0*/  LOP3.LUT R14, R12, 0x380038, RZ, 0xc0, !PT ;  /* 0x003800380c0e7812 */ /* 0x000fe400078ec0ff */
        /* <DEDUP_REMOVED lines=8> */
[----:B------:R-:W-:Y:S01]  /*1930*/  LOP3.LUT R41, R12, 0x1c001c0, RZ, 0xc0, !PT ;  /* 0x01c001c00c297812 */ /* 0x000fe200078ec0ff */
[-C--:B------:R-:W-:Y:S01]  /*1940*/  HFMA2 R22, R13, R0.reuse.H0_H0, -20, -20 ;  /* 0xcd00cd000d167431 */ /* 0x080fe20000040000 */
[----:B------:R-:W-:Y:S01]  /*1950*/  SHF.R.U32.HI R13, RZ, 0x6, R4 ;  /* 0x00000006ff0d7819 */ /* 0x000fe20000011604 */
[-C--:B------:R-:W-:Y:S01]  /*1960*/  HFMA2 R10, R9, R0.reuse.H0_H0, -20, -20 ;  /* 0xcd00cd00090a7431 */ /* 0x080fe20000040000 */
[C---:B------:R-:W-:Y:S01]  /*1970*/  LOP3.LUT R39, R4.reuse, 0x70007, RZ, 0xc0, !PT ;  /* 0x0007000704277812 */ /* 0x040fe200078ec0ff */
[----:B------:R-:W-:Y:S01]  /*1980*/  HFMA2 R37, R37, R0.H0_H0, -20, -20 ;  /* 0xcd00cd0025257431 */ /* 0x000fe20000040000 */
[----:B------:R-:W-:Y:S01]  /*1990*/  HFMA2.MMA R16, R14, R16, R15 ;  /* 0x000000100e107235 */ /* 0x000fe2000000000f */
[-C--:B------:R-:W-:Y:S01]  /*19a0*/  HFMA2 R23, R10, R17.reuse, R23 ;  /* 0x000000110a177231 */ /* 0x080fe20000000017 */
[----:B------:R-:W-:Y:S01]  /*19b0*/  HFMA2.MMA R22, R22, R17, R11 ;  /* 0x0000001116167235 */ /* 0x000fe2000000000b */
[----:B------:R-:W-:Y:S01]  /*19c0*/  HFMA2 R15, R37, R17, R8 ;  /* 0x00000011250f7231 */ /* 0x000fe20000000008 */
[----:B------:R-:W-:Y:S01]  /*19d0*/  LOP3.LUT R14, R4, 0x380038, RZ, 0xc0, !PT ;  /* 0x00380038040e7812 */ /* 0x000fe200078ec0ff */
[----:B------:R-:W0:Y:S01]  /*19e0*/  LDS.128 R8, [UR4+0x30] ;  /* 0x00003004ff087984 */ /* 0x000e220008000c00 */
[----:B------:R-:W-:-:S02]  /*19f0*/  LOP3.LUT R41, R41, 0x64006400, RZ, 0xfc, !PT ;  /* 0x6400640029297812 */ /* 0x000fc400078efcff */
[----:B------:R-:W-:Y:S02]  /*1a00*/  LOP3.LUT R36, R5, 0x380038, RZ, 0xc0, !PT ;  /* 0x0038003805247812 */ /* 0x000fe400078ec0ff */
[----:B------:R-:W-:Y:S01]  /*1a10*/  SHF.R.U32.HI R4, RZ, 0x6, R5 ;  /* 0x00000006ff047819 */ /* 0x000fe20000011605 */
[----:B------:R-:W-:Y:S01]  /*1a20*/  HFMA2 R41, R41, R0.H0_H0, -20, -20 ;  /* 0xcd00cd0029297431 */ /* 0x000fe20000040000 */
[C---:B------:R-:W-:Y:S02]  /*1a30*/  LOP3.LUT R12, R6.reuse, 0x380038, RZ, 0xc0, !PT ;  /* 0x00380038060c7812 */ /* 0x040fe400078ec0ff */
[----:B------:R-:W-:Y:S02]  /*1a40*/  SHF.R.U32.HI R5, RZ, 0x6, R6 ;  /* 0x00000006ff057819 */ /* 0x000fe40000011606 */
[----:B------:R-:W-:Y:S01]  /*1a50*/  LOP3.LUT R40, R6, 0x70007, RZ, 0xc0, !PT ;  /* 0x0007000706287812 */ /* 0x000fe200078ec0ff */
[----:B------:R-:W-:Y:S01]  /*1a60*/  HFMA2.MMA R16, R41, R17, R16 ;  /* 0x0000001129107235 */ /* 0x000fe20000000010 */
        /* <DEDUP_REMOVED lines=18> */
[-C--:B------:R-:W-:Y:S01]  /*1b90*/  HFMA2 R16, R7, R0.reuse.H1_H1, -132, -132 ;  /* 0xd820d82007107431 */ /* 0x080fe20000060000 */
[----:B------:R-:W-:Y:S01]  /*1ba0*/  LOP3.LUT R17, R36, 0x64006400, RZ, 0xfc, !PT ;  /* 0x6400640024117812 */ /* 0x000fe200078efcff */
[----:B------:R-:W-:Y:S01]  /*1bb0*/  HFMA2 R37, R37, R0.H1_H1, -132, -132 ;  /* 0xd820d82025257431 */ /* 0x000fe20000060000 */
[----:B------:R-:W-:-:S02]  /*1bc0*/  LOP3.LUT R14, R14, 0x64006400, RZ, 0xfc, !PT ;  /* 0x640064000e0e7812 */ /* 0x000fc400078efcff */
[----:B------:R-:W-:Y:S01]  /*1bd0*/  LOP3.LUT R7, R12, 0x64006400, RZ, 0xfc, !PT ;  /* 0x640064000c077812 */ /* 0x000fe200078efcff */
[-C--:B------:R-:W-:Y:S01]  /*1be0*/  HFMA2.MMA R23, R16, R19.reuse, R23 ;  /* 0x0000001310177235 */ /* 0x080fe20000000017 */
[-C--:B------:R-:W-:Y:S01]  /*1bf0*/  HFMA2 R17, R17, R0.reuse.H1_H1, -132, -132 ;  /* 0xd820d82011117431 */ /* 0x080fe20000060000 */
[C---:B------:R-:W-:Y:S01]  /*1c00*/  LOP3.LUT R38, R6.reuse, 0x70007, RZ, 0xc0, !PT ;  /* 0x0007000706267812 */ /* 0x040fe200078ec0ff */
[----:B------:R-:W-:Y:S01]  /*1c10*/  HADD2 R16, R14, -1028, -1028 ;  /* 0xe404e4040e107430 */ /* 0x000fe20000000000 */
[----:B------:R-:W-:Y:S01]  /*1c20*/  LOP3.LUT R39, R6, 0x380038, RZ, 0xc0, !PT ;  /* 0x0038003806277812 */ /* 0x000fe200078ec0ff */
[----:B------:R-:W-:Y:S01]  /*1c30*/  HFMA2 R12, R7, R0.H1_H1, -132, -132 ;  /* 0xd820d820070c7431 */ /* 0x000fe20000060000 */
[----:B------:R-:W-:Y:S01]  /*1c40*/  LOP3.LUT R38, R38, 0x64006400, RZ, 0xfc, !PT ;  /* 0x6400640026267812 */ /* 0x000fe200078efcff */
[-C--:B------:R-:W-:Y:S01]  /*1c50*/  HFMA2.MMA R14, R17, R19.reuse, R22 ;  /* 0x00000013110e7235 */ /* 0x080fe20000000016 */
[C---:B------:R-:W-:Y:S01]  /*1c60*/  LOP3.LUT R17, R4.reuse, 0x380038, RZ, 0xc0, !PT ;  /* 0x0038003804117812 */ /* 0x040fe200078ec0ff */
        /* <DEDUP_REMOVED lines=9> */
[----:B------:R-:W-:Y:S02]  /*1d00*/  LOP3.LUT R17, R16, 0x64006400, RZ, 0xfc, !PT ;  /* 0x6400640010117812 */ /* 0x000fe400078efcff */
[----:B------:R-:W-:Y:S02]  /*1d10*/  LOP3.LUT R15, R15, 0x64006400, RZ, 0xfc, !PT ;  /* 0x640064000f0f7812 */ /* 0x000fe400078efcff */
        /* <DEDUP_REMOVED lines=13> */
[-C--:B------:R-:W-:Y:S01]  /*1df0*/  HFMA2 R18, R23, R0.reuse.H1_H1, -132, -132 ;  /* 0xd820d82017127431 */ /* 0x080fe20000060000 */
[----:B------:R-:W-:Y:S01]  /*1e00*/  LOP3.LUT R37, R22, 0x64006400, RZ, 0xfc, !PT ;  /* 0x6400640016257812 */ /* 0x000fe200078efcff */
[----:B------:R-:W-:Y:S01]  /*1e10*/  HFMA2 R7, R16, R9, R7 ;  /* 0x0000000910077231 */ /* 0x000fe20000000007 */
[----:B------:R-:W-:Y:S01]  /*1e20*/  LOP3.LUT R13, R13, 0x64006400, RZ, 0xfc, !PT ;  /* 0x640064000d0d7812 */ /* 0x000fe200078efcff */
[-C--:B------:R-:W-:Y:S01]  /*1e30*/  HFMA2.MMA R19, R36, R9.reuse, R19 ;  /* 0x0000000924137235 */ /* 0x080fe20000000013 */
[----:B------:R-:W-:Y:S01]  /*1e40*/  LOP3.LUT R5, R4, 0x64006400, RZ, 0xfc, !PT ;  /* 0x6400640004057812 */ /* 0x000fe200078efcff */
[-C--:B------:R-:W-:Y:S01]  /*1e50*/  HFMA2 R22, R37, R0.reuse.H1_H1, -132, -132 ;  /* 0xd820d82025167431 */ /* 0x080fe20000060000 */
[----:B------:R-:W-:Y:S01]  /*1e60*/  LOP3.LUT R15, R8, 0x64006400, RZ, 0xfc, !PT ;  /* 0x64006400080f7812 */ /* 0x000fe200078efcff */
[-C--:B------:R-:W-:Y:S01]  /*1e70*/  HFMA2 R4, R13, R0.reuse.H0_H0, -20, -20 ;  /* 0xcd00cd000d047431 */ /* 0x080fe20000040000 */
[----:B------:R-:W-:Y:S01]  /*1e80*/  LOP3.LUT R17, R6, 0x64006400, RZ, 0xfc, !PT ;  /* 0x6400640006117812 */ /* 0x000fe200078efcff */
[-C--:B------:R-:W-:Y:S01]  /*1e90*/  HFMA2 R6, R5, R0.reuse.H0_H0, -20, -20 ;  /* 0xcd00cd0005067431 */ /* 0x080fe20000040000 */
[----:B------:R-:W-:Y:S01]  /*1ea0*/  HFMA2.MMA R5, R18, R9, R14 ;  /* 0x0000000912057235 */ /* 0x000fe2000000000e */
[-C--:B------:R-:W-:Y:S01]  /*1eb0*/  HFMA2 R15, R15, R0.reuse.H0_H0, -20, -20 ;  /* 0xcd00cd000f0f7431 */ /* 0x080fe20000040000 */
[----:B------:R-:W-:Y:S01]  /*1ec0*/  LOP3.LUT R35, R35, 0x64006400, RZ, 0xfc, !PT ;  /* 0x6400640023237812 */ /* 0x000fe200078efcff */
[----:B------:R-:W-:Y:S01]  /*1ed0*/  HFMA2 R0, R17, R0.H0_H0, -20, -20 ;  /* 0xcd00cd0011007431 */ /* 0x000fe20000040000 */
[----:B------:R-:W-:Y:S01]  /*1ee0*/  LOP3.LUT R21, R21, 0x64006400, RZ, 0xfc, !PT ;  /* 0x6400640015157812 */ /* 0x000fe200078efcff */
[----:B------:R-:W-:-:S02]  /*1ef0*/  HFMA2 R7, R4, R10, R7 ;  /* 0x0000000a04077231 */ /* 0x000fc40000000007 */
[----:B------:R-:W-:Y:S01]  /*1f00*/  HADD2 R4, R35, -1028, -1028 ;  /* 0xe404e40423047430 */ /* 0x000fe20000000000 */
[-C--:B------:R-:W-:Y:S01]  /*1f10*/  HFMA2.MMA R5, R6, R10.reuse, R5 ;  /* 0x0000000a06057235 */ /* 0x080fe20000000005 */
[----:B------:R-:W-:Y:S01]  /*1f20*/  HFMA2 R12, R22, R9, R12 ;  /* 0x00000009160c7231 */ /* 0x000fe2000000000c */
[----:B------:R-:W-:Y:S01]  /*1f30*/  HFMA2.MMA R19, R0, R10, R19 ;  /* 0x0000000a00137235 */ /* 0x000fe20000000013 */
[----:B------:R-:W-:Y:S02]  /*1f40*/  HADD2 R0, R31, -1028, -1028 ;  /* 0xe404e4041f007430 */ /* 0x000fe40000000000 */
[----:B------:R-:W-:Y:S02]  /*1f50*/  HFMA2 R12, R15, R10, R12 ;  /* 0x0000000a0f0c7231 */ /* 0x000fe4000000000c */
[----:B------:R-:W-:Y:S02]  /*1f60*/  HADD2 R21, R21, -1028, -1028 ;  /* 0xe404e40415157430 */ /* 0x000fe40000000000 */
[-C--:B------:R-:W-:Y:S01]  /*1f70*/  HFMA2.MMA R5, R0, R11.reuse, R5 ;  /* 0x0000000b00057235 */ /* 0x080fe20000000005 */
[-C--:B------:R-:W-:Y:S01]  /*1f80*/  HFMA2 R7, R20, R11.reuse, R7 ;  /* 0x0000000b14077231 */ /* 0x080fe20000000007 */
[----:B------:R-:W-:Y:S01]  /*1f90*/  HFMA2.MMA R19, R4, R11, R19 ;  /* 0x0000000b04137235 */ /* 0x000fe20000000013 */
[----:B------:R-:W-:-:S02]  /*1fa0*/  HFMA2 R12, R21, R11, R12 ;  /* 0x0000000b150c7231 */ /* 0x000fc4000000000c */
[----:B------:R-:W-:Y:S02]  /*1fb0*/  HADD2 R7, R7.H0_H0, R7.H1_H1 ;  /* 0x3000000707077230 */ /* 0x000fe40000000800 */
[----:B------:R-:W-:-:S03]  /*1fc0*/  HADD2 R12, R12.H0_H0, R12.H1_H1 ;  /* 0x3000000c0c0c7230 */ /* 0x000fc60000000800 */
[----:B------:R-:W-:Y:S02]  /*1fd0*/  HADD2 R5, R5.H0_H0, R5.H1_H1 ;  /* 0x3000000505057230 */ /* 0x000fe40000000800 */
[----:B------:R-:W-:-:S03]  /*1fe0*/  HADD2 R6, R19.H0_H0, R19.H1_H1 ;  /* 0x3000001313067230 */ /* 0x000fc60000000800 */
[----:B------:R-:W-:Y:S02]  /*1ff0*/  PRMT R7, R7, 0x5410, R5 ;  /* 0x0000541007077816 */ /* 0x000fe40000000005 */
[----:B------:R-:W-:-:S03]  /*2000*/  PRMT R12, R12, 0x5410, R6 ;  /* 0x000054100c0c7816 */ /* 0x000fc60000000006 */
[----:B------:R-:W-:-:S03]  /*2010*/  HFMA2 R34, R7, R27, R34 ;  /* 0x0000001b07227231 */ /* 0x000fc60000000022 */
[----:B------:R-:W-:-:S11]  /*2020*/  HFMA2.MMA R33, R12, R29, R33 ;  /* 0x0000001d0c217235 */ /* 0x000fd60000000021 */
.L_x_3610:
[----:B------:R-:W-:Y:S01]  /*2030*/  ISETP.LT.AND P2, PT, R32, R25, PT ;  /* 0x000000192000720c */ /* 0x000fe20003f41270 */
[----:B------:R-:W-:Y:S01]  /*2040*/  UIADD3 UR4, UR4, 0x40, URZ ;  /* 0x0000004004047890 */ /* 0x000fe2000fffe03f */
[----:B-----5:R-:W-:Y:S02]  /*2050*/  IMAD.MOV.U32 R16, RZ, RZ, R2 ;  /* 0x000000ffff107224 */ /* 0x020fe400078e0002 */
[----:B------:R-:W-:-:S09]  /*2060*/  IMAD.MOV.U32 R17, RZ, RZ, R3 ;  /* 0x000000ffff117224 */ /* 0x000fd200078e0003 */
[----:B------:R-:W-:Y:S05]  /*2070*/  @!P1 BRA P2, `(.L_x_3611) ;  /* 0xffffffec00009947 */ /* 0x000fea000103ffff */
.L_x_3609:
        /* <DEDUP_REMOVED lines=21> */
.L_x_3615:
[----:B------:R-:W0:Y:S02]  /*21d0*/  LDS R2, [R0] ;  /* 0x0000000000027984 */ /* 0x000e240000000800 */
[----:B0-----:R-:W-:-:S10]  /*21e0*/  HFMA2.MMA R3, R2, 1, 1, R7 ;  /* 0x3c003c0002037835 */ /* 0x001fd40000000007 */
[----:B------:R-:W0:Y:S02]  /*21f0*/  ATOMS.CAST.SPIN R3, [R0], R2, R3 ;  /* 0x000000020003738d */ /* 0x000e240001800003 */
[----:B0-----:R-:W-:-:S13]  /*2200*/  ISETP.EQ.U32.AND P0, PT, R3, 0x1, PT ;  /* 0x000000010300780c */ /* 0x001fda0003f02070 */
[----:B------:R-:W-:Y:S05]  /*2210*/  @!P0 BRA `(.L_x_3615) ;  /* 0xfffffffc00ec8947 */ /* 0x000fea000383ffff */
[----:B------:R-:W-:Y:S05]  /*2220*/  BRA `(.L_x_3613) ;  /* 0x00000000000c7947 */ /* 0x000fea0003800000 */
.L_x_3614:
[----:B------:R-:W2:Y:S02]  /*2230*/  LD.E R0, desc[UR6][R4.64] ;  /* 0x0000000604007980 */ /* 0x000ea4000c101900 */
[----:B--2---:R-:W-:-:S05]  /*2240*/  IMAD.IADD R3, R7, 0x1, R0 ;  /* 0x0000000107037824 */ /* 0x004fca00078e0200 */
[----:B------:R0:W-:Y:S02]  /*2250*/  ST.E desc[UR6][R4.64], R3 ;  /* 0x0000000304007985 */ /* 0x0001e4000c101906 */
.L_x_3613:
[----:B------:R-:W-:Y:S05]  /*2260*/  BSYNC B0 ;  /* 0x0000000000007941 */ /* 0x000fea0003800000 */
.L_x_3612:
[----:B------:R1:W-:Y:S02]  /*2270*/  ATOM.E.ADD.F16x2.RN.STRONG.GPU P0, RZ, desc[UR6][R4.64+0x4], R33 ;  /* 0x0000042104ff79a2 */ /* 0x0003e4000810e1c6 */
[----:B-1----:R-:W-:Y:S05]  /*2280*/  @P0 EXIT ;  /* 0x000000000000094d */ /* 0x002fea0003800000 */
[----:B------:R-:W1:Y:S02]  /*2290*/  QSPC.E.S P0, RZ, [R4+0x4] ;  /* 0x0000040004ff73aa */ /* 0x000e640000000500 */
[----:B-1----:R-:W-:Y:S05]  /*22a0*/  @!P0 BRA `(.L_x_3616) ;  /* 0x0000000000208947 */ /* 0x002fea0003800000 */
[----:B------:R-:W-:-:S05]  /*22b0*/  IMAD.MOV.U32 R2, RZ, RZ, R4 ;  /* 0x000000ffff027224 */ /* 0x000fca00078e0004 */
[----:B------:R-:W-:-:S07]  /*22c0*/  MOV R0, R2 ;  /* 0x0000000200007202 */ /* 0x000fce0000000f00 */
.L_x_3617:
[----:B------:R-:W0:Y:S02]  /*22d0*/  LDS R2, [R0+0x4] ;  /* 0x0000040000027984 */ /* 0x000e240000000800 */
[----:B0-----:R-:W-:-:S06]  /*22e0*/  HADD2 R3, R2, R33 ;  /* 0x0000002102037230 */ /* 0x001fcc0000000000 */
[----:B------:R-:W0:Y:S02]  /*22f0*/  ATOMS.CAST.SPIN R3, [R0+0x4], R2, R3 ;  /* 0x000004020003738d */ /* 0x000e240001800003 */
[----:B0-----:R-:W-:-:S13]  /*2300*/  ISETP.EQ.U32.AND P0, PT, R3, 0x1, PT ;  /* 0x000000010300780c */ /* 0x001fda0003f02070 */
[----:B------:R-:W-:Y:S05]  /*2310*/  @!P0 BRA `(.L_x_3617) ;  /* 0xfffffffc00ec8947 */ /* 0x000fea000383ffff */
[----:B------:R-:W-:Y:S05]  /*2320*/  EXIT ;  /* 0x000000000000794d */ /* 0x000fea0003800000 */
.L_x_3616:
[----:B------:R-:W0:Y:S02]  /*2330*/  LD.E R0, desc[UR6][R4.64+0x4] ;  /* 0x0000040604007980 */ /* 0x000e24000c101900 */
[----:B0-----:R-:W-:-:S05]  /*2340*/  IMAD.IADD R3, R33, 0x1, R0 ;  /* 0x0000000121037824 */ /* 0x001fca00078e0200 */
[----:B------:R-:W-:Y:S01]  /*2350*/  ST.E desc[UR6][R4.64+0x4], R3 ;  /* 0x0000040304007985 */ /* 0x000fe2000c101906 */
[----:B------:R-:W-:Y:S05]  /*2360*/  EXIT ;  /* 0x000000000000794d */ /* 0x000fea0003800000 */
.L_x_3618:
        /* <DEDUP_REMOVED lines=9> */
.L_x_3737:


//--------------------- .text._Z23gemm_half_q_half_kernelILi1ELi6ELb1ELb1ELi32EEvPK6__halfPKjS4_S2_PS0_iiiiPKtS7_iiiiiibS2_i --------------------------
	.section	.text._Z23gemm_half_q_half_kernelILi1ELi6ELb1ELb1ELi32EEvPK6__halfPKjS4_S2_PS0_iiiiPKtS7_iiiiiibS2_i,"ax",@progbits
	.align	128
        .global         _Z23gemm_half_q_half_kernelILi1ELi6ELb1ELb1ELi32EEvPK6__halfPKjS4_S2_PS0_iiiiPKtS7_iiiiiibS2_i
        .type           _Z23gemm_half_q_half_kernelILi1ELi6ELb1ELb1ELi32EEvPK6__halfPKjS4_S2_PS0_iiiiPKtS7_iiiiiibS2_i,@function
        .size           _Z23gemm_half_q_half_kernelILi1ELi6ELb1ELb1ELi32EEvPK6__halfPKjS4_S2_PS0_iiiiPKtS7_iiiiiibS2_i,(.L_x_3738 - _Z23gemm_half_q_half_kernelILi1ELi6ELb1ELb1ELi32EEvPK6__halfPKjS4_S2_PS0_iiiiPKtS7_iiiiiibS2_i)
        .other          _Z23gemm_half_q_half_kernelILi1ELi6ELb1ELb1ELi32EEvPK6__halfPKjS4_S2_PS0_iiiiPKtS7_iiiiiibS2_i,@"STO_CUDA_ENTRY STV_DEFAULT"
_Z23gemm_half_q_half_kernelILi1ELi6ELb1ELb1ELi32EEvPK6__halfPKjS4_S2_PS0_iiiiPKtS7_iiiiiibS2_i:
.text._Z23gemm_half_q_half_kernelILi1ELi6ELb1ELb1ELi32EEvPK6__halfPKjS4_S2_PS0_iiiiPKtS7_iiiiiibS2_i:
        /* <DEDUP_REMOVED lines=48> */
.L_x_3620:
[----:B------:R-:W-:Y:S05]  /*0300*/  BSYNC B0 ;  /* 0x0000000000007941 */ /* 0x000fea0003800000 */
.L_x_3619:
        /* <DEDUP_REMOVED lines=32> */
.L_x_3622:
        /* <DEDUP_REMOVED lines=31> */
[----:B------:R-:W-:Y:S02]  /*0700*/  IMAD R16, R16, R16, RZ ;  /* 0x0000001010107224 */ /* 0x000fe400078e02ff */
        /* <DEDUP_REMOVED lines=8> */
.L_x_3621:
        /* <DEDUP_REMOVED lines=12> */
.L_x_3623:
        /* <DEDUP_REMOVED lines=8> */
.L_x_3624:
        /* <DEDUP_REMOVED lines=12> */
.L_x_3625:
        /* <DEDUP_REMOVED lines=8> */
.L_x_3626:
        /* <DEDUP_REMOVED lines=11> */
.L_x_3627:
        /* <DEDUP_REMOVED lines=9> */
[----:B------:R-:W-:-:S05]  /*0b50*/  SHF.R.S32.HI R6, RZ, 0x5, R9 ;  /* 0x00000005ff067819 */ /* 0x000fca0000011409 */
        /* <DEDUP_REMOVED lines=8> */
[----:B------:R-:W-:-:S04]  /*0be0*/  LEA R2, P1, R8, UR8, 0x2 ;  /* 0x0000000808027c11 */ /* 0x000fc8000f8210ff */
[----:B------:R-:W-:Y:S01]  /*0bf0*/  LEA.HI.X R13, R8, UR9, R3, 0x2, P1 ;  /* 0x00000009080d7c11 */ /* 0x000fe200088f1403 */
[----:B------:R-:W-:Y:S08]  /*0c00*/  @P0 BRA `(.L_x_3628) ;  /* 0x0000001400180947 */ /* 0x000ff00003800000 */
[----:B------:R-:W-:Y:S01]  /*0c10*/  PRMT R3, R0, 0x9910, RZ ;  /* 0x0000991000037816 */ /* 0x000fe200000000ff */
[----:B------:R-:W-:Y:S01]  /*0c20*/  ULDC UR5, c[0x0][0x268] ;  /* 0x00009a0000057ab9 */ /* 0x000fe20000000800 */
[----:B------:R-:W-:Y:S02]  /*0c30*/  PRMT R29, RZ, 0x5410, RZ ;  /* 0x00005410ff1d7816 */ /* 0x000fe400000000ff */
[----:B------:R-:W-:Y:S02]  /*0c40*/  ISETP.EQ.OR P1, PT, R3, RZ, !P2 ;  /* 0x000000ff0300720c */ /* 0x000fe40005722670 */
[----:B------:R-:W-:-:S11]  /*0c50*/  PRMT R30, RZ, 0x5410, RZ ;  /* 0x00005410ff1e7816 */ /* 0x000fd600000000ff */
.L_x_3630:
[----:B------:R-:W0:Y:S01]  /*0c60*/  LDC R31, c[0x0][0x23c] ;  /* 0x00008f00ff1f7b82 */ /* 0x000e220000000800 */
[----:B------:R-:W-:-:S05]  /*0c70*/  IMAD.MOV.U32 R12, RZ, RZ, R2 ;  /* 0x000000ffff0c7224 */ /* 0x000fca00078e0002 */
[----:B-----5:R1:W5:Y:S01]  /*0c80*/  LDG.E.128.CONSTANT R16, desc[UR6][R12.64] ;  /* 0x000000060c107981 */ /* 0x020362000c1e9d00 */
[----:B0-----:R-:W-:-:S05]  /*0c90*/  IMAD.WIDE R4, R31, 0x4, R12 ;  /* 0x000000041f047825 */ /* 0x001fca00078e020c */
[----:B------:R1:W5:Y:S01]  /*0ca0*/  LDG.E.128.CONSTANT R8, desc[UR6][R4.64] ;  /* 0x0000000604087981 */ /* 0x000362000c1e9d00 */
[----:B------:R-:W-:-:S04]  /*0cb0*/  IMAD.WIDE R6, R31, 0x4, R4 ;  /* 0x000000041f067825 */ /* 0x000fc800078e0204 */
[----:B------:R-:W-:Y:S02]  /*0cc0*/  VIADD R33, R33, 0x20 ;  /* 0x0000002021217836 */ /* 0x000fe40000000000 */
[----:B------:R-:W-:-:S03]  /*0cd0*/  IMAD.WIDE R2, R31, 0x4, R6 ;  /* 0x000000041f027825 */ /* 0x000fc600078e0206 */
[----:B------:R-:W-:Y:S01]  /*0ce0*/  ISETP.GE.AND P0, PT, R33, UR5, PT ;  /* 0x0000000521007c0c */ /* 0x000fe2000bf06270 */
[----:B-1----:R-:W-:-:S12]  /*0cf0*/  @P1 BRA `(.L_x_3629) ;  /* 0x0000001000cc1947 */ /* 0x002fd80003800000 */
[----:B------:R-:W2:Y:S01]  /*0d00*/  LDG.E.128.CONSTANT R4, desc[UR6][R6.64] ;  /* 0x0000000606047981 */ /* 0x000ea2000c1e9d00 */
[----:B------:R-:W-:Y:S01]  /*0d10*/  IMAD.MOV.U32 R14, RZ, RZ, 0x3000 ;  /* 0x00003000ff0e7424 */ /* 0x000fe200078e00ff */
[----:B-----5:R-:W-:Y:S01]  /*0d20*/  SHF.R.U32.HI R12, RZ, 0xf, R17 ;  /* 0x0000000fff0c7819 */ /* 0x020fe20000011611 */
[----:B------:R-:W-:Y:S01]  /*0d30*/  IMAD.MOV.U32 R15, RZ, RZ, 0x2400 ;  /* 0x00002400ff0f7424 */ /* 0x000fe200078e00ff */
[----:B------:R-:W0:Y:S01]  /*0d40*/  LDS.128 R20, [UR4] ;  /* 0x00000004ff147984 */ /* 0x000e220008000c00 */
[----:B------:R-:W-:Y:S02]  /*0d50*/  SHF.R.U32.HI R13, RZ, 0xe, R9 ;  /* 0x0000000eff0d7819 */ /* 0x000fe40000011609 */
[----:B------:R-:W-:Y:S02]  /*0d60*/  PRMT R26, R26, 0x5410, R14 ;  /* 0x000054101a1a7816 */ /* 0x000fe4000000000e */
[----:B------:R-:W-:Y:S02]  /*0d70*/  SHF.R.U32.HI R14, RZ, 0xf, R18 ;  /* 0x0000000fff0e7819 */ /* 0x000fe40000011612 */
[----:B------:R-:W-:-:S02]  /*0d80*/  LOP3.LUT R12, R12, 0x10001, RZ, 0xc0, !PT ;  /* 0x000100010c0c7812 */ /* 0x000fc400078ec0ff */
[----:B------:R-:W-:Y:S02]  /*0d90*/  SHF.R.U32.HI R35, RZ, 0xe, R10 ;  /* 0x0000000eff237819 */ /* 0x000fe4000001160a */
[----:B------:R-:W-:Y:S02]  /*0da0*/  LOP3.LUT R14, R14, 0x10001, RZ, 0xc0, !PT ;  /* 0x000100010e0e7812 */ /* 0x000fe400078ec0ff */
[----:B------:R-:W-:Y:S02]  /*0db0*/  SHF.R.U32.HI R32, RZ, 0xf, R19 ;  /* 0x0000000fff207819 */ /* 0x000fe40000011613 */
[----:B------:R-:W-:Y:S02]  /*0dc0*/  PRMT R25, R25, 0x5410, R15 ;  /* 0x0000541019197816 */ /* 0x000fe4000000000f */
[----:B------:R-:W-:Y:S02]  /*0dd0*/  LOP3.LUT R15, R12, 0x20002, R13, 0xf8, !PT ;  /* 0x000200020c0f7812 */ /* 0x000fe400078ef80d */
[----:B------:R-:W-:-:S02]  /*0de0*/  SHF.R.U32.HI R12, RZ, 0xf, R16 ;  /* 0x0000000fff0c7819 */ /* 0x000fc40000011610 */
[----:B------:R-:W-:Y:S02]  /*0df0*/  LOP3.LUT R35, R14, 0x20002, R35, 0xf8, !PT ;  /* 0x000200020e237812 */ /* 0x000fe400078ef823 */
[----:B------:R-:W-:Y:S02]  /*0e00*/  SHF.R.U32.HI R37, RZ, 0xe, R11 ;  /* 0x0000000eff257819 */ /* 0x000fe4000001160b */
[----:B------:R-:W-:Y:S02]  /*0e10*/  LOP3.LUT R34, R32, 0x10001, RZ, 0xc0, !PT ;  /* 0x0001000120227812 */ /* 0x000fe400078ec0ff */
[----:B------:R-:W-:Y:S02]  /*0e20*/  LOP3.LUT R14, R17, 0x70007, RZ, 0xc0, !PT ;  /* 0x00070007110e7812 */ /* 0x000fe400078ec0ff */
[----:B------:R-:W-:Y:S02]  /*0e30*/  SHF.R.U32.HI R13, RZ, 0xe, R8 ;  /* 0x0000000eff0d7819 */ /* 0x000fe40000011608 */
[----:B------:R-:W-:-:S02]  /*0e40*/  LOP3.LUT R12, R12, 0x10001, RZ, 0xc0, !PT ;  /* 0x000100010c0c7812 */ /* 0x000fc400078ec0ff */
[----:B------:R-:W-:Y:S02]  /*0e50*/  LOP3.LUT R34, R34, 0x20002, R37, 0xf8, !PT ;  /* 0x0002000222227812 */ /* 0x000fe400078ef825 */
[----:B------:R-:W-:Y:S02]  /*0e60*/  LOP3.LUT R14, R14, 0x64006400, RZ, 0xfc, !PT ;  /* 0x640064000e0e7812 */ /* 0x000fe400078efcff */
[----:B------:R-:W-:Y:S02]  /*0e70*/  LOP3.LUT R37, R18, 0x70007, RZ, 0xc0, !PT ;  /* 0x0007000712257812 */ /* 0x000fe400078ec0ff */
[----:B------:R-:W-:Y:S01]  /*0e80*/  LOP3.LUT R36, R12, 0x20002, R13, 0xf8, !PT ;  /* 0x000200020c247812 */ /* 0x000fe200078ef80d */
[----:B------:R-:W-:Y:S01]  /*0e90*/  HADD2 R41, R14, -1028, -1028 ;  /* 0xe404e4040e297430 */ /* 0x000fe20000000000 */
[----:B------:R-:W-:Y:S02]  /*0ea0*/  LOP3.LUT R13, R17, 0x380038, RZ, 0xc0, !PT ;  /* 0x00380038110d7812 */ /* 0x000fe400078ec0ff */
[----:B------:R-:W-:-:S02]  /*0eb0*/  LOP3.LUT R12, R16, 0x70007, RZ, 0xc0, !PT ;  /* 0x00070007100c7812 */ /* 0x000fc400078ec0ff */
[----:B------:R-:W-:Y:S02]  /*0ec0*/  LOP3.LUT R37, R37, 0x64006400, RZ, 0xfc, !PT ;  /* 0x6400640025257812 */ /* 0x000fe400078efcff */
[----:B------:R-:W-:Y:S02]  /*0ed0*/  LOP3.LUT R38, R19, 0x70007, RZ, 0xc0, !PT ;  /* 0x0007000713267812 */ /* 0x000fe400078ec0ff */
[----:B------:R-:W-:Y:S01]  /*0ee0*/  LOP3.LUT R13, R13, 0x64006400, RZ, 0xfc, !PT ;  /* 0x640064000d0d7812 */ /* 0x000fe200078efcff */
[----:B------:R-:W-:Y:S01]  /*0ef0*/  HADD2 R43, R37, -1028, -1028 ;  /* 0xe404e404252b7430 */ /* 0x000fe20000000000 */
[----:B------:R-:W-:Y:S01]  /*0f00*/  LOP3.LUT R12, R12, 0x64006400, RZ, 0xfc, !PT ;  /* 0x640064000c0c7812 */ /* 0x000fe200078efcff */
[-C--:B0-----:R-:W-:Y:S01]  /*0f10*/  HFMA2.MMA R37, R41, R20.reuse, RZ ;  /* 0x0000001429257235 */ /* 0x081fe200000000ff */
[----:B------:R-:W-:Y:S01]  /*0f20*/  LOP3.LUT R38, R38, 0x64006400, RZ, 0xfc, !PT ;  /* 0x6400640026267812 */ /* 0x000fe200078efcff */
[----:B------:R-:W-:Y:S01]  /*0f30*/  HFMA2 R14, R13, R26.H1_H1, -132, -132 ;  /* 0xd820d8200d0e7431 */ /* 0x000fe2000006001a */
[----:B------:R-:W-:Y:S01]  /*0f40*/  SHF.R.U32.HI R17, RZ, 0x6, R17 ;  /* 0x00000006ff117819 */ /* 0x000fe20000011611 */
[----:B------:R-:W-:Y:S01]  /*0f50*/  HADD2 R39, R12, -1028, -1028 ;  /* 0xe404e4040c277430 */ /* 0x000fe20000000000 */
[----:B------:R-:W-:Y:S01]  /*0f60*/  LOP3.LUT R12, R18, 0x380038, RZ, 0xc0, !PT ;  /* 0x00380038120c7812 */ /* 0x000fe200078ec0ff */
[----:B------:R-:W-:Y:S01]  /*0f70*/  HADD2 R45, R38, -1028, -1028 ;  /* 0xe404e404262d7430 */ /* 0x000fe20000000000 */
[----:B------:R-:W-:Y:S01]  /*0f80*/  HFMA2.MMA R40, R43, R20, RZ ;  /* 0x000000142b287235 */ /* 0x000fe200000000ff */
[-C--:B------:R-:W-:Y:S01]  /*0f90*/  HFMA2 R39, R39, R20.reuse, RZ.H0_H0 ;  /* 0x0000001427277231 */ /* 0x080fe200000400ff */
[----:B------:R-:W-:Y:S01]  /*0fa0*/  LOP3.LUT R13, R12, 0x64006400, RZ, 0xfc, !PT ;  /* 0x640064000c0d7812 */ /* 0x000fe200078efcff */
[----:B------:R-:W-:Y:S01]  /*0fb0*/  HFMA2.MMA R37, R14, R21, R37 ;  /* 0x000000150e257235 */ /* 0x000fe20000000025 */
[----:B------:R-:W-:Y:S01]  /*0fc0*/  LOP3.LUT R14, R19, 0x380038, RZ, 0xc0, !PT ;  /* 0x00380038130e7812 */ /* 0x000fe200078ec0ff */
[----:B------:R-:W-:Y:S01]  /*0fd0*/  HFMA2 R38, R45, R20, RZ.H0_H0 ;  /* 0x000000142d267231 */ /* 0x000fe200000400ff */
[----:B------:R-:W-:-:S02]  /*0fe0*/  LOP3.LUT R12, R17, 0x70007, RZ, 0xc0, !PT ;  /* 0x00070007110c7812 */ /* 0x000fc400078ec0ff */
[----:B------:R-:W-:Y:S02]  /*0ff0*/  SHF.R.U32.HI R18, RZ, 0x6, R18 ;  /* 0x00000006ff127819 */ /* 0x000fe40000011612 */
[----:B------:R-:W-:Y:S02]  /*1000*/  LOP3.LUT R12, R12, 0x64006400, RZ, 0xfc, !PT ;  /* 0x640064000c0c7812 */ /* 0x000fe400078efcff */
[----:B------:R-:W-:Y:S02]  /*1010*/  SHF.R.U32.HI R19, RZ, 0x6, R19 ;  /* 0x00000006ff137819 */ /* 0x000fe40000011613 */
[----:B------:R-:W-:Y:S02]  /*1020*/  PRMT R27, R27, 0x5410, R28 ;  /* 0x000054101b1b7816 */ /* 0x000fe4000000001c */
[----:B--2---:R-:W-:-:S04]  /*1030*/  SHF.R.U32.HI R32, RZ, 0xd, R5 ;  /* 0x0000000dff207819 */ /* 0x004fc80000011605 */
[----:B------:R-:W-:Y:S02]  /*1040*/  LOP3.LUT R32, R15, 0x40004, R32, 0xf8, !PT ;  /* 0x000400040f207812 */ /* 0x000fe400078ef820 */
[----:B------:R-:W-:Y:S02]  /*1050*/  LOP3.LUT R15, R16, 0x380038, RZ, 0xc0, !PT ;  /* 0x00380038100f7812 */ /* 0x000fe400078ec0ff */
[----:B------:R-:W-:Y:S02]  /*1060*/  SHF.R.U32.HI R16, RZ, 0x6, R16 ;  /* 0x00000006ff107819 */ /* 0x000fe40000011610 */
[----:B------:R-:W-:Y:S02]  /*1070*/  LOP3.LUT R15, R15, 0x64006400, RZ, 0xfc, !PT ;  /* 0x640064000f0f7812 */ /* 0x000fe400078efcff */
[----:B------:R-:W-:Y:S02]  /*1080*/  LOP3.LUT R42, R16, 0x70007, RZ, 0xc0, !PT ;  /* 0x00070007102a7812 */ /* 0x000fe400078ec0ff */
[----:B------:R-:W-:Y:S01]  /*1090*/  LOP3.LUT R32, R32, 0x64006400, RZ, 0xfc, !PT ;  /* 0x6400640020207812 */ /* 0x000fe200078efcff */
[-C--:B------:R-:W-:Y:S01]  /*10a0*/  HFMA2 R20, R15, R26.reuse.H1_H1, -132, -132 ;  /* 0xd820d8200f147431 */ /* 0x080fe2000006001a */
[----:B------:R-:W-:Y:S01]  /*10b0*/  LOP3.LUT R42, R42, 0x64006400, RZ, 0xfc, !PT ;  /* 0x640064002a2a7812 */ /* 0x000fe200078efcff */
[----:B------:R-:W-:Y:S01]  /*10c0*/  HFMA2 R15, R13, R26.H1_H1, -132, -132 ;  /* 0xd820d8200d0f7431 */ /* 0x000fe2000006001a */
[----:B------:R-:W-:Y:S01]  /*10d0*/  LOP3.LUT R13, R14, 0x64006400, RZ, 0xfc, !PT ;  /* 0x640064000e0d7812 */ /* 0x000fe200078efcff */
[----:B------:R-:W-:Y:S01]  /*10e0*/  HADD2 R14, R12, -1028, -1028 ;  /* 0xe404e4040c0e7430 */ /* 0x000fe20000000000 */
[----:B------:R-:W-:Y:S01]  /*10f0*/  LOP3.LUT R12, R18, 0x70007, RZ, 0xc0, !PT ;  /* 0x00070007120c7812 */ /* 0x000fe200078ec0ff */
[----:B------:R-:W-:-:S02]  /*1100*/  HFMA2 R39, R20, R21, R39 ;  /* 0x0000001514277231 */ /* 0x000fc40000000027 */
[----:B------:R-:W-:Y:S01]  /*1110*/  HFMA2 R13, R13, R26.H1_H1, -132, -132 ;  /* 0xd820d8200d0d7431 */ /* 0x000fe2000006001a */
[-C--:B------:R-:W-:Y:S01]  /*1120*/  HFMA2.MMA R40, R15, R21.reuse, R40 ;  /* 0x000000150f287235 */ /* 0x080fe20000000028 */
[----:B------:R-:W-:Y:S01]  /*1130*/  HFMA2 R37, R14, R22, R37 ;  /* 0x000000160e257231 */ /* 0x000fe20000000025 */
[----:B------:R-:W-:Y:S01]  /*1140*/  LOP3.LUT R41, R12, 0x64006400, RZ, 0xfc, !PT ;  /* 0x640064000c297812 */ /* 0x000fe200078efcff */
[----:B------:R-:W-:Y:S02]  /*1150*/  HADD2 R42, R42, -1028, -1028 ;  /* 0xe404e4042a2a7430 */ /* 0x000fe40000000000 */
[----:B------:R-:W-:Y:S01]  /*1160*/  HFMA2.MMA R38, R13, R21, R38 ;  /* 0x000000150d267235 */ /* 0x000fe20000000026 */
[----:B------:R-:W-:Y:S01]  /*1170*/  SHF.R.U32.HI R21, RZ, 0xd, R4 ;  /* 0x0000000dff157819 */ /* 0x000fe20000011604 */
[----:B------:R-:W0:Y:S01]  /*1180*/  LDS.128 R12, [UR4+0x10] ;  /* 0x00001004ff0c7984 */ /* 0x000e220008000c00 */
[----:B------:R-:W-:Y:S01]  /*1190*/  HADD2 R41, R41, -1028, -1028 ;  /* 0xe404e40429297430 */ /* 0x000fe20000000000 */
[----:B------:R-:W-:Y:S01]  /*11a0*/  HFMA2.MMA R39, R42, R22, R39 ;  /* 0x000000162a277235 */ /* 0x000fe20000000027 */
[----:B------:R-:W-:-:S02]  /*11b0*/  LOP3.LUT R20, R36, 0x40004, R21, 0xf8, !PT ;  /* 0x0004000424147812 */ /* 0x000fc400078ef815 */
[----:B------:R-:W-:Y:S01]  /*11c0*/  LOP3.LUT R36, R19, 0x70007, RZ, 0xc0, !PT ;  /* 0x0007000713247812 */ /* 0x000fe200078ec0ff */
[----:B------:R-:W-:Y:S01]  /*11d0*/  HFMA2 R40, R41, R22, R40 ;  /* 0x0000001629287231 */ /* 0x000fe20000000028 */
[----:B------:R-:W-:Y:S02]  /*11e0*/  SHF.R.U32.HI R42, RZ, 0xd, R6 ;  /* 0x0000000dff2a7819 */ /* 0x000fe40000011606 */
[----:B------:R-:W-:Y:S02]  /*11f0*/  LOP3.LUT R41, R17, 0x380038, RZ, 0xc0, !PT ;  /* 0x0038003811297812 */ /* 0x000fe400078ec0ff */
[----:B------:R-:W-:Y:S02]  /*1200*/  LOP3.LUT R36, R36, 0x64006400, RZ, 0xfc, !PT ;  /* 0x6400640024247812 */ /* 0x000fe400078efcff */
[----:B------:R-:W-:Y:S02]  /*1210*/  LOP3.LUT R21, R35, 0x40004, R42, 0xf8, !PT ;  /* 0x0004000423157812 */ /* 0x000fe400078ef82a */
[----:B------:R-:W-:Y:S01]  /*1220*/  SHF.R.U32.HI R35, RZ, 0xd, R7 ;  /* 0x0000000dff237819 */ /* 0x000fe20000011607 */
[----:B------:R-:W-:Y:S01]  /*1230*/  HADD2 R43, R36, -1028, -1028 ;  /* 0xe404e404242b7430 */ /* 0x000fe20000000000 */
[----:B------:R-:W-:-:S02]  /*1240*/  LOP3.LUT R41, R41, 0x64006400, RZ, 0xfc, !PT ;  /* 0x6400640029297812 */ /* 0x000fc400078efcff */
[----:B------:R-:W-:Y:S02]  /*1250*/  LOP3.LUT R34, R34, 0x40004, R35, 0xf8, !PT ;  /* 0x0004000422227812 */ /* 0x000fe400078ef823 */
[----:B------:R-:W-:Y:S01]  /*1260*/  LOP3.LUT R35, R16, 0x380038, RZ, 0xc0, !PT ;  /* 0x0038003810237812 */ /* 0x000fe200078ec0ff */
[----:B------:R-:W-:Y:S01]  /*1270*/  HFMA2 R36, R41, R26.H1_H1, -132, -132 ;  /* 0xd820d82029247431 */ /* 0x000fe2000006001a */
[----:B------:R-:W-:Y:S01]  /*1280*/  HFMA2.MMA R38, R43, R22, R38 ;  /* 0x000000162b267235 */ /* 0x000fe20000000026 */
[----:B------:R-:W-:Y:S02]  /*1290*/  LOP3.LUT R22, R19, 0x380038, RZ, 0xc0, !PT ;  /* 0x0038003813167812 */ /* 0x000fe400078ec0ff */
[----:B------:R-:W-:Y:S01]  /*12a0*/  LOP3.LUT R35, R35, 0x64006400, RZ, 0xfc, !PT ;  /* 0x6400640023237812 */ /* 0x000fe200078efcff */
[----:B------:R-:W-:Y:S01]  /*12b0*/  HFMA2 R37, R36, R23, R37 ;  /* 0x0000001724257231 */ /* 0x000fe20000000025 */
[----:B------:R-:W-:Y:S02]  /*12c0*/  LOP3.LUT R41, R18, 0x380038, RZ, 0xc0, !PT ;  /* 0x0038003812297812 */ /* 0x000fe400078ec0ff */
[----:B------:R-:W-:-:S02]  /*12d0*/  LOP3.LUT R36, R17, 0x1c001c0, RZ, 0xc0, !PT ;  /* 0x01c001c011247812 */ /* 0x000fc400078ec0ff */
[----:B------:R-:W-:Y:S01]  /*12e0*/  LOP3.LUT R17, R22, 0x64006400, RZ, 0xfc, !PT ;  /* 0x6400640016117812 */ /* 0x000fe200078efcff */
[-C--:B------:R-:W-:Y:S01]  /*12f0*/  HFMA2 R22, R35, R26.reuse.H1_H1, -132, -132 ;  /* 0xd820d82023167431 */ /* 0x080fe2000006001a */
[----:B------:R-:W-:Y:S02]  /*1300*/  LOP3.LUT R41, R41, 0x64006400, RZ, 0xfc, !PT ;  /* 0x6400640029297812 */ /* 0x000fe400078efcff */
[----:B------:R-:W-:Y:S01]  /*1310*/  LOP3.LUT R36, R36, 0x64006400, RZ, 0xfc, !PT ;  /* 0x6400640024247812 */ /* 0x000fe200078efcff */
[-C--:B------:R-:W-:Y:S01]  /*1320*/  HFMA2 R17, R17, R26.reuse.H1_H1, -132, -132 ;  /* 0xd820d82011117431 */ /* 0x080fe2000006001a */
[----:B------:R-:W-:Y:S01]  /*1330*/  LOP3.LUT R16, R16, 0x1c001c0, RZ, 0xc0, !PT ;  /* 0x01c001c010107812 */ /* 0x000fe200078ec0ff */
[----:B------:R-:W-:Y:S01]  /*1340*/  HFMA2 R41, R41, R26.H1_H1, -132, -132 ;  /* 0xd820d82029297431 */ /* 0x000fe2000006001a */
[----:B------:R-:W-:Y:S01]  /*1350*/  LOP3.LUT R18, R18, 0x1c001c0, RZ, 0xc0, !PT ;  /* 0x01c001c012127812 */ /* 0x000fe200078ec0ff */
[----:B------:R-:W-:Y:S01]  /*1360*/  HFMA2.MMA R35, R22, R23, R39 ;  /* 0x0000001716237235 */ /* 0x000fe20000000027 */
[----:B------:R-:W-:Y:S01]  /*1370*/  HFMA2 R36, R36, R25.H1_H1, -20, -20 ;  /* 0xcd00cd0024247431 */ /* 0x000fe20000060019 */
[----:B------:R-:W-:-:S02]  /*1380*/  LOP3.LUT R16, R16, 0x64006400, RZ, 0xfc, !PT ;  /* 0x6400640010107812 */ /* 0x000fc400078efcff */
[----:B------:R-:W-:Y:S01]  /*1390*/  LOP3.LUT R22, R19, 0x1c001c0, RZ, 0xc0, !PT ;  /* 0x01c001c013167812 */ /* 0x000fe200078ec0ff */
[----:B------:R-:W-:Y:S01]  /*13a0*/  HFMA2.MMA R40, R41, R23, R40 ;  /* 0x0000001729287235 */ /* 0x000fe20000000028 */
[----:B------:R-:W-:Y:S01]  /*13b0*/  LOP3.LUT R18, R18, 0x64006400, RZ, 0xfc, !PT ;  /* 0x6400640012127812 */ /* 0x000fe200078efcff */
[-C--:B------:R-:W-:Y:S01]  /*13c0*/  HFMA2 R16, R16, R25.reuse.H1_H1, -20, -20 ;  /* 0xcd00cd0010107431 */ /* 0x080fe20000060019 */
[----:B------:R-:W-:Y:S01]  /*13d0*/  LOP3.LUT R22, R22, 0x64006400, RZ, 0xfc, !PT ;  /* 0x6400640016167812 */ /* 0x000fe200078efcff */
[----:B0-----:R-:W-:Y:S01]  /*13e0*/  HFMA2.MMA R36, R36, R12, R37 ;  /* 0x0000000c24247235 */ /* 0x001fe20000000025 */
[----:B------:R-:W-:Y:S01]  /*13f0*/  LOP3.LUT R19, R10, 0x70007, RZ, 0xc0, !PT ;  /* 0x000700070a137812 */ /* 0x000fe200078ec0ff */
[-C--:B------:R-:W-:Y:S01]  /*1400*/  HFMA2 R37, R18, R25.reuse.H1_H1, -20, -20 ;  /* 0xcd00cd0012257431 */ /* 0x080fe20000060019 */
[----:B------:R-:W-:Y:S01]  /*1410*/  HFMA2.MMA R23, R17, R23, R38 ;  /* 0x0000001711177235 */ /* 0x000fe20000000026 */
[----:B------:R-:W-:Y:S01]  /*1420*/  HFMA2 R35, R16, R12, R35 ;  /* 0x0000000c10237231 */ /* 0x000fe20000000023 */
[----:B------:R-:W-:Y:S01]  /*1430*/  LOP3.LUT R17, R9, 0x70007, RZ, 0xc0, !PT ;  /* 0x0007000709117812 */ /* 0x000fe200078ec0ff */
[----:B------:R-:W-:Y:S01]  /*1440*/  HFMA2 R22, R22, R25.H1_H1, -20, -20 ;  /* 0xcd00cd0016167431 */ /* 0x000fe20000060019 */
[----:B------:R-:W-:Y:S01]  /*1450*/  LOP3.LUT R16, R8, 0x70007, RZ, 0xc0, !PT ;  /* 0x0007000708107812 */ /* 0x000fe200078ec0ff */
[----:B------:R-:W-:Y:S01]  /*1460*/  HFMA2.MMA R40, R37, R12, R40 ;  /* 0x0000000c25287235 */ /* 0x000fe20000000028 */
[----:B------:R-:W-:-:S02]  /*1470*/  LOP3.LUT R17, R17, 0x64006400, RZ, 0xfc, !PT ;  /* 0x6400640011117812 */ /* 0x000fc400078efcff */
[----:B------:R-:W-:Y:S01]  /*1480*/  LOP3.LUT R19, R19, 0x64006400, RZ, 0xfc, !PT ;  /* 0x6400640013137812 */ /* 0x000fe200078efcff */
[----:B------:R-:W-:Y:S01]  /*1490*/  HFMA2.MMA R23, R22, R12, R23 ;  /* 0x0000000c16177235 */ /* 0x000fe20000000017 */
[----:B------:R-:W-:Y:S01]  /*14a0*/  LOP3.LUT R16, R16, 0x64006400, RZ, 0xfc, !PT ;  /* 0x6400640010107812 */ /* 0x000fe200078efcff */
[----:B------:R-:W-:Y:S01]  /*14b0*/  HADD2 R17, R17, -1028, -1028 ;  /* 0xe404e40411117430 */ /* 0x000fe20000000000 */
[C---:B------:R-:W-:Y:S01]  /*14c0*/  LOP3.LUT R12, R11.reuse, 0x70007, RZ, 0xc0, !PT ;  /* 0x000700070b0c7812 */ /* 0x040fe200078ec0ff */
[----:B------:R-:W-:Y:S01]  /*14d0*/  HADD2 R19, R19, -1028, -1028 ;  /* 0xe404e40413137430 */ /* 0x000fe20000000000 */
[----:B------:R-:W-:Y:S01]  /*14e0*/  LOP3.LUT R38, R11, 0x380038, RZ, 0xc0, !PT ;  /* 0x003800380b267812 */ /* 0x000fe200078ec0ff */
[----:B------:R-:W-:Y:S01]  /*14f0*/  HADD2 R16, R16, -1028, -1028 ;  /* 0xe404e40410107430 */ /* 0x000fe20000000000 */
[----:B------:R-:W-:Y:S01]  /*1500*/  LOP3.LUT R12, R12, 0x64006400, RZ, 0xfc, !PT ;  /* 0x640064000c0c7812 */ /* 0x000fe200078efcff */
[-C--:B------:R-:W-:Y:S01]  /*1510*/  HFMA2 R22, R19, R13.reuse, R40 ;  /* 0x0000000d13167231 */ /* 0x080fe20000000028 */
[----:B------:R-:W-:Y:S01]  /*1520*/  LOP3.LUT R40, R8, 0x380038, RZ, 0xc0, !PT ;  /* 0x0038003808287812 */ /* 0x000fe200078ec0ff */
[----:B------:R-:W-:Y:S01]  /*1530*/  HFMA2 R35, R16, R13, R35 ;  /* 0x0000000d10237231 */ /* 0x000fe20000000023 */
[----:B------:R-:W-:Y:S01]  /*1540*/  HFMA2.MMA R36, R17, R13, R36 ;  /* 0x0000000d11247235 */ /* 0x000fe20000000024 */
[----:B------:R-:W-:Y:S01]  /*1550*/  HADD2 R42, R12, -1028, -1028 ;  /* 0xe404e4040c2a7430 */ /* 0x000fe20000000000 */
[----:B------:R-:W0:Y:S01]  /*1560*/  LDS.128 R16, [UR4+0x20] ;  /* 0x00002004ff107984 */ /* 0x000e220008000c00 */
[----:B------:R-:W-:-:S02]  /*1570*/  SHF.R.U32.HI R12, RZ, 0x6, R11 ;  /* 0x00000006ff0c7819 */ /* 0x000fc4000001160b */
[----:B------:R-:W-:Y:S02]  /*1580*/  LOP3.LUT R11, R40, 0x64006400, RZ, 0xfc, !PT ;  /* 0x64006400280b7812 */ /* 0x000fe400078efcff */
[----:B------:R-:W-:Y:S01]  /*1590*/  SHF.R.U32.HI R8, RZ, 0x6, R8 ;  /* 0x00000006ff087819 */ /* 0x000fe20000011608 */
[----:B------:R-:W-:Y:S01]  /*15a0*/  HFMA2.MMA R23, R42, R13, R23 ;  /* 0x0000000d2a177235 */ /* 0x000fe20000000017 */
[----:B------:R-:W-:Y:S01]  /*15b0*/  LOP3.LUT R37, R9, 0x380038, RZ, 0xc0, !PT ;  /* 0x0038003809257812 */ /* 0x000fe200078ec0ff */
[----:B------:R-:W-:Y:S01]  /*15c0*/  HFMA2 R40, R11, R26.H1_H1, -132, -132 ;  /* 0xd820d8200b287431 */ /* 0x000fe2000006001a */
[----:B------:R-:W-:Y:S02]  /*15d0*/  LOP3.LUT R39, R10, 0x380038, RZ, 0xc0, !PT ;  /* 0x003800380a277812 */ /* 0x000fe400078ec0ff */
[----:B------:R-:W-:Y:S02]  /*15e0*/  LOP3.LUT R13, R8, 0x70007, RZ, 0xc0, !PT ;  /* 0x00070007080d7812 */ /* 0x000fe400078ec0ff */
[----:B------:R-:W-:Y:S01]  /*15f0*/  LOP3.LUT R37, R37, 0x64006400, RZ, 0xfc, !PT ;  /* 0x6400640025257812 */ /* 0x000fe200078efcff */
[----:B------:R-:W-:Y:S01]  /*1600*/  HFMA2.MMA R11, R40, R14, R35 ;  /* 0x0000000e280b7235 */ /* 0x000fe20000000023 */
[----:B------:R-:W-:-:S02]  /*1610*/  LOP3.LUT R41, R38, 0x64006400, RZ, 0xfc, !PT ;  /* 0x6400640026297812 */ /* 0x000fc400078efcff */
        /* <DEDUP_REMOVED lines=12> */
[----:B------:R-:W-:Y:S01]  /*16e0*/  LOP3.LUT R35, R10, 0x70007, RZ, 0xc0, !PT ;  /* 0x000700070a237812 */ /* 0x000fe200078ec0ff */
        /* <DEDUP_REMOVED lines=18> */
[----:B------:R-:W-:Y:S01]  /*1810*/  HFMA2 R22, R37, R15, R22 ;  /* 0x0000000f25167231 */ /* 0x000fe20000000016 */
[----:B------:R-:W-:Y:S01]  /*1820*/  LOP3.LUT R8, R8, 0x1c001c0, RZ, 0xc0, !PT ;  /* 0x01c001c008087812 */ /* 0x000fe200078ec0ff */
[----:B------:R-:W-:Y:S01]  /*1830*/  HFMA2.MMA R15, R38, R15, R23 ;  /* 0x0000000f260f7235 */ /* 0x000fe20000000017 */
[----:B0-----:R-:W-:Y:S01]  /*1840*/  HFMA2 R23, R14, R16, R11 ;  /* 0x000000100e177231 */ /* 0x001fe2000000000b */
[----:B------:R-:W-:Y:S01]  /*1850*/  HFMA2.MMA R11, R35, R16, R36 ;  /* 0x00000010230b7235 */ /* 0x000fe20000000024 */
[----:B------:R-:W-:Y:S01]  /*1860*/  LOP3.LUT R35, R12, 0x380038, RZ, 0xc0, !PT ;  /* 0x003800380c237812 */ /* 0x000fe200078ec0ff */
[----:B------:R-:W-:Y:S01]  /*1870*/  HFMA2 R13, R13, R26.H1_H1, -132, -132 ;  /* 0xd820d8200d0d7431 */ /* 0x000fe2000006001a */
[----:B------:R-:W-:-:S02]  /*1880*/  LOP3.LUT R14, R10, 0x1c001c0, RZ, 0xc0, !PT ;  /* 0x01c001c00a0e7812 */ /* 0x000fc400078ec0ff */
[----:B------:R-:W-:Y:S02]  /*1890*/  LOP3.LUT R35, R35, 0x64006400, RZ, 0xfc, !PT ;  /* 0x6400640023237812 */ /* 0x000fe400078efcff */
[----:B------:R-:W-:Y:S01]  /*18a0*/  LOP3.LUT R10, R9, 0x64006400, RZ, 0xfc, !PT ;  /* 0x64006400090a7812 */ /* 0x000fe200078efcff */
[-C--:B------:R-:W-:Y:S01]  /*18b0*/  HFMA2.MMA R9, R13, R16.reuse, R22 ;  /* 0x000000100d097235 */ /* 0x080fe20000000016 */
[----:B------:R-:W-:Y:S01]  /*18c0*/  LOP3.LUT R8, R8, 0x64006400, RZ, 0xfc, !PT ;  /* 0x6400640008087812 */ /* 0x000fe200078efcff */
[----:B------:R-:W-:Y:S01]  /*18d0*/  HFMA2 R22, R35, R26.H1_H1, -132, -132 ;  /* 0xd820d82023167431 */ /* 0x000fe2000006001a */
[----:B------:R-:W-:Y:S01]  /*18e0*/  LOP3.LUT R14, R14, 0x64006400, RZ, 0xfc, !PT ;  /* 0x640064000e0e7812 */ /* 0x000fe200078efcff */
[-C--:B------:R-:W-:Y:S01]  /*18f0*/  HFMA2 R10, R10, R25.reuse.H1_H1, -20, -20 ;  /* 0xcd00cd000a0a7431 */ /* 0x080fe20000060019 */
[----:B------:R-:W-:Y:S01]  /*1900*/  LOP3.LUT R40, R12, 0x1c001c0, RZ, 0xc0, !PT ;  /* 0x01c001c00c287812 */ /* 0x000fe200078ec0ff */
[-C--:B------:R-:W-:Y:S01]  /*1910*/  HFMA2 R8, R8, R25.reuse.H1_H1, -20, -20 ;  /* 0xcd00cd0008087431 */ /* 0x080fe20000060019 */
[----:B------:R-:W-:Y:S01]  /*1920*/  SHF.R.U32.HI R13, RZ, 0x6, R4 ;  /* 0x00000006ff0d7819 */ /* 0x000fe20000011604 */
[----:B------:R-:W-:Y:S01]  /*1930*/  HFMA2 R14, R14, R25.H1_H1, -20, -20 ;  /* 0xcd00cd000e0e7431 */ /* 0x000fe20000060019 */
[----:B------:R-:W-:Y:S01]  /*1940*/  HFMA2.MMA R16, R22, R16, R15 ;  /* 0x0000001016107235 */ /* 0x000fe2000000000f */
[-C--:B------:R-:W-:Y:S01]  /*1950*/  HFMA2 R23, R8, R17.reuse, R23 ;  /* 0x0000001108177231 */ /* 0x080fe20000000017 */
[----:B------:R-:W-:Y:S01]  /*1960*/  HFMA2.MMA R22, R10, R17, R11 ;  /* 0x000000110a167235 */ /* 0x000fe2000000000b */
[----:B------:R-:W-:Y:S01]  /*1970*/  HFMA2 R15, R14, R17, R9 ;  /* 0x000000110e0f7231 */ /* 0x000fe20000000009 */
[C---:B------:R-:W-:Y:S01]  /*1980*/  LOP3.LUT R14, R4.reuse, 0x380038, RZ, 0xc0, !PT ;  /* 0x00380038040e7812 */ /* 0x040fe200078ec0ff */
[----:B------:R-:W0:Y:S01]  /*1990*/  LDS.128 R8, [UR4+0x30] ;  /* 0x00003004ff087984 */ /* 0x000e220008000c00 */
[----:B------:R-:W-:-:S02]  /*19a0*/  LOP3.LUT R38, R4, 0x70007, RZ, 0xc0, !PT ;  /* 0x0007000704267812 */ /* 0x000fc400078ec0ff */
[----:B------:R-:W-:Y:S02]  /*19b0*/  LOP3.LUT R40, R40, 0x64006400, RZ, 0xfc, !PT ;  /* 0x6400640028287812 */ /* 0x000fe400078efcff */
[C---:B------:R-:W-:Y:S02]  /*19c0*/  LOP3.LUT R35, R5.reuse, 0x380038, RZ, 0xc0, !PT ;  /* 0x0038003805237812 */ /* 0x040fe400078ec0ff */
[----:B------:R-:W-:Y:S01]  /*19d0*/  SHF.R.U32.HI R4, RZ, 0x6, R5 ;  /* 0x00000006ff047819 */ /* 0x000fe20000011605 */
[----:B------:R-:W-:Y:S01]  /*19e0*/  HFMA2 R41, R40, R25.H1_H1, -20, -20 ;  /* 0xcd00cd0028297431 */ /* 0x000fe20000060019 */
[----:B------:R-:W-:Y:S02]  /*19f0*/  LOP3.LUT R37, R5, 0x70007, RZ, 0xc0, !PT ;  /* 0x0007000705257812 */ /* 0x000fe400078ec0ff */
[C---:B------:R-:W-:Y:S02]  /*1a00*/  LOP3.LUT R12, R6.reuse, 0x380038, RZ, 0xc0, !PT ;  /* 0x00380038060c7812 */ /* 0x040fe400078ec0ff */
[----:B------:R-:W-:Y:S01]  /*1a10*/  SHF.R.U32.HI R5, RZ, 0x6, R6 ;  /* 0x00000006ff057819 */ /* 0x000fe20000011606 */
[----:B------:R-:W-:Y:S01]  /*1a20*/  HFMA2.MMA R16, R41, R17, R16 ;  /* 0x0000001129107235 */ /* 0x000fe20000000010 */
[----:B------:R-:W-:-:S02]  /*1a30*/  LOP3.LUT R39, R6, 0x70007, RZ, 0xc0, !PT ;  /* 0x0007000706277812 */ /* 0x000fc400078ec0ff */
[C---:B------:R-:W-:Y:S02]  /*1a40*/  LOP3.LUT R36, R7.reuse, 0x380038, RZ, 0xc0, !PT ;  /* 0x0038003807247812 */ /* 0x040fe400078ec0ff */
[----:B------:R-:W-:Y:S02]  /*1a50*/  SHF.R.U32.HI R6, RZ, 0x6, R7 ;  /* 0x00000006ff067819 */ /* 0x000fe40000011607 */
        /* <DEDUP_REMOVED lines=14> */
[----:B------:R-:W-:Y:S01]  /*1b40*/  LOP3.LUT R14, R13, 0x70007, RZ, 0xc0, !PT ;  /* 0x000700070d0e7812 */ /* 0x000fe200078ec0ff */
[----:B------:R-:W-:Y:S01]  /*1b50*/  HFMA2 R35, R35, R26.H1_H1, -132, -132 ;  /* 0xd820d82023237431 */ /* 0x000fe2000006001a */
[----:B------:R-:W-:Y:S01]  /*1b60*/  LOP3.LUT R21, R21, 0x64006400, RZ, 0xfc, !PT ;  /* 0x6400640015157812 */ /* 0x000fe200078efcff */
[----:B------:R-:W-:Y:S01]  /*1b70*/  HFMA2 R15, R38, R18, R15 ;  /* 0x00000012260f7231 */ /* 0x000fe2000000000f */
[----:B------:R-:W-:Y:S01]  /*1b80*/  HFMA2.MMA R18, R17, R18, R16 ;  /* 0x0000001211127235 */ /* 0x000fe20000000010 */
[-C--:B------:R-:W-:Y:S01]  /*1b90*/  HFMA2 R16, R7, R26.reuse.H1_H1, -132, -132 ;  /* 0xd820d82007107431 */ /* 0x080fe2000006001a */
[----:B------:R-:W-:Y:S01]  /*1ba0*/  LOP3.LUT R17, R36, 0x64006400, RZ, 0xfc, !PT ;  /* 0x6400640024117812 */ /* 0x000fe200078efcff */
[----:B------:R-:W-:Y:S01]  /*1bb0*/  HADD2 R34, R34, -1028, -1028 ;  /* 0xe404e40422227430 */ /* 0x000fe20000000000 */
[----:B------:R-:W-:Y:S01]  /*1bc0*/  LOP3.LUT R7, R12, 0x64006400, RZ, 0xfc, !PT ;  /* 0x640064000c077812 */ /* 0x000fe200078efcff */
[----:B------:R-:W-:Y:S01]  /*1bd0*/  HADD2 R21, R21, -1028, -1028 ;  /* 0xe404e40415157430 */ /* 0x000fe20000000000 */
[----:B------:R-:W-:Y:S01]  /*1be0*/  LOP3.LUT R14, R14, 0x64006400, RZ, 0xfc, !PT ;  /* 0x640064000e0e7812 */ /* 0x000fe200078efcff */
[-C--:B------:R-:W-:Y:S01]  /*1bf0*/  HFMA2.MMA R23, R16, R19.reuse, R23 ;  /* 0x0000001310177235 */ /* 0x080fe20000000017 */
[-C--:B------:R-:W-:Y:S01]  /*1c00*/  HFMA2 R17, R17, R26.reuse.H1_H1, -132, -132 ;  /* 0xd820d82011117431 */ /* 0x080fe2000006001a */
[C---:B------:R-:W-:Y:S01]  /*1c10*/  LOP3.LUT R36, R6.reuse, 0x70007, RZ, 0xc0, !PT ;  /* 0x0007000706247812 */ /* 0x040fe200078ec0ff */
[----:B------:R-:W-:Y:S01]  /*1c20*/  HFMA2 R12, R7, R26.H1_H1, -132, -132 ;  /* 0xd820d820070c7431 */ /* 0x000fe2000006001a */
[----:B------:R-:W-:Y:S01]  /*1c30*/  LOP3.LUT R38, R6, 0x380038, RZ, 0xc0, !PT ;  /* 0x0038003806267812 */ /* 0x000fe200078ec0ff */
[----:B------:R-:W-:Y:S01]  /*1c40*/  HADD2 R16, R14, -1028, -1028 ;  /* 0xe404e4040e107430 */ /* 0x000fe20000000000 */
[-C--:B------:R-:W-:Y:S01]  /*1c50*/  HFMA2.MMA R14, R35, R19.reuse, R22 ;  /* 0x00000013230e7235 */ /* 0x080fe20000000016 */
[----:B------:R-:W-:Y:S01]  /*1c60*/  HFMA2 R12, R12, R19, R15 ;  /* 0x000000130c0c7231 */ /* 0x000fe2000000000f */
[----:B------:R-:W-:Y:S01]  /*1c70*/  HFMA2.MMA R19, R17, R19, R18 ;  /* 0x0000001311137235 */ /* 0x000fe20000000012 */
[C---:B------:R-:W-:Y:S01]  /*1c80*/  LOP3.LUT R17, R4.reuse, 0x380038, RZ, 0xc0, !PT ;  /* 0x0038003804117812 */ /* 0x040fe200078ec0ff */
[----:B0-----:R-:W-:Y:S01]  /*1c90*/  HFMA2 R7, R16, R8, R23 ;  /* 0x0000000810077231 */ /* 0x001fe20000000017 */
        /* <DEDUP_REMOVED lines=14> */
[-C--:B------:R-:W-:Y:S01]  /*1d80*/  HFMA2.MMA R19, R38, R8.reuse, R19 ;  /* 0x0000000826137235 */ /* 0x080fe20000000013 */
[----:B------:R-:W-:Y:S01]  /*1d90*/  HFMA2 R16, R15, R26.H1_H1, -132, -132 ;  /* 0xd820d8200f107431 */ /* 0x000fe2000006001a */
[----:B------:R-:W-:Y:S01]  /*1da0*/  LOP3.LUT R15, R6, 0x1c001c0, RZ, 0xc0, !PT ;  /* 0x01c001c0060f7812 */ /* 0x000fe200078ec0ff */
        /* <DEDUP_REMOVED lines=8> */
[----:B------:R-:W-:Y:S01]  /*1e30*/  HFMA2 R38, R38, R25.H1_H1, -20, -20 ;  /* 0xcd00cd0026267431 */ /* 0x000fe20000060019 */
[----:B------:R-:W-:Y:S01]  /*1e40*/  LOP3.LUT R6, R5, 0x64006400, RZ, 0xfc, !PT ;  /* 0x6400640005067812 */ /* 0x000fe200078efcff */
[----:B------:R-:W-:Y:S01]  /*1e50*/  HFMA2.MMA R14, R18, R9, R14 ;  /* 0x00000009120e7235 */ /* 0x000fe2000000000e */
[----:B------:R-:W-:Y:S01]  /*1e60*/  HFMA2 R5, R16, R9, R7 ;  /* 0x0000000910057231 */ /* 0x000fe20000000007 */
[----:B------:R-:W-:Y:S01]  /*1e70*/  LOP3.LUT R37, R22, 0x64006400, RZ, 0xfc, !PT ;  /* 0x6400640016257812 */ /* 0x000fe200078efcff */
[----:B------:R-:W-:Y:S01]  /*1e80*/  HFMA2 R7, R8, R25.H1_H1, -20, -20 ;  /* 0xcd00cd0008077431 */ /* 0x000fe20000060019 */
[----:B------:R-:W-:Y:S01]  /*1e90*/  LOP3.LUT R13, R13, 0x1c001c0, RZ, 0xc0, !PT ;  /* 0x01c001c00d0d7812 */ /* 0x000fe200078ec0ff */
[-C--:B------:R-:W-:Y:S01]  /*1ea0*/  HFMA2.MMA R19, R38, R10.reuse, R19 ;  /* 0x0000000a26137235 */ /* 0x080fe20000000013 */
[----:B------:R-:W-:Y:S01]  /*1eb0*/  LOP3.LUT R20, R20, 0x64006400, RZ, 0xfc, !PT ;  /* 0x6400640014147812 */ /* 0x000fe200078efcff */
[----:B------:R-:W-:Y:S01]  /*1ec0*/  HFMA2 R22, R37, R26.H1_H1, -132, -132 ;  /* 0xd820d82025167431 */ /* 0x000fe2000006001a */
[----:B------:R-:W-:Y:S01]  /*1ed0*/  LOP3.LUT R4, R13, 0x64006400, RZ, 0xfc, !PT ;  /* 0x640064000d047812 */ /* 0x000fe200078efcff */
[----:B------:R-:W-:Y:S01]  /*1ee0*/  HFMA2.MMA R14, R7, R10, R14 ;  /* 0x0000000a070e7235 */ /* 0x000fe2000000000e */
[----:B------:R-:W-:-:S02]  /*1ef0*/  HADD2 R7, R32, -1028, -1028 ;  /* 0xe404e40420077430 */ /* 0x000fc40000000000 */
[----:B------:R-:W-:Y:S01]  /*1f00*/  HFMA2 R13, R6, R25.H1_H1, -20, -20 ;  /* 0xcd00cd00060d7431 */ /* 0x000fe20000060019 */
[-C--:B------:R-:W-:Y:S01]  /*1f10*/  HFMA2.MMA R19, R34, R11.reuse, R19 ;  /* 0x0000000b22137235 */ /* 0x080fe20000000013 */
[----:B------:R-:W-:Y:S02]  /*1f20*/  HFMA2 R12, R22, R9, R12 ;  /* 0x00000009160c7231 */ /* 0x000fe4000000000c */
[----:B------:R-:W-:Y:S01]  /*1f30*/  HFMA2 R4, R4, R25.H1_H1, -20, -20 ;  /* 0xcd00cd0004047431 */ /* 0x000fe20000060019 */
[----:B------:R-:W-:Y:S01]  /*1f40*/  HFMA2.MMA R14, R7, R11, R14 ;  /* 0x0000000b070e7235 */ /* 0x000fe2000000000e */
[-C--:B------:R-:W-:Y:S01]  /*1f50*/  HFMA2 R12, R13, R10.reuse, R12 ;  /* 0x0000000a0d0c7231 */ /* 0x080fe2000000000c */
[----:B------:R-:W-:Y:S01]  /*1f60*/  PRMT R25, R25, 0x5410, R26 ;  /* 0x0000541019197816 */ /* 0x000fe2000000001a */
[----:B------:R-:W-:Y:S02]  /*1f70*/  HFMA2 R5, R4, R10, R5 ;  /* 0x0000000a04057231 */ /* 0x000fe40000000005 */
[----:B------:R-:W-:-:S02]  /*1f80*/  HADD2 R20, R20, -1028, -1028 ;  /* 0xe404e40414147430 */ /* 0x000fc40000000000 */
[-C--:B------:R-:W-:Y:S02]  /*1f90*/  HFMA2 R12, R21, R11.reuse, R12 ;  /* 0x0000000b150c7231 */ /* 0x080fe4000000000c */
        /* <DEDUP_REMOVED lines=9> */
.L_x_3629:
[----:B------:R-:W-:Y:S01]  /*2030*/  ISETP.LT.AND P3, PT, R33, R24, PT ;  /* 0x000000182100720c */ /* 0x000fe20003f61270 */
[----:B------:R-:W-:Y:S01]  /*2040*/  UIADD3 UR4, UR4, 0x40, URZ ;  /* 0x0000004004047890 */ /* 0x000fe2000fffe03f */
[----:B------:R-:W-:-:S11]  /*2050*/  IMAD.MOV.U32 R13, RZ, RZ, R3 ;  /* 0x000000ffff0d7224 */ /* 0x000fd600078e0003 */
[----:B------:R-:W-:Y:S05]  /*2060*/  @!P0 BRA P3, `(.L_x_3630) ;  /* 0xffffffe800fc8947 */ /* 0x000fea000183ffff */
.L_x_3628:
[----:B------:R-:W-:Y:S01]  /*2070*/  ISETP.GE.AND P0, PT, R33, R24, PT ;  /* 0x000000182100720c */ /* 0x000fe20003f06270 */
[----:B------:R-:W-:-:S03]  /*2080*/  ULDC UR5, c[0x0][0x26c] ;  /* 0x00009b0000057ab9 */ /* 0x000fc60000000800 */
[----:B------:R-:W-:-:S13]  /*2090*/  ISETP.GE.OR P0, PT, R33, UR5, P0 ;  /* 0x0000000521007c0c */ /* 0x000fda0008706670 */
[----:B------:R-:W-:Y:S05]  /*20a0*/  @P0 BRA `(.L_x_3631) ;  /* 0x0000000800940947 */ /* 0x000fea0003800000 */
[----:B------:R-:W-:Y:S01]  /*20b0*/  PRMT R3, R0, 0x9910, RZ ;  /* 0x0000991000037816 */ /* 0x000fe200000000ff */
[----:B------:R-:W-:Y:S01]  /*20c0*/  IMAD.SHL.U32 R15, R31, 0x4, RZ ;  /* 0x000000041f0f7824 */ /* 0x000fe200078e00ff */
[----:B------:R-:W-:Y:S01]  /*20d0*/  SHF.R.S32.HI R14, RZ, 0x1f, R31 ;  /* 0x0000001fff0e7819 */ /* 0x000fe2000001141f */
[----:B------:R-:W-:Y:S01]  /*20e0*/  ULDC UR5, c[0x0][0x26c] ;  /* 0x00009b0000057ab9 */ /* 0x000fe20000000800 */
[----:B------:R-:W-:Y:S02]  /*20f0*/  ISETP.EQ.OR P3, PT, R3, RZ, !P2 ;  /* 0x000000ff0300720c */ /* 0x000fe40005762670 */
[----:B------:R-:W-:-:S11]  /*2100*/  SHF.L.U64.HI R14, R31, 0x2, R14 ;  /* 0x000000021f0e7819 */ /* 0x000fd6000001020e */
.L_x_3633:
[----:B-----5:R-:W-:-:S05]  /*2110*/  VIADD R17, R33, 0x10 ;  /* 0x0000001021117836 */ /* 0x020fca0000000000 */
[C---:B------:R-:W-:Y:S02]  /*2120*/  ISETP.GE.AND P0, PT, R17.reuse, UR5, PT ;  /* 0x0000000511007c0c */ /* 0x040fe4000bf06270 */
[----:B------:R-:W-:Y:S01]  /*2130*/  ISETP.LT.AND P4, PT, R17, R24, PT ;  /* 0x000000181100720c */ /* 0x000fe20003f81270 */
[----:B------:R-:W-:-:S12]  /*2140*/  @P3 BRA `(.L_x_3632) ;  /* 0x0000000800583947 */ /* 0x000fd80003800000 */
[----:B------:R-:W-:-:S05]  /*2150*/  IMAD.MOV.U32 R12, RZ, RZ, R2 ;  /* 0x000000ffff0c7224 */ /* 0x000fca00078e0002 */
[----:B------:R-:W2:Y:S01]  /*2160*/  LDG.E.128.CONSTANT R8, desc[UR6][R12.64] ;  /* 0x000000060c087981 */ /* 0x000ea2000c1e9d00 */
[----:B------:R-:W-:Y:S01]  /*2170*/  IMAD.MOV.U32 R3, RZ, RZ, 0x2c00 ;  /* 0x00002c00ff037424 */ /* 0x000fe200078e00ff */
[----:B------:R-:W-:Y:S01]  /*2180*/  PRMT R25, R25, 0x5410, R26 ;  /* 0x0000541019197816 */ /* 0x000fe2000000001a */
[----:B------:R-:W-:Y:S01]  /*2190*/  IMAD.MOV.U32 R4, RZ, RZ, 0x2400 ;  /* 0x00002400ff047424 */ /* 0x000fe200078e00ff */
[----:B------:R-:W-:Y:S01]  /*21a0*/  PRMT R27, R27, 0x5410, R28 ;  /* 0x000054101b1b7816 */ /* 0x000fe2000000001c */
[----:B------:R-:W-:-:S03]  /*21b0*/  IMAD.MOV.U32 R18, RZ, RZ, 0x3400 ;  /* 0x00003400ff127424 */ /* 0x000fc600078e00ff */
[----:B------:R-:W-:Y:S02]  /*21c0*/  PRMT R3, R4, 0x5410, R3 ;  /* 0x0000541004037816 */ /* 0x000fe40000000003 */
[----:B------:R-:W0:Y:S01]  /*21d0*/  LDS.128 R4, [UR4] ;  /* 0x00000004ff047984 */ /* 0x000e220008000c00 */
[----:B--2---:R-:W-:Y:S02]  /*21e0*/  LOP3.LUT R35, R11, 0xc000c, RZ, 0xc0, !PT ;  /* 0x000c000c0b237812 */ /* 0x004fe400078ec0ff */
[C---:B------:R-:W-:Y:S02]  /*21f0*/  LOP3.LUT R37, R8.reuse, 0xc000c, RZ, 0xc0, !PT ;  /* 0x000c000c08257812 */ /* 0x040fe400078ec0ff */
[----:B------:R-:W-:Y:S02]  /*2200*/  LOP3.LUT R34, R8, 0x30003, RZ, 0xc0, !PT ;  /* 0x0003000308227812 */ /* 0x000fe400078ec0ff */
[----:B------:R-:W-:Y:S02]  /*2210*/  LOP3.LUT R41, R9, 0xc000c, RZ, 0xc0, !PT ;  /* 0x000c000c09297812 */ /* 0x000fe400078ec0ff */
[----:B------:R-:W-:-:S02]  /*2220*/  LOP3.LUT R23, R10, 0x30003, RZ, 0xc0, !PT ;  /* 0x000300030a177812 */ /* 0x000fc400078ec0ff */
[----:B------:R-:W-:Y:S02]  /*2230*/  SHF.R.U32.HI R16, RZ, 0x8, R8 ;  /* 0x00000008ff107819 */ /* 0x000fe40000011608 */
[----:B------:R-:W-:Y:S02]  /*2240*/  SHF.R.U32.HI R12, RZ, 0x8, R10 ;  /* 0x00000008ff0c7819 */ /* 0x000fe4000001160a */
[----:B------:R-:W-:Y:S02]  /*2250*/  LOP3.LUT R31, R9, 0x30003, RZ, 0xc0, !PT ;  /* 0x00030003091f7812 */ /* 0x000fe400078ec0ff */
[----:B------:R-:W-:Y:S02]  /*2260*/  SHF.R.U32.HI R19, RZ, 0x8, R9 ;  /* 0x00000008ff137819 */ /* 0x000fe40000011609 */
        /* <DEDUP_REMOVED lines=9> */
[----:B------:R-:W-:Y:S01]  /*2300*/  SHF.R.U32.HI R21, RZ, 0x8, R11 ;  /* 0x00000008ff157819 */ /* 0x000fe2000001160b */
[----:B------:R-:W-:Y:S01]  /*2310*/  HFMA2 R42, R41, R18.H0_H0, -258, -258 ;  /* 0xdc08dc08292a7431 */ /* 0x000fe20000040012 */
[----:B------:R-:W-:Y:S01]  /*2320*/  LOP3.LUT R22, R16, 0xc000c, RZ, 0xc0, !PT ;  /* 0x000c000c10167812 */ /* 0x000fe200078ec0ff */
[----:B------:R-:W-:Y:S01]  /*2330*/  HADD2 R23, R23, -1026, -1026 ;  /* 0xe402e40217177430 */ /* 0x000fe20000000000 */
[----:B------:R-:W-:Y:S01]  /*2340*/  LOP3.LUT R36, R12, 0xc000c, RZ, 0xc0, !PT ;  /* 0x000c000c0c247812 */ /* 0x000fe200078ec0ff */
[----:B0-----:R-:W-:Y:S01]  /*2350*/  HFMA2.MMA R35, R35, R4, RZ ;  /* 0x0000000423237235 */ /* 0x001fe200000000ff */
[----:B------:R-:W-:-:S02]  /*2360*/  LOP3.LUT R31, R31, 0x64006400, RZ, 0xfc, !PT ;  /* 0x640064001f1f7812 */ /* 0x000fc400078efcff */
[----:B------:R-:W-:Y:S02]  /*2370*/  LOP3.LUT R33, R33, 0x64006400, RZ, 0xfc, !PT ;  /* 0x6400640021217812 */ /* 0x000fe400078efcff */
[----:B------:R-:W-:Y:S01]  /*2380*/  LOP3.LUT R32, R19, 0xc000c, RZ, 0xc0, !PT ;  /* 0x000c000c13207812 */ /* 0x000fe200078ec0ff */
[----:B------:R-:W-:Y:S01]  /*2390*/  HADD2 R31, R31, -1026, -1026 ;  /* 0xe402e4021f1f7430 */ /* 0x000fe20000000000 */
[----:B------:R-:W-:Y:S01]  /*23a0*/  LOP3.LUT R20, R21, 0xc000c, RZ, 0xc0, !PT ;  /* 0x000c000c15147812 */ /* 0x000fe200078ec0ff */
[----:B------:R-:W-:Y:S01]  /*23b0*/  HADD2 R33, R33, -1026, -1026 ;  /* 0xe402e40221217430 */ /* 0x000fe20000000000 */
[----:B------:R-:W-:Y:S01]  /*23c0*/  LOP3.LUT R37, R22, 0x64006400, RZ, 0xfc, !PT ;  /* 0x6400640016257812 */ /* 0x000fe200078efcff */
[----:B------:R-:W-:Y:S01]  /*23d0*/  HFMA2.MMA R35, R38, R5, R35 ;  /* 0x0000000526237235 */ /* 0x000fe20000000023 */
[----:B------:R-:W-:Y:S01]  /*23e0*/  LOP3.LUT R43, R36, 0x64006400, RZ, 0xfc, !PT ;  /* 0x64006400242b7812 */ /* 0x000fe200078efcff */
[----:B------:R-:W-:Y:S01]  /*23f0*/  HFMA2.MMA R36, R23, R4, RZ ;  /* 0x0000000417247235 */ /* 0x000fe200000000ff */
[----:B------:R-:W-:Y:S01]  /*2400*/  LOP3.LUT R41, R32, 0x64006400, RZ, 0xfc, !PT ;  /* 0x6400640020297812 */ /* 0x000fe200078efcff */
[-C--:B------:R-:W-:Y:S01]  /*2410*/  HFMA2 R32, R37, R18.reuse.H0_H0, -258, -258 ;  /* 0xdc08dc0825207431 */ /* 0x080fe20000040012 */
[----:B------:R-:W-:Y:S01]  /*2420*/  LOP3.LUT R45, R20, 0x64006400, RZ, 0xfc, !PT ;  /* 0x64006400142d7812 */ /* 0x000fe200078efcff */
[-C--:B------:R-:W-:Y:S01]  /*2430*/  HFMA2 R20, R43, R18.reuse.H0_H0, -258, -258 ;  /* 0xdc08dc082b147431 */ /* 0x080fe20000040012 */
[----:B------:R-:W-:Y:S01]  /*2440*/  LOP3.LUT R39, R10, 0xc000c, RZ, 0xc0, !PT ;  /* 0x000c000c0a277812 */ /* 0x000fe200078ec0ff */
[----:B------:R-:W-:Y:S01]  /*2450*/  HFMA2 R22, R41, R18.H0_H0, -258, -258 ;  /* 0xdc08dc0829167431 */ /* 0x000fe20000040012 */
[C---:B------:R-:W-:Y:S01]  /*2460*/  LOP3.LUT R41, R8.reuse, 0x300030, RZ, 0xc0, !PT ;  /* 0x0030003008297812 */ /* 0x040fe200078ec0ff */
[-C--:B------:R-:W-:Y:S01]  /*2470*/  HFMA2 R37, R31, R4.reuse, RZ.H0_H0 ;  /* 0x000000041f257231 */ /* 0x080fe200000400ff */
[----:B------:R-:W-:Y:S01]  /*2480*/  LOP3.LUT R39, R39, 0x64006400, RZ, 0xfc, !PT ;  /* 0x6400640027277812 */ /* 0x000fe200078efcff */
[----:B------:R-:W-:Y:S01]  /*2490*/  HFMA2 R43, R33, R4, RZ.H0_H0 ;  /* 0x00000004212b7231 */ /* 0x000fe200000400ff */
[----:B------:R-:W-:Y:S01]  /*24a0*/  LOP3.LUT R4, R8, 0xc000c0, RZ, 0xc0, !PT ;  /* 0x00c000c008047812 */ /* 0x000fe200078ec0ff */
[----:B------:R-:W-:Y:S01]  /*24b0*/  HFMA2 R37, R42, R5, R37 ;  /* 0x000000052a257231 */ /* 0x000fe20000000025 */
[C---:B------:R-:W-:Y:S01]  /*24c0*/  LOP3.LUT R8, R9.reuse, 0x300030, RZ, 0xc0, !PT ;  /* 0x0030003009087812 */ /* 0x040fe200078ec0ff */
[-C--:B------:R-:W-:Y:S01]  /*24d0*/  HFMA2 R39, R39, R18.reuse.H0_H0, -258, -258 ;  /* 0xdc08dc0827277431 */ /* 0x080fe20000040012 */
[----:B------:R-:W-:Y:S01]  /*24e0*/  LOP3.LUT R23, R9, 0xc000c0, RZ, 0xc0, !PT ;  /* 0x00c000c009177812 */ /* 0x000fe200078ec0ff */
[-C--:B------:R-:W-:Y:S01]  /*24f0*/  HFMA2.MMA R40, R40, R5.reuse, R43 ;  /* 0x0000000528287235 */ /* 0x080fe2000000002b */
[C---:B------:R-:W-:Y:S01]  /*2500*/  LOP3.LUT R9, R10.reuse, 0x300030, RZ, 0xc0, !PT ;  /* 0x003000300a097812 */ /* 0x040fe200078ec0ff */
[----:B------:R-:W-:Y:S01]  /*2510*/  HFMA2 R18, R45, R18.H0_H0, -258, -258 ;  /* 0xdc08dc082d127431 */ /* 0x000fe20000040012 */
[----:B------:R-:W-:Y:S01]  /*2520*/  LOP3.LUT R31, R10, 0xc000c0, RZ, 0xc0, !PT ;  /* 0x00c000c00a1f7812 */ /* 0x000fe200078ec0ff */
[----:B------:R-:W-:Y:S01]  /*2530*/  HFMA2.MMA R39, R39, R5, R36 ;  /* 0x0000000527277235 */ /* 0x000fe20000000024 */
[----:B------:R-:W-:-:S02]  /*2540*/  LOP3.LUT R8, R8, 0x64006400, RZ, 0xfc, !PT ;  /* 0x6400640008087812 */ /* 0x000fc400078efcff */
[----:B------:R-:W-:Y:S02]  /*2550*/  LOP3.LUT R10, R41, 0x64006400, RZ, 0xfc, !PT ;  /* 0x64006400290a7812 */ /* 0x000fe400078efcff */
[C---:B------:R-:W-:Y:S01]  /*2560*/  LOP3.LUT R34, R11.reuse, 0x300030, RZ, 0xc0, !PT ;  /* 0x003000300b227812 */ /* 0x040fe200078ec0ff */
[-C--:B------:R-:W-:Y:S01]  /*2570*/  HFMA2 R8, R8, R3.reuse.H1_H1, -66, -66 ;  /* 0xd420d42008087431 */ /* 0x080fe20000060003 */
[----:B------:R-:W-:Y:S01]  /*2580*/  LOP3.LUT R33, R11, 0xc000c0, RZ, 0xc0, !PT ;  /* 0x00c000c00b217812 */ /* 0x000fe200078ec0ff */
[-C--:B------:R-:W-:Y:S01]  /*2590*/  HFMA2 R10, R10, R3.reuse.H1_H1, -66, -66 ;  /* 0xd420d4200a0a7431 */ /* 0x080fe20000060003 */
[----:B------:R-:W-:Y:S02]  /*25a0*/  LOP3.LUT R38, R9, 0x64006400, RZ, 0xfc, !PT ;  /* 0x6400640009267812 */ /* 0x000fe400078efcff */
[----:B------:R-:W-:Y:S01]  /*25b0*/  LOP3.LUT R44, R19, 0x300030, RZ, 0xc0, !PT ;  /* 0x00300030132c7812 */ /* 0x000fe200078ec0ff */
[----:B------:R-:W-:Y:S01]  /*25c0*/  HFMA2 R35, R10, R6, R35 ;  /* 0x000000060a237231 */ /* 0x000fe20000000023 */
[----:B------:R-:W-:Y:S01]  /*25d0*/  HFMA2.MMA R36, R8, R6, R37 ;  /* 0x0000000608247235 */ /* 0x000fe20000000025 */
[----:B------:R-:W-:Y:S01]  /*25e0*/  HFMA2 R38, R38, R3.H1_H1, -66, -66 ;  /* 0xd420d42026267431 */ /* 0x000fe20000060003 */
[----:B------:R-:W0:Y:S01]  /*25f0*/  LDS.128 R8, [UR4+0x10] ;  /* 0x00001004ff087984 */ /* 0x000e220008000c00 */
[----:B------:R-:W-:-:S02]  /*2600*/  LOP3.LUT R44, R44, 0x64006400, RZ, 0xfc, !PT ;  /* 0x640064002c2c7812 */ /* 0x000fc400078efcff */
[----:B------:R-:W-:Y:S01]  /*2610*/  HFMA2 R5, R38, R6, R39 ;  /* 0x0000000626057231 */ /* 0x000fe20000000027 */
[----:B------:R-:W-:Y:S02]  /*2620*/  LOP3.LUT R38, R34, 0x64006400, RZ, 0xfc, !PT ;  /* 0x6400640022267812 */ /* 0x000fe400078efcff */
[----:B------:R-:W-:Y:S01]  /*2630*/  LOP3.LUT R34, R21, 0x300030, RZ, 0xc0, !PT ;  /* 0x0030003015227812 */ /* 0x000fe200078ec0ff */
[-C--:B------:R-:W-:Y:S01]  /*2640*/  HFMA2 R39, R44, R3.reuse.H1_H1, -66, -66 ;  /* 0xd420d4202c277431 */ /* 0x080fe20000060003 */
[----:B------:R-:W-:Y:S01]  /*2650*/  LOP3.LUT R42, R16, 0x300030, RZ, 0xc0, !PT ;  /* 0x00300030102a7812 */ /* 0x000fe200078ec0ff */
[-C--:B------:R-:W-:Y:S01]  /*2660*/  HFMA2 R45, R38, R3.reuse.H1_H1, -66, -66 ;  /* 0xd420d420262d7431 */ /* 0x080fe20000060003 */
[----:B------:R-:W-:Y:S02]  /*2670*/  LOP3.LUT R34, R34, 0x64006400, RZ, 0xfc, !PT ;  /* 0x6400640022227812 */ /* 0x000fe400078efcff */
[----:B------:R-:W-:Y:S02]  /*2680*/  LOP3.LUT R38, R4, 0x64006400, RZ, 0xfc, !PT ;  /* 0x6400640004267812 */ /* 0x000fe400078efcff */
[----:B------:R-:W-:Y:S01]  /*2690*/  LOP3.LUT R4, R33, 0x64006400, RZ, 0xfc, !PT ;  /* 0x6400640021047812 */ /* 0x000fe200078efcff */
[-C--:B------:R-:W-:Y:S01]  /*26a0*/  HFMA2 R43, R34, R3.reuse.H1_H1, -66, -66 ;  /* 0xd420d420222b7431 */ /* 0x080fe20000060003 */
[----:B------:R-:W-:Y:S01]  /*26b0*/  LOP3.LUT R34, R31, 0x64006400, RZ, 0xfc, !PT ;  /* 0x640064001f227812 */ /* 0x000fe200078efcff */
[----:B------:R-:W-:Y:S01]  /*26c0*/  HFMA2.MMA R6, R45, R6, R40 ;  /* 0x000000062d067235 */ /* 0x000fe20000000028 */
[C---:B------:R-:W-:Y:S01]  /*26d0*/  LOP3.LUT R33, R16.reuse, 0xc000c0, RZ, 0xc0, !PT ;  /* 0x00c000c010217812 */ /* 0x040fe200078ec0ff */
[-C--:B------:R-:W-:Y:S01]  /*26e0*/  HFMA2 R38, R38, R3.reuse.H0_H0, -18, -18 ;  /* 0xcc80cc8026267431 */ /* 0x080fe20000040003 */
[----:B------:R-:W-:Y:S01]  /*26f0*/  LOP3.LUT R16, R16, 0x30003, RZ, 0xc0, !PT ;  /* 0x0003000310107812 */ /* 0x000fe200078ec0ff */
[----:B------:R-:W-:Y:S01]  /*2700*/  HFMA2 R34, R34, R3.H0_H0, -18, -18 ;  /* 0xcc80cc8022227431 */ /* 0x000fe20000040003 */
[----:B------:R-:W-:-:S02]  /*2710*/  LOP3.LUT R37, R12, 0x300030, RZ, 0xc0, !PT ;  /* 0x003000300c257812 */ /* 0x000fc400078ec0ff */
[----:B------:R-:W-:Y:S01]  /*2720*/  LOP3.LUT R42, R42, 0x64006400, RZ, 0xfc, !PT ;  /* 0x640064002a2a7812 */ /* 0x000fe200078efcff */
[-C--:B------:R-:W-:Y:S01]  /*2730*/  HFMA2.MMA R35, R38, R7.reuse, R35 ;  /* 0x0000000726237235 */ /* 0x080fe20000000023 */
[----:B------:R-:W-:Y:S01]  /*2740*/  LOP3.LUT R40, R23, 0x64006400, RZ, 0xfc, !PT ;  /* 0x6400640017287812 */ /* 0x000fe200078efcff */
[----:B------:R-:W-:Y:S01]  /*2750*/  HFMA2.MMA R5, R34, R7, R5 ;  /* 0x0000000722057235 */ /* 0x000fe20000000005 */
[C---:B------:R-:W-:Y:S01]  /*2760*/  LOP3.LUT R44, R12.reuse, 0xc000c0, RZ, 0xc0, !PT ;  /* 0x00c000c00c2c7812 */ /* 0x040fe200078ec0ff */
[-C--:B------:R-:W-:Y:S01]  /*2770*/  HFMA2 R41, R42, R3.reuse.H1_H1, -66, -66 ;  /* 0xd420d4202a297431 */ /* 0x080fe20000060003 */
[----:B------:R-:W-:Y:S01]  /*2780*/  LOP3.LUT R12, R12, 0x30003, RZ, 0xc0, !PT ;  /* 0x000300030c0c7812 */ /* 0x000fe200078ec0ff */
[-C--:B------:R-:W-:Y:S01]  /*2790*/  HFMA2 R31, R40, R3.reuse.H0_H0, -18, -18 ;  /* 0xcc80cc80281f7431 */ /* 0x080fe20000040003 */
[----:B------:R-:W-:Y:S01]  /*27a0*/  LOP3.LUT R16, R16, 0x64006400, RZ, 0xfc, !PT ;  /* 0x6400640010107812 */ /* 0x000fe200078efcff */
[----:B------:R-:W-:Y:S01]  /*27b0*/  HFMA2 R23, R4, R3.H0_H0, -18, -18 ;  /* 0xcc80cc8004177431 */ /* 0x000fe20000040003 */
[----:B------:R-:W-:Y:S01]  /*27c0*/  LOP3.LUT R12, R12, 0x64006400, RZ, 0xfc, !PT ;  /* 0x640064000c0c7812 */ /* 0x000fe200078efcff */
[-C--:B------:R-:W-:Y:S01]  /*27d0*/  HFMA2 R36, R31, R7.reuse, R36 ;  /* 0x000000071f247231 */ /* 0x080fe20000000024 */
[----:B------:R-:W-:Y:S01]  /*27e0*/  LOP3.LUT R42, R19, 0xc000c0, RZ, 0xc0, !PT ;  /* 0x00c000c0132a7812 */ /* 0x000fe200078ec0ff */
[----:B------:R-:W-:Y:S01]  /*27f0*/  HADD2 R16, R16, -1026, -1026 ;  /* 0xe402e40210107430 */ /* 0x000fe20000000000 */
[----:B------:R-:W-:Y:S01]  /*2800*/  LOP3.LUT R40, R21, 0xc000c0, RZ, 0xc0, !PT ;  /* 0x00c000c015287812 */ /* 0x000fe200078ec0ff */
[----:B------:R-:W-:Y:S01]  /*2810*/  HADD2 R12, R12, -1026, -1026 ;  /* 0xe402e4020c0c7430 */ /* 0x000fe20000000000 */
[----:B------:R-:W-:Y:S01]  /*2820*/  LOP3.LUT R37, R37, 0x64006400, RZ, 0xfc, !PT ;  /* 0x6400640025257812 */ /* 0x000fe200078efcff */
[----:B------:R-:W-:Y:S01]  /*2830*/  HFMA2 R6, R23, R7, R6 ;  /* 0x0000000717067231 */ /* 0x000fe20000000006 */
[----:B------:R-:W-:Y:S01]  /*2840*/  LOP3.LUT R33, R33, 0x64006400, RZ, 0xfc, !PT ;  /* 0x6400640021217812 */ /* 0x000fe200078efcff */
[-C--:B0-----:R-:W-:Y:S01]  /*2850*/  HFMA2.MMA R16, R16, R8.reuse, R35 ;  /* 0x0000000810107235 */ /* 0x081fe20000000023 */
[----:B------:R-:W-:Y:S01]  /*2860*/  LOP3.LUT R42, R42, 0x64006400, RZ, 0xfc, !PT ;  /* 0x640064002a2a7812 */ /* 0x000fe200078efcff */
[-C--:B------:R-:W-:Y:S01]  /*2870*/  HFMA2 R37, R37, R3.reuse.H1_H1, -66, -66 ;  /* 0xd420d42025257431 */ /* 0x080fe20000060003 */
        /* <DEDUP_REMOVED lines=8> */
[----:B------:R-:W-:Y:S01]  /*2900*/  HFMA2.MMA R3, R12, R8, R5 ;  /* 0x000000080c037235 */ /* 0x000fe20000000005 */
[----:B------:R-:W-:Y:S01]  /*2910*/  LOP3.LUT R19, R19, 0x64006400, RZ, 0xfc, !PT ;  /* 0x6400640013137812 */ /* 0x000fe200078efcff */
[----:B------:R-:W-:Y:S01]  /*2920*/  HFMA2.MMA R5, R32, R9, R16 ;  /* 0x0000000920057235 */ /* 0x000fe20000000010 */
[----:B------:R-:W-:-:S03]  /*2930*/  LOP3.LUT R21, R21, 0x64006400, RZ, 0xfc, !PT ;  /* 0x6400640015157812 */ /* 0x000fc600078efcff */
[----:B------:R-:W-:Y:S02]  /*2940*/  HADD2 R19, R19, -1026, -1026 ;  /* 0xe402e40213137430 */ /* 0x000fe40000000000 */
[----:B------:R-:W-:Y:S01]  /*2950*/  HFMA2.MMA R3, R20, R9, R3 ;  /* 0x0000000914037235 */ /* 0x000fe20000000003 */
[----:B------:R-:W-:Y:S01]  /*2960*/  HADD2 R21, R21, -1026, -1026 ;  /* 0xe402e40215157430 */ /* 0x000fe20000000000 */
[-C--:B------:R-:W-:Y:S01]  /*2970*/  HFMA2.MMA R5, R41, R10.reuse, R5 ;  /* 0x0000000a29057235 */ /* 0x080fe20000000005 */
[-C--:B------:R-:W-:Y:S02]  /*2980*/  HFMA2 R36, R19, R8.reuse, R36 ;  /* 0x0000000813247231 */ /* 0x080fe40000000024 */
[----:B------:R-:W-:Y:S02]  /*2990*/  HFMA2 R6, R21, R8, R6 ;  /* 0x0000000815067231 */ /* 0x000fe40000000006 */
[-C--:B------:R-:W-:Y:S01]  /*29a0*/  HFMA2 R36, R22, R9.reuse, R36 ;  /* 0x0000000916247231 */ /* 0x080fe20000000024 */
[----:B------:R-:W-:Y:S01]  /*29b0*/  HFMA2.MMA R22, R37, R10, R3 ;  /* 0x0000000a25167235 */ /* 0x000fe20000000003 */
[----:B------:R-:W-:Y:S01]  /*29c0*/  HFMA2 R6, R18, R9, R6 ;  /* 0x0000000912067231 */ /* 0x000fe20000000006 */
[----:B------:R-:W-:Y:S01]  /*29d0*/  HFMA2.MMA R5, R4, R11, R5 ;  /* 0x0000000b04057235 */ /* 0x000fe20000000005 */
[----:B------:R-:W-:-:S02]  /*29e0*/  HFMA2 R21, R39, R10, R36 ;  /* 0x0000000a27157231 */ /* 0x000fc40000000024 */
[----:B------:R-:W-:Y:S02]  /*29f0*/  HFMA2 R20, R43, R10, R6 ;  /* 0x0000000a2b147231 */ /* 0x000fe40000000006 */
[-C--:B------:R-:W-:Y:S01]  /*2a00*/  HFMA2 R21, R42, R11.reuse, R21 ;  /* 0x0000000b2a157231 */ /* 0x080fe20000000015 */
[----:B------:R-:W-:Y:S01]  /*2a10*/  HFMA2.MMA R22, R44, R11, R22 ;  /* 0x0000000b2c167235 */ /* 0x000fe20000000016 */
[----:B------:R-:W-:Y:S02]  /*2a20*/  HFMA2 R20, R40, R11, R20 ;  /* 0x0000000b28147231 */ /* 0x000fe40000000014 */
[----:B------:R-:W-:Y:S02]  /*2a30*/  HADD2 R21, R21.H0_H0, R21.H1_H1 ;  /* 0x3000001515157230 */ /* 0x000fe40000000800 */
[----:B------:R-:W-:Y:S02]  /*2a40*/  HADD2 R5, R5.H0_H0, R5.H1_H1 ;  /* 0x3000000505057230 */ /* 0x000fe40000000800 */
[----:B------:R-:W-:-:S03]  /*2a50*/  HADD2 R11, R20.H0_H0, R20.H1_H1 ;  /* 0x30000014140b7230 */ /* 0x000fc60000000800 */
[----:B------:R-:W-:Y:S01]  /*2a60*/  HADD2 R22, R22.H0_H0, R22.H1_H1 ;  /* 0x3000001616167230 */ /* 0x000fe20000000800 */
[----:B------:R-:W-:-:S04]  /*2a70*/  PRMT R5, R5, 0x5410, R21 ;  /* 0x0000541005057816 */ /* 0x000fc80000000015 */
[----:B------:R-:W-:Y:S02]  /*2a80*/  PRMT R22, R22, 0x5410, R11 ;  /* 0x0000541016167816 */ /* 0x000fe4000000000b */
[----:B------:R-:W-:-:S03]  /*2a90*/  HFMA2.MMA R30, R5, R25, R30 ;  /* 0x00000019051e7235 */ /* 0x000fc6000000001e */
[----:B------:R-:W-:-:S08]  /*2aa0*/  HFMA2 R29, R22, R27, R29 ;  /* 0x0000001b161d7231 */ /* 0x000fd0000000001d */
.L_x_3632:
[----:B------:R-:W-:Y:S01]  /*2ab0*/  IADD3 R2, P1, R2, R15, RZ ;  /* 0x0000000f02027210 */ /* 0x000fe20007f3e0ff */
[----:B------:R-:W-:Y:S01]  /*2ac0*/  UIADD3 UR4, UR4, 0x20, URZ ;  /* 0x0000002004047890 */ /* 0x000fe2000fffe03f */
[----:B------:R-:W-:-:S03]  /*2ad0*/  IMAD.MOV.U32 R33, RZ, RZ, R17 ;  /* 0x000000ffff217224 */ /* 0x000fc600078e0011 */
[----:B------:R-:W-:Y:S01]  /*2ae0*/  IMAD.X R13, R13, 0x1, R14, P1 ;  /* 0x000000010d0d7824 */ /* 0x000fe200008e060e */
[----:B------:R-:W-:Y:S07]  /*2af0*/  @!P0 BRA P4, `(.L_x_3633) ;  /* 0xfffffff400848947 */ /* 0x000fee000203ffff */
.L_x_3631:
[----:B------:R-:W-:Y:S05]  /*2b00*/  @!P2 EXIT ;  /* 0x000000000000a94d */ /* 0x000fea0003800000 */
[----:B------:R-:W0:Y:S01]  /*2b10*/  S2R R4, SR_CTAID.X ;  /* 0x0000000000047919 */ /* 0x000e220000002500 */
[----:B------:R-:W1:Y:S01]  /*2b20*/  S2UR UR4, SR_CTAID.Y ;  /* 0x00000000000479c3 */ /* 0x000e620000002600 */
[----:B-----5:R-:W-:Y:S01]  /*2b30*/  HMUL2 R9, R30, R0.H0_H0 ;  /* 0x200000001e097232 */ /* 0x020fe20000000000 */
        /* <DEDUP_REMOVED lines=15> */
.L_x_3637:
[----:B------:R-:W0:Y:S02]  /*2c30*/  LDS R6, [R2] ;  /* 0x0000000002067984 */ /* 0x000e240000000800 */
[----:B0-----:R-:W-:-:S06]  /*2c40*/  HADD2 R7, R6, R9 ;  /* 0x0000000906077230 */ /* 0x001fcc0000000000 */
[----:B------:R-:W0:Y:S02]  /*2c50*/  ATOMS.CAST.SPIN R7, [R2], R6, R7 ;  /* 0x000000060207738d */ /* 0x000e240001800007 */
[----:B0-----:R-:W-:-:S13]  /*2c60*/  ISETP.EQ.U32.AND P0, PT, R7, 0x1, PT ;  /* 0x000000010700780c */ /* 0x001fda0003f02070 */
[----:B------:R-:W-:Y:S05]  /*2c70*/  @!P0 BRA `(.L_x_3637) ;  /* 0xfffffffc00ec8947 */ /* 0x000fea000383ffff */
[----:B------:R-:W-:Y:S05]  /*2c80*/  BRA `(.L_x_3635) ;  /* 0x00000000000c7947 */ /* 0x000fea0003800000 */
.L_x_3636:
[----:B------:R-:W2:Y:S02]  /*2c90*/  LD.E R0, desc[UR6][R4.64] ;  /* 0x0000000604007980 */ /* 0x000ea4000c101900 */
[----:B--2---:R-:W-:-:S05]  /*2ca0*/  IMAD.IADD R3, R9, 0x1, R0 ;  /* 0x0000000109037824 */ /* 0x004fca00078e0200 */
[----:B------:R0:W-:Y:S02]  /*2cb0*/  ST.E desc[UR6][R4.64], R3 ;  /* 0x0000000304007985 */ /* 0x0001e4000c101906 */
.L_x_3635:
[----:B------:R-:W-:Y:S05]  /*2cc0*/  BSYNC B0 ;  /* 0x0000000000007941 */ /* 0x000fea0003800000 */
.L_x_3634:
[----:B------:R1:W-:Y:S02]  /*2cd0*/  ATOM.E.ADD.F16x2.RN.STRONG.GPU P0, RZ, desc[UR6][R4.64+0x4], R29 ;  /* 0x0000041d04ff79a2 */ /* 0x0003e4000810e1c6 */
[----:B-1----:R-:W-:Y:S05]  /*2ce0*/  @P0 EXIT ;  /* 0x000000000000094d */ /* 0x002fea0003800000 */
[----:B------:R-:W1:Y:S02]  /*2cf0*/  QSPC.E.S P0, RZ, [R4+0x4] ;  /* 0x0000040004ff73aa */ /* 0x000e640000000500 */
[----:B-1----:R-:W-:Y:S05]  /*2d00*/  @!P0 BRA `(.L_x_3638) ;  /* 0x0000000000208947 */ /* 0x002fea0003800000 */
[----:B------:R-:W-:-:S05]  /*2d10*/  IMAD.MOV.U32 R2, RZ, RZ, R4 ;  /* 0x000000ffff027224 */ /* 0x000fca00078e0004 */
[----:B------:R-:W-:-:S07]  /*2d20*/  MOV R2, R2 ;  /* 0x0000000200027202 */ /* 0x000fce0000000f00 */
.L_x_3639:
[----:B0-----:R-:W0:Y:S02]  /*2d30*/  LDS R4, [R2+0x4] ;  /* 0x0000040002047984 */ /* 0x001e240000000800 */
[----:B0-----:R-:W-:-:S10]  /*2d40*/  HFMA2.MMA R5, R4, 1, 1, R29 ;  /* 0x3c003c0004057835 */ /* 0x001fd4000000001d */
[----:B------:R-:W0:Y:S02]  /*2d50*/  ATOMS.CAST.SPIN R5, [R2+0x4], R4, R5 ;  /* 0x000004040205738d */ /* 0x000e240001800005 */
[----:B0-----:R-:W-:-:S13]  /*2d60*/  ISETP.EQ.U32.AND P0, PT, R5, 0x1, PT ;  /* 0x000000010500780c */ /* 0x001fda0003f02070 */
[----:B------:R-:W-:Y:S05]  /*2d70*/  @!P0 BRA `(.L_x_3639) ;  /* 0xfffffffc00ec8947 */ /* 0x000fea000383ffff */
[----:B------:R-:W-:Y:S05]  /*2d80*/  EXIT ;  /* 0x000000000000794d */ /* 0x000fea0003800000 */
.L_x_3638:
[----:B------:R-:W0:Y:S02]  /*2d90*/  LD.E R0, desc[UR6][R4.64+0x4] ;  /* 0x0000040604007980 */ /* 0x000e24000c101900 */
[----:B0-----:R-:W-:-:S05]  /*2da0*/  IMAD.IADD R3, R29, 0x1, R0 ;  /* 0x000000011d037824 */ /* 0x001fca00078e0200 */
[----:B------:R-:W-:Y:S01]  /*2db0*/  ST.E desc[UR6][R4.64+0x4], R3 ;  /* 0x0000040304007985 */ /* 0x000fe2000c101906 */
[----:B------:R-:W-:Y:S05]  /*2dc0*/  EXIT ;  /* 0x000000000000794d */ /* 0x000fea0003800000 */
.L_x_3640:
        /* <DEDUP_REMOVED lines=11> */
.L_x_3738:


//--------------------- .text._Z23gemm_half_q_half_kernelILi1ELi2ELb1ELb1ELi32EEvPK6__halfPKjS4_S2_PS0_iiiiPKtS7_iiiiiibS2_i --------------------------
	.section	.text._Z23gemm_half_q_half_kernelILi1ELi2ELb1ELb1ELi32EEvPK6__halfPKjS4_S2_PS0_iiiiPKtS7_iiiiiibS2_i,"ax",@progbits
	.align	128
        .global         _Z23gemm_half_q_half_kernelILi1ELi2ELb1ELb1ELi32EEvPK6__halfPKjS4_S2_PS0_iiiiPKtS7_iiiiiibS2_i
        .type           _Z23gemm_half_q_half_kernelILi1ELi2ELb1ELb1ELi32EEvPK6__halfPKjS4_S2_PS0_iiiiPKtS7_iiiiiibS2_i,@function
        .size           _Z23gemm_half_q_half_kernelILi1ELi2ELb1ELb1ELi32EEvPK6__halfPKjS4_S2_PS0_iiiiPKtS7_iiiiiibS2_i,(.L_x_3739 - _Z23gemm_half_q_half_kernelILi1ELi2ELb1ELb1ELi32EEvPK6__halfPKjS4_S2_PS0_iiiiPKtS7_iiiiiibS2_i)
        .other          _Z23gemm_half_q_half_kernelILi1ELi2ELb1ELb1ELi32EEvPK6__halfPKjS4_S2_PS0_iiiiPKtS7_iiiiiibS2_i,@"STO_CUDA_ENTRY STV_DEFAULT"
_Z23gemm_half_q_half_kernelILi1ELi2ELb1ELb1ELi32EEvPK6__halfPKjS4_S2_PS0_iiiiPKtS7_iiiiiibS2_i:
.text._Z23gemm_half_q_half_kernelILi1ELi2ELb1ELb1ELi32EEvPK6__halfPKjS4_S2_PS0_iiiiPKtS7_iiiiiibS2_i:
        /* <DEDUP_REMOVED lines=8> */
[----:B0-----:R-:W2:Y:S01]  /*0080*/  @P2 LDG.E.U16 R3, desc[UR6][R4.64] ;  /* 0x0000000604032981 */ /* 0x001ea2000c1e1500 */
[----:B------:R-:W0:Y:S01]  /*0090*/  S2R R6, SR_CTAID.X ;  /* 0x0000000000067919 */ /* 0x000e220000002500 */
[----:B--2---:R-:W-:-:S13]  /*00a0*/  ISETP.EQ.OR P0, PT, R3, RZ, !P2 ;  /* 0x000000ff0300720c */ /* 0x004fda0005702670 */
[----:B0-----:R-:W-:Y:S05]  /*00b0*/  @P0 EXIT ;  /* 0x000000000000094d */ /* 0x001fea0003800000 */
[----:B------:R-:W0:Y:S01]  /*00c0*/  S2R R0, SR_CTAID.Z ;  /* 0x0000000000007919 */ /* 0x000e220000002700 */
[----:B------:R-:W1:Y:S01]  /*00d0*/  LDC R7, c[0x0][0x240] ;  /* 0x00009000ff077b82 */ /* 0x000e620000000800 */
[----:B------:R-:W-:Y:S01]  /*00e0*/  BSSY B0, `(.L_x_3641) ;  /* 0x0000025000007945 */ /* 0x000fe20003800000 */
[----:B------:R-:W2:Y:S06]  /*00f0*/  S2R R11, SR_TID.X ;  /* 0x00000000000b7919 */ /* 0x000eac0000002100 */
[----:B------:R-:W3:Y:S01]  /*0100*/  LDC R16, c[0x0][0x23c] ;  /* 0x00008f00ff107b82 */ /* 0x000ee20000000800 */
[----:B0-----:R-:W-:-:S04]  /*0110*/  IMAD.SHL.U32 R24, R0, 0x20, RZ ;  /* 0x0000002000187824 */ /* 0x001fc800078e00ff */
[C---:B--2---:R-:W-:Y:S01]  /*0120*/  IMAD.IADD R9, R24.reuse, 0x1, R11 ;  /* 0x0000000118097824 */ /* 0x044fe200078e020b */
[----:B-1----:R-:W-:Y:S01]  /*0130*/  VIADDMNMX R17, R24, 0x20, R7, PT ;  /* 0x0000002018117846 */ /* 0x002fe20003800107 */
[----:B------:R-:W-:-:S03]  /*0140*/  IMAD R6, R6, 0x20, R11 ;  /* 0x0000002006067824 */ /* 0x000fc600078e020b */
[----:B------:R-:W-:Y:S01]  /*0150*/  ISETP.GE.OR P0, PT, R9, R17, !P2 ;  /* 0x000000110900720c */ /* 0x000fe20005706670 */
[----:B------:R-:W-:-:S05]  /*0160*/  IMAD.SHL.U32 R19, R6, 0x4, RZ ;  /* 0x0000000406137824 */ /* 0x000fca00078e00ff */
[----:B---3--:R-:W-:-:S07]  /*0170*/  ISETP.GE.AND P1, PT, R19, R16, PT ;  /* 0x000000101300720c */ /* 0x008fce0003f26270 */
        /* <DEDUP_REMOVED lines=27> */
.L_x_3642:
[----:B------:R-:W-:Y:S05]  /*0330*/  BSYNC B0 ;  /* 0x0000000000007941 */ /* 0x000fea0003800000 */
.L_x_3641:
        /* <DEDUP_REMOVED lines=28> */
.L_x_3644:
        /* <DEDUP_REMOVED lines=26> */
[----:B------:R-:W2:Y:S01]  /*06a0*/  I2F.F16 R25, R25 ;  /* 0x0000001900197306 */ /* 0x000ea20000200c00 */
[----:B------:R-:W-:Y:S01]  /*06b0*/  VIADD R20, R20, 0x1 ;  /* 0x0000000114147836 */ /* 0x000fe20000000000 */
[----:B------:R-:W-:Y:S01]  /*06c0*/  ISETP.GE.AND P1, PT, R2, R17, PT ;  /* 0x000000110200720c */ /* 0x000fe20003f26270 */
        /* <DEDUP_REMOVED lines=11> */
.L_x_3643:
[----:B------:R-:W-:Y:S01]  /*0780*/  ULDC UR4, c[0x0][0x258] ;  /* 0x0000960000047ab9 */ /* 0x000fe20000000800 */
[C---:B------:R-:W-:Y:S01]  /*0790*/  ISETP.GT.AND P3, PT, R24.reuse, R13, PT ;  /* 0x0000000d1800720c */ /* 0x040fe20003f64270 */
[----:B------:R-:W-:Y:S01]  /*07a0*/  IMAD.MOV.U32 R0, RZ, RZ, RZ ;  /* 0x000000ffff007224 */ /* 0x000fe200078e00ff */
[----:B------:R-:W-:Y:S01]  /*07b0*/  ISETP.GT.AND P1, PT, R24, UR4, PT ;  /* 0x0000000418007c0c */ /* 0x000fe2000bf24270 */
[----:B------:R-:W-:-:S12]  /*07c0*/  IMAD.MOV.U32 R2, RZ, RZ, RZ ;  /* 0x000000ffff027224 */ /* 0x000fd800078e00ff */
[----:B------:R-:W-:Y:S05]  /*07d0*/  @!P1 BRA `(.L_x_3645) ;  /* 0x00000000001c9947 */ /* 0x000fea0003800000 */
[----:B0-----:R-:W0:Y:S02]  /*07e0*/  LDC R5, c[0x0][0x25c] ;  /* 0x00009700ff057b82 */ /* 0x001e240000000800 */
[----:B0-----:R-:W-:-:S05]  /*07f0*/  VIMNMX R2, R24, R5, PT ;  /* 0x0000000518027248 */ /* 0x001fca0003fe0100 */
[----:B------:R-:W-:-:S05]  /*0800*/  VIADD R2, R2, -UR4 ;  /* 0x8000000402027c36 */ /* 0x000fca0008000000 */
[----:B------:R-:W-:-:S04]  /*0810*/  SHF.R.S32.HI R5, RZ, 0x1f, R2 ;  /* 0x0000001fff057819 */ /* 0x000fc80000011402 */
[----:B------:R-:W-:-:S04]  /*0820*/  LEA.HI R5, R5, R2, RZ, 0x5 ;  /* 0x0000000205057211 */ /* 0x000fc800078f28ff */
[----:B------:R-:W-:-:S05]  /*0830*/  SHF.R.S32.HI R5, RZ, 0x5, R5 ;  /* 0x00000005ff057819 */ /* 0x000fca0000011405 */
[----:B------:R-:W-:-:S07]  /*0840*/  IMAD R2, R5, 0x6, RZ ;  /* 0x0000000605027824 */ /* 0x000fce00078e02ff */
.L_x_3645:
[----:B------:R-:W-:Y:S05]  /*0850*/  @!P3 BRA `(.L_x_3646) ;  /* 0x00000000001cb947 */ /* 0x000fea0003800000 */
[----:B0-----:R-:W0:Y:S02]  /*0860*/  LDC R5, c[0x0][0x260] ;  /* 0x00009800ff057b82 */ /* 0x001e240000000800 */
[----:B0-----:R-:W-:-:S05]  /*0870*/  VIMNMX R0, R24, R5, PT ;  /* 0x0000000518007248 */ /* 0x001fca0003fe0100 */
[----:B------:R-:W-:-:S05]  /*0880*/  IMAD.IADD R0, R0, 0x1, -R13 ;  /* 0x0000000100007824 */ /* 0x000fca00078e0a0d */
[----:B------:R-:W-:-:S04]  /*0890*/  SHF.R.S32.HI R5, RZ, 0x1f, R0 ;  /* 0x0000001fff057819 */ /* 0x000fc80000011400 */
[----:B------:R-:W-:-:S04]  /*08a0*/  LEA.HI R5, R5, R0, RZ, 0x5 ;  /* 0x0000000005057211 */ /* 0x000fc800078f28ff */
[----:B------:R-:W-:-:S05]  /*08b0*/  SHF.R.S32.HI R5, RZ, 0x5, R5 ;  /* 0x00000005ff057819 */ /* 0x000fca0000011405 */
[----:B------:R-:W-:-:S07]  /*08c0*/  IMAD R0, R5, 0x5, RZ ;  /* 0x0000000505007824 */ /* 0x000fce00078e02ff */
.L_x_3646:
        /* <DEDUP_REMOVED lines=12> */
.L_x_3647:
        /* <DEDUP_REMOVED lines=8> */
.L_x_3648:
        /* <DEDUP_REMOVED lines=11> */
.L_x_3649:
[C---:B------:R-:W-:Y:S01]  /*0ac0*/  VIMNMX R6, R24.reuse, UR4, PT ;  /* 0x0000000418067c48 */ /* 0x040fe2000bfe0100 */
[----:B------:R-:W-:Y:S01]  /*0ad0*/  ULDC UR4, c[0x0][0x26c] ;  /* 0x00009b0000047ab9 */ /* 0x000fe20000000800 */
[----:B------:R-:W-:Y:S02]  /*0ae0*/  PRMT R28, RZ, 0x5410, RZ ;  /* 0x00005410ff1c7816 */ /* 0x000fe400000000ff */
[----:B------:R-:W-:Y:S02]  /*0af0*/  SHF.R.S32.HI R9, RZ, 0x1f, R6 ;  /* 0x0000001fff097819 */ /* 0x000fe40000011406 */
[----:B------:R-:W-:Y:S02]  /*0b00*/  ISETP.GE.OR P0, PT, R24, UR4, P0 ;  /* 0x0000000418007c0c */ /* 0x000fe40008706670 */
        /* <DEDUP_REMOVED lines=14> */
[----:B------:R-:W-:Y:S01]  /*0bf0*/  IADD3 R26, P0, R19, R0, RZ ;  /* 0x00000000131a7210 */ /* 0x000fe20007f1e0ff */
[----:B------:R-:W-:Y:S01]  /*0c00*/  IMAD.MOV.U32 R0, RZ, RZ, R4 ;  /* 0x000000ffff007224 */ /* 0x000fe200078e0004 */
[----:B------:R-:W-:-:S02]  /*0c10*/  PRMT R27, RZ, 0x5410, RZ ;  /* 0x00005410ff1b7816 */ /* 0x000fc400000000ff */
[----:B------:R-:W-:Y:S02]  /*0c20*/  LEA.HI.X.SX32 R5, R19, R2, 0x1, P0 ;  /* 0x0000000213057211 */ /* 0x000fe400000f0eff */
[----:B------:R-:W-:Y:S02]  /*0c30*/  LEA R25, P1, R26, UR10, 0x2 ;  /* 0x0000000a1a197c11 */ /* 0x000fe4000f8210ff */
[----:B------:R-:W-:Y:S02]  /*0c40*/  ISETP.EQ.OR P0, PT, R0, RZ, !P2 ;  /* 0x000000ff0000720c */ /* 0x000fe40005702670 */
[----:B------:R-:W-:Y:S02]  /*0c50*/  LEA.HI.X R26, R26, UR11, R5, 0x2, P1 ;  /* 0x0000000b1a1a7c11 */ /* 0x000fe400088f1405 */
[----:B------:R-:W-:Y:S02]  /*0c60*/  PRMT R28, RZ, 0x5410, RZ ;  /* 0x00005410ff1c7816 */ /* 0x000fe400000000ff */
[----:B------:R-:W-:Y:S01]  /*0c70*/  SHF.L.U64.HI R23, R16, 0x2, R23 ;  /* 0x0000000210177819 */ /* 0x000fe20000010217 */
[----:B0-----:R-:W-:-:S03]  /*0c80*/  ULEA UR4, UR5, UR4, 0x18 ;  /* 0x0000000405047291 */ /* 0x001fc6000f8ec03f */
[----:B------:R-:W-:-:S09]  /*0c90*/  ULDC UR5, c[0x0][0x26c] ;  /* 0x00009b0000057ab9 */ /* 0x000fd20000000800 */
.L_x_3652:
[----:B------:R-:W-:-:S05]  /*0ca0*/  VIADD R24, R24, 0x10 ;  /* 0x0000001018187836 */ /* 0x000fca0000000000 */
[C---:B------:R-:W-:Y:S02]  /*0cb0*/  ISETP.GE.AND P1, PT, R24.reuse, UR5, PT ;  /* 0x0000000518007c0c */ /* 0x040fe4000bf26270 */
[----:B------:R-:W-:Y:S01]  /*0cc0*/  ISETP.LT.AND P4, PT, R24, R17, PT ;  /* 0x000000111800720c */ /* 0x000fe20003f81270 */
[----:B------:R-:W-:-:S12]  /*0cd0*/  @P0 BRA `(.L_x_3651) ;  /* 0x00000008005c0947 */ /* 0x000fd80003800000 */
[----:B------:R-:W-:Y:S01]  /*0ce0*/  IMAD.MOV.U32 R4, RZ, RZ, R25 ;  /* 0x000000ffff047224 */ /* 0x000fe200078e0019 */
[----:B------:R-:W0:Y:S01]  /*0cf0*/  LDS.128 R8, [UR4] ;  /* 0x00000004ff087984 */ /* 0x000e220008000c00 */
[----:B------:R-:W-:-:S06]  /*0d00*/  IMAD.MOV.U32 R5, RZ, RZ, R26 ;  /* 0x000000ffff057224 */ /* 0x000fcc00078e001a */
[----:B------:R-:W2:Y:S01]  /*0d10*/  LDG.E.128.CONSTANT R4, desc[UR6][R4.64] ;  /* 0x0000000604047981 */ /* 0x000ea2000c1e9d00 */
[----:B------:R-:W-:Y:S01]  /*0d20*/  IMAD.MOV.U32 R0, RZ, RZ, 0x3400 ;  /* 0x00003400ff007424 */ /* 0x000fe200078e00ff */
[----:B------:R-:W-:Y:S01]  /*0d30*/  PRMT R21, R21, 0x5410, R22 ;  /* 0x0000541015157816 */ /* 0x000fe20000000016 */
[----:B------:R-:W-:Y:S01]  /*0d40*/  IMAD.MOV.U32 R12, RZ, RZ, 0x2400 ;  /* 0x00002400ff0c7424 */ /* 0x000fe200078e00ff */
[----:B------:R-:W-:Y:S01]  /*0d50*/  PRMT R18, R18, 0x5410, R20 ;  /* 0x0000541012127816 */ /* 0x000fe20000000014 */
[----:B------:R-:W-:-:S03]  /*0d60*/  IMAD.MOV.U32 R2, RZ, RZ, 0x2c00 ;  /* 0x00002c00ff027424 */ /* 0x000fc600078e00ff */
[----:B------:R-:W-:Y:S02]  /*0d70*/  PRMT R0, R0, 0x5410, R12 ;  /* 0x0000541000007816 */ /* 0x000fe4000000000c */
[C---:B--2---:R-:W-:Y:S02]  /*0d80*/  LOP3.LUT R29, R4.reuse, 0xc000c, RZ, 0xc0, !PT ;  /* 0x000c000c041d7812 */ /* 0x044fe400078ec0ff */
        /* <DEDUP_REMOVED lines=17> */
[----:B0-----:R-:W-:Y:S01]  /*0ea0*/  HFMA2.MMA R30, R29, R8, RZ ;  /* 0x000000081d1e7235 */ /* 0x001fe200000000ff */
[----:B------:R-:W-:-:S02]  /*0eb0*/  HFMA2 R29, R33, R8, RZ.H0_H0 ;  /* 0x00000008211d7231 */ /* 0x000fc400000400ff */
[----:B------:R-:W-:Y:S02]  /*0ec0*/  HADD2 R31, R31, -1026, -1026 ;  /* 0xe402e4021f1f7430 */ /* 0x000fe40000000000 */
[-C--:B------:R-:W-:Y:S02]  /*0ed0*/  HFMA2 R32, R13, R0.reuse.H0_H0, -258, -258 ;  /* 0xdc08dc080d207431 */ /* 0x080fe40000040000 */
[----:B------:R-:W-:Y:S01]  /*0ee0*/  HFMA2 R13, R15, R0.H0_H0, -258, -258 ;  /* 0xdc08dc080f0d7431 */ /* 0x000fe20000040000 */
[----:B------:R-:W-:Y:S01]  /*0ef0*/  HFMA2.MMA R12, R12, R9, R30 ;  /* 0x000000090c0c7235 */ /* 0x000fe2000000001e */
[----:B------:R-:W-:Y:S01]  /*0f00*/  LOP3.LUT R30, R7, 0xc000c, RZ, 0xc0, !PT ;  /* 0x000c000c071e7812 */ /* 0x000fe200078ec0ff */
[----:B------:R-:W-:Y:S01]  /*0f10*/  HFMA2.MMA R14, R31, R8, RZ ;  /* 0x000000081f0e7235 */ /* 0x000fe200000000ff */
[----:B------:R-:W-:Y:S01]  /*0f20*/  HFMA2 R8, R35, R8, RZ.H0_H0 ;  /* 0x0000000823087231 */ /* 0x000fe200000400ff */
[----:B------:R-:W-:Y:S01]  /*0f30*/  LOP3.LUT R15, R4, 0x300030, RZ, 0xc0, !PT ;  /* 0x00300030040f7812 */ /* 0x000fe200078ec0ff */
[----:B------:R-:W-:Y:S01]  /*0f40*/  HFMA2 R29, R32, R9, R29 ;  /* 0x00000009201d7231 */ /* 0x000fe2000000001d */
[----:B------:R-:W-:-:S02]  /*0f50*/  LOP3.LUT R31, R30, 0x64006400, RZ, 0xfc, !PT ;  /* 0x640064001e1f7812 */ /* 0x000fc400078efcff */
[----:B------:R-:W-:Y:S02]  /*0f60*/  LOP3.LUT R30, R6, 0x300030, RZ, 0xc0, !PT ;  /* 0x00300030061e7812 */ /* 0x000fe400078ec0ff */
[----:B------:R-:W-:Y:S01]  /*0f70*/  HFMA2.MMA R13, R13, R9, R14 ;  /* 0x000000090d0d7235 */ /* 0x000fe2000000000e */
[----:B------:R-:W-:Y:S01]  /*0f80*/  HFMA2 R37, R31, R0.H0_H0, -258, -258 ;  /* 0xdc08dc081f257431 */ /* 0x000fe20000040000 */
[----:B------:R-:W-:Y:S02]  /*0f90*/  LOP3.LUT R14, R5, 0x300030, RZ, 0xc0, !PT ;  /* 0x00300030050e7812 */ /* 0x000fe400078ec0ff */
[----:B------:R-:W-:Y:S02]  /*0fa0*/  LOP3.LUT R32, R7, 0x300030, RZ, 0xc0, !PT ;  /* 0x0030003007207812 */ /* 0x000fe400078ec0ff */
[----:B------:R-:W-:Y:S02]  /*0fb0*/  LOP3.LUT R15, R15, 0x64006400, RZ, 0xfc, !PT ;  /* 0x640064000f0f7812 */ /* 0x000fe400078efcff */
[----:B------:R-:W-:-:S02]  /*0fc0*/  LOP3.LUT R33, R30, 0x64006400, RZ, 0xfc, !PT ;  /* 0x640064001e217812 */ /* 0x000fc400078efcff */
[----:B------:R-:W-:Y:S01]  /*0fd0*/  LOP3.LUT R31, R14, 0x64006400, RZ, 0xfc, !PT ;  /* 0x640064000e1f7812 */ /* 0x000fe200078efcff */
[----:B------:R-:W-:Y:S01]  /*0fe0*/  HFMA2.MMA R14, R37, R9, R8 ;  /* 0x00000009250e7235 */ /* 0x000fe20000000008 */
        /* <DEDUP_REMOVED lines=8> */
[-C--:B------:R-:W-:Y:S01]  /*1070*/  HFMA2.MMA R8, R15, R10.reuse, R12 ;  /* 0x0000000a0f087235 */ /* 0x080fe2000000000c */
[-C--:B------:R-:W-:Y:S01]  /*1080*/  HFMA2 R29, R30, R10.reuse, R29 ;  /* 0x0000000a1e1d7231 */ /* 0x080fe2000000001d */
[----:B------:R-:W-:Y:S01]  /*1090*/  HFMA2.MMA R9, R32, R10, R13 ;  /* 0x0000000a20097235 */ /* 0x000fe2000000000d */
[----:B------:R-:W-:Y:S01]  /*10a0*/  HFMA2 R10, R35, R10, R14 ;  /* 0x0000000a230a7231 */ /* 0x000fe2000000000e */
[----:B------:R-:W-:Y:S01]  /*10b0*/  LOP3.LUT R35, R6, 0xc000c0, RZ, 0xc0, !PT ;  /* 0x00c000c006237812 */ /* 0x000fe200078ec0ff */
[----:B------:R-:W0:Y:S01]  /*10c0*/  LDS.128 R12, [UR4+0x10] ;  /* 0x00001004ff0c7984 */ /* 0x000e220008000c00 */
[----:B------:R-:W-:-:S02]  /*10d0*/  LOP3.LUT R31, R31, 0x64006400, RZ, 0xfc, !PT ;  /* 0x640064001f1f7812 */ /* 0x000fc400078efcff */
[----:B------:R-:W-:Y:S02]  /*10e0*/  LOP3.LUT R35, R35, 0x64006400, RZ, 0xfc, !PT ;  /* 0x6400640023237812 */ /* 0x000fe400078efcff */
[----:B------:R-:W-:Y:S01]  /*10f0*/  LOP3.LUT R33, R33, 0x64006400, RZ, 0xfc, !PT ;  /* 0x6400640021217812 */ /* 0x000fe200078efcff */
[-C--:B------:R-:W-:Y:S01]  /*1100*/  HFMA2 R31, R31, R0.reuse.H1_H1, -18, -18 ;  /* 0xcc80cc801f1f7431 */ /* 0x080fe20000060000 */
[----:B------:R-:W-:Y:S01]  /*1110*/  LOP3.LUT R37, R37, 0x64006400, RZ, 0xfc, !PT ;  /* 0x6400640025257812 */ /* 0x000fe200078efcff */
[-C--:B------:R-:W-:Y:S01]  /*1120*/  HFMA2 R32, R35, R0.reuse.H1_H1, -18, -18 ;  /* 0xcc80cc8023207431 */ /* 0x080fe20000060000 */
[----:B------:R-:W-:Y:S01]  /*1130*/  SHF.R.U32.HI R6, RZ, 0x8, R6 ;  /* 0x00000008ff067819 */ /* 0x000fe20000011606 */
[-C--:B------:R-:W-:Y:S01]  /*1140*/  HFMA2 R30, R33, R0.reuse.H1_H1, -18, -18 ;  /* 0xcc80cc80211e7431 */ /* 0x080fe20000060000 */
[----:B------:R-:W-:Y:S01]  /*1150*/  SHF.R.U32.HI R4, RZ, 0x8, R4 ;  /* 0x00000008ff047819 */ /* 0x000fe20000011604 */
[----:B------:R-:W-:Y:S01]  /*1160*/  HFMA2 R37, R37, R0.H1_H1, -18, -18 ;  /* 0xcc80cc8025257431 */ /* 0x000fe20000060000 */
[----:B------:R-:W-:Y:S01]  /*1170*/  SHF.R.U32.HI R7, RZ, 0x8, R7 ;  /* 0x00000008ff077819 */ /* 0x000fe20000011607 */
[-C--:B------:R-:W-:Y:S01]  /*1180*/  HFMA2.MMA R8, R31, R11.reuse, R8 ;  /* 0x0000000b1f087235 */ /* 0x080fe20000000008 */
[-C--:B------:R-:W-:Y:S01]  /*1190*/  HFMA2 R29, R30, R11.reuse, R29 ;  /* 0x0000000b1e1d7231 */ /* 0x080fe2000000001d */
[----:B------:R-:W-:Y:S01]  /*11a0*/  HFMA2.MMA R9, R32, R11, R9 ;  /* 0x0000000b20097235 */ /* 0x000fe20000000009 */
[----:B------:R-:W-:Y:S01]  /*11b0*/  HFMA2 R11, R37, R11, R10 ;  /* 0x0000000b250b7231 */ /* 0x000fe2000000000a */
[----:B------:R-:W-:-:S02]  /*11c0*/  LOP3.LUT R37, R6, 0xc000c, RZ, 0xc0, !PT ;  /* 0x000c000c06257812 */ /* 0x000fc400078ec0ff */
[C---:B------:R-:W-:Y:S02]  /*11d0*/  LOP3.LUT R10, R4.reuse, 0xc000c, RZ, 0xc0, !PT ;  /* 0x000c000c040a7812 */ /* 0x040fe400078ec0ff */
        /* <DEDUP_REMOVED lines=8> */
[----:B------:R-:W-:Y:S01]  /*1260*/  SHF.R.U32.HI R5, RZ, 0x8, R5 ;  /* 0x00000008ff057819 */ /* 0x000fe20000011605 */
[----:B------:R-:W-:Y:S01]  /*1270*/  HFMA2 R34, R35, R0.H0_H0, -258, -258 ;  /* 0xdc08dc0823227431 */ /* 0x000fe20000040000 */
[----:B------:R-:W-:Y:S01]  /*1280*/  LOP3.LUT R36, R6, 0x30003, RZ, 0xc0, !PT ;  /* 0x0003000306247812 */ /* 0x000fe200078ec0ff */
[----:B------:R-:W-:Y:S01]  /*1290*/  HADD2 R37, R33, -1026, -1026 ;  /* 0xe402e40221257430 */ /* 0x000fe20000000000 */
[----:B------:R-:W-:-:S02]  /*12a0*/  LOP3.LUT R31, R5, 0x30003, RZ, 0xc0, !PT ;  /* 0x00030003051f7812 */ /* 0x000fc400078ec0ff */
[----:B------:R-:W-:Y:S02]  /*12b0*/  LOP3.LUT R35, R7, 0x30003, RZ, 0xc0, !PT ;  /* 0x0003000307237812 */ /* 0x000fe400078ec0ff */
[----:B------:R-:W-:Y:S01]  /*12c0*/  LOP3.LUT R33, R36, 0x64006400, RZ, 0xfc, !PT ;  /* 0x6400640024217812 */ /* 0x000fe200078efcff */
[----:B0-----:R-:W-:Y:S01]  /*12d0*/  HFMA2.MMA R8, R37, R12, R8 ;  /* 0x0000000c25087235 */ /* 0x001fe20000000008 */
[----:B------:R-:W-:Y:S02]  /*12e0*/  LOP3.LUT R31, R31, 0x64006400, RZ, 0xfc, !PT ;  /* 0x640064001f1f7812 */ /* 0x000fe400078efcff */
[----:B------:R-:W-:Y:S01]  /*12f0*/  LOP3.LUT R35, R35, 0x64006400, RZ, 0xfc, !PT ;  /* 0x6400640023237812 */ /* 0x000fe200078efcff */
[----:B------:R-:W-:Y:S01]  /*1300*/  HADD2 R33, R33, -1026, -1026 ;  /* 0xe402e40221217430 */ /* 0x000fe20000000000 */
[C---:B------:R-:W-:Y:S01]  /*1310*/  LOP3.LUT R30, R5.reuse, 0xc000c, RZ, 0xc0, !PT ;  /* 0x000c000c051e7812 */ /* 0x040fe200078ec0ff */
[----:B------:R-:W-:Y:S01]  /*1320*/  HADD2 R36, R31, -1026, -1026 ;  /* 0xe402e4021f247430 */ /* 0x000fe20000000000 */
[----:B------:R-:W-:Y:S01]  /*1330*/  LOP3.LUT R31, R5, 0x300030, RZ, 0xc0, !PT ;  /* 0x00300030051f7812 */ /* 0x000fe200078ec0ff */
[----:B------:R-:W-:Y:S01]  /*1340*/  HADD2 R35, R35, -1026, -1026 ;  /* 0xe402e40223237430 */ /* 0x000fe20000000000 */
[----:B------:R-:W-:Y:S01]  /*1350*/  HFMA2.MMA R8, R32, R13, R8 ;  /* 0x0000000d20087235 */ /* 0x000fe20000000008 */
[-C--:B------:R-:W-:Y:S01]  /*1360*/  HFMA2 R29, R36, R12.reuse, R29 ;  /* 0x0000000c241d7231 */ /* 0x080fe2000000001d */
[----:B------:R-:W-:Y:S01]  /*1370*/  HFMA2.MMA R9, R33, R12, R9 ;  /* 0x0000000c21097235 */ /* 0x000fe20000000009 */
[----:B------:R-:W-:Y:S01]  /*1380*/  HFMA2 R11, R35, R12, R11 ;  /* 0x0000000c230b7231 */ /* 0x000fe2000000000b */
[----:B------:R-:W-:-:S02]  /*1390*/  LOP3.LUT R12, R4, 0x300030, RZ, 0xc0, !PT ;  /* 0x00300030040c7812 */ /* 0x000fc400078ec0ff */
[----:B------:R-:W-:Y:S02]  /*13a0*/  LOP3.LUT R32, R6, 0x300030, RZ, 0xc0, !PT ;  /* 0x0030003006207812 */ /* 0x000fe400078ec0ff */
[----:B------:R-:W-:Y:S01]  /*13b0*/  LOP3.LUT R33, R7, 0x300030, RZ, 0xc0, !PT ;  /* 0x0030003007217812 */ /* 0x000fe200078ec0ff */
[----:B------:R-:W-:Y:S01]  /*13c0*/  HFMA2.MMA R11, R34, R13, R11 ;  /* 0x0000000d220b7235 */ /* 0x000fe2000000000b */
[----:B------:R-:W-:Y:S02]  /*13d0*/  LOP3.LUT R30, R30, 0x64006400, RZ, 0xfc, !PT ;  /* 0x640064001e1e7812 */ /* 0x000fe400078efcff */
[----:B------:R-:W-:Y:S01]  /*13e0*/  LOP3.LUT R31, R31, 0x64006400, RZ, 0xfc, !PT ;  /* 0x640064001f1f7812 */ /* 0x000fe200078efcff */
[----:B------:R-:W-:Y:S01]  /*13f0*/  HFMA2 R9, R10, R13, R9 ;  /* 0x0000000d0a097231 */ /* 0x000fe20000000009 */
        /* <DEDUP_REMOVED lines=12> */
[----:B------:R-:W-:Y:S01]  /*14c0*/  HFMA2.MMA R29, R30, R13, R29 ;  /* 0x0000000d1e1d7235 */ /* 0x000fe2000000001d */
[----:B------:R-:W-:Y:S01]  /*14d0*/  LOP3.LUT R5, R4, 0x64006400, RZ, 0xfc, !PT ;  /* 0x6400640004057812 */ /* 0x000fe200078efcff */
[----:B------:R-:W-:Y:S01]  /*14e0*/  HFMA2 R9, R31, R14, R9 ;  /* 0x0000000e1f097231 */ /* 0x000fe20000000009 */
[----:B------:R-:W-:Y:S01]  /*14f0*/  LOP3.LUT R7, R2, 0x64006400, RZ, 0xfc, !PT ;  /* 0x6400640002077812 */ /* 0x000fe200078efcff */
[-C--:B------:R-:W-:Y:S01]  /*1500*/  HFMA2.MMA R11, R37, R14.reuse, R11 ;  /* 0x0000000e250b7235 */ /* 0x080fe2000000000b */
[----:B------:R-:W-:Y:S01]  /*1510*/  LOP3.LUT R13, R6, 0x64006400, RZ, 0xfc, !PT ;  /* 0x64006400060d7812 */ /* 0x000fe200078efcff */
[-C--:B------:R-:W-:Y:S01]  /*1520*/  HFMA2 R5, R5, R0.reuse.H1_H1, -18, -18 ;  /* 0xcc80cc8005057431 */ /* 0x080fe20000060000 */
[----:B------:R-:W-:Y:S01]  /*1530*/  LOP3.LUT R10, R10, 0x64006400, RZ, 0xfc, !PT ;  /* 0x640064000a0a7812 */ /* 0x000fe200078efcff */
[-C--:B------:R-:W-:Y:S01]  /*1540*/  HFMA2 R2, R7, R0.reuse.H1_H1, -18, -18 ;  /* 0xcc80cc8007027431 */ /* 0x080fe20000060000 */
[----:B------:R-:W-:Y:S01]  /*1550*/  HFMA2.MMA R29, R33, R14, R29 ;  /* 0x0000000e211d7235 */ /* 0x000fe2000000001d */
[----:B------:R-:W-:-:S02]  /*1560*/  HFMA2 R4, R13, R0.H1_H1, -18, -18 ;  /* 0xcc80cc800d047431 */ /* 0x000fc40000060000 */
[----:B------:R-:W-:Y:S02]  /*1570*/  HFMA2 R0, R10, R0.H1_H1, -18, -18 ;  /* 0xcc80cc800a007431 */ /* 0x000fe40000060000 */
[----:B------:R-:W-:Y:S02]  /*1580*/  HFMA2 R8, R35, R14, R8 ;  /* 0x0000000e23087231 */ /* 0x000fe40000000008 */
[-C--:B------:R-:W-:Y:S01]  /*1590*/  HFMA2 R9, R4, R15.reuse, R9 ;  /* 0x0000000f04097231 */ /* 0x080fe20000000009 */
[-C--:B------:R-:W-:Y:S01]  /*15a0*/  HFMA2.MMA R29, R2, R15.reuse, R29 ;  /* 0x0000000f021d7235 */ /* 0x080fe2000000001d */
[----:B------:R-:W-:Y:S01]  /*15b0*/  HFMA2 R8, R5, R15, R8 ;  /* 0x0000000f05087231 */ /* 0x000fe20000000008 */
[----:B------:R-:W-:Y:S01]  /*15c0*/  HFMA2.MMA R11, R0, R15, R11 ;  /* 0x0000000f000b7235 */ /* 0x000fe2000000000b */
[----:B------:R-:W-:Y:S02]  /*15d0*/  HADD2 R9, R9.H0_H0, R9.H1_H1 ;  /* 0x3000000909097230 */ /* 0x000fe40000000800 */
[----:B------:R-:W-:-:S05]  /*15e0*/  HADD2 R8, R8.H0_H0, R8.H1_H1 ;  /* 0x3000000808087230 */ /* 0x000fca0000000800 */
[----:B------:R-:W-:Y:S02]  /*15f0*/  HADD2 R4, R29.H0_H0, R29.H1_H1 ;  /* 0x3000001d1d047230 */ /* 0x000fe40000000800 */
[----:B------:R-:W-:-:S03]  /*1600*/  HADD2 R11, R11.H0_H0, R11.H1_H1 ;  /* 0x3000000b0b0b7230 */ /* 0x000fc60000000800 */
[----:B------:R-:W-:Y:S02]  /*1610*/  PRMT R8, R8, 0x5410, R4 ;  /* 0x0000541008087816 */ /* 0x000fe40000000004 */
[----:B------:R-:W-:-:S03]  /*1620*/  PRMT R9, R9, 0x5410, R11 ;  /* 0x0000541009097816 */ /* 0x000fc6000000000b */
[----:B------:R-:W-:-:S03]  /*1630*/  HFMA2 R28, R8, R18, R28 ;  /* 0x00000012081c7231 */ /* 0x000fc6000000001c */
[----:B------:R-:W-:-:S11]  /*1640*/  HFMA2.MMA R27, R9, R21, R27 ;  /* 0x00000015091b7235 */ /* 0x000fd6000000001b */
.L_x_3651:
[----:B------:R-:W-:Y:S01]  /*1650*/  LEA R25, P3, R16, R25, 0x2 ;  /* 0x0000001910197211 */ /* 0x000fe200078610ff */
[----:B------:R-:W-:-:S04]  /*1660*/  UIADD3 UR4, UR4, 0x20, URZ ;  /* 0x0000002004047890 */ /* 0x000fc8000fffe03f */
[----:B------:R-:W-:Y:S01]  /*1670*/  IMAD.X R26, R26, 0x1, R23, P3 ;  /* 0x000000011a1a7824 */ /* 0x000fe200018e0617 */
[----:B------:R-:W-:Y:S07]  /*1680*/  @!P1 BRA P4, `(.L_x_3652) ;  /* 0xfffffff400849947 */ /* 0x000fee000203ffff */
.L_x_3650:
[----:B------:R-:W-:Y:S05]  /*1690*/  @!P2 EXIT ;  /* 0x000000000000a94d */ /* 0x000fea0003800000 */
[----:B------:R-:W0:Y:S01]  /*16a0*/  LDC R0, c[0x0][0x23c] ;  /* 0x00008f00ff007b82 */ /* 0x000e220000000800 */
[----:B------:R-:W-:-:S07]  /*16b0*/  HMUL2 R9, R28, R3.H0_H0 ;  /* 0x200000031c097232 */ /* 0x000fce0000000000 */
[----:B------:R-:W1:Y:S01]  /*16c0*/  LDC.64 R4, c[0x0][0x230] ;  /* 0x00008c00ff047b82 */ /* 0x000e620000000a00 */
[----:B0-----:R-:W-:-:S04]  /*16d0*/  IMAD R19, R0, UR8, R19 ;  /* 0x0000000800137c24 */ /* 0x001fc8000f8e0213 */
        /* <DEDUP_REMOVED lines=9> */
.L_x_3656:
[----:B------:R-:W0:Y:S02]  /*1770*/  LDS R6, [R2] ;  /* 0x0000000002067984 */ /* 0x000e240000000800 */
[----:B0-----:R-:W-:-:S06]  /*1780*/  HADD2 R7, R6, R9 ;  /* 0x0000000906077230 */ /* 0x001fcc0000000000 */
[----:B------:R-:W0:Y:S02]  /*1790*/  ATOMS.CAST.SPIN R7, [R2], R6, R7 ;  /* 0x000000060207738d */ /* 0x000e240001800007 */
[----:B0-----:R-:W-:-:S13]  /*17a0*/  ISETP.EQ.U32.AND P0, PT, R7, 0x1, PT ;  /* 0x000000010700780c */ /* 0x001fda0003f02070 */
[----:B------:R-:W-:Y:S05]  /*17b0*/  @!P0 BRA `(.L_x_3656) ;  /* 0xfffffffc00ec8947 */ /* 0x000fea000383ffff */
[----:B------:R-:W-:Y:S05]  /*17c0*/  BRA `(.L_x_3654) ;  /* 0x00000000000c7947 */ /* 0x000fea0003800000 */
.L_x_3655:
[----:B------:R-:W2:Y:S02]  /*17d0*/  LD.E R0, desc[UR6][R4.64] ;  /* 0x0000000604007980 */ /* 0x000ea4000c101900 */
[----:B--2---:R-:W-:-:S05]  /*17e0*/  IMAD.IADD R3, R9, 0x1, R0 ;  /* 0x0000000109037824 */ /* 0x004fca00078e0200 */
[----:B------:R0:W-:Y:S02]  /*17f0*/  ST.E desc[UR6][R4.64], R3 ;  /* 0x0000000304007985 */ /* 0x0001e4000c101906 */
.L_x_3654:
[----:B------:R-:W-:Y:S05]  /*1800*/  BSYNC B0 ;  /* 0x0000000000007941 */ /* 0x000fea0003800000 */
.L_x_3653:
[----:B------:R1:W-:Y:S02]  /*1810*/  ATOM.E.ADD.F16x2.RN.STRONG.GPU P0, RZ, desc[UR6][R4.64+0x4], R27 ;  /* 0x0000041b04ff79a2 */ /* 0x0003e4000810e1c6 */
[----:B-1----:R-:W-:Y:S05]  /*1820*/  @P0 EXIT ;  /* 0x000000000000094d */ /* 0x002fea0003800000 */
[----:B------:R-:W1:Y:S02]  /*1830*/  QSPC.E.S P0, RZ, [R4+0x4] ;  /* 0x0000040004ff73aa */ /* 0x000e640000000500 */
[----:B-1----:R-:W-:Y:S05]  /*1840*/  @!P0 BRA `(.L_x_3657) ;  /* 0x0000000000208947 */ /* 0x002fea0003800000 */
[----:B------:R-:W-:-:S05]  /*1850*/  IMAD.MOV.U32 R2, RZ, RZ, R4 ;  /* 0x000000ffff027224 */ /* 0x000fca00078e0004 */
[----:B------:R-:W-:-:S07]  /*1860*/  MOV R2, R2 ;  /* 0x0000000200027202 */ /* 0x000fce0000000f00 */
.L_x_3658:
[----:B0-----:R-:W0:Y:S02]  /*1870*/  LDS R4, [R2+0x4] ;  /* 0x0000040002047984 */ /* 0x001e240000000800 */
[----:B0-----:R-:W-:-:S10]  /*1880*/  HFMA2.MMA R5, R4, 1, 1, R27 ;  /* 0x3c003c0004057835 */ /* 0x001fd4000000001b */
[----:B------:R-:W0:Y:S02]  /*1890*/  ATOMS.CAST.SPIN R5, [R2+0x4], R4, R5 ;  /* 0x000004040205738d */ /* 0x000e240001800005 */
[----:B0-----:R-:W-:-:S13]  /*18a0*/  ISETP.EQ.U32.AND P0, PT, R5, 0x1, PT ;  /* 0x000000010500780c */ /* 0x001fda0003f02070 */
[----:B------:R-:W-:Y:S05]  /*18b0*/  @!P0 BRA `(.L_x_3658) ;  /* 0xfffffffc00ec8947 */ /* 0x000fea000383ffff */
[----:B------:R-:W-:Y:S05]  /*18c0*/  EXIT ;  /* 0x000000000000794d */ /* 0x000fea0003800000 */
.L_x_3657:
[----:B------:R-:W0:Y:S02]  /*18d0*/  LD.E R0, desc[UR6][R4.64+0x4] ;  /* 0x0000040604007980 */ /* 0x000e24000c101900 */
[----:B0-----:R-:W-:-:S05]  /*18e0*/  IMAD.IADD R3, R27, 0x1, R0 ;  /* 0x000000011b037824 */ /* 0x001fca00078e0200 */
[----:B------:R-:W-:Y:S01]  /*18f0*/  ST.E desc[UR6][R4.64+0x4], R3 ;  /* 0x0000040304007985 */ /* 0x000fe2000c101906 */
[----:B------:R-:W-:Y:S05]  /*1900*/  EXIT ;  /* 0x000000000000794d */ /* 0x000fea0003800000 */
.L_x_3659:
        /* <DEDUP_REMOVED lines=15> */
.L_x_3739:


//--------------------- .nv.shared._Z23gemm_half_q_half_kernelILi4ELi32ELb1ELb1ELi64EEvPK6__halfPKjS4_S2_PS0_iiiiPKtS7_iiiiiibS2_i --------------------------
	.section	.nv.shared._Z23gemm_half_q_half_kernelILi4ELi32ELb1ELb1ELi64EEvPK6__halfPKjS4_S2_PS0_iiiiPKtS7_iiiiiibS2_i,"aw",@nobits
	.sectionflags	@""
	.align	2
.nv.shared._Z23gemm_half_q_half_kernelILi4ELi32ELb1ELb1ELi64EEvPK6__halfPKjS4_S2_PS0_iiiiPKtS7_iiiiiibS2_i:
	.zero		1536


//--------------------- .nv.shared.reserved.0     --------------------------
	.section	.nv.shared.reserved.0,"aw",@nobits
	.weak		__nv_reservedSMEM_offset_0_alias
	.size		__nv_reservedSMEM_offset_0_alias, 0, 0
	.other		__nv_reservedSMEM_offset_0_alias,@"STO_CUDA_RESERVED_SHARED STV_DEFAULT"
__nv_reservedSMEM_offset_0_alias:
	.zero		0


//--------------------- .nv.global                --------------------------
	.section	.nv.global,"aw",@nobits
.nv.global:
	.type		_ZN46_INTERNAL_62e1fee1_15_unit_exl2_3a_cu_db99ab474cuda3std3__48in_placeE,@object
	.size		_ZN46_INTERNAL_62e1fee1_15_unit_exl2_3a_cu_db99ab474cuda3std3__48in_placeE,(_ZN46_INTERNAL_62e1fee1_15_unit_exl2_3a_cu_db99ab474cuda3std6ranges3__45__cpo8distanceE - _ZN46_INTERNAL_62e1fee1_15_unit_exl2_3a_cu_db99ab474cuda3std3__48in_placeE)
_ZN46_INTERNAL_62e1fee1_15_unit_exl2_3a_cu_db99ab474cuda3std3__48in_placeE:
	.zero		1
	.type		_ZN46_INTERNAL_62e1fee1_15_unit_exl2_3a_cu_db99ab474cuda3std6ranges3__45__cpo8distanceE,@object
	.size		_ZN46_INTERNAL_62e1fee1_15_unit_exl2_3a_cu_db99ab474cuda3std6ranges3__45__cpo8distanceE,(_ZN46_INTERNAL_62e1fee1_15_unit_exl2_3a_cu_db99ab474cuda3std3__45__cpo6cbeginE - _ZN46_INTERNAL_62e1fee1_15_unit_exl2_3a_cu_db99ab474cuda3std6ranges3__45__cpo8distanceE)
_ZN46_INTERNAL_62e1fee1_15_unit_exl2_3a_cu_db99ab474cuda3std6ranges3__45__cpo8distanceE:
	.zero		1
	.type		_ZN46_INTERNAL_62e1fee1_15_unit_exl2_3a_cu_db99ab474cuda3std3__45__cpo6cbeginE,@object
	.size		_ZN46_INTERNAL_62e1fee1_15_unit_exl2_3a_cu_db99ab474cuda3std3__45__cpo6cbeginE,(_ZN46_INTERNAL_62e1fee1_15_unit_exl2_3a_cu_db99ab474cuda3std6ranges3__45__cpo7advanceE - _ZN46_INTERNAL_62e1fee1_15_unit_exl2_3a_cu_db99ab474cuda3std3__45__cpo6cbeginE)
_ZN46_INTERNAL_62e1fee1_15_unit_exl2_3a_cu_db99ab474cuda3std3__45__cpo6cbeginE:
	.zero		1
	.type		_ZN46_INTERNAL_62e1fee1_15_unit_exl2_3a_cu_db99ab474cuda3std6ranges3__45__cpo7advanceE,@object
	.size		_ZN46_INTERNAL_62e1fee1_15_unit_exl2_3a_cu_db99ab474cuda3std6ranges3__45__cpo7advanceE,(_ZN46_INTERNAL_62e1fee1_15_unit_exl2_3a_cu_db99ab474cuda3std3__45__cpo7crbeginE - _ZN46_INTERNAL_62e1fee1_15_unit_exl2_3a_cu_db99ab474cuda3std6ranges3__45__cpo7advanceE)
_ZN46_INTERNAL_62e1fee1_15_unit_exl2_3a_cu_db99ab474cuda3std6ranges3__45__cpo7advanceE:
	.zero		1
	.type		_ZN46_INTERNAL_62e1fee1_15_unit_exl2_3a_cu_db99ab474cuda3std3__45__cpo7crbeginE,@object
	.size		_ZN46_INTERNAL_62e1fee1_15_unit_exl2_3a_cu_db99ab474cuda3std3__45__cpo7crbeginE,(_ZN46_INTERNAL_62e1fee1_15_unit_exl2_3a_cu_db99ab474cuda3std6ranges3__45__cpo4dataE - _ZN46_INTERNAL_62e1fee1_15_unit_exl2_3a_cu_db99ab474cuda3std3__45__cpo7crbeginE)
_ZN46_INTERNAL_62e1fee1_15_unit_exl2_3a_cu_db99ab474cuda3std3__45__cpo7crbeginE:
	.zero		1
	.type		_ZN46_INTERNAL_62e1fee1_15_unit_exl2_3a_cu_db99ab474cuda3std6ranges3__45__cpo4dataE,@object
	.size		_ZN46_INTERNAL_62e1fee1_15_unit_exl2_3a_cu_db99ab474cuda3std6ranges3__45__cpo4dataE,(_ZN46_INTERNAL_62e1fee1_15_unit_exl2_3a_cu_db99ab474cuda3std6ranges3__45__cpo5beginE - _ZN46_INTERNAL_62e1fee1_15_unit_exl2_3a_cu_db99ab474cuda3std6ranges3__45__cpo4dataE)
_ZN46_INTERNAL_62e1fee1_15_unit_exl2_3a_cu_db99ab474cuda3std6ranges3__45__cpo4dataE:
	.zero		1
	.type		_ZN46_INTERNAL_62e1fee1_15_unit_exl2_3a_cu_db99ab474cuda3std6ranges3__45__cpo5beginE,@object
	.size		_ZN46_INTERNAL_62e1fee1_15_unit_exl2_3a_cu_db99ab474cuda3std6ranges3__45__cpo5beginE,(_ZN46_INTERNAL_62e1fee1_15_unit_exl2_3a_cu_db99ab474cuda3std3__448_GLOBAL__N__62e1fee1_15_unit_exl2_3a_cu_db99ab476ignoreE - _ZN46_INTERNAL_62e1fee1_15_unit_exl2_3a_cu_db99ab474cuda3std6ranges3__45__cpo5beginE)
_ZN46_INTERNAL_62e1fee1_15_unit_exl2_3a_cu_db99ab474cuda3std6ranges3__45__cpo5beginE:
	.zero		1
	.type		_ZN46_INTERNAL_62e1fee1_15_unit_exl2_3a_cu_db99ab474cuda3std3__448_GLOBAL__N__62e1fee1_15_unit_exl2_3a_cu_db99ab476ignoreE,@object
	.size		_ZN46_INTERNAL_62e1fee1_15_unit_exl2_3a_cu_db99ab474cuda3std3__448_GLOBAL__N__62e1fee1_15_unit_exl2_3a_cu_db99ab476ignoreE,(_ZN46_INTERNAL_62e1fee1_15_unit_exl2_3a_cu_db99ab474cuda3std6ranges3__45__cpo4sizeE - _ZN46_INTERNAL_62e1fee1_15_unit_exl2_3a_cu_db99ab474cuda3std3__448_GLOBAL__N__62e1fee1_15_unit_exl2_3a_cu_db99ab476ignoreE)
_ZN46_INTERNAL_62e1fee1_15_unit_exl2_3a_cu_db99ab474cuda3std3__448_GLOBAL__N__62e1fee1_15_unit_exl2_3a_cu_db99ab476ignoreE:
	.zero		1
	.type		_ZN46_INTERNAL_62e1fee1_15_unit_exl2_3a_cu_db99ab474cuda3std6ranges3__45__cpo4sizeE,@object
	.size		_ZN46_INTERNAL_62e1fee1_15_unit_exl2_3a_cu_db99ab474cuda3std6ranges3__45__cpo4sizeE,(_ZN46_INTERNAL_62e1fee1_15_unit_exl2_3a_cu_db99ab474cuda3std3__45__cpo5beginE - _ZN46_INTERNAL_62e1fee1_15_unit_exl2_3a_cu_db99ab474cuda3std6ranges3__45__cpo4sizeE)
_ZN46_INTERNAL_62e1fee1_15_unit_exl2_3a_cu_db99ab474cuda3std6ranges3__45__cpo4sizeE:
	.zero		1
	.type		_ZN46_INTERNAL_62e1fee1_15_unit_exl2_3a_cu_db99ab474cuda3std3__45__cpo5beginE,@object
	.size		_ZN46_INTERNAL_62e1fee1_15_unit_exl2_3a_cu_db99ab474cuda3std3__45__cpo5beginE,(_ZN46_INTERNAL_62e1fee1_15_unit_exl2_3a_cu_db99ab474cuda3std6ranges3__45__cpo6cbeginE - _ZN46_INTERNAL_62e1fee1_15_unit_exl2_3a_cu_db99ab474cuda3std3__45__cpo5beginE)
_ZN46_INTERNAL_62e1fee1_15_unit_exl2_3a_cu_db99ab474cuda3std3__45__cpo5beginE:
	.zero		1
	.type		_ZN46_INTERNAL_62e1fee1_15_unit_exl2_3a_cu_db99ab474cuda3std6ranges3__45__cpo6cbeginE,@object
	.size		_ZN46_INTERNAL_62e1fee1_15_unit_exl2_3a_cu_db99ab474cuda3std6ranges3__45__cpo6cbeginE,(_ZN46_INTERNAL_62e1fee1_15_unit_exl2_3a_cu_db99ab474cuda3std3__45__cpo6rbeginE - _ZN46_INTERNAL_62e1fee1_15_unit_exl2_3a_cu_db99ab474cuda3std6ranges3__45__cpo6cbeginE)
_ZN46_INTERNAL_62e1fee1_15_unit_exl2_3a_cu_db99ab474cuda3std6ranges3__45__cpo6cbeginE:
	.zero		1
	.type		_ZN46_INTERNAL_62e1fee1_15_unit_exl2_3a_cu_db99ab474cuda3std3__45__cpo6rbeginE,@object
	.size		_ZN46_INTERNAL_62e1fee1_15_unit_exl2_3a_cu_db99ab474cuda3std3__45__cpo6rbeginE,(_ZN46_INTERNAL_62e1fee1_15_unit_exl2_3a_cu_db99ab474cuda3std6ranges3__45__cpo4nextE - _ZN46_INTERNAL_62e1fee1_15_unit_exl2_3a_cu_db99ab474cuda3std3__45__cpo6rbeginE)
_ZN46_INTERNAL_62e1fee1_15_unit_exl2_3a_cu_db99ab474cuda3std3__45__cpo6rbeginE:
	.zero		1
	.type		_ZN46_INTERNAL_62e1fee1_15_unit_exl2_3a_cu_db99ab474cuda3std6ranges3__45__cpo4nextE,@object
	.size		_ZN46_INTERNAL_62e1fee1_15_unit_exl2_3a_cu_db99ab474cuda3std6ranges3__45__cpo4nextE,(_ZN46_INTERNAL_62e1fee1_15_unit_exl2_3a_cu_db99ab474cuda3std6ranges3__45__cpo4swapE - _ZN46_INTERNAL_62e1fee1_15_unit_exl2_3a_cu_db99ab474cuda3std6ranges3__45__cpo4nextE)
_ZN46_INTERNAL_62e1fee1_15_unit_exl2_3a_cu_db99ab474cuda3std6ranges3__45__cpo4nextE:
	.zero		1
	.type		_ZN46_INTERNAL_62e1fee1_15_unit_exl2_3a_cu_db99ab474cuda3std6ranges3__45__cpo4swapE,@object
	.size		_ZN46_INTERNAL_62e1fee1_15_unit_exl2_3a_cu_db99ab474cuda3std6ranges3__45__cpo4swapE,(_ZN46_INTERNAL_62e1fee1_15_unit_exl2_3a_cu_db99ab474cuda3std3__420unreachable_sentinelE - _ZN46_INTERNAL_62e1fee1_15_unit_exl2_3a_cu_db99ab474cuda3std6ranges3__45__cpo4swapE)
_ZN46_INTERNAL_62e1fee1_15_unit_exl2_3a_cu_db99ab474cuda3std6ranges3__45__cpo4swapE:
	.zero		1
	.type		_ZN46_INTERNAL_62e1fee1_15_unit_exl2_3a_cu_db99ab474cuda3std3__420unreachable_sentinelE,@object
	.size		_ZN46_INTERNAL_62e1fee1_15_unit_exl2_3a_cu_db99ab474cuda3std3__420unreachable_sentinelE,(_ZN46_INTERNAL_62e1fee1_15_unit_exl2_3a_cu_db99ab476thrust23THRUST_300001_SM_900_NS6system6detail10sequential3seqE - _ZN46_INTERNAL_62e1fee1_15_unit_exl2_3a_cu_db99ab474cuda3std3__420unreachable_sentinelE)
_ZN46_INTERNAL_62e1fee1_15_unit_exl2_3a_cu_db99ab474cuda3std3__420unreachable_sentinelE:
	.zero		1
	.type		_ZN46_INTERNAL_62e1fee1_15_unit_exl2_3a_cu_db99ab476thrust23THRUST_300001_SM_900_NS6system6detail10sequential3seqE,@object
	.size		_ZN46_INTERNAL_62e1fee1_15_unit_exl2_3a_cu_db99ab476thrust23THRUST_300001_SM_900_NS6system6detail10sequential3seqE,(_ZN46_INTERNAL_62e1fee1_15_unit_exl2_3a_cu_db99ab474cuda3std3__45__cpo4cendE - _ZN46_INTERNAL_62e1fee1_15_unit_exl2_3a_cu_db99ab476thrust23THRUST_300001_SM_900_NS6system6detail10sequential3seqE)
_ZN46_INTERNAL_62e1fee1_15_unit_exl2_3a_cu_db99ab476thrust23THRUST_300001_SM_900_NS6system6detail10sequential3seqE:
	.zero		1
	.type		_ZN46_INTERNAL_62e1fee1_15_unit_exl2_3a_cu_db99ab474cuda3std3__45__cpo4cendE,@object
	.size		_ZN46_INTERNAL_62e1fee1_15_unit_exl2_3a_cu_db99ab474cuda3std3__45__cpo4cendE,(_ZN46_INTERNAL_62e1fee1_15_unit_exl2_3a_cu_db99ab474cuda3std6ranges3__45__cpo9iter_swapE - _ZN46_INTERNAL_62e1fee1_15_unit_exl2_3a_cu_db99ab474cuda3std3__45__cpo4cendE)
_ZN46_INTERNAL_62e1fee1_15_unit_exl2_3a_cu_db99ab474cuda3std3__45__cpo4cendE:
	.zero		1
	.type		_ZN46_INTERNAL_62e1fee1_15_unit_exl2_3a_cu_db99ab474cuda3std6ranges3__45__cpo9iter_swapE,@object
	.size		_ZN46_INTERNAL_62e1fee1_15_unit_exl2_3a_cu_db99ab474cuda3std6ranges3__45__cpo9iter_swapE,(_ZN46_INTERNAL_62e1fee1_15_unit_exl2_3a_cu_db99ab474cuda3std3__45__cpo5crendE - _ZN46_INTERNAL_62e1fee1_15_unit_exl2_3a_cu_db99ab474cuda3std6ranges3__45__cpo9iter_swapE)
_ZN46_INTERNAL_62e1fee1_15_unit_exl2_3a_cu_db99ab474cuda3std6ranges3__45__cpo9iter_swapE:
	.zero		1
	.type		_ZN46_INTERNAL_62e1fee1_15_unit_exl2_3a_cu_db99ab474cuda3std3__45__cpo5crendE,@object
	.size		_ZN46_INTERNAL_62e1fee1_15_unit_exl2_3a_cu_db99ab474cuda3std3__45__cpo5crendE,(_ZN46_INTERNAL_62e1fee1_15_unit_exl2_3a_cu_db99ab474cuda3std6ranges3__45__cpo5cdataE - _ZN46_INTERNAL_62e1fee1_15_unit_exl2_3a_cu_db99ab474cuda3std3__45__cpo5crendE)
_ZN46_INTERNAL_62e1fee1_15_unit_exl2_3a_cu_db99ab474cuda3std3__45__cpo5crendE:
	.zero		1
	.type		_ZN46_INTERNAL_62e1fee1_15_unit_exl2_3a_cu_db99ab474cuda3std6ranges3__45__cpo5cdataE,@object
	.size		_ZN46_INTERNAL_62e1fee1_15_unit_exl2_3a_cu_db99ab474cuda3std6ranges3__45__cpo5cdataE,(_ZN46_INTERNAL_62e1fee1_15_unit_exl2_3a_cu_db99ab474cuda3std6ranges3__45__cpo3endE - _ZN46_INTERNAL_62e1fee1_15_unit_exl2_3a_cu_db99ab474cuda3std6ranges3__45__cpo5cdataE)
_ZN46_INTERNAL_62e1fee1_15_unit_exl2_3a_cu_db99ab474cuda3std6ranges3__45__cpo5cdataE:
	.zero		1
	.type		_ZN46_INTERNAL_62e1fee1_15_unit_exl2_3a_cu_db99ab474cuda3std6ranges3__45__cpo3endE,@object
	.size		_ZN46_INTERNAL_62e1fee1_15_unit_exl2_3a_cu_db99ab474cuda3std6ranges3__45__cpo3endE,(_ZN46_INTERNAL_62e1fee1_15_unit_exl2_3a_cu_db99ab474cuda3std3__419piecewise_constructE - _ZN46_INTERNAL_62e1fee1_15_unit_exl2_3a_cu_db99ab474cuda3std6ranges3__45__cpo3endE)
_ZN46_INTERNAL_62e1fee1_15_unit_exl2_3a_cu_db99ab474cuda3std6ranges3__45__cpo3endE:
	.zero		1
	.type		_ZN46_INTERNAL_62e1fee1_15_unit_exl2_3a_cu_db99ab474cuda3std3__419piecewise_constructE,@object
	.size		_ZN46_INTERNAL_62e1fee1_15_unit_exl2_3a_cu_db99ab474cuda3std3__419piecewise_constructE,(_ZN46_INTERNAL_62e1fee1_15_unit_exl2_3a_cu_db99ab474cuda3std6ranges3__45__cpo5ssizeE - _ZN46_INTERNAL_62e1fee1_15_unit_exl2_3a_cu_db99ab474cuda3std3__419piecewise_constructE)
_ZN46_INTERNAL_62e1fee1_15_unit_exl2_3a_cu_db99ab474cuda3std3__419piecewise_constructE:
	.zero		1
	.type		_ZN46_INTERNAL_62e1fee1_15_unit_exl2_3a_cu_db99ab474cuda3std6ranges3__45__cpo5ssizeE,@object
	.size		_ZN46_INTERNAL_62e1fee1_15_unit_exl2_3a_cu_db99ab474cuda3std6ranges3__45__cpo5ssizeE,(_ZN46_INTERNAL_62e1fee1_15_unit_exl2_3a_cu_db99ab474cuda3std3__45__cpo3endE - _ZN46_INTERNAL_62e1fee1_15_unit_exl2_3a_cu_db99ab474cuda3std6ranges3__45__cpo5ssizeE)
_ZN46_INTERNAL_62e1fee1_15_unit_exl2_3a_cu_db99ab474cuda3std6ranges3__45__cpo5ssizeE:
	.zero		1
	.type		_ZN46_INTERNAL_62e1fee1_15_unit_exl2_3a_cu_db99ab474cuda3std3__45__cpo3endE,@object
	.size		_ZN46_INTERNAL_62e1fee1_15_unit_exl2_3a_cu_db99ab474cuda3std3__45__cpo3endE,(_ZN46_INTERNAL_62e1fee1_15_unit_exl2_3a_cu_db99ab474cuda3std6ranges3__45__cpo4cendE - _ZN46_INTERNAL_62e1fee1_15_unit_exl2_3a_cu_db99ab474cuda3std3__45__cpo3endE)
_ZN46_INTERNAL_62e1fee1_15_unit_exl2_3a_cu_db99ab474cuda3std3__45__cpo3endE:
	.zero		1
	.type		_ZN46_INTERNAL_62e1fee1_15_unit_exl2_3a_cu_db99ab474cuda3std6ranges3__45__cpo4cendE,@object
	.size		_ZN46_INTERNAL_62e1fee1_15_unit_exl2_3a_cu_db99ab474cuda3std6ranges3__45__cpo4cendE,(_ZN46_INTERNAL_62e1fee1_15_unit_exl2_3a_cu_db99ab474cuda3std3__45__cpo4rendE - _ZN46_INTERNAL_62e1fee1_15_unit_exl2_3a_cu_db99ab474cuda3std6ranges3__45__cpo4cendE)
_ZN46_INTERNAL_62e1fee1_15_unit_exl2_3a_cu_db99ab474cuda3std6ranges3__45__cpo4cendE:
	.zero		1
	.type		_ZN46_INTERNAL_62e1fee1_15_unit_exl2_3a_cu_db99ab474cuda3std3__45__cpo4rendE,@object
	.size		_ZN46_INTERNAL_62e1fee1_15_unit_exl2_3a_cu_db99ab474cuda3std3__45__cpo4rendE,(_ZN46_INTERNAL_62e1fee1_15_unit_exl2_3a_cu_db99ab474cuda3std6ranges3__45__cpo4prevE - _ZN46_INTERNAL_62e1fee1_15_unit_exl2_3a_cu_db99ab474cuda3std3__45__cpo4rendE)
_ZN46_INTERNAL_62e1fee1_15_unit_exl2_3a_cu_db99ab474cuda3std3__45__cpo4rendE:
	.zero		1
	.type		_ZN46_INTERNAL_62e1fee1_15_unit_exl2_3a_cu_db99ab474cuda3std6ranges3__45__cpo4prevE,@object
	.size		_ZN46_INTERNAL_62e1fee1_15_unit_exl2_3a_cu_db99ab474cuda3std6ranges3__45__cpo4prevE,(_ZN46_INTERNAL_62e1fee1_15_unit_exl2_3a_cu_db99ab474cuda3std6ranges3__45__cpo9iter_moveE - _ZN46_INTERNAL_62e1fee1_15_unit_exl2_3a_cu_db99ab474cuda3std6ranges3__45__cpo4prevE)
_ZN46_INTERNAL_62e1fee1_15_unit_exl2_3a_cu_db99ab474cuda3std6ranges3__45__cpo4prevE:
	.zero		1
	.type		_ZN46_INTERNAL_62e1fee1_15_unit_exl2_3a_cu_db99ab474cuda3std6ranges3__45__cpo9iter_moveE,@object
	.size		_ZN46_INTERNAL_62e1fee1_15_unit_exl2_3a_cu_db99ab474cuda3std6ranges3__45__cpo9iter_moveE,(.L_13 - _ZN46_INTERNAL_62e1fee1_15_unit_exl2_3a_cu_db99ab474cuda3std6ranges3__45__cpo9iter_moveE)
_ZN46_INTERNAL_62e1fee1_15_unit_exl2_3a_cu_db99ab474cuda3std6ranges3__45__cpo9iter_moveE:
	.zero		1
.L_13:


//--------------------- .nv.shared._Z23gemm_half_q_half_kernelILi4ELi48ELb1ELb1ELi64EEvPK6__halfPKjS4_S2_PS0_iiiiPKtS7_iiiiiibS2_i --------------------------
	.section	.nv.shared._Z23gemm_half_q_half_kernelILi4ELi48ELb1ELb1ELi64EEvPK6__halfPKjS4_S2_PS0_iiiiPKtS7_iiiiiibS2_i,"aw",@nobits
	.sectionflags	@""
	.align	2
.nv.shared._Z23gemm_half_q_half_kernelILi4ELi48ELb1ELb1ELi64EEvPK6__halfPKjS4_S2_PS0_iiiiPKtS7_iiiiiibS2_i:
	.zero		1536


//--------------------- .nv.shared._Z23gemm_half_q_half_kernelILi4ELi16ELb1ELb1ELi64EEvPK6__halfPKjS4_S2_PS0_iiiiPKtS7_iiiiiibS2_i --------------------------
	.section	.nv.shared._Z23gemm_half_q_half_kernelILi4ELi16ELb1ELb1ELi64EEvPK6__halfPKjS4_S2_PS0_iiiiPKtS7_iiiiiibS2_i,"aw",@nobits
	.sectionflags	@""
	.align	2
.nv.shared._Z23gemm_half_q_half_kernelILi4ELi16ELb1ELb1ELi64EEvPK6__halfPKjS4_S2_PS0_iiiiPKtS7_iiiiiibS2_i:
	.zero		1536


//--------------------- .nv.shared._Z23gemm_half_q_half_kernelILi4ELi24ELb1ELb1ELi64EEvPK6__halfPKjS4_S2_PS0_iiiiPKtS7_iiiiiibS2_i --------------------------
	.section	.nv.shared._Z23gemm_half_q_half_kernelILi4ELi24ELb1ELb1ELi64EEvPK6__halfPKjS4_S2_PS0_iiiiPKtS7_iiiiiibS2_i,"aw",@nobits
	.sectionflags	@""
	.align	2
.nv.shared._Z23gemm_half_q_half_kernelILi4ELi24ELb1ELb1ELi64EEvPK6__halfPKjS4_S2_PS0_iiiiPKtS7_iiiiiibS2_i:
	.zero		1536


//--------------------- .nv.shared._Z23gemm_half_q_half_kernelILi4ELi8ELb1ELb1ELi64EEvPK6__halfPKjS4_S2_PS0_iiiiPKtS7_iiiiiibS2_i --------------------------
	.section	.nv.shared._Z23gemm_half_q_half_kernelILi4ELi8ELb1ELb1ELi64EEvPK6__halfPKjS4_S2_PS0_iiiiPKtS7_iiiiiibS2_i,"aw",@nobits
	.sectionflags	@""
	.align	2
.nv.shared._Z23gemm_half_q_half_kernelILi4ELi8ELb1ELb1ELi64EEvPK6__halfPKjS4_S2_PS0_iiiiPKtS7_iiiiiibS2_i:
	.zero		1536


//--------------------- .nv.shared._Z23gemm_half_q_half_kernelILi4ELi12ELb1ELb1ELi64EEvPK6__halfPKjS4_S2_PS0_iiiiPKtS7_iiiiiibS2_i --------------------------
	.section	.nv.shared._Z23gemm_half_q_half_kernelILi4ELi12ELb1ELb1ELi64EEvPK6__halfPKjS4_S2_PS0_iiiiPKtS7_iiiiiibS2_i,"aw",@nobits
	.sectionflags	@""
	.align	2
.nv.shared._Z23gemm_half_q_half_kernelILi4ELi12ELb1ELb1ELi64EEvPK6__halfPKjS4_S2_PS0_iiiiPKtS7_iiiiiibS2_i:
	.zero		1536


//--------------------- .nv.shared._Z23gemm_half_q_half_kernelILi4ELi14ELb1ELb1ELi64EEvPK6__halfPKjS4_S2_PS0_iiiiPKtS7_iiiiiibS2_i --------------------------
	.section	.nv.shared._Z23gemm_half_q_half_kernelILi4ELi14ELb1ELb1ELi64EEvPK6__halfPKjS4_S2_PS0_iiiiPKtS7_iiiiiibS2_i,"aw",@nobits
	.sectionflags	@""
	.align	2
.nv.shared._Z23gemm_half_q_half_kernelILi4ELi14ELb1ELb1ELi64EEvPK6__halfPKjS4_S2_PS0_iiiiPKtS7_iiiiiibS2_i:
	.zero		1536


//--------------------- .nv.shared._Z23gemm_half_q_half_kernelILi4ELi4ELb1ELb1ELi64EEvPK6__halfPKjS4_S2_PS0_iiiiPKtS7_iiiiiibS2_i --------------------------
	.section	.nv.shared._Z23gemm_half_q_half_kernelILi4ELi4ELb1ELb1ELi64EEvPK6__halfPKjS4_S2_PS0_iiiiPKtS7_iiiiiibS2_i,"aw",@nobits
	.sectionflags	@""
	.align	2
.nv.shared._Z23gemm_half_q_half_kernelILi4ELi4ELb1ELb1ELi64EEvPK6__halfPKjS4_S2_PS0_iiiiPKtS7_iiiiiibS2_i:
	.zero		1536


//--------------------- .nv.shared._Z23gemm_half_q_half_kernelILi4ELi6ELb1ELb1ELi64EEvPK6__halfPKjS4_S2_PS0_iiiiPKtS7_iiiiiibS2_i --------------------------
	.section	.nv.shared._Z23gemm_half_q_half_kernelILi4ELi6ELb1ELb1ELi64EEvPK6__halfPKjS4_S2_PS0_iiiiPKtS7_iiiiiibS2_i,"aw",@nobits
	.sectionflags	@""
	.align	2
.nv.shared._Z23gemm_half_q_half_kernelILi4ELi6ELb1ELb1ELi64EEvPK6__halfPKjS4_S2_PS0_iiiiPKtS7_iiiiiibS2_i:
	.zero		1536


//--------------------- .nv.shared._Z23gemm_half_q_half_kernelILi4ELi2ELb1ELb1ELi64EEvPK6__halfPKjS4_S2_PS0_iiiiPKtS7_iiiiiibS2_i --------------------------
	.section	.nv.shared._Z23gemm_half_q_half_kernelILi4ELi2ELb1ELb1ELi64EEvPK6__halfPKjS4_S2_PS0_iiiiPKtS7_iiiiiibS2_i,"aw",@nobits
	.sectionflags	@""
	.align	2
.nv.shared._Z23gemm_half_q_half_kernelILi4ELi2ELb1ELb1ELi64EEvPK6__halfPKjS4_S2_PS0_iiiiPKtS7_iiiiiibS2_i:
	.zero		1536


//--------------------- .nv.shared._Z23gemm_half_q_half_kernelILi4ELi32ELb1ELb1ELi32EEvPK6__halfPKjS4_S2_PS0_iiiiPKtS7_iiiiiibS2_i --------------------------
	.section	.nv.shared._Z23gemm_half_q_half_kernelILi4ELi32ELb1ELb1ELi32EEvPK6__halfPKjS4_S2_PS0_iiiiPKtS7_iiiiiibS2_i,"aw",@nobits
	.sectionflags	@""
	.align	2
.nv.shared._Z23gemm_half_q_half_kernelILi4ELi32ELb1ELb1ELi32EEvPK6__halfPKjS4_S2_PS0_iiiiPKtS7_iiiiiibS2_i:
	.zero		1280


//--------------------- .nv.shared._Z23gemm_half_q_half_kernelILi4ELi48ELb1ELb1ELi32EEvPK6__halfPKjS4_S2_PS0_iiiiPKtS7_iiiiiibS2_i --------------------------
	.section	.nv.shared._Z23gemm_half_q_half_kernelILi4ELi48ELb1ELb1ELi32EEvPK6__halfPKjS4_S2_PS0_iiiiPKtS7_iiiiiibS2_i,"aw",@nobits
	.sectionflags	@""
	.align	2
.nv.shared._Z23gemm_half_q_half_kernelILi4ELi48ELb1ELb1ELi32EEvPK6__halfPKjS4_S2_PS0_iiiiPKtS7_iiiiiibS2_i:
	.zero		1280


//--------------------- .nv.shared._Z23gemm_half_q_half_kernelILi4ELi16ELb1ELb1ELi32EEvPK6__halfPKjS4_S2_PS0_iiiiPKtS7_iiiiiibS2_i --------------------------
	.section	.nv.shared._Z23gemm_half_q_half_kernelILi4ELi16ELb1ELb1ELi32EEvPK6__halfPKjS4_S2_PS0_iiiiPKtS7_iiiiiibS2_i,"aw",@nobits
	.sectionflags	@""
	.align	2
.nv.shared._Z23gemm_half_q_half_kernelILi4ELi16ELb1ELb1ELi32EEvPK6__halfPKjS4_S2_PS0_iiiiPKtS7_iiiiiibS2_i:
	.zero		1280


//--------------------- .nv.shared._Z23gemm_half_q_half_kernelILi4ELi24ELb1ELb1ELi32EEvPK6__halfPKjS4_S2_PS0_iiiiPKtS7_iiiiiibS2_i --------------------------
	.section	.nv.shared._Z23gemm_half_q_half_kernelILi4ELi24ELb1ELb1ELi32EEvPK6__halfPKjS4_S2_PS0_iiiiPKtS7_iiiiiibS2_i,"aw",@nobits
	.sectionflags	@""
	.align	2
.nv.shared._Z23gemm_half_q_half_kernelILi4ELi24ELb1ELb1ELi32EEvPK6__halfPKjS4_S2_PS0_iiiiPKtS7_iiiiiibS2_i:
	.zero		1280


//--------------------- .nv.shared._Z23gemm_half_q_half_kernelILi4ELi8ELb1ELb1ELi32EEvPK6__halfPKjS4_S2_PS0_iiiiPKtS7_iiiiiibS2_i --------------------------
	.section	.nv.shared._Z23gemm_half_q_half_kernelILi4ELi8ELb1ELb1ELi32EEvPK6__halfPKjS4_S2_PS0_iiiiPKtS7_iiiiiibS2_i,"aw",@nobits
	.sectionflags	@""
	.align	2
.nv.shared._Z23gemm_half_q_half_kernelILi4ELi8ELb1ELb1ELi32EEvPK6__halfPKjS4_S2_PS0_iiiiPKtS7_iiiiiibS2_i:
	.zero		1280


//--------------------- .nv.shared._Z23gemm_half_q_half_kernelILi4ELi12ELb1ELb1ELi32EEvPK6__halfPKjS4_S2_PS0_iiiiPKtS7_iiiiiibS2_i --------------------------
	.section	.nv.shared._Z23gemm_half_q_half_kernelILi4ELi12ELb1ELb1ELi32EEvPK6__halfPKjS4_S2_PS0_iiiiPKtS7_iiiiiibS2_i,"aw",@nobits
	.sectionflags	@""
	.align	2
.nv.shared._Z23gemm_half_q_half_kernelILi4ELi12ELb1ELb1ELi32EEvPK6__halfPKjS4_S2_PS0_iiiiPKtS7_iiiiiibS2_i:
	.zero		1280


//--------------------- .nv.shared._Z23gemm_half_q_half_kernelILi4ELi14ELb1ELb1ELi32EEvPK6__halfPKjS4_S2_PS0_iiiiPKtS7_iiiiiibS2_i --------------------------
	.section	.nv.shared._Z23gemm_half_q_half_kernelILi4ELi14ELb1ELb1ELi32EEvPK6__halfPKjS4_S2_PS0_iiiiPKtS7_iiiiiibS2_i,"aw",@nobits
	.sectionflags	@""
	.align	2
.nv.shared._Z23gemm_half_q_half_kernelILi4ELi14ELb1ELb1ELi32EEvPK6__halfPKjS4_S2_PS0_iiiiPKtS7_iiiiiibS2_i:
	.zero		1280


//--------------------- .nv.shared._Z23gemm_half_q_half_kernelILi4ELi4ELb1ELb1ELi32EEvPK6__halfPKjS4_S2_PS0_iiiiPKtS7_iiiiiibS2_i --------------------------
	.section	.nv.shared._Z23gemm_half_q_half_kernelILi4ELi4ELb1ELb1ELi32EEvPK6__halfPKjS4_S2_PS0_iiiiPKtS7_iiiiiibS2_i,"aw",@nobits
	.sectionflags	@""
	.align	2
.nv.shared._Z23gemm_half_q_half_kernelILi4ELi4ELb1ELb1ELi32EEvPK6__halfPKjS4_S2_PS0_iiiiPKtS7_iiiiiibS2_i:
	.zero		1280


//--------------------- .nv.shared._Z23gemm_half_q_half_kernelILi4ELi6ELb1ELb1ELi32EEvPK6__halfPKjS4_S2_PS0_iiiiPKtS7_iiiiiibS2_i --------------------------
	.section	.nv.shared._Z23gemm_half_q_half_kernelILi4ELi6ELb1ELb1ELi32EEvPK6__halfPKjS4_S2_PS0_iiiiPKtS7_iiiiiibS2_i,"aw",@nobits
	.sectionflags	@""
	.align	2
.nv.shared._Z23gemm_half_q_half_kernelILi4ELi6ELb1ELb1ELi32EEvPK6__halfPKjS4_S2_PS0_iiiiPKtS7_iiiiiibS2_i:
	.zero		1280


//--------------------- .nv.shared._Z23gemm_half_q_half_kernelILi4ELi2ELb1ELb1ELi32EEvPK6__halfPKjS4_S2_PS0_iiiiPKtS7_iiiiiibS2_i --------------------------
	.section	.nv.shared._Z23gemm_half_q_half_kernelILi4ELi2ELb1ELb1ELi32EEvPK6__halfPKjS4_S2_PS0_iiiiPKtS7_iiiiiibS2_i,"aw",@nobits
	.sectionflags	@""
	.align	2
.nv.shared._Z23gemm_half_q_half_kernelILi4ELi2ELb1ELb1ELi32EEvPK6__halfPKjS4_S2_PS0_iiiiPKtS7_iiiiiibS2_i:
	.zero		1280


//--------------------- .nv.shared._Z23gemm_half_q_half_kernelILi3ELi32ELb1ELb1ELi64EEvPK6__halfPKjS4_S2_PS0_iiiiPKtS7_iiiiiibS2_i --------------------------
	.section	.nv.shared._Z23gemm_half_q_half_kernelILi3ELi32ELb1ELb1ELi64EEvPK6__halfPKjS4_S2_PS0_iiiiPKtS7_iiiiiibS2_i,"aw",@nobits
	.sectionflags	@""
	.align	2
.nv.shared._Z23gemm_half_q_half_kernelILi3ELi32ELb1ELb1ELi64EEvPK6__halfPKjS4_S2_PS0_iiiiPKtS7_iiiiiibS2_i:
	.zero		1408


//--------------------- .nv.shared._Z23gemm_half_q_half_kernelILi3ELi48ELb1ELb1ELi64EEvPK6__halfPKjS4_S2_PS0_iiiiPKtS7_iiiiiibS2_i --------------------------
	.section	.nv.shared._Z23gemm_half_q_half_kernelILi3ELi48ELb1ELb1ELi64EEvPK6__halfPKjS4_S2_PS0_iiiiPKtS7_iiiiiibS2_i,"aw",@nobits
	.sectionflags	@""
	.align	2
.nv.shared._Z23gemm_half_q_half_kernelILi3ELi48ELb1ELb1ELi64EEvPK6__halfPKjS4_S2_PS0_iiiiPKtS7_iiiiiibS2_i:
	.zero		1408


//--------------------- .nv.shared._Z23gemm_half_q_half_kernelILi3ELi16ELb1ELb1ELi64EEvPK6__halfPKjS4_S2_PS0_iiiiPKtS7_iiiiiibS2_i --------------------------
	.section	.nv.shared._Z23gemm_half_q_half_kernelILi3ELi16ELb1ELb1ELi64EEvPK6__halfPKjS4_S2_PS0_iiiiPKtS7_iiiiiibS2_i,"aw",@nobits
	.sectionflags	@""
	.align	2
.nv.shared._Z23gemm_half_q_half_kernelILi3ELi16ELb1ELb1ELi64EEvPK6__halfPKjS4_S2_PS0_iiiiPKtS7_iiiiiibS2_i:
	.zero		1408


//--------------------- .nv.shared._Z23gemm_half_q_half_kernelILi3ELi24ELb1ELb1ELi64EEvPK6__halfPKjS4_S2_PS0_iiiiPKtS7_iiiiiibS2_i --------------------------
	.section	.nv.shared._Z23gemm_half_q_half_kernelILi3ELi24ELb1ELb1ELi64EEvPK6__halfPKjS4_S2_PS0_iiiiPKtS7_iiiiiibS2_i,"aw",@nobits
	.sectionflags	@""
	.align	2
.nv.shared._Z23gemm_half_q_half_kernelILi3ELi24ELb1ELb1ELi64EEvPK6__halfPKjS4_S2_PS0_iiiiPKtS7_iiiiiibS2_i:
	.zero		1408


//--------------------- .nv.shared._Z23gemm_half_q_half_kernelILi3ELi8ELb1ELb1ELi64EEvPK6__halfPKjS4_S2_PS0_iiiiPKtS7_iiiiiibS2_i --------------------------
	.section	.nv.shared._Z23gemm_half_q_half_kernelILi3ELi8ELb1ELb1ELi64EEvPK6__halfPKjS4_S2_PS0_iiiiPKtS7_iiiiiibS2_i,"aw",@nobits
	.sectionflags	@""
	.align	2
.nv.shared._Z23gemm_half_q_half_kernelILi3ELi8ELb1ELb1ELi64EEvPK6__halfPKjS4_S2_PS0_iiiiPKtS7_iiiiiibS2_i:
	.zero		1408


//--------------------- .nv.shared._Z23gemm_half_q_half_kernelILi3ELi12ELb1ELb1ELi64EEvPK6__halfPKjS4_S2_PS0_iiiiPKtS7_iiiiiibS2_i --------------------------
	.section	.nv.shared._Z23gemm_half_q_half_kernelILi3ELi12ELb1ELb1ELi64EEvPK6__halfPKjS4_S2_PS0_iiiiPKtS7_iiiiiibS2_i,"aw",@nobits
	.sectionflags	@""
	.align	2
.nv.shared._Z23gemm_half_q_half_kernelILi3ELi12ELb1ELb1ELi64EEvPK6__halfPKjS4_S2_PS0_iiiiPKtS7_iiiiiibS2_i:
	.zero		1408


//--------------------- .nv.shared._Z23gemm_half_q_half_kernelILi3ELi14ELb1ELb1ELi64EEvPK6__halfPKjS4_S2_PS0_iiiiPKtS7_iiiiiibS2_i --------------------------
	.section	.nv.shared._Z23gemm_half_q_half_kernelILi3ELi14ELb1ELb1ELi64EEvPK6__halfPKjS4_S2_PS0_iiiiPKtS7_iiiiiibS2_i,"aw",@nobits
	.sectionflags	@""
	.align	2
.nv.shared._Z23gemm_half_q_half_kernelILi3ELi14ELb1ELb1ELi64EEvPK6__halfPKjS4_S2_PS0_iiiiPKtS7_iiiiiibS2_i:
	.zero		1408


//--------------------- .nv.shared._Z23gemm_half_q_half_kernelILi3ELi4ELb1ELb1ELi64EEvPK6__halfPKjS4_S2_PS0_iiiiPKtS7_iiiiiibS2_i --------------------------
	.section	.nv.shared._Z23gemm_half_q_half_kernelILi3ELi4ELb1ELb1ELi64EEvPK6__halfPKjS4_S2_PS0_iiiiPKtS7_iiiiiibS2_i,"aw",@nobits
	.sectionflags	@""
	.align	2
.nv.shared._Z23gemm_half_q_half_kernelILi3ELi4ELb1ELb1ELi64EEvPK6__halfPKjS4_S2_PS0_iiiiPKtS7_iiiiiibS2_i:
	.zero		1408


//--------------------- .nv.shared._Z23gemm_half_q_half_kernelILi3ELi6ELb1ELb1ELi64EEvPK6__halfPKjS4_S2_PS0_iiiiPKtS7_iiiiiibS2_i --------------------------
	.section	.nv.shared._Z23gemm_half_q_half_kernelILi3ELi6ELb1ELb1ELi64EEvPK6__halfPKjS4_S2_PS0_iiiiPKtS7_iiiiiibS2_i,"aw",@nobits
	.sectionflags	@""
	.align	2
.nv.shared._Z23gemm_half_q_half_kernelILi3ELi6ELb1ELb1ELi64EEvPK6__halfPKjS4_S2_PS0_iiiiPKtS7_iiiiiibS2_i:
	.zero		1408


//--------------------- .nv.shared._Z23gemm_half_q_half_kernelILi3ELi2ELb1ELb1ELi64EEvPK6__halfPKjS4_S2_PS0_iiiiPKtS7_iiiiiibS2_i --------------------------
	.section	.nv.shared._Z23gemm_half_q_half_kernelILi3ELi2ELb1ELb1ELi64EEvPK6__halfPKjS4_S2_PS0_iiiiPKtS7_iiiiiibS2_i,"aw",@nobits
	.sectionflags	@""
	.align	2
.nv.shared._Z23gemm_half_q_half_kernelILi3ELi2ELb1ELb1ELi64EEvPK6__halfPKjS4_S2_PS0_iiiiPKtS7_iiiiiibS2_i:
	.zero		1408


//--------------------- .nv.shared._Z23gemm_half_q_half_kernelILi3ELi32ELb1ELb1ELi32EEvPK6__halfPKjS4_S2_PS0_iiiiPKtS7_iiiiiibS2_i --------------------------
	.section	.nv.shared._Z23gemm_half_q_half_kernelILi3ELi32ELb1ELb1ELi32EEvPK6__halfPKjS4_S2_PS0_iiiiPKtS7_iiiiiibS2_i,"aw",@nobits
	.sectionflags	@""
	.align	2
.nv.shared._Z23gemm_half_q_half_kernelILi3ELi32ELb1ELb1ELi32EEvPK6__halfPKjS4_S2_PS0_iiiiPKtS7_iiiiiibS2_i:
	.zero		1216


//--------------------- .nv.shared._Z23gemm_half_q_half_kernelILi3ELi48ELb1ELb1ELi32EEvPK6__halfPKjS4_S2_PS0_iiiiPKtS7_iiiiiibS2_i --------------------------
	.section	.nv.shared._Z23gemm_half_q_half_kernelILi3ELi48ELb1ELb1ELi32EEvPK6__halfPKjS4_S2_PS0_iiiiPKtS7_iiiiiibS2_i,"aw",@nobits
	.sectionflags	@""
	.align	2
.nv.shared._Z23gemm_half_q_half_kernelILi3ELi48ELb1ELb1ELi32EEvPK6__halfPKjS4_S2_PS0_iiiiPKtS7_iiiiiibS2_i:
	.zero		1216


//--------------------- .nv.shared._Z23gemm_half_q_half_kernelILi3ELi16ELb1ELb1ELi32EEvPK6__halfPKjS4_S2_PS0_iiiiPKtS7_iiiiiibS2_i --------------------------
	.section	.nv.shared._Z23gemm_half_q_half_kernelILi3ELi16ELb1ELb1ELi32EEvPK6__halfPKjS4_S2_PS0_iiiiPKtS7_iiiiiibS2_i,"aw",@nobits
	.sectionflags	@""
	.align	2
.nv.shared._Z23gemm_half_q_half_kernelILi3ELi16ELb1ELb1ELi32EEvPK6__halfPKjS4_S2_PS0_iiiiPKtS7_iiiiiibS2_i:
	.zero		1216


//--------------------- .nv.shared._Z23gemm_half_q_half_kernelILi3ELi24ELb1ELb1ELi32EEvPK6__halfPKjS4_S2_PS0_iiiiPKtS7_iiiiiibS2_i --------------------------
	.section	.nv.shared._Z23gemm_half_q_half_kernelILi3ELi24ELb1ELb1ELi32EEvPK6__halfPKjS4_S2_PS0_iiiiPKtS7_iiiiiibS2_i,"aw",@nobits
	.sectionflags	@""
	.align	2
.nv.shared._Z23gemm_half_q_half_kernelILi3ELi24ELb1ELb1ELi32EEvPK6__halfPKjS4_S2_PS0_iiiiPKtS7_iiiiiibS2_i:
	.zero		1216


//--------------------- .nv.shared._Z23gemm_half_q_half_kernelILi3ELi8ELb1ELb1ELi32EEvPK6__halfPKjS4_S2_PS0_iiiiPKtS7_iiiiiibS2_i --------------------------
	.section	.nv.shared._Z23gemm_half_q_half_kernelILi3ELi8ELb1ELb1ELi32EEvPK6__halfPKjS4_S2_PS0_iiiiPKtS7_iiiiiibS2_i,"aw",@nobits
	.sectionflags	@""
	.align	2
.nv.shared._Z23gemm_half_q_half_kernelILi3ELi8ELb1ELb1ELi32EEvPK6__halfPKjS4_S2_PS0_iiiiPKtS7_iiiiiibS2_i:
	.zero		1216


//--------------------- .nv.shared._Z23gemm_half_q_half_kernelILi3ELi12ELb1ELb1ELi32EEvPK6__halfPKjS4_S2_PS0_iiiiPKtS7_iiiiiibS2_i --------------------------
	.section	.nv.shared._Z23gemm_half_q_half_kernelILi3ELi12ELb1ELb1ELi32EEvPK6__halfPKjS4_S2_PS0_iiiiPKtS7_iiiiiibS2_i,"aw",@nobits
	.sectionflags	@""
	.align	2
.nv.shared._Z23gemm_half_q_half_kernelILi3ELi12ELb1ELb1ELi32EEvPK6__halfPKjS4_S2_PS0_iiiiPKtS7_iiiiiibS2_i:
	.zero		1216


//--------------------- .nv.shared._Z23gemm_half_q_half_kernelILi3ELi14ELb1ELb1ELi32EEvPK6__halfPKjS4_S2_PS0_iiiiPKtS7_iiiiiibS2_i --------------------------
	.section	.nv.shared._Z23gemm_half_q_half_kernelILi3ELi14ELb1ELb1ELi32EEvPK6__halfPKjS4_S2_PS0_iiiiPKtS7_iiiiiibS2_i,"aw",@nobits
	.sectionflags	@""
	.align	2
.nv.shared._Z23gemm_half_q_half_kernelILi3ELi14ELb1ELb1ELi32EEvPK6__halfPKjS4_S2_PS0_iiiiPKtS7_iiiiiibS2_i:
	.zero		1216


//--------------------- .nv.shared._Z23gemm_half_q_half_kernelILi3ELi4ELb1ELb1ELi32EEvPK6__halfPKjS4_S2_PS0_iiiiPKtS7_iiiiiibS2_i --------------------------
	.section	.nv.shared._Z23gemm_half_q_half_kernelILi3ELi4ELb1ELb1ELi32EEvPK6__halfPKjS4_S2_PS0_iiiiPKtS7_iiiiiibS2_i,"aw",@nobits
	.sectionflags	@""
	.align	2
.nv.shared._Z23gemm_half_q_half_kernelILi3ELi4ELb1ELb1ELi32EEvPK6__halfPKjS4_S2_PS0_iiiiPKtS7_iiiiiibS2_i:
	.zero		1216


//--------------------- .nv.shared._Z23gemm_half_q_half_kernelILi3ELi6ELb1ELb1ELi32EEvPK6__halfPKjS4_S2_PS0_iiiiPKtS7_iiiiiibS2_i --------------------------
	.section	.nv.shared._Z23gemm_half_q_half_kernelILi3ELi6ELb1ELb1ELi32EEvPK6__halfPKjS4_S2_PS0_iiiiPKtS7_iiiiiibS2_i,"aw",@nobits
	.sectionflags	@""
	.align	2
.nv.shared._Z23gemm_half_q_half_kernelILi3ELi6ELb1ELb1ELi32EEvPK6__halfPKjS4_S2_PS0_iiiiPKtS7_iiiiiibS2_i:
	.zero		1216


//--------------------- .nv.shared._Z23gemm_half_q_half_kernelILi3ELi2ELb1ELb1ELi32EEvPK6__halfPKjS4_S2_PS0_iiiiPKtS7_iiiiiibS2_i --------------------------
	.section	.nv.shared._Z23gemm_half_q_half_kernelILi3ELi2ELb1ELb1ELi32EEvPK6__halfPKjS4_S2_PS0_iiiiPKtS7_iiiiiibS2_i,"aw",@nobits
	.sectionflags	@""
	.align	2
.nv.shared._Z23gemm_half_q_half_kernelILi3ELi2ELb1ELb1ELi32EEvPK6__halfPKjS4_S2_PS0_iiiiPKtS7_iiiiiibS2_i:
	.zero		1216


//--------------------- .nv.shared._Z23gemm_half_q_half_kernelILi2ELi32ELb1ELb1ELi64EEvPK6__halfPKjS4_S2_PS0_iiiiPKtS7_iiiiiibS2_i --------------------------
	.section	.nv.shared._Z23gemm_half_q_half_kernelILi2ELi32ELb1ELb1ELi64EEvPK6__halfPKjS4_S2_PS0_iiiiPKtS7_iiiiiibS2_i,"aw",@nobits
	.sectionflags	@""
	.align	2
.nv.shared._Z23gemm_half_q_half_kernelILi2ELi32ELb1ELb1ELi64EEvPK6__halfPKjS4_S2_PS0_iiiiPKtS7_iiiiiibS2_i:
	.zero		1280


//--------------------- .nv.shared._Z23gemm_half_q_half_kernelILi2ELi48ELb1ELb1ELi64EEvPK6__halfPKjS4_S2_PS0_iiiiPKtS7_iiiiiibS2_i --------------------------
	.section	.nv.shared._Z23gemm_half_q_half_kernelILi2ELi48ELb1ELb1ELi64EEvPK6__halfPKjS4_S2_PS0_iiiiPKtS7_iiiiiibS2_i,"aw",@nobits
	.sectionflags	@""
	.align	2
.nv.shared._Z23gemm_half_q_half_kernelILi2ELi48ELb1ELb1ELi64EEvPK6__halfPKjS4_S2_PS0_iiiiPKtS7_iiiiiibS2_i:
	.zero		1280


//--------------------- .nv.shared._Z23gemm_half_q_half_kernelILi2ELi16ELb1ELb1ELi64EEvPK6__halfPKjS4_S2_PS0_iiiiPKtS7_iiiiiibS2_i --------------------------
	.section	.nv.shared._Z23gemm_half_q_half_kernelILi2ELi16ELb1ELb1ELi64EEvPK6__halfPKjS4_S2_PS0_iiiiPKtS7_iiiiiibS2_i,"aw",@nobits
	.sectionflags	@""
	.align	2
.nv.shared._Z23gemm_half_q_half_kernelILi2ELi16ELb1ELb1ELi64EEvPK6__halfPKjS4_S2_PS0_iiiiPKtS7_iiiiiibS2_i:
	.zero		1280


//--------------------- .nv.shared._Z23gemm_half_q_half_kernelILi2ELi24ELb1ELb1ELi64EEvPK6__halfPKjS4_S2_PS0_iiiiPKtS7_iiiiiibS2_i --------------------------
	.section	.nv.shared._Z23gemm_half_q_half_kernelILi2ELi24ELb1ELb1ELi64EEvPK6__halfPKjS4_S2_PS0_iiiiPKtS7_iiiiiibS2_i,"aw",@nobits
	.sectionflags	@""
	.align	2
.nv.shared._Z23gemm_half_q_half_kernelILi2ELi24ELb1ELb1ELi64EEvPK6__halfPKjS4_S2_PS0_iiiiPKtS7_iiiiiibS2_i:
	.zero		1280


//--------------------- .nv.shared._Z23gemm_half_q_half_kernelILi2ELi8ELb1ELb1ELi64EEvPK6__halfPKjS4_S2_PS0_iiiiPKtS7_iiiiiibS2_i --------------------------
	.section	.nv.shared._Z23gemm_half_q_half_kernelILi2ELi8ELb1ELb1ELi64EEvPK6__halfPKjS4_S2_PS0_iiiiPKtS7_iiiiiibS2_i,"aw",@nobits
	.sectionflags	@""
	.align	2
.nv.shared._Z23gemm_half_q_half_kernelILi2ELi8ELb1ELb1ELi64EEvPK6__halfPKjS4_S2_PS0_iiiiPKtS7_iiiiiibS2_i:
	.zero		1280


//--------------------- .nv.shared._Z23gemm_half_q_half_kernelILi2ELi12ELb1ELb1ELi64EEvPK6__halfPKjS4_S2_PS0_iiiiPKtS7_iiiiiibS2_i --------------------------
	.section	.nv.shared._Z23gemm_half_q_half_kernelILi2ELi12ELb1ELb1ELi64EEvPK6__halfPKjS4_S2_PS0_iiiiPKtS7_iiiiiibS2_i,"aw",@nobits
	.sectionflags	@""
	.align	2
.nv.shared._Z23gemm_half_q_half_kernelILi2ELi12ELb1ELb1ELi64EEvPK6__halfPKjS4_S2_PS0_iiiiPKtS7_iiiiiibS2_i:
	.zero		1280


//--------------------- .nv.shared._Z23gemm_half_q_half_kernelILi2ELi14ELb1ELb1ELi64EEvPK6__halfPKjS4_S2_PS0_iiiiPKtS7_iiiiiibS2_i --------------------------
	.section	.nv.shared._Z23gemm_half_q_half_kernelILi2ELi14ELb1ELb1ELi64EEvPK6__halfPKjS4_S2_PS0_iiiiPKtS7_iiiiiibS2_i,"aw",@nobits
	.sectionflags	@""
	.align	2
.nv.shared._Z23gemm_half_q_half_kernelILi2ELi14ELb1ELb1ELi64EEvPK6__halfPKjS4_S2_PS0_iiiiPKtS7_iiiiiibS2_i:
	.zero		1280


//--------------------- .nv.shared._Z23gemm_half_q_half_kernelILi2ELi4ELb1ELb1ELi64EEvPK6__halfPKjS4_S2_PS0_iiiiPKtS7_iiiiiibS2_i --------------------------
	.section	.nv.shared._Z23gemm_half_q_half_kernelILi2ELi4ELb1ELb1ELi64EEvPK6__halfPKjS4_S2_PS0_iiiiPKtS7_iiiiiibS2_i,"aw",@nobits
	.sectionflags	@""
	.align	2
.nv.shared._Z23gemm_half_q_half_kernelILi2ELi4ELb1ELb1ELi64EEvPK6__halfPKjS4_S2_PS0_iiiiPKtS7_iiiiiibS2_i:
	.zero		1280


//--------------------- .nv.shared._Z23gemm_half_q_half_kernelILi2ELi6ELb1ELb1ELi64EEvPK6__halfPKjS4_S2_PS0_iiiiPKtS7_iiiiiibS2_i --------------------------
	.section	.nv.shared._Z23gemm_half_q_half_kernelILi2ELi6ELb1ELb1ELi64EEvPK6__halfPKjS4_S2_PS0_iiiiPKtS7_iiiiiibS2_i,"aw",@nobits
	.sectionflags	@""
	.align	2
.nv.shared._Z23gemm_half_q_half_kernelILi2ELi6ELb1ELb1ELi64EEvPK6__halfPKjS4_S2_PS0_iiiiPKtS7_iiiiiibS2_i:
	.zero		1280


//--------------------- .nv.shared._Z23gemm_half_q_half_kernelILi2ELi2ELb1ELb1ELi64EEvPK6__halfPKjS4_S2_PS0_iiiiPKtS7_iiiiiibS2_i --------------------------
	.section	.nv.shared._Z23gemm_half_q_half_kernelILi2ELi2ELb1ELb1ELi64EEvPK6__halfPKjS4_S2_PS0_iiiiPKtS7_iiiiiibS2_i,"aw",@nobits
	.sectionflags	@""
	.align	2
.nv.shared._Z23gemm_half_q_half_kernelILi2ELi2ELb1ELb1ELi64EEvPK6__halfPKjS4_S2_PS0_iiiiPKtS7_iiiiiibS2_i:
	.zero		1280


//--------------------- .nv.shared._Z23gemm_half_q_half_kernelILi2ELi32ELb1ELb1ELi32EEvPK6__halfPKjS4_S2_PS0_iiiiPKtS7_iiiiiibS2_i --------------------------
	.section	.nv.shared._Z23gemm_half_q_half_kernelILi2ELi32ELb1ELb1ELi32EEvPK6__halfPKjS4_S2_PS0_iiiiPKtS7_iiiiiibS2_i,"aw",@nobits
	.sectionflags	@""
	.align	2
.nv.shared._Z23gemm_half_q_half_kernelILi2ELi32ELb1ELb1ELi32EEvPK6__halfPKjS4_S2_PS0_iiiiPKtS7_iiiiiibS2_i:
	.zero		1152


//--------------------- .nv.shared._Z23gemm_half_q_half_kernelILi2ELi48ELb1ELb1ELi32EEvPK6__halfPKjS4_S2_PS0_iiiiPKtS7_iiiiiibS2_i --------------------------
	.section	.nv.shared._Z23gemm_half_q_half_kernelILi2ELi48ELb1ELb1ELi32EEvPK6__halfPKjS4_S2_PS0_iiiiPKtS7_iiiiiibS2_i,"aw",@nobits
	.sectionflags	@""
	.align	2
.nv.shared._Z23gemm_half_q_half_kernelILi2ELi48ELb1ELb1ELi32EEvPK6__halfPKjS4_S2_PS0_iiiiPKtS7_iiiiiibS2_i:
	.zero		1152


//--------------------- .nv.shared._Z23gemm_half_q_half_kernelILi2ELi16ELb1ELb1ELi32EEvPK6__halfPKjS4_S2_PS0_iiiiPKtS7_iiiiiibS2_i --------------------------
	.section	.nv.shared._Z23gemm_half_q_half_kernelILi2ELi16ELb1ELb1ELi32EEvPK6__halfPKjS4_S2_PS0_iiiiPKtS7_iiiiiibS2_i,"aw",@nobits
	.sectionflags	@""
	.align	2
.nv.shared._Z23gemm_half_q_half_kernelILi2ELi16ELb1ELb1ELi32EEvPK6__halfPKjS4_S2_PS0_iiiiPKtS7_iiiiiibS2_i:
	.zero		1152


//--------------------- .nv.shared._Z23gemm_half_q_half_kernelILi2ELi24ELb1ELb1ELi32EEvPK6__halfPKjS4_S2_PS0_iiiiPKtS7_iiiiiibS2_i --------------------------
	.section	.nv.shared._Z23gemm_half_q_half_kernelILi2ELi24ELb1ELb1ELi32EEvPK6__halfPKjS4_S2_PS0_iiiiPKtS7_iiiiiibS2_i,"aw",@nobits
	.sectionflags	@""
	.align	2
.nv.shared._Z23gemm_half_q_half_kernelILi2ELi24ELb1ELb1ELi32EEvPK6__halfPKjS4_S2_PS0_iiiiPKtS7_iiiiiibS2_i:
	.zero		1152


//--------------------- .nv.shared._Z23gemm_half_q_half_kernelILi2ELi8ELb1ELb1ELi32EEvPK6__halfPKjS4_S2_PS0_iiiiPKtS7_iiiiiibS2_i --------------------------
	.section	.nv.shared._Z23gemm_half_q_half_kernelILi2ELi8ELb1ELb1ELi32EEvPK6__halfPKjS4_S2_PS0_iiiiPKtS7_iiiiiibS2_i,"aw",@nobits
	.sectionflags	@""
	.align	2
.nv.shared._Z23gemm_half_q_half_kernelILi2ELi8ELb1ELb1ELi32EEvPK6__halfPKjS4_S2_PS0_iiiiPKtS7_iiiiiibS2_i:
	.zero		1152


//--------------------- .nv.shared._Z23gemm_half_q_half_kernelILi2ELi12ELb1ELb1ELi32EEvPK6__halfPKjS4_S2_PS0_iiiiPKtS7_iiiiiibS2_i --------------------------
	.section	.nv.shared._Z23gemm_half_q_half_kernelILi2ELi12ELb1ELb1ELi32EEvPK6__halfPKjS4_S2_PS0_iiiiPKtS7_iiiiiibS2_i,"aw",@nobits
	.sectionflags	@""
	.align	2
.nv.shared._Z23gemm_half_q_half_kernelILi2ELi12ELb1ELb1ELi32EEvPK6__halfPKjS4_S2_PS0_iiiiPKtS7_iiiiiibS2_i:
	.zero		1152


//--------------------- .nv.shared._Z23gemm_half_q_half_kernelILi2ELi14ELb1ELb1ELi32EEvPK6__halfPKjS4_S2_PS0_iiiiPKtS7_iiiiiibS2_i --------------------------
	.section	.nv.shared._Z23gemm_half_q_half_kernelILi2ELi14ELb1ELb1ELi32EEvPK6__halfPKjS4_S2_PS0_iiiiPKtS7_iiiiiibS2_i,"aw",@nobits
	.sectionflags	@""
	.align	2
.nv.shared._Z23gemm_half_q_half_kernelILi2ELi14ELb1ELb1ELi32EEvPK6__halfPKjS4_S2_PS0_iiiiPKtS7_iiiiiibS2_i:
	.zero		1152


//--------------------- .nv.shared._Z23gemm_half_q_half_kernelILi2ELi4ELb1ELb1ELi32EEvPK6__halfPKjS4_S2_PS0_iiiiPKtS7_iiiiiibS2_i --------------------------
	.section	.nv.shared._Z23gemm_half_q_half_kernelILi2ELi4ELb1ELb1ELi32EEvPK6__halfPKjS4_S2_PS0_iiiiPKtS7_iiiiiibS2_i,"aw",@nobits
	.sectionflags	@""
	.align	2
.nv.shared._Z23gemm_half_q_half_kernelILi2ELi4ELb1ELb1ELi32EEvPK6__halfPKjS4_S2_PS0_iiiiPKtS7_iiiiiibS2_i:
	.zero		1152


//--------------------- .nv.shared._Z23gemm_half_q_half_kernelILi2ELi6ELb1ELb1ELi32EEvPK6__halfPKjS4_S2_PS0_iiiiPKtS7_iiiiiibS2_i --------------------------
	.section	.nv.shared._Z23gemm_half_q_half_kernelILi2ELi6ELb1ELb1ELi32EEvPK6__halfPKjS4_S2_PS0_iiiiPKtS7_iiiiiibS2_i,"aw",@nobits
	.sectionflags	@""
	.align	2
.nv.shared._Z23gemm_half_q_half_kernelILi2ELi6ELb1ELb1ELi32EEvPK6__halfPKjS4_S2_PS0_iiiiPKtS7_iiiiiibS2_i:
	.zero		1152


//--------------------- .nv.shared._Z23gemm_half_q_half_kernelILi2ELi2ELb1ELb1ELi32EEvPK6__halfPKjS4_S2_PS0_iiiiPKtS7_iiiiiibS2_i --------------------------
	.section	.nv.shared._Z23gemm_half_q_half_kernelILi2ELi2ELb1ELb1ELi32EEvPK6__halfPKjS4_S2_PS0_iiiiPKtS7_iiiiiibS2_i,"aw",@nobits
	.sectionflags	@""
	.align	2
.nv.shared._Z23gemm_half_q_half_kernelILi2ELi2ELb1ELb1ELi32EEvPK6__halfPKjS4_S2_PS0_iiiiPKtS7_iiiiiibS2_i:
	.zero		1152


//--------------------- .nv.shared._Z23gemm_half_q_half_kernelILi1ELi32ELb1ELb1ELi64EEvPK6__halfPKjS4_S2_PS0_iiiiPKtS7_iiiiiibS2_i --------------------------
	.section	.nv.shared._Z23gemm_half_q_half_kernelILi1ELi32ELb1ELb1ELi64EEvPK6__halfPKjS4_S2_PS0_iiiiPKtS7_iiiiiibS2_i,"aw",@nobits
	.sectionflags	@""
	.align	2
.nv.shared._Z23gemm_half_q_half_kernelILi1ELi32ELb1ELb1ELi64EEvPK6__halfPKjS4_S2_PS0_iiiiPKtS7_iiiiiibS2_i:
	.zero		1152


//--------------------- .nv.shared._Z23gemm_half_q_half_kernelILi1ELi48ELb1ELb1ELi64EEvPK6__halfPKjS4_S2_PS0_iiiiPKtS7_iiiiiibS2_i --------------------------
	.section	.nv.shared._Z23gemm_half_q_half_kernelILi1ELi48ELb1ELb1ELi64EEvPK6__halfPKjS4_S2_PS0_iiiiPKtS7_iiiiiibS2_i,"aw",@nobits
	.sectionflags	@""
	.align	2
.nv.shared._Z23gemm_half_q_half_kernelILi1ELi48ELb1ELb1ELi64EEvPK6__halfPKjS4_S2_PS0_iiiiPKtS7_iiiiiibS2_i:
	.zero		1152


//--------------------- .nv.shared._Z23gemm_half_q_half_kernelILi1ELi16ELb1ELb1ELi64EEvPK6__halfPKjS4_S2_PS0_iiiiPKtS7_iiiiiibS2_i --------------------------
	.section	.nv.shared._Z23gemm_half_q_half_kernelILi1ELi16ELb1ELb1ELi64EEvPK6__halfPKjS4_S2_PS0_iiiiPKtS7_iiiiiibS2_i,"aw",@nobits
	.sectionflags	@""
	.align	2
.nv.shared._Z23gemm_half_q_half_kernelILi1ELi16ELb1ELb1ELi64EEvPK6__halfPKjS4_S2_PS0_iiiiPKtS7_iiiiiibS2_i:
	.zero		1152


//--------------------- .nv.shared._Z23gemm_half_q_half_kernelILi1ELi24ELb1ELb1ELi64EEvPK6__halfPKjS4_S2_PS0_iiiiPKtS7_iiiiiibS2_i --------------------------
	.section	.nv.shared._Z23gemm_half_q_half_kernelILi1ELi24ELb1ELb1ELi64EEvPK6__halfPKjS4_S2_PS0_iiiiPKtS7_iiiiiibS2_i,"aw",@nobits
	.sectionflags	@""
	.align	2
.nv.shared._Z23gemm_half_q_half_kernelILi1ELi24ELb1ELb1ELi64EEvPK6__halfPKjS4_S2_PS0_iiiiPKtS7_iiiiiibS2_i:
	.zero		1152


//--------------------- .nv.shared._Z23gemm_half_q_half_kernelILi1ELi8ELb1ELb1ELi64EEvPK6__halfPKjS4_S2_PS0_iiiiPKtS7_iiiiiibS2_i --------------------------
	.section	.nv.shared._Z23gemm_half_q_half_kernelILi1ELi8ELb1ELb1ELi64EEvPK6__halfPKjS4_S2_PS0_iiiiPKtS7_iiiiiibS2_i,"aw",@nobits
	.sectionflags	@""
	.align	2
.nv.shared._Z23gemm_half_q_half_kernelILi1ELi8ELb1ELb1ELi64EEvPK6__halfPKjS4_S2_PS0_iiiiPKtS7_iiiiiibS2_i:
	.zero		1152


//--------------------- .nv.shared._Z23gemm_half_q_half_kernelILi1ELi12ELb1ELb1ELi64EEvPK6__halfPKjS4_S2_PS0_iiiiPKtS7_iiiiiibS2_i --------------------------
	.section	.nv.shared._Z23gemm_half_q_half_kernelILi1ELi12ELb1ELb1ELi64EEvPK6__halfPKjS4_S2_PS0_iiiiPKtS7_iiiiiibS2_i,"aw",@nobits
	.sectionflags	@""
	.align	2
.nv.shared._Z23gemm_half_q_half_kernelILi1ELi12ELb1ELb1ELi64EEvPK6__halfPKjS4_S2_PS0_iiiiPKtS7_iiiiiibS2_i:
	.zero		1152


//--------------------- .nv.shared._Z23gemm_half_q_half_kernelILi1ELi14ELb1ELb1ELi64EEvPK6__halfPKjS4_S2_PS0_iiiiPKtS7_iiiiiibS2_i --------------------------
	.section	.nv.shared._Z23gemm_half_q_half_kernelILi1ELi14ELb1ELb1ELi64EEvPK6__halfPKjS4_S2_PS0_iiiiPKtS7_iiiiiibS2_i,"aw",@nobits
	.sectionflags	@""
	.align	2
.nv.shared._Z23gemm_half_q_half_kernelILi1ELi14ELb1ELb1ELi64EEvPK6__halfPKjS4_S2_PS0_iiiiPKtS7_iiiiiibS2_i:
	.zero		1152


//--------------------- .nv.shared._Z23gemm_half_q_half_kernelILi1ELi4ELb1ELb1ELi64EEvPK6__halfPKjS4_S2_PS0_iiiiPKtS7_iiiiiibS2_i --------------------------
	.section	.nv.shared._Z23gemm_half_q_half_kernelILi1ELi4ELb1ELb1ELi64EEvPK6__halfPKjS4_S2_PS0_iiiiPKtS7_iiiiiibS2_i,"aw",@nobits
	.sectionflags	@""
	.align	2
.nv.shared._Z23gemm_half_q_half_kernelILi1ELi4ELb1ELb1ELi64EEvPK6__halfPKjS4_S2_PS0_iiiiPKtS7_iiiiiibS2_i:
	.zero		1152


//--------------------- .nv.shared._Z23gemm_half_q_half_kernelILi1ELi6ELb1ELb1ELi64EEvPK6__halfPKjS4_S2_PS0_iiiiPKtS7_iiiiiibS2_i --------------------------
	.section	.nv.shared._Z23gemm_half_q_half_kernelILi1ELi6ELb1ELb1ELi64EEvPK6__halfPKjS4_S2_PS0_iiiiPKtS7_iiiiiibS2_i,"aw",@nobits
	.sectionflags	@""
	.align	2
.nv.shared._Z23gemm_half_q_half_kernelILi1ELi6ELb1ELb1ELi64EEvPK6__halfPKjS4_S2_PS0_iiiiPKtS7_iiiiiibS2_i:
	.zero		1152


//--------------------- .nv.shared._Z23gemm_half_q_half_kernelILi1ELi2ELb1ELb1ELi64EEvPK6__halfPKjS4_S2_PS0_iiiiPKtS7_iiiiiibS2_i --------------------------
	.section	.nv.shared._Z23gemm_half_q_half_kernelILi1ELi2ELb1ELb1ELi64EEvPK6__halfPKjS4_S2_PS0_iiiiPKtS7_iiiiiibS2_i,"aw",@nobits
	.sectionflags	@""
	.align	2
.nv.shared._Z23gemm_half_q_half_kernelILi1ELi2ELb1ELb1ELi64EEvPK6__halfPKjS4_S2_PS0_iiiiPKtS7_iiiiiibS2_i:
	.zero		1152


//--------------------- .nv.shared._Z23gemm_half_q_half_kernelILi1ELi32ELb1ELb1ELi32EEvPK6__halfPKjS4_S2_PS0_iiiiPKtS7_iiiiiibS2_i --------------------------
	.section	.nv.shared._Z23gemm_half_q_half_kernelILi1ELi32ELb1ELb1ELi32EEvPK6__halfPKjS4_S2_PS0_iiiiPKtS7_iiiiiibS2_i,"aw",@nobits
	.sectionflags	@""
	.align	2
.nv.shared._Z23gemm_half_q_half_kernelILi1ELi32ELb1ELb1ELi32EEvPK6__halfPKjS4_S2_PS0_iiiiPKtS7_iiiiiibS2_i:
	.zero		1088


//--------------------- .nv.shared._Z23gemm_half_q_half_kernelILi1ELi48ELb1ELb1ELi32EEvPK6__halfPKjS4_S2_PS0_iiiiPKtS7_iiiiiibS2_i --------------------------
	.section	.nv.shared._Z23gemm_half_q_half_kernelILi1ELi48ELb1ELb1ELi32EEvPK6__halfPKjS4_S2_PS0_iiiiPKtS7_iiiiiibS2_i,"aw",@nobits
	.sectionflags	@""
	.align	2
.nv.shared._Z23gemm_half_q_half_kernelILi1ELi48ELb1ELb1ELi32EEvPK6__halfPKjS4_S2_PS0_iiiiPKtS7_iiiiiibS2_i:
	.zero		1088


//--------------------- .nv.shared._Z23gemm_half_q_half_kernelILi1ELi16ELb1ELb1ELi32EEvPK6__halfPKjS4_S2_PS0_iiiiPKtS7_iiiiiibS2_i --------------------------
	.section	.nv.shared._Z23gemm_half_q_half_kernelILi1ELi16ELb1ELb1ELi32EEvPK6__halfPKjS4_S2_PS0_iiiiPKtS7_iiiiiibS2_i,"aw",@nobits
	.sectionflags	@""
	.align	2
.nv.shared._Z23gemm_half_q_half_kernelILi1ELi16ELb1ELb1ELi32EEvPK6__halfPKjS4_S2_PS0_iiiiPKtS7_iiiiiibS2_i:
	.zero		1088


//--------------------- .nv.shared._Z23gemm_half_q_half_kernelILi1ELi24ELb1ELb1ELi32EEvPK6__halfPKjS4_S2_PS0_iiiiPKtS7_iiiiiibS2_i --------------------------
	.section	.nv.shared._Z23gemm_half_q_half_kernelILi1ELi24ELb1ELb1ELi32EEvPK6__halfPKjS4_S2_PS0_iiiiPKtS7_iiiiiibS2_i,"aw",@nobits
	.sectionflags	@""
	.align	2
.nv.shared._Z23gemm_half_q_half_kernelILi1ELi24ELb1ELb1ELi32EEvPK6__halfPKjS4_S2_PS0_iiiiPKtS7_iiiiiibS2_i:
	.zero		1088


//--------------------- .nv.shared._Z23gemm_half_q_half_kernelILi1ELi8ELb1ELb1ELi32EEvPK6__halfPKjS4_S2_PS0_iiiiPKtS7_iiiiiibS2_i --------------------------
	.section	.nv.shared._Z23gemm_half_q_half_kernelILi1ELi8ELb1ELb1ELi32EEvPK6__halfPKjS4_S2_PS0_iiiiPKtS7_iiiiiibS2_i,"aw",@nobits
	.sectionflags	@""
	.align	2
.nv.shared._Z23gemm_half_q_half_kernelILi1ELi8ELb1ELb1ELi32EEvPK6__halfPKjS4_S2_PS0_iiiiPKtS7_iiiiiibS2_i:
	.zero		1088


//--------------------- .nv.shared._Z23gemm_half_q_half_kernelILi1ELi12ELb1ELb1ELi32EEvPK6__halfPKjS4_S2_PS0_iiiiPKtS7_iiiiiibS2_i --------------------------
	.section	.nv.shared._Z23gemm_half_q_half_kernelILi1ELi12ELb1ELb1ELi32EEvPK6__halfPKjS4_S2_PS0_iiiiPKtS7_iiiiiibS2_i,"aw",@nobits
	.sectionflags	@""
	.align	2
.nv.shared._Z23gemm_half_q_half_kernelILi1ELi12ELb1ELb1ELi32EEvPK6__halfPKjS4_S2_PS0_iiiiPKtS7_iiiiiibS2_i:
	.zero		1088


//--------------------- .nv.shared._Z23gemm_half_q_half_kernelILi1ELi14ELb1ELb1ELi32EEvPK6__halfPKjS4_S2_PS0_iiiiPKtS7_iiiiiibS2_i --------------------------
	.section	.nv.shared._Z23gemm_half_q_half_kernelILi1ELi14ELb1ELb1ELi32EEvPK6__halfPKjS4_S2_PS0_iiiiPKtS7_iiiiiibS2_i,"aw",@nobits
	.sectionflags	@""
	.align	2
.nv.shared._Z23gemm_half_q_half_kernelILi1ELi14ELb1ELb1ELi32EEvPK6__halfPKjS4_S2_PS0_iiiiPKtS7_iiiiiibS2_i:
	.zero		1088


//--------------------- .nv.shared._Z23gemm_half_q_half_kernelILi1ELi4ELb1ELb1ELi32EEvPK6__halfPKjS4_S2_PS0_iiiiPKtS7_iiiiiibS2_i --------------------------
	.section	.nv.shared._Z23gemm_half_q_half_kernelILi1ELi4ELb1ELb1ELi32EEvPK6__halfPKjS4_S2_PS0_iiiiPKtS7_iiiiiibS2_i,"aw",@nobits
	.sectionflags	@""
	.align	2
.nv.shared._Z23gemm_half_q_half_kernelILi1ELi4ELb1ELb1ELi32EEvPK6__halfPKjS4_S2_PS0_iiiiPKtS7_iiiiiibS2_i:
	.zero		1088


//--------------------- .nv.shared._Z23gemm_half_q_half_kernelILi1ELi6ELb1ELb1ELi32EEvPK6__halfPKjS4_S2_PS0_iiiiPKtS7_iiiiiibS2_i --------------------------
	.section	.nv.shared._Z23gemm_half_q_half_kernelILi1ELi6ELb1ELb1ELi32EEvPK6__halfPKjS4_S2_PS0_iiiiPKtS7_iiiiiibS2_i,"aw",@nobits
	.sectionflags	@""
	.align	2
.nv.shared._Z23gemm_half_q_half_kernelILi1ELi6ELb1ELb1ELi32EEvPK6__halfPKjS4_S2_PS0_iiiiPKtS7_iiiiiibS2_i:
	.zero		1088


//--------------------- .nv.shared._Z23gemm_half_q_half_kernelILi1ELi2ELb1ELb1ELi32EEvPK6__halfPKjS4_S2_PS0_iiiiPKtS7_iiiiiibS2_i --------------------------
	.section	.nv.shared._Z23gemm_half_q_half_kernelILi1ELi2ELb1ELb1ELi32EEvPK6__halfPKjS4_S2_PS0_iiiiPKtS7_iiiiiibS2_i,"aw",@nobits
	.sectionflags	@""
	.align	2
.nv.shared._Z23gemm_half_q_half_kernelILi1ELi2ELb1ELb1ELi32EEvPK6__halfPKjS4_S2_PS0_iiiiPKtS7_iiiiiibS2_i:
	.zero		1088


//--------------------- .nv.constant0._Z23gemm_half_q_half_kernelILi4ELi32ELb1ELb1ELi64EEvPK6__halfPKjS4_S2_PS0_iiiiPKtS7_iiiiiibS2_i --------------------------
	.section	.nv.constant0._Z23gemm_half_q_half_kernelILi4ELi32ELb1ELb1ELi64EEvPK6__halfPKjS4_S2_PS0_iiiiPKtS7_iiiiiibS2_i,"a",@progbits
	.sectionflags	@""
	.align	4
.nv.constant0._Z23gemm_half_q_half_kernelILi4ELi32ELb1ELb1ELi64EEvPK6__halfPKjS4_S2_PS0_iiiiPKtS7_iiiiiibS2_i:
	.zero		644


//--------------------- .nv.constant0._Z23gemm_half_q_half_kernelILi4ELi48ELb1ELb1ELi64EEvPK6__halfPKjS4_S2_PS0_iiiiPKtS7_iiiiiibS2_i --------------------------
	.section	.nv.constant0._Z23gemm_half_q_half_kernelILi4ELi48ELb1ELb1ELi64EEvPK6__halfPKjS4_S2_PS0_iiiiPKtS7_iiiiiibS2_i,"a",@progbits
	.sectionflags	@""
	.align	4
.nv.constant0._Z23gemm_half_q_half_kernelILi4ELi48ELb1ELb1ELi64EEvPK6__halfPKjS4_S2_PS0_iiiiPKtS7_iiiiiibS2_i:
	.zero		644


//--------------------- .nv.constant0._Z23gemm_half_q_half_kernelILi4ELi16ELb1ELb1ELi64EEvPK6__halfPKjS4_S2_PS0_iiiiPKtS7_iiiiiibS2_i --------------------------
	.section	.nv.constant0._Z23gemm_half_q_half_kernelILi4ELi16ELb1ELb1ELi64EEvPK6__halfPKjS4_S2_PS0_iiiiPKtS7_iiiiiibS2_i,"a",@progbits
	.sectionflags	@""
	.align	4
.nv.constant0._Z23gemm_half_q_half_kernelILi4ELi16ELb1ELb1ELi64EEvPK6__halfPKjS4_S2_PS0_iiiiPKtS7_iiiiiibS2_i:
	.zero		644


//--------------------- .nv.constant0._Z23gemm_half_q_half_kernelILi4ELi24ELb1ELb1ELi64EEvPK6__halfPKjS4_S2_PS0_iiiiPKtS7_iiiiiibS2_i --------------------------
	.section	.nv.constant0._Z23gemm_half_q_half_kernelILi4ELi24ELb1ELb1ELi64EEvPK6__halfPKjS4_S2_PS0_iiiiPKtS7_iiiiiibS2_i,"a",@progbits
	.sectionflags	@""
	.align	4
.nv.constant0._Z23gemm_half_q_half_kernelILi4ELi24ELb1ELb1ELi64EEvPK6__halfPKjS4_S2_PS0_iiiiPKtS7_iiiiiibS2_i:
	.zero		644


//--------------------- .nv.constant0._Z23gemm_half_q_half_kernelILi4ELi8ELb1ELb1ELi64EEvPK6__halfPKjS4_S2_PS0_iiiiPKtS7_iiiiiibS2_i --------------------------
	.section	.nv.constant0._Z23gemm_half_q_half_kernelILi4ELi8ELb1ELb1ELi64EEvPK6__halfPKjS4_S2_PS0_iiiiPKtS7_iiiiiibS2_i,"a",@progbits
	.sectionflags	@""
	.align	4
.nv.constant0._Z23gemm_half_q_half_kernelILi4ELi8ELb1ELb1ELi64EEvPK6__halfPKjS4_S2_PS0_iiiiPKtS7_iiiiiibS2_i:
	.zero		644


//--------------------- .nv.constant0._Z23gemm_half_q_half_kernelILi4ELi12ELb1ELb1ELi64EEvPK6__halfPKjS4_S2_PS0_iiiiPKtS7_iiiiiibS2_i --------------------------
	.section	.nv.constant0._Z23gemm_half_q_half_kernelILi4ELi12ELb1ELb1ELi64EEvPK6__halfPKjS4_S2_PS0_iiiiPKtS7_iiiiiibS2_i,"a",@progbits
	.sectionflags	@""
	.align	4
.nv.constant0._Z23gemm_half_q_half_kernelILi4ELi12ELb1ELb1ELi64EEvPK6__halfPKjS4_S2_PS0_iiiiPKtS7_iiiiiibS2_i:
	.zero		644


//--------------------- .nv.constant0._Z23gemm_half_q_half_kernelILi4ELi14ELb1ELb1ELi64EEvPK6__halfPKjS4_S2_PS0_iiiiPKtS7_iiiiiibS2_i --------------------------
	.section	.nv.constant0._Z23gemm_half_q_half_kernelILi4ELi14ELb1ELb1ELi64EEvPK6__halfPKjS4_S2_PS0_iiiiPKtS7_iiiiiibS2_i,"a",@progbits
	.sectionflags	@""
	.align	4
.nv.constant0._Z23gemm_half_q_half_kernelILi4ELi14ELb1ELb1ELi64EEvPK6__halfPKjS4_S2_PS0_iiiiPKtS7_iiiiiibS2_i:
	.zero		644


//--------------------- .nv.constant0._Z23gemm_half_q_half_kernelILi4ELi4ELb1ELb1ELi64EEvPK6__halfPKjS4_S2_PS0_iiiiPKtS7_iiiiiibS2_i --------------------------
	.section	.nv.constant0._Z23gemm_half_q_half_kernelILi4ELi4ELb1ELb1ELi64EEvPK6__halfPKjS4_S2_PS0_iiiiPKtS7_iiiiiibS2_i,"a",@progbits
	.sectionflags	@""
	.align	4
.nv.constant0._Z23gemm_half_q_half_kernelILi4ELi4ELb1ELb1ELi64EEvPK6__halfPKjS4_S2_PS0_iiiiPKtS7_iiiiiibS2_i:
	.zero		644


//--------------------- .nv.constant0._Z23gemm_half_q_half_kernelILi4ELi6ELb1ELb1ELi64EEvPK6__halfPKjS4_S2_PS0_iiiiPKtS7_iiiiiibS2_i --------------------------
	.section	.nv.constant0._Z23gemm_half_q_half_kernelILi4ELi6ELb1ELb1ELi64EEvPK6__halfPKjS4_S2_PS0_iiiiPKtS7_iiiiiibS2_i,"a",@progbits
	.sectionflags	@""
	.align	4
.nv.constant0._Z23gemm_half_q_half_kernelILi4ELi6ELb1ELb1ELi64EEvPK6__halfPKjS4_S2_PS0_iiiiPKtS7_iiiiiibS2_i:
	.zero		644


//--------------------- .nv.constant0._Z23gemm_half_q_half_kernelILi4ELi2ELb1ELb1ELi64EEvPK6__halfPKjS4_S2_PS0_iiiiPKtS7_iiiiiibS2_i --------------------------
	.section	.nv.constant0._Z23gemm_half_q_half_kernelILi4ELi2ELb1ELb1ELi64EEvPK6__halfPKjS4_S2_PS0_iiiiPKtS7_iiiiiibS2_i,"a",@progbits
	.sectionflags	@""
	.align	4
.nv.constant0._Z23gemm_half_q_half_kernelILi4ELi2ELb1ELb1ELi64EEvPK6__halfPKjS4_S2_PS0_iiiiPKtS7_iiiiiibS2_i:
	.zero		644


//--------------------- .nv.constant0._Z23gemm_half_q_half_kernelILi4ELi32ELb1ELb1ELi32EEvPK6__halfPKjS4_S2_PS0_iiiiPKtS7_iiiiiibS2_i --------------------------
	.section	.nv.constant0._Z23gemm_half_q_half_kernelILi4ELi32ELb1ELb1ELi32EEvPK6__halfPKjS4_S2_PS0_iiiiPKtS7_iiiiiibS2_i,"a",@progbits
	.sectionflags	@""
	.align	4
.nv.constant0._Z23gemm_half_q_half_kernelILi4ELi32ELb1ELb1ELi32EEvPK6__halfPKjS4_S2_PS0_iiiiPKtS7_iiiiiibS2_i:
	.zero		644


//--------------------- .nv.constant0._Z23gemm_half_q_half_kernelILi4ELi48ELb1ELb1ELi32EEvPK6__halfPKjS4_S2_PS0_iiiiPKtS7_iiiiiibS2_i --------------------------
	.section	.nv.constant0._Z23gemm_half_q_half_kernelILi4ELi48ELb1ELb1ELi32EEvPK6__halfPKjS4_S2_PS0_iiiiPKtS7_iiiiiibS2_i,"a",@progbits
	.sectionflags	@""
	.align	4
.nv.constant0._Z23gemm_half_q_half_kernelILi4ELi48ELb1ELb1ELi32EEvPK6__halfPKjS4_S2_PS0_iiiiPKtS7_iiiiiibS2_i:
	.zero		644


//--------------------- .nv.constant0._Z23gemm_half_q_half_kernelILi4ELi16ELb1ELb1ELi32EEvPK6__halfPKjS4_S2_PS0_iiiiPKtS7_iiiiiibS2_i --------------------------
	.section	.nv.constant0._Z23gemm_half_q_half_kernelILi4ELi16ELb1ELb1ELi32EEvPK6__halfPKjS4_S2_PS0_iiiiPKtS7_iiiiiibS2_i,"a",@progbits
	.sectionflags	@""
	.align	4
.nv.constant0._Z23gemm_half_q_half_kernelILi4ELi16ELb1ELb1ELi32EEvPK6__halfPKjS4_S2_PS0_iiiiPKtS7_iiiiiibS2_i:
	.zero		644


//--------------------- .nv.constant0._Z23gemm_half_q_half_kernelILi4ELi24ELb1ELb1ELi32EEvPK6__halfPKjS4_S2_PS0_iiiiPKtS7_iiiiiibS2_i --------------------------
	.section	.nv.constant0._Z23gemm_half_q_half_kernelILi4ELi24ELb1ELb1ELi32EEvPK6__halfPKjS4_S2_PS0_iiiiPKtS7_iiiiiibS2_i,"a",@progbits
	.sectionflags	@""
	.align	4
.nv.constant0._Z23gemm_half_q_half_kernelILi4ELi24ELb1ELb1ELi32EEvPK6__halfPKjS4_S2_PS0_iiiiPKtS7_iiiiiibS2_i:
	.zero		644


//--------------------- .nv.constant0._Z23gemm_half_q_half_kernelILi4ELi8ELb1ELb1ELi32EEvPK6__halfPKjS4_S2_PS0_iiiiPKtS7_iiiiiibS2_i --------------------------
	.section	.nv.constant0._Z23gemm_half_q_half_kernelILi4ELi8ELb1ELb1ELi32EEvPK6__halfPKjS4_S2_PS0_iiiiPKtS7_iiiiiibS2_i,"a",@progbits
	.sectionflags	@""
	.align	4
.nv.constant0._Z23gemm_half_q_half_kernelILi4ELi8ELb1ELb1ELi32EEvPK6__halfPKjS4_S2_PS0_iiiiPKtS7_iiiiiibS2_i:
	.zero		644


//--------------------- .nv.constant0._Z23gemm_half_q_half_kernelILi4ELi12ELb1ELb1ELi32EEvPK6__halfPKjS4_S2_PS0_iiiiPKtS7_iiiiiibS2_i --------------------------
	.section	.nv.constant0._Z23gemm_half_q_half_kernelILi4ELi12ELb1ELb1ELi32EEvPK6__halfPKjS4_S2_PS0_iiiiPKtS7_iiiiiibS2_i,"a",@progbits
	.sectionflags	@""
	.align	4
.nv.constant0._Z23gemm_half_q_half_kernelILi4ELi12ELb1ELb1ELi32EEvPK6__halfPKjS4_S2_PS0_iiiiPKtS7_iiiiiibS2_i:
	.zero		644


//--------------------- .nv.constant0._Z23gemm_half_q_half_kernelILi4ELi14ELb1ELb1ELi32EEvPK6__halfPKjS4_S2_PS0_iiiiPKtS7_iiiiiibS2_i --------------------------
	.section	.nv.constant0._Z23gemm_half_q_half_kernelILi4ELi14ELb1ELb1ELi32EEvPK6__halfPKjS4_S2_PS0_iiiiPKtS7_iiiiiibS2_i,"a",@progbits
	.sectionflags	@""
	.align	4
.nv.constant0._Z23gemm_half_q_half_kernelILi4ELi14ELb1ELb1ELi32EEvPK6__halfPKjS4_S2_PS0_iiiiPKtS7_iiiiiibS2_i:
	.zero		644


//--------------------- .nv.constant0._Z23gemm_half_q_half_kernelILi4ELi4ELb1ELb1ELi32EEvPK6__halfPKjS4_S2_PS0_iiiiPKtS7_iiiiiibS2_i --------------------------
	.section	.nv.constant0._Z23gemm_half_q_half_kernelILi4ELi4ELb1ELb1ELi32EEvPK6__halfPKjS4_S2_PS0_iiiiPKtS7_iiiiiibS2_i,"a",@progbits
	.sectionflags	@""
	.align	4
.nv.constant0._Z23gemm_half_q_half_kernelILi4ELi4ELb1ELb1ELi32EEvPK6__halfPKjS4_S2_PS0_iiiiPKtS7_iiiiiibS2_i:
	.zero		644


//--------------------- .nv.constant0._Z23gemm_half_q_half_kernelILi4ELi6ELb1ELb1ELi32EEvPK6__halfPKjS4_S2_PS0_iiiiPKtS7_iiiiiibS2_i --------------------------
	.section	.nv.constant0._Z23gemm_half_q_half_kernelILi4ELi6ELb1ELb1ELi32EEvPK6__halfPKjS4_S2_PS0_iiiiPKtS7_iiiiiibS2_i,"a",@progbits
	.sectionflags	@""
	.align	4
.nv.constant0._Z23gemm_half_q_half_kernelILi4ELi6ELb1ELb1ELi32EEvPK6__halfPKjS4_S2_PS0_iiiiPKtS7_iiiiiibS2_i:
	.zero		644


//--------------------- .nv.constant0._Z23gemm_half_q_half_kernelILi4ELi2ELb1ELb1ELi32EEvPK6__halfPKjS4_S2_PS0_iiiiPKtS7_iiiiiibS2_i --------------------------
	.section	.nv.constant0._Z23gemm_half_q_half_kernelILi4ELi2ELb1ELb1ELi32EEvPK6__halfPKjS4_S2_PS0_iiiiPKtS7_iiiiiibS2_i,"a",@progbits
	.sectionflags	@""
	.align	4
.nv.constant0._Z23gemm_half_q_half_kernelILi4ELi2ELb1ELb1ELi32EEvPK6__halfPKjS4_S2_PS0_iiiiPKtS7_iiiiiibS2_i:
	.zero		644


//--------------------- .nv.constant0._Z23gemm_half_q_half_kernelILi3ELi32ELb1ELb1ELi64EEvPK6__halfPKjS4_S2_PS0_iiiiPKtS7_iiiiiibS2_i --------------------------
	.section	.nv.constant0._Z23gemm_half_q_half_kernelILi3ELi32ELb1ELb1ELi64EEvPK6__halfPKjS4_S2_PS0_iiiiPKtS7_iiiiiibS2_i,"a",@progbits
	.sectionflags	@""
	.align	4
.nv.constant0._Z23gemm_half_q_half_kernelILi3ELi32ELb1ELb1ELi64EEvPK6__halfPKjS4_S2_PS0_iiiiPKtS7_iiiiiibS2_i:
	.zero		644


//--------------------- .nv.constant0._Z23gemm_half_q_half_kernelILi3ELi48ELb1ELb1ELi64EEvPK6__halfPKjS4_S2_PS0_iiiiPKtS7_iiiiiibS2_i --------------------------
	.section	.nv.constant0._Z23gemm_half_q_half_kernelILi3ELi48ELb1ELb1ELi64EEvPK6__halfPKjS4_S2_PS0_iiiiPKtS7_iiiiiibS2_i,"a",@progbits
	.sectionflags	@""
	.align	4
.nv.constant0._Z23gemm_half_q_half_kernelILi3ELi48ELb1ELb1ELi64EEvPK6__halfPKjS4_S2_PS0_iiiiPKtS7_iiiiiibS2_i:
	.zero		644


//--------------------- .nv.constant0._Z23gemm_half_q_half_kernelILi3ELi16ELb1ELb1ELi64EEvPK6__halfPKjS4_S2_PS0_iiiiPKtS7_iiiiiibS2_i --------------------------
	.section	.nv.constant0._Z23gemm_half_q_half_kernelILi3ELi16ELb1ELb1ELi64EEvPK6__halfPKjS4_S2_PS0_iiiiPKtS7_iiiiiibS2_i,"a",@progbits
	.sectionflags	@""
	.align	4
.nv.constant0._Z23gemm_half_q_half_kernelILi3ELi16ELb1ELb1ELi64EEvPK6__halfPKjS4_S2_PS0_iiiiPKtS7_iiiiiibS2_i:
	.zero		644


//--------------------- .nv.constant0._Z23gemm_half_q_half_kernelILi3ELi24ELb1ELb1ELi64EEvPK6__halfPKjS4_S2_PS0_iiiiPKtS7_iiiiiibS2_i --------------------------
	.section	.nv.constant0._Z23gemm_half_q_half_kernelILi3ELi24ELb1ELb1ELi64EEvPK6__halfPKjS4_S2_PS0_iiiiPKtS7_iiiiiibS2_i,"a",@progbits
	.sectionflags	@""
	.align	4
.nv.constant0._Z23gemm_half_q_half_kernelILi3ELi24ELb1ELb1ELi64EEvPK6__halfPKjS4_S2_PS0_iiiiPKtS7_iiiiiibS2_i:
	.zero		644


//--------------------- .nv.constant0._Z23gemm_half_q_half_kernelILi3ELi8ELb1ELb1ELi64EEvPK6__halfPKjS4_S2_PS0_iiiiPKtS7_iiiiiibS2_i --------------------------
	.section	.nv.constant0._Z23gemm_half_q_half_kernelILi3ELi8ELb1ELb1ELi64EEvPK6__halfPKjS4_S2_PS0_iiiiPKtS7_iiiiiibS2_i,"a",@progbits
	.sectionflags	@""
	.align	4
.nv.constant0._Z23gemm_half_q_half_kernelILi3ELi8ELb1ELb1ELi64EEvPK6__halfPKjS4_S2_PS0_iiiiPKtS7_iiiiiibS2_i:
	.zero		644


//--------------------- .nv.constant0._Z23gemm_half_q_half_kernelILi3ELi12ELb1ELb1ELi64EEvPK6__halfPKjS4_S2_PS0_iiiiPKtS7_iiiiiibS2_i --------------------------
	.section	.nv.constant0._Z23gemm_half_q_half_kernelILi3ELi12ELb1ELb1ELi64EEvPK6__halfPKjS4_S2_PS0_iiiiPKtS7_iiiiiibS2_i,"a",@progbits
	.sectionflags	@""
	.align	4
.nv.constant0._Z23gemm_half_q_half_kernelILi3ELi12ELb1ELb1ELi64EEvPK6__halfPKjS4_S2_PS0_iiiiPKtS7_iiiiiibS2_i:
	.zero		644


//--------------------- .nv.constant0._Z23gemm_half_q_half_kernelILi3ELi14ELb1ELb1ELi64EEvPK6__halfPKjS4_S2_PS0_iiiiPKtS7_iiiiiibS2_i --------------------------
	.section	.nv.constant0._Z23gemm_half_q_half_kernelILi3ELi14ELb1ELb1ELi64EEvPK6__halfPKjS4_S2_PS0_iiiiPKtS7_iiiiiibS2_i,"a",@progbits
	.sectionflags	@""
	.align	4
.nv.constant0._Z23gemm_half_q_half_kernelILi3ELi14ELb1ELb1ELi64EEvPK6__halfPKjS4_S2_PS0_iiiiPKtS7_iiiiiibS2_i:
	.zero		644


//--------------------- .nv.constant0._Z23gemm_half_q_half_kernelILi3ELi4ELb1ELb1ELi64EEvPK6__halfPKjS4_S2_PS0_iiiiPKtS7_iiiiiibS2_i --------------------------
	.section	.nv.constant0._Z23gemm_half_q_half_kernelILi3ELi4ELb1ELb1ELi64EEvPK6__halfPKjS4_S2_PS0_iiiiPKtS7_iiiiiibS2_i,"a",@progbits
	.sectionflags	@""
	.align	4
.nv.constant0._Z23gemm_half_q_half_kernelILi3ELi4ELb1ELb1ELi64EEvPK6__halfPKjS4_S2_PS0_iiiiPKtS7_iiiiiibS2_i:
	.zero		644


//--------------------- .nv.constant0._Z23gemm_half_q_half_kernelILi3ELi6ELb1ELb1ELi64EEvPK6__halfPKjS4_S2_PS0_iiiiPKtS7_iiiiiibS2_i --------------------------
	.section	.nv.constant0._Z23gemm_half_q_half_kernelILi3ELi6ELb1ELb1ELi64EEvPK6__halfPKjS4_S2_PS0_iiiiPKtS7_iiiiiibS2_i,"a",@progbits
	.sectionflags	@""
	.align	4
.nv.constant0._Z23gemm_half_q_half_kernelILi3ELi6ELb1ELb1ELi64EEvPK6__halfPKjS4_S2_PS0_iiiiPKtS7_iiiiiibS2_i:
	.zero		644


//--------------------- .nv.constant0._Z23gemm_half_q_half_kernelILi3ELi2ELb1ELb1ELi64EEvPK6__halfPKjS4_S2_PS0_iiiiPKtS7_iiiiiibS2_i --------------------------
	.section	.nv.constant0._Z23gemm_half_q_half_kernelILi3ELi2ELb1ELb1ELi64EEvPK6__halfPKjS4_S2_PS0_iiiiPKtS7_iiiiiibS2_i,"a",@progbits
	.sectionflags	@""
	.align	4
.nv.constant0._Z23gemm_half_q_half_kernelILi3ELi2ELb1ELb1ELi64EEvPK6__halfPKjS4_S2_PS0_iiiiPKtS7_iiiiiibS2_i:
	.zero		644


//--------------------- .nv.constant0._Z23gemm_half_q_half_kernelILi3ELi32ELb1ELb1ELi32EEvPK6__halfPKjS4_S2_PS0_iiiiPKtS7_iiiiiibS2_i --------------------------
	.section	.nv.constant0._Z23gemm_half_q_half_kernelILi3ELi32ELb1ELb1ELi32EEvPK6__halfPKjS4_S2_PS0_iiiiPKtS7_iiiiiibS2_i,"a",@progbits
	.sectionflags	@""
	.align	4
.nv.constant0._Z23gemm_half_q_half_kernelILi3ELi32ELb1ELb1ELi32EEvPK6__halfPKjS4_S2_PS0_iiiiPKtS7_iiiiiibS2_i:
	.zero		644


//--------------------- .nv.constant0._Z23gemm_half_q_half_kernelILi3ELi48ELb1ELb1ELi32EEvPK6__halfPKjS4_S2_PS0_iiiiPKtS7_iiiiiibS2_i --------------------------
	.section	.nv.constant0._Z23gemm_half_q_half_kernelILi3ELi48ELb1ELb1ELi32EEvPK6__halfPKjS4_S2_PS0_iiiiPKtS7_iiiiiibS2_i,"a",@progbits
	.sectionflags	@""
	.align	4
.nv.constant0._Z23gemm_half_q_half_kernelILi3ELi48ELb1ELb1ELi32EEvPK6__halfPKjS4_S2_PS0_iiiiPKtS7_iiiiiibS2_i:
	.zero		644


//--------------------- .nv.constant0._Z23gemm_half_q_half_kernelILi3ELi16ELb1ELb1ELi32EEvPK6__halfPKjS4_S2_PS0_iiiiPKtS7_iiiiiibS2_i --------------------------
	.section	.nv.constant0._Z23gemm_half_q_half_kernelILi3ELi16ELb1ELb1ELi32EEvPK6__halfPKjS4_S2_PS0_iiiiPKtS7_iiiiiibS2_i,"a",@progbits
	.sectionflags	@""
	.align	4
.nv.constant0._Z23gemm_half_q_half_kernelILi3ELi16ELb1ELb1ELi32EEvPK6__halfPKjS4_S2_PS0_iiiiPKtS7_iiiiiibS2_i:
	.zero		644


//--------------------- .nv.constant0._Z23gemm_half_q_half_kernelILi3ELi24ELb1ELb1ELi32EEvPK6__halfPKjS4_S2_PS0_iiiiPKtS7_iiiiiibS2_i --------------------------
	.section	.nv.constant0._Z23gemm_half_q_half_kernelILi3ELi24ELb1ELb1ELi32EEvPK6__halfPKjS4_S2_PS0_iiiiPKtS7_iiiiiibS2_i,"a",@progbits
	.sectionflags	@""
	.align	4
.nv.constant0._Z23gemm_half_q_half_kernelILi3ELi24ELb1ELb1ELi32EEvPK6__halfPKjS4_S2_PS0_iiiiPKtS7_iiiiiibS2_i:
	.zero		644


//--------------------- .nv.constant0._Z23gemm_half_q_half_kernelILi3ELi8ELb1ELb1ELi32EEvPK6__halfPKjS4_S2_PS0_iiiiPKtS7_iiiiiibS2_i --------------------------
	.section	.nv.constant0._Z23gemm_half_q_half_kernelILi3ELi8ELb1ELb1ELi32EEvPK6__halfPKjS4_S2_PS0_iiiiPKtS7_iiiiiibS2_i,"a",@progbits
	.sectionflags	@""
	.align	4
.nv.constant0._Z23gemm_half_q_half_kernelILi3ELi8ELb1ELb1ELi32EEvPK6__halfPKjS4_S2_PS0_iiiiPKtS7_iiiiiibS2_i:
	.zero		644


//--------------------- .nv.constant0._Z23gemm_half_q_half_kernelILi3ELi12ELb1ELb1ELi32EEvPK6__halfPKjS4_S2_PS0_iiiiPKtS7_iiiiiibS2_i --------------------------
	.section	.nv.constant0._Z23gemm_half_q_half_kernelILi3ELi12ELb1ELb1ELi32EEvPK6__halfPKjS4_S2_PS0_iiiiPKtS7_iiiiiibS2_i,"a",@progbits
	.sectionflags	@""
	.align	4
.nv.constant0._Z23gemm_half_q_half_kernelILi3ELi12ELb1ELb1ELi32EEvPK6__halfPKjS4_S2_PS0_iiiiPKtS7_iiiiiibS2_i:
	.zero		644


//--------------------- .nv.constant0._Z23gemm_half_q_half_kernelILi3ELi14ELb1ELb1ELi32EEvPK6__halfPKjS4_S2_PS0_iiiiPKtS7_iiiiiibS2_i --------------------------
	.section	.nv.constant0._Z23gemm_half_q_half_kernelILi3ELi14ELb1ELb1ELi32EEvPK6__halfPKjS4_S2_PS0_iiiiPKtS7_iiiiiibS2_i,"a",@progbits
	.sectionflags	@""
	.align	4
.nv.constant0._Z23gemm_half_q_half_kernelILi3ELi14ELb1ELb1ELi32EEvPK6__halfPKjS4_S2_PS0_iiiiPKtS7_iiiiiibS2_i:
	.zero		644


//--------------------- .nv.constant0._Z23gemm_half_q_half_kernelILi3ELi4ELb1ELb1ELi32EEvPK6__halfPKjS4_S2_PS0_iiiiPKtS7_iiiiiibS2_i --------------------------
	.section	.nv.constant0._Z23gemm_half_q_half_kernelILi3ELi4ELb1ELb1ELi32EEvPK6__halfPKjS4_S2_PS0_iiiiPKtS7_iiiiiibS2_i,"a",@progbits
	.sectionflags	@""
	.align	4
.nv.constant0._Z23gemm_half_q_half_kernelILi3ELi4ELb1ELb1ELi32EEvPK6__halfPKjS4_S2_PS0_iiiiPKtS7_iiiiiibS2_i:
	.zero		644


//--------------------- .nv.constant0._Z23gemm_half_q_half_kernelILi3ELi6ELb1ELb1ELi32EEvPK6__halfPKjS4_S2_PS0_iiiiPKtS7_iiiiiibS2_i --------------------------
	.section	.nv.constant0._Z23gemm_half_q_half_kernelILi3ELi6ELb1ELb1ELi32EEvPK6__halfPKjS4_S2_PS0_iiiiPKtS7_iiiiiibS2_i,"a",@progbits
	.sectionflags	@""
	.align	4
.nv.constant0._Z23gemm_half_q_half_kernelILi3ELi6ELb1ELb1ELi32EEvPK6__halfPKjS4_S2_PS0_iiiiPKtS7_iiiiiibS2_i:
	.zero		644


//--------------------- .nv.constant0._Z23gemm_half_q_half_kernelILi3ELi2ELb1ELb1ELi32EEvPK6__halfPKjS4_S2_PS0_iiiiPKtS7_iiiiiibS2_i --------------------------
	.section	.nv.constant0._Z23gemm_half_q_half_kernelILi3ELi2ELb1ELb1ELi32EEvPK6__halfPKjS4_S2_PS0_iiiiPKtS7_iiiiiibS2_i,"a",@progbits
	.sectionflags	@""
	.align	4
.nv.constant0._Z23gemm_half_q_half_kernelILi3ELi2ELb1ELb1ELi32EEvPK6__halfPKjS4_S2_PS0_iiiiPKtS7_iiiiiibS2_i:
	.zero		644


//--------------------- .nv.constant0._Z23gemm_half_q_half_kernelILi2ELi32ELb1ELb1ELi64EEvPK6__halfPKjS4_S2_PS0_iiiiPKtS7_iiiiiibS2_i --------------------------
	.section	.nv.constant0._Z23gemm_half_q_half_kernelILi2ELi32ELb1ELb1ELi64EEvPK6__halfPKjS4_S2_PS0_iiiiPKtS7_iiiiiibS2_i,"a",@progbits
	.sectionflags	@""
	.align	4
.nv.constant0._Z23gemm_half_q_half_kernelILi2ELi32ELb1ELb1ELi64EEvPK6__halfPKjS4_S2_PS0_iiiiPKtS7_iiiiiibS2_i:
	.zero		644


//--------------------- .nv.constant0._Z23gemm_half_q_half_kernelILi2ELi48ELb1ELb1ELi64EEvPK6__halfPKjS4_S2_PS0_iiiiPKtS7_iiiiiibS2_i --------------------------
	.section	.nv.constant0._Z23gemm_half_q_half_kernelILi2ELi48ELb1ELb1ELi64EEvPK6__halfPKjS4_S2_PS0_iiiiPKtS7_iiiiiibS2_i,"a",@progbits
	.sectionflags	@""
	.align	4
.nv.constant0._Z23gemm_half_q_half_kernelILi2ELi48ELb1ELb1ELi64EEvPK6__halfPKjS4_S2_PS0_iiiiPKtS7_iiiiiibS2_i:
	.zero		644


//--------------------- .nv.constant0._Z23gemm_half_q_half_kernelILi2ELi16ELb1ELb1ELi64EEvPK6__halfPKjS4_S2_PS0_iiiiPKtS7_iiiiiibS2_i --------------------------
	.section	.nv.constant0._Z23gemm_half_q_half_kernelILi2ELi16ELb1ELb1ELi64EEvPK6__halfPKjS4_S2_PS0_iiiiPKtS7_iiiiiibS2_i,"a",@progbits
	.sectionflags	@""
	.align	4
.nv.constant0._Z23gemm_half_q_half_kernelILi2ELi16ELb1ELb1ELi64EEvPK6__halfPKjS4_S2_PS0_iiiiPKtS7_iiiiiibS2_i:
	.zero		644


//--------------------- .nv.constant0._Z23gemm_half_q_half_kernelILi2ELi24ELb1ELb1ELi64EEvPK6__halfPKjS4_S2_PS0_iiiiPKtS7_iiiiiibS2_i --------------------------
	.section	.nv.constant0._Z23gemm_half_q_half_kernelILi2ELi24ELb1ELb1ELi64EEvPK6__halfPKjS4_S2_PS0_iiiiPKtS7_iiiiiibS2_i,"a",@progbits
	.sectionflags	@""
	.align	4
.nv.constant0._Z23gemm_half_q_half_kernelILi2ELi24ELb1ELb1ELi64EEvPK6__halfPKjS4_S2_PS0_iiiiPKtS7_iiiiiibS2_i:
	.zero		644


//--------------------- .nv.constant0._Z23gemm_half_q_half_kernelILi2ELi8ELb1ELb1ELi64EEvPK6__halfPKjS4_S2_PS0_iiiiPKtS7_iiiiiibS2_i --------------------------
	.section	.nv.constant0._Z23gemm_half_q_half_kernelILi2ELi8ELb1ELb1ELi64EEvPK6__halfPKjS4_S2_PS0_iiiiPKtS7_iiiiiibS2_i,"a",@progbits
	.sectionflags	@""
	.align	4
.nv.constant0._Z23gemm_half_q_half_kernelILi2ELi8ELb1ELb1ELi64EEvPK6__halfPKjS4_S2_PS0_iiiiPKtS7_iiiiiibS2_i:
	.zero		644


//--------------------- .nv.constant0._Z23gemm_half_q_half_kernelILi2ELi12ELb1ELb1ELi64EEvPK6__halfPKjS4_S2_PS0_iiiiPKtS7_iiiiiibS2_i --------------------------
	.section	.nv.constant0._Z23gemm_half_q_half_kernelILi2ELi12ELb1ELb1ELi64EEvPK6__halfPKjS4_S2_PS0_iiiiPKtS7_iiiiiibS2_i,"a",@progbits
	.sectionflags	@""
	.align	4
.nv.constant0._Z23gemm_half_q_half_kernelILi2ELi12ELb1ELb1ELi64EEvPK6__halfPKjS4_S2_PS0_iiiiPKtS7_iiiiiibS2_i:
	.zero		644


//--------------------- .nv.constant0._Z23gemm_half_q_half_kernelILi2ELi14ELb1ELb1ELi64EEvPK6__halfPKjS4_S2_PS0_iiiiPKtS7_iiiiiibS2_i --------------------------
	.section	.nv.constant0._Z23gemm_half_q_half_kernelILi2ELi14ELb1ELb1ELi64EEvPK6__halfPKjS4_S2_PS0_iiiiPKtS7_iiiiiibS2_i,"a",@progbits
	.sectionflags	@""
	.align	4
.nv.constant0._Z23gemm_half_q_half_kernelILi2ELi14ELb1ELb1ELi64EEvPK6__halfPKjS4_S2_PS0_iiiiPKtS7_iiiiiibS2_i:
	.zero		644


//--------------------- .nv.constant0._Z23gemm_half_q_half_kernelILi2ELi4ELb1ELb1ELi64EEvPK6__halfPKjS4_S2_PS0_iiiiPKtS7_iiiiiibS2_i --------------------------
	.section	.nv.constant0._Z23gemm_half_q_half_kernelILi2ELi4ELb1ELb1ELi64EEvPK6__halfPKjS4_S2_PS0_iiiiPKtS7_iiiiiibS2_i,"a",@progbits
	.sectionflags	@""
	.align	4
.nv.constant0._Z23gemm_half_q_half_kernelILi2ELi4ELb1ELb1ELi64EEvPK6__halfPKjS4_S2_PS0_iiiiPKtS7_iiiiiibS2_i:
	.zero		644


//--------------------- .nv.constant0._Z23gemm_half_q_half_kernelILi2ELi6ELb1ELb1ELi64EEvPK6__halfPKjS4_S2_PS0_iiiiPKtS7_iiiiiibS2_i --------------------------
	.section	.nv.constant0._Z23gemm_half_q_half_kernelILi2ELi6ELb1ELb1ELi64EEvPK6__halfPKjS4_S2_PS0_iiiiPKtS7_iiiiiibS2_i,"a",@progbits
	.sectionflags	@""
	.align	4
.nv.constant0._Z23gemm_half_q_half_kernelILi2ELi6ELb1ELb1ELi64EEvPK6__halfPKjS4_S2_PS0_iiiiPKtS7_iiiiiibS2_i:
	.zero		644


//--------------------- .nv.constant0._Z23gemm_half_q_half_kernelILi2ELi2ELb1ELb1ELi64EEvPK6__halfPKjS4_S2_PS0_iiiiPKtS7_iiiiiibS2_i --------------------------
	.section	.nv.constant0._Z23gemm_half_q_half_kernelILi2ELi2ELb1ELb1ELi64EEvPK6__halfPKjS4_S2_PS0_iiiiPKtS7_iiiiiibS2_i,"a",@progbits
	.sectionflags	@""
	.align	4
.nv.constant0._Z23gemm_half_q_half_kernelILi2ELi2ELb1ELb1ELi64EEvPK6__halfPKjS4_S2_PS0_iiiiPKtS7_iiiiiibS2_i:
	.zero		644


//--------------------- .nv.constant0._Z23gemm_half_q_half_kernelILi2ELi32ELb1ELb1ELi32EEvPK6__halfPKjS4_S2_PS0_iiiiPKtS7_iiiiiibS2_i --------------------------
	.section	.nv.constant0._Z23gemm_half_q_half_kernelILi2ELi32ELb1ELb1ELi32EEvPK6__halfPKjS4_S2_PS0_iiiiPKtS7_iiiiiibS2_i,"a",@progbits
	.sectionflags	@""
	.align	4
.nv.constant0._Z23gemm_half_q_half_kernelILi2ELi32ELb1ELb1ELi32EEvPK6__halfPKjS4_S2_PS0_iiiiPKtS7_iiiiiibS2_i:
	.zero		644


//--------------------- .nv.constant0._Z23gemm_half_q_half_kernelILi2ELi48ELb1ELb1ELi32EEvPK6__halfPKjS4_S2_PS0_iiiiPKtS7_iiiiiibS2_i --------------------------
	.section	.nv.constant0._Z23gemm_half_q_half_kernelILi2ELi48ELb1ELb1ELi32EEvPK6__halfPKjS4_S2_PS0_iiiiPKtS7_iiiiiibS2_i,"a",@progbits
	.sectionflags	@""
	.align	4
.nv.constant0._Z23gemm_half_q_half_kernelILi2ELi48ELb1ELb1ELi32EEvPK6__halfPKjS4_S2_PS0_iiiiPKtS7_iiiiiibS2_i:
	.zero		644


//--------------------- .nv.constant0._Z23gemm_half_q_half_kernelILi2ELi16ELb1ELb1ELi32EEvPK6__halfPKjS4_S2_PS0_iiiiPKtS7_iiiiiibS2_i --------------------------
	.section	.nv.constant0._Z23gemm_half_q_half_kernelILi2ELi16ELb1ELb1ELi32EEvPK6__halfPKjS4_S2_PS0_iiiiPKtS7_iiiiiibS2_i,"a",@progbits
	.sectionflags	@""
	.align	4
.nv.constant0._Z23gemm_half_q_half_kernelILi2ELi16ELb1ELb1ELi32EEvPK6__halfPKjS4_S2_PS0_iiiiPKtS7_iiiiiibS2_i:
	.zero		644


//--------------------- .nv.constant0._Z23gemm_half_q_half_kernelILi2ELi24ELb1ELb1ELi32EEvPK6__halfPKjS4_S2_PS0_iiiiPKtS7_iiiiiibS2_i --------------------------
	.section	.nv.constant0._Z23gemm_half_q_half_kernelILi2ELi24ELb1ELb1ELi32EEvPK6__halfPKjS4_S2_PS0_iiiiPKtS7_iiiiiibS2_i,"a",@progbits
	.sectionflags	@""
	.align	4
.nv.constant0._Z23gemm_half_q_half_kernelILi2ELi24ELb1ELb1ELi32EEvPK6__halfPKjS4_S2_PS0_iiiiPKtS7_iiiiiibS2_i:
	.zero		644


//--------------------- .nv.constant0._Z23gemm_half_q_half_kernelILi2ELi8ELb1ELb1ELi32EEvPK6__halfPKjS4_S2_PS0_iiiiPKtS7_iiiiiibS2_i --------------------------
	.section	.nv.constant0._Z23gemm_half_q_half_kernelILi2ELi8ELb1ELb1ELi32EEvPK6__halfPKjS4_S2_PS0_iiiiPKtS7_iiiiiibS2_i,"a",@progbits
	.sectionflags	@""
	.align	4
.nv.constant0._Z23gemm_half_q_half_kernelILi2ELi8ELb1ELb1ELi32EEvPK6__halfPKjS4_S2_PS0_iiiiPKtS7_iiiiiibS2_i:
	.zero		644


//--------------------- .nv.constant0._Z23gemm_half_q_half_kernelILi2ELi12ELb1ELb1ELi32EEvPK6__halfPKjS4_S2_PS0_iiiiPKtS7_iiiiiibS2_i --------------------------
	.section	.nv.constant0._Z23gemm_half_q_half_kernelILi2ELi12ELb1ELb1ELi32EEvPK6__halfPKjS4_S2_PS0_iiiiPKtS7_iiiiiibS2_i,"a",@progbits
	.sectionflags	@""
	.align	4
.nv.constant0._Z23gemm_half_q_half_kernelILi2ELi12ELb1ELb1ELi32EEvPK6__halfPKjS4_S2_PS0_iiiiPKtS7_iiiiiibS2_i:
	.zero		644


//--------------------- .nv.constant0._Z23gemm_half_q_half_kernelILi2ELi14ELb1ELb1ELi32EEvPK6__halfPKjS4_S2_PS0_iiiiPKtS7_iiiiiibS2_i --------------------------
	.section	.nv.constant0._Z23gemm_half_q_half_kernelILi2ELi14ELb1ELb1ELi32EEvPK6__halfPKjS4_S2_PS0_iiiiPKtS7_iiiiiibS2_i,"a",@progbits
	.sectionflags	@""
	.align	4
.nv.constant0._Z23gemm_half_q_half_kernelILi2ELi14ELb1ELb1ELi32EEvPK6__halfPKjS4_S2_PS0_iiiiPKtS7_iiiiiibS2_i:
	.zero		644


//--------------------- .nv.constant0._Z23gemm_half_q_half_kernelILi2ELi4ELb1ELb1ELi32EEvPK6__halfPKjS4_S2_PS0_iiiiPKtS7_iiiiiibS2_i --------------------------
	.section	.nv.constant0._Z23gemm_half_q_half_kernelILi2ELi4ELb1ELb1ELi32EEvPK6__halfPKjS4_S2_PS0_iiiiPKtS7_iiiiiibS2_i,"a",@progbits
	.sectionflags	@""
	.align	4
.nv.constant0._Z23gemm_half_q_half_kernelILi2ELi4ELb1ELb1ELi32EEvPK6__halfPKjS4_S2_PS0_iiiiPKtS7_iiiiiibS2_i:
	.zero		644


//--------------------- .nv.constant0._Z23gemm_half_q_half_kernelILi2ELi6ELb1ELb1ELi32EEvPK6__halfPKjS4_S2_PS0_iiiiPKtS7_iiiiiibS2_i --------------------------
	.section	.nv.constant0._Z23gemm_half_q_half_kernelILi2ELi6ELb1ELb1ELi32EEvPK6__halfPKjS4_S2_PS0_iiiiPKtS7_iiiiiibS2_i,"a",@progbits
	.sectionflags	@""
	.align	4
.nv.constant0._Z23gemm_half_q_half_kernelILi2ELi6ELb1ELb1ELi32EEvPK6__halfPKjS4_S2_PS0_iiiiPKtS7_iiiiiibS2_i:
	.zero		644


//--------------------- .nv.constant0._Z23gemm_half_q_half_kernelILi2ELi2ELb1ELb1ELi32EEvPK6__halfPKjS4_S2_PS0_iiiiPKtS7_iiiiiibS2_i --------------------------
	.section	.nv.constant0._Z23gemm_half_q_half_kernelILi2ELi2ELb1ELb1ELi32EEvPK6__halfPKjS4_S2_PS0_iiiiPKtS7_iiiiiibS2_i,"a",@progbits
	.sectionflags	@""
	.align	4
.nv.constant0._Z23gemm_half_q_half_kernelILi2ELi2ELb1ELb1ELi32EEvPK6__halfPKjS4_S2_PS0_iiiiPKtS7_iiiiiibS2_i:
	.zero		644


//--------------------- .nv.constant0._Z23gemm_half_q_half_kernelILi1ELi32ELb1ELb1ELi64EEvPK6__halfPKjS4_S2_PS0_iiiiPKtS7_iiiiiibS2_i --------------------------
	.section	.nv.constant0._Z23gemm_half_q_half_kernelILi1ELi32ELb1ELb1ELi64EEvPK6__halfPKjS4_S2_PS0_iiiiPKtS7_iiiiiibS2_i,"a",@progbits
	.sectionflags	@""
	.align	4
.nv.constant0._Z23gemm_half_q_half_kernelILi1ELi32ELb1ELb1ELi64EEvPK6__halfPKjS4_S2_PS0_iiiiPKtS7_iiiiiibS2_i:
	.zero		644


//--------------------- .nv.constant0._Z23gemm_half_q_half_kernelILi1ELi48ELb1ELb1ELi64EEvPK6__halfPKjS4_S2_PS0_iiiiPKtS7_iiiiiibS2_i --------------------------
	.section	.nv.constant0._Z23gemm_half_q_half_kernelILi1ELi48ELb1ELb1ELi64EEvPK6__halfPKjS4_S2_PS0_iiiiPKtS7_iiiiiibS2_i,"a",@progbits
	.sectionflags	@""
	.align	4
.nv.constant0._Z23gemm_half_q_half_kernelILi1ELi48ELb1ELb1ELi64EEvPK6__halfPKjS4_S2_PS0_iiiiPKtS7_iiiiiibS2_i:
	.zero		644


//--------------------- .nv.constant0._Z23gemm_half_q_half_kernelILi1ELi16ELb1ELb1ELi64EEvPK6__halfPKjS4_S2_PS0_iiiiPKtS7_iiiiiibS2_i --------------------------
	.section	.nv.constant0._Z23gemm_half_q_half_kernelILi1ELi16ELb1ELb1ELi64EEvPK6__halfPKjS4_S2_PS0_iiiiPKtS7_iiiiiibS2_i,"a",@progbits
	.sectionflags	@""
	.align	4
.nv.constant0._Z23gemm_half_q_half_kernelILi1ELi16ELb1ELb1ELi64EEvPK6__halfPKjS4_S2_PS0_iiiiPKtS7_iiiiiibS2_i:
	.zero		644


//--------------------- .nv.constant0._Z23gemm_half_q_half_kernelILi1ELi24ELb1ELb1ELi64EEvPK6__halfPKjS4_S2_PS0_iiiiPKtS7_iiiiiibS2_i --------------------------
	.section	.nv.constant0._Z23gemm_half_q_half_kernelILi1ELi24ELb1ELb1ELi64EEvPK6__halfPKjS4_S2_PS0_iiiiPKtS7_iiiiiibS2_i,"a",@progbits
	.sectionflags	@""
	.align	4
.nv.constant0._Z23gemm_half_q_half_kernelILi1ELi24ELb1ELb1ELi64EEvPK6__halfPKjS4_S2_PS0_iiiiPKtS7_iiiiiibS2_i:
	.zero		644


//--------------------- .nv.constant0._Z23gemm_half_q_half_kernelILi1ELi8ELb1ELb1ELi64EEvPK6__halfPKjS4_S2_PS0_iiiiPKtS7_iiiiiibS2_i --------------------------
	.section	.nv.constant0._Z23gemm_half_q_half_kernelILi1ELi8ELb1ELb1ELi64EEvPK6__halfPKjS4_S2_PS0_iiiiPKtS7_iiiiiibS2_i,"a",@progbits
	.sectionflags	@""
	.align	4
.nv.constant0._Z23gemm_half_q_half_kernelILi1ELi8ELb1ELb1ELi64EEvPK6__halfPKjS4_S2_PS0_iiiiPKtS7_iiiiiibS2_i:
	.zero		644


//--------------------- .nv.constant0._Z23gemm_half_q_half_kernelILi1ELi12ELb1ELb1ELi64EEvPK6__halfPKjS4_S2_PS0_iiiiPKtS7_iiiiiibS2_i --------------------------
	.section	.nv.constant0._Z23gemm_half_q_half_kernelILi1ELi12ELb1ELb1ELi64EEvPK6__halfPKjS4_S2_PS0_iiiiPKtS7_iiiiiibS2_i,"a",@progbits
	.sectionflags	@""
	.align	4
.nv.constant0._Z23gemm_half_q_half_kernelILi1ELi12ELb1ELb1ELi64EEvPK6__halfPKjS4_S2_PS0_iiiiPKtS7_iiiiiibS2_i:
	.zero		644


//--------------------- .nv.constant0._Z23gemm_half_q_half_kernelILi1ELi14ELb1ELb1ELi64EEvPK6__halfPKjS4_S2_PS0_iiiiPKtS7_iiiiiibS2_i --------------------------
	.section	.nv.constant0._Z23gemm_half_q_half_kernelILi1ELi14ELb1ELb1ELi64EEvPK6__halfPKjS4_S2_PS0_iiiiPKtS7_iiiiiibS2_i,"a",@progbits
	.sectionflags	@""
	.align	4
.nv.constant0._Z23gemm_half_q_half_kernelILi1ELi14ELb1ELb1ELi64EEvPK6__halfPKjS4_S2_PS0_iiiiPKtS7_iiiiiibS2_i:
	.zero		644


//--------------------- .nv.constant0._Z23gemm_half_q_half_kernelILi1ELi4ELb1ELb1ELi64EEvPK6__halfPKjS4_S2_PS0_iiiiPKtS7_iiiiiibS2_i --------------------------
	.section	.nv.constant0._Z23gemm_half_q_half_kernelILi1ELi4ELb1ELb1ELi64EEvPK6__halfPKjS4_S2_PS0_iiiiPKtS7_iiiiiibS2_i,"a",@progbits
	.sectionflags	@""
	.align	4
.nv.constant0._Z23gemm_half_q_half_kernelILi1ELi4ELb1ELb1ELi64EEvPK6__halfPKjS4_S2_PS0_iiiiPKtS7_iiiiiibS2_i:
	.zero		644


//--------------------- .nv.constant0._Z23gemm_half_q_half_kernelILi1ELi6ELb1ELb1ELi64EEvPK6__halfPKjS4_S2_PS0_iiiiPKtS7_iiiiiibS2_i --------------------------
	.section	.nv.constant0._Z23gemm_half_q_half_kernelILi1ELi6ELb1ELb1ELi64EEvPK6__halfPKjS4_S2_PS0_iiiiPKtS7_iiiiiibS2_i,"a",@progbits
	.sectionflags	@""
	.align	4
.nv.constant0._Z23gemm_half_q_half_kernelILi1ELi6ELb1ELb1ELi64EEvPK6__halfPKjS4_S2_PS0_iiiiPKtS7_iiiiiibS2_i:
	.zero		644


//--------------------- .nv.constant0._Z23gemm_half_q_half_kernelILi1ELi2ELb1ELb1ELi64EEvPK6__halfPKjS4_S2_PS0_iiiiPKtS7_iiiiiibS2_i --------------------------
	.section	.nv.constant0._Z23gemm_half_q_half_kernelILi1ELi2ELb1ELb1ELi64EEvPK6__halfPKjS4_S2_PS0_iiiiPKtS7_iiiiiibS2_i,"a",@progbits
	.sectionflags	@""
	.align	4
.nv.constant0._Z23gemm_half_q_half_kernelILi1ELi2ELb1ELb1ELi64EEvPK6__halfPKjS4_S2_PS0_iiiiPKtS7_iiiiiibS2_i:
	.zero		644


//--------------------- .nv.constant0._Z23gemm_half_q_half_kernelILi1ELi32ELb1ELb1ELi32EEvPK6__halfPKjS4_S2_PS0_iiiiPKtS7_iiiiiibS2_i --------------------------
	.section	.nv.constant0._Z23gemm_half_q_half_kernelILi1ELi32ELb1ELb1ELi32EEvPK6__halfPKjS4_S2_PS0_iiiiPKtS7_iiiiiibS2_i,"a",@progbits
	.sectionflags	@""
	.align	4
.nv.constant0._Z23gemm_half_q_half_kernelILi1ELi32ELb1ELb1ELi32EEvPK6__halfPKjS4_S2_PS0_iiiiPKtS7_iiiiiibS2_i:
	.zero		644


//--------------------- .nv.constant0._Z23gemm_half_q_half_kernelILi1ELi48ELb1ELb1ELi32EEvPK6__halfPKjS4_S2_PS0_iiiiPKtS7_iiiiiibS2_i --------------------------
	.section	.nv.constant0._Z23gemm_half_q_half_kernelILi1ELi48ELb1ELb1ELi32EEvPK6__halfPKjS4_S2_PS0_iiiiPKtS7_iiiiiibS2_i,"a",@progbits
	.sectionflags	@""
	.align	4
.nv.constant0._Z23gemm_half_q_half_kernelILi1ELi48ELb1ELb1ELi32EEvPK6__halfPKjS4_S2_PS0_iiiiPKtS7_iiiiiibS2_i:
	.zero		644


//--------------------- .nv.constant0._Z23gemm_half_q_half_kernelILi1ELi16ELb1ELb1ELi32EEvPK6__halfPKjS4_S2_PS0_iiiiPKtS7_iiiiiibS2_i --------------------------
	.section	.nv.constant0._Z23gemm_half_q_half_kernelILi1ELi16ELb1ELb1ELi32EEvPK6__halfPKjS4_S2_PS0_iiiiPKtS7_iiiiiibS2_i,"a",@progbits
	.sectionflags	@""
	.align	4
.nv.constant0._Z23gemm_half_q_half_kernelILi1ELi16ELb1ELb1ELi32EEvPK6__halfPKjS4_S2_PS0_iiiiPKtS7_iiiiiibS2_i:
	.zero		644


//--------------------- .nv.constant0._Z23gemm_half_q_half_kernelILi1ELi24ELb1ELb1ELi32EEvPK6__halfPKjS4_S2_PS0_iiiiPKtS7_iiiiiibS2_i --------------------------
	.section	.nv.constant0._Z23gemm_half_q_half_kernelILi1ELi24ELb1ELb1ELi32EEvPK6__halfPKjS4_S2_PS0_iiiiPKtS7_iiiiiibS2_i,"a",@progbits
	.sectionflags	@""
	.align	4
.nv.constant0._Z23gemm_half_q_half_kernelILi1ELi24ELb1ELb1ELi32EEvPK6__halfPKjS4_S2_PS0_iiiiPKtS7_iiiiiibS2_i:
	.zero		644


//--------------------- .nv.constant0._Z23gemm_half_q_half_kernelILi1ELi8ELb1ELb1ELi32EEvPK6__halfPKjS4_S2_PS0_iiiiPKtS7_iiiiiibS2_i --------------------------
	.section	.nv.constant0._Z23gemm_half_q_half_kernelILi1ELi8ELb1ELb1ELi32EEvPK6__halfPKjS4_S2_PS0_iiiiPKtS7_iiiiiibS2_i,"a",@progbits
	.sectionflags	@""
	.align	4
.nv.constant0._Z23gemm_half_q_half_kernelILi1ELi8ELb1ELb1ELi32EEvPK6__halfPKjS4_S2_PS0_iiiiPKtS7_iiiiiibS2_i:
	.zero		644


//--------------------- .nv.constant0._Z23gemm_half_q_half_kernelILi1ELi12ELb1ELb1ELi32EEvPK6__halfPKjS4_S2_PS0_iiiiPKtS7_iiiiiibS2_i --------------------------
	.section	.nv.constant0._Z23gemm_half_q_half_kernelILi1ELi12ELb1ELb1ELi32EEvPK6__halfPKjS4_S2_PS0_iiiiPKtS7_iiiiiibS2_i,"a",@progbits
	.sectionflags	@""
	.align	4
.nv.constant0._Z23gemm_half_q_half_kernelILi1ELi12ELb1ELb1ELi32EEvPK6__halfPKjS4_S2_PS0_iiiiPKtS7_iiiiiibS2_i:
	.zero		644


//--------------------- .nv.constant0._Z23gemm_half_q_half_kernelILi1ELi14ELb1ELb1ELi32EEvPK6__halfPKjS4_S2_PS0_iiiiPKtS7_iiiiiibS2_i --------------------------
	.section	.nv.constant0._Z23gemm_half_q_half_kernelILi1ELi14ELb1ELb1ELi32EEvPK6__halfPKjS4_S2_PS0_iiiiPKtS7_iiiiiibS2_i,"a",@progbits
	.sectionflags	@""
	.align	4
.nv.constant0._Z23gemm_half_q_half_kernelILi1ELi14ELb1ELb1ELi32EEvPK6__halfPKjS4_S2_PS0_iiiiPKtS7_iiiiiibS2_i:
	.zero		644


//--------------------- .nv.constant0._Z23gemm_half_q_half_kernelILi1ELi4ELb1ELb1ELi32EEvPK6__halfPKjS4_S2_PS0_iiiiPKtS7_iiiiiibS2_i --------------------------
	.section	.nv.constant0._Z23gemm_half_q_half_kernelILi1ELi4ELb1ELb1ELi32EEvPK6__halfPKjS4_S2_PS0_iiiiPKtS7_iiiiiibS2_i,"a",@progbits
	.sectionflags	@""
	.align	4
.nv.constant0._Z23gemm_half_q_half_kernelILi1ELi4ELb1ELb1ELi32EEvPK6__halfPKjS4_S2_PS0_iiiiPKtS7_iiiiiibS2_i:
	.zero		644


//--------------------- .nv.constant0._Z23gemm_half_q_half_kernelILi1ELi6ELb1ELb1ELi32EEvPK6__halfPKjS4_S2_PS0_iiiiPKtS7_iiiiiibS2_i --------------------------
	.section	.nv.constant0._Z23gemm_half_q_half_kernelILi1ELi6ELb1ELb1ELi32EEvPK6__halfPKjS4_S2_PS0_iiiiPKtS7_iiiiiibS2_i,"a",@progbits
	.sectionflags	@""
	.align	4
.nv.constant0._Z23gemm_half_q_half_kernelILi1ELi6ELb1ELb1ELi32EEvPK6__halfPKjS4_S2_PS0_iiiiPKtS7_iiiiiibS2_i:
	.zero		644


//--------------------- .nv.constant0._Z23gemm_half_q_half_kernelILi1ELi2ELb1ELb1ELi32EEvPK6__halfPKjS4_S2_PS0_iiiiPKtS7_iiiiiibS2_i --------------------------
	.section	.nv.constant0._Z23gemm_half_q_half_kernelILi1ELi2ELb1ELb1ELi32EEvPK6__halfPKjS4_S2_PS0_iiiiPKtS7_iiiiiibS2_i,"a",@progbits
	.sectionflags	@""
	.align	4
.nv.constant0._Z23gemm_half_q_half_kernelILi1ELi2ELb1ELb1ELi32EEvPK6__halfPKjS4_S2_PS0_iiiiPKtS7_iiiiiibS2_i:
	.zero		644


//--------------------- SYMBOLS --------------------------

	.type		.nv.reservedSmem.offset0,@object
	.size		.nv.reservedSmem.offset0,0x4
